	.target	sm_80

	.elftype	@"ET_EXEC"


//--------------------- .note.nv.tkinfo           --------------------------
	.section	.note.nv.tkinfo,"",@"SHT_NOTE"
	.sectionflags	@"SHF_NOTE_NV_TKINFO"
	.tkinfo
        /*0018*/ 	.word	0x00000002
        /*0030*/ 	.string	""
        /*0030*/ 	.string	"ptxas"
        /*0030*/ 	.string	"Cuda compilation tools, release 13.0, V13.0.88"
        /*0030*/ 	.string	"Build cuda_13.0.r13.0/compiler.36424714_0"
        /*0030*/ 	.string	"-arch sm_80 -m 64 "



//--------------------- .note.nv.cuinfo           --------------------------
	.section	.note.nv.cuinfo,"",@"SHT_NOTE"
	.sectionflags	@"SHF_NOTE_NV_CUINFO"
        /*0018*/ 	.short	0x0002
        /*001a*/ 	.short	0x0050
        /*001c*/ 	.short	0x0082
	.zero		2


//--------------------- .nv.info                  --------------------------
	.section	.nv.info,"",@"SHT_CUDA_INFO"
	.align	4


	//----- nvinfo : EIATTR_REGCOUNT
	.align		4
        /*0000*/ 	.byte	0x04, 0x2f
        /*0002*/ 	.short	(.L_12 - .L_11)
	.align		4
.L_11:
        /*0004*/ 	.word	index@(_ZN5flash25flash_bwd_dot_do_o_kernelILb1E23Flash_bwd_kernel_traitsILi64ELi128ELi128ELi8ELi4ELi4ELi4ELb0ELb0EN7cutlass10bfloat16_tE19Flash_kernel_traitsILi64ELi128ELi128ELi8ES3_EEEEvNS_16Flash_bwd_paramsE)
        /*0008*/ 	.word	0x00000020


	//----- nvinfo : EIATTR_FRAME_SIZE
	.align		4
.L_12:
        /*000c*/ 	.byte	0x04, 0x11
        /*000e*/ 	.short	(.L_14 - .L_13)
	.align		4
.L_13:
        /*0010*/ 	.word	index@(_ZN5flash25flash_bwd_dot_do_o_kernelILb1E23Flash_bwd_kernel_traitsILi64ELi128ELi128ELi8ELi4ELi4ELi4ELb0ELb0EN7cutlass10bfloat16_tE19Flash_kernel_traitsILi64ELi128ELi128ELi8ES3_EEEEvNS_16Flash_bwd_paramsE)
        /*0014*/ 	.word	0x00000000


	//----- nvinfo : EIATTR_REGCOUNT
	.align		4
.L_14:
        /*0018*/ 	.byte	0x04, 0x2f
        /*001a*/ 	.short	(.L_16 - .L_15)
	.align		4
.L_15:
        /*001c*/ 	.word	index@(_ZN5flash25flash_bwd_dot_do_o_kernelILb0E23Flash_bwd_kernel_traitsILi64ELi128ELi128ELi8ELi4ELi4ELi4ELb0ELb0EN7cutlass10bfloat16_tE19Flash_kernel_traitsILi64ELi128ELi128ELi8ES3_EEEEvNS_16Flash_bwd_paramsE)
        /*0020*/ 	.word	0x00000020


	//----- nvinfo : EIATTR_FRAME_SIZE
	.align		4
.L_16:
        /*0024*/ 	.byte	0x04, 0x11
        /*0026*/ 	.short	(.L_18 - .L_17)
	.align		4
.L_17:
        /*0028*/ 	.word	index@(_ZN5flash25flash_bwd_dot_do_o_kernelILb0E23Flash_bwd_kernel_traitsILi64ELi128ELi128ELi8ELi4ELi4ELi4ELb0ELb0EN7cutlass10bfloat16_tE19Flash_kernel_traitsILi64ELi128ELi128ELi8ES3_EEEEvNS_16Flash_bwd_paramsE)
        /*002c*/ 	.word	0x00000000


	//----- nvinfo : EIATTR_REGCOUNT
	.align		4
.L_18:
        /*0030*/ 	.byte	0x04, 0x2f
        /*0032*/ 	.short	(.L_20 - .L_19)
	.align		4
.L_19:
        /*0034*/ 	.word	index@(_ZN5flash44flash_bwd_dq_dk_dv_loop_seqk_parallel_kernelI23Flash_bwd_kernel_traitsILi64ELi128ELi128ELi8ELi4ELi4ELi4ELb0ELb0EN7cutlass10bfloat16_tE19Flash_kernel_traitsILi64ELi128ELi128ELi8ES3_EELb0ELb0ELb1ELb1ELb0ELb0ELb1EEEvNS_16Flash_bwd_paramsE)
        /*0038*/ 	.word	0x000000ff


	//----- nvinfo : EIATTR_FRAME_SIZE
	.align		4
.L_20:
        /*003c*/ 	.byte	0x04, 0x11
        /*003e*/ 	.short	(.L_22 - .L_21)
	.align		4
.L_21:
        /*0040*/ 	.word	index@(_ZN5flash44flash_bwd_dq_dk_dv_loop_seqk_parallel_kernelI23Flash_bwd_kernel_traitsILi64ELi128ELi128ELi8ELi4ELi4ELi4ELb0ELb0EN7cutlass10bfloat16_tE19Flash_kernel_traitsILi64ELi128ELi128ELi8ES3_EELb0ELb0ELb1ELb1ELb0ELb0ELb1EEEvNS_16Flash_bwd_paramsE)
        /*0044*/ 	.word	0x00000170


	//----- nvinfo : EIATTR_REGCOUNT
	.align		4
.L_22:
        /*0048*/ 	.byte	0x04, 0x2f
        /*004a*/ 	.short	(.L_24 - .L_23)
	.align		4
.L_23:
        /*004c*/ 	.word	index@(_ZN5flash44flash_bwd_dq_dk_dv_loop_seqk_parallel_kernelI23Flash_bwd_kernel_traitsILi64ELi128ELi128ELi8ELi4ELi4ELi4ELb0ELb0EN7cutlass10bfloat16_tE19Flash_kernel_traitsILi64ELi128ELi128ELi8ES3_EELb1ELb0ELb1ELb1ELb0ELb0ELb0EEEvNS_16Flash_bwd_paramsE)
        /*0050*/ 	.word	0x000000ff


	//----- nvinfo : EIATTR_FRAME_SIZE
	.align		4
.L_24:
        /*0054*/ 	.byte	0x04, 0x11
        /*0056*/ 	.short	(.L_26 - .L_25)
	.align		4
.L_25:
        /*0058*/ 	.word	index@(_ZN5flash44flash_bwd_dq_dk_dv_loop_seqk_parallel_kernelI23Flash_bwd_kernel_traitsILi64ELi128ELi128ELi8ELi4ELi4ELi4ELb0ELb0EN7cutlass10bfloat16_tE19Flash_kernel_traitsILi64ELi128ELi128ELi8ES3_EELb1ELb0ELb1ELb1ELb0ELb0ELb0EEEvNS_16Flash_bwd_paramsE)
        /*005c*/ 	.word	0x00000048


	//----- nvinfo : EIATTR_REGCOUNT
	.align		4
.L_26:
        /*0060*/ 	.byte	0x04, 0x2f
        /*0062*/ 	.short	(.L_28 - .L_27)
	.align		4
.L_27:
        /*0064*/ 	.word	index@(_ZN5flash44flash_bwd_dq_dk_dv_loop_seqk_parallel_kernelI23Flash_bwd_kernel_traitsILi64ELi128ELi128ELi8ELi4ELi4ELi4ELb0ELb0EN7cutlass10bfloat16_tE19Flash_kernel_traitsILi64ELi128ELi128ELi8ES3_EELb0ELb0ELb1ELb0ELb0ELb1ELb1EEEvNS_16Flash_bwd_paramsE)
        /*0068*/ 	.word	0x000000ff


	//----- nvinfo : EIATTR_FRAME_SIZE
	.align		4
.L_28:
        /*006c*/ 	.byte	0x04, 0x11
        /*006e*/ 	.short	(.L_30 - .L_29)
	.align		4
.L_29:
        /*0070*/ 	.word	index@(_ZN5flash44flash_bwd_dq_dk_dv_loop_seqk_parallel_kernelI23Flash_bwd_kernel_traitsILi64ELi128ELi128ELi8ELi4ELi4ELi4ELb0ELb0EN7cutlass10bfloat16_tE19Flash_kernel_traitsILi64ELi128ELi128ELi8ES3_EELb0ELb0ELb1ELb0ELb0ELb1ELb1EEEvNS_16Flash_bwd_paramsE)
        /*0074*/ 	.word	0x00000150


	//----- nvinfo : EIATTR_REGCOUNT
	.align		4
.L_30:
        /*0078*/ 	.byte	0x04, 0x2f
        /*007a*/ 	.short	(.L_32 - .L_31)
	.align		4
.L_31:
        /*007c*/ 	.word	index@(_ZN5flash44flash_bwd_dq_dk_dv_loop_seqk_parallel_kernelI23Flash_bwd_kernel_traitsILi64ELi128ELi128ELi8ELi4ELi4ELi4ELb0ELb0EN7cutlass10bfloat16_tE19Flash_kernel_traitsILi64ELi128ELi128ELi8ES3_EELb1ELb0ELb1ELb0ELb0ELb1ELb0EEEvNS_16Flash_bwd_paramsE)
        /*0080*/ 	.word	0x000000ff


	//----- nvinfo : EIATTR_FRAME_SIZE
	.align		4
.L_32:
        /*0084*/ 	.byte	0x04, 0x11
        /*0086*/ 	.short	(.L_34 - .L_33)
	.align		4
.L_33:
        /*0088*/ 	.word	index@(_ZN5flash44flash_bwd_dq_dk_dv_loop_seqk_parallel_kernelI23Flash_bwd_kernel_traitsILi64ELi128ELi128ELi8ELi4ELi4ELi4ELb0ELb0EN7cutlass10bfloat16_tE19Flash_kernel_traitsILi64ELi128ELi128ELi8ES3_EELb1ELb0ELb1ELb0ELb0ELb1ELb0EEEvNS_16Flash_bwd_paramsE)
        /*008c*/ 	.word	0x00000048


	//----- nvinfo : EIATTR_REGCOUNT
	.align		4
.L_34:
        /*0090*/ 	.byte	0x04, 0x2f
        /*0092*/ 	.short	(.L_36 - .L_35)
	.align		4
.L_35:
        /*0094*/ 	.word	index@(_ZN5flash44flash_bwd_dq_dk_dv_loop_seqk_parallel_kernelI23Flash_bwd_kernel_traitsILi64ELi128ELi128ELi8ELi4ELi4ELi4ELb0ELb0EN7cutlass10bfloat16_tE19Flash_kernel_traitsILi64ELi128ELi128ELi8ES3_EELb0ELb0ELb0ELb1ELb0ELb0ELb1EEEvNS_16Flash_bwd_paramsE)
        /*0098*/ 	.word	0x000000ff


	//----- nvinfo : EIATTR_FRAME_SIZE
	.align		4
.L_36:
        /*009c*/ 	.byte	0x04, 0x11
        /*009e*/ 	.short	(.L_38 - .L_37)
	.align		4
.L_37:
        /*00a0*/ 	.word	index@(_ZN5flash44flash_bwd_dq_dk_dv_loop_seqk_parallel_kernelI23Flash_bwd_kernel_traitsILi64ELi128ELi128ELi8ELi4ELi4ELi4ELb0ELb0EN7cutlass10bfloat16_tE19Flash_kernel_traitsILi64ELi128ELi128ELi8ES3_EELb0ELb0ELb0ELb1ELb0ELb0ELb1EEEvNS_16Flash_bwd_paramsE)
        /*00a4*/ 	.word	0x00000178


	//----- nvinfo : EIATTR_REGCOUNT
	.align		4
.L_38:
        /*00a8*/ 	.byte	0x04, 0x2f
        /*00aa*/ 	.short	(.L_40 - .L_39)
	.align		4
.L_39:
        /*00ac*/ 	.word	index@(_ZN5flash44flash_bwd_dq_dk_dv_loop_seqk_parallel_kernelI23Flash_bwd_kernel_traitsILi64ELi128ELi128ELi8ELi4ELi4ELi4ELb0ELb0EN7cutlass10bfloat16_tE19Flash_kernel_traitsILi64ELi128ELi128ELi8ES3_EELb1ELb0ELb0ELb1ELb0ELb0ELb0EEEvNS_16Flash_bwd_paramsE)
        /*00b0*/ 	.word	0x000000ff


	//----- nvinfo : EIATTR_FRAME_SIZE
	.align		4
.L_40:
        /*00b4*/ 	.byte	0x04, 0x11
        /*00b6*/ 	.short	(.L_42 - .L_41)
	.align		4
.L_41:
        /*00b8*/ 	.word	index@(_ZN5flash44flash_bwd_dq_dk_dv_loop_seqk_parallel_kernelI23Flash_bwd_kernel_traitsILi64ELi128ELi128ELi8ELi4ELi4ELi4ELb0ELb0EN7cutlass10bfloat16_tE19Flash_kernel_traitsILi64ELi128ELi128ELi8ES3_EELb1ELb0ELb0ELb1ELb0ELb0ELb0EEEvNS_16Flash_bwd_paramsE)
        /*00bc*/ 	.word	0x00000080


	//----- nvinfo : EIATTR_REGCOUNT
	.align		4
.L_42:
        /*00c0*/ 	.byte	0x04, 0x2f
        /*00c2*/ 	.short	(.L_44 - .L_43)
	.align		4
.L_43:
        /*00c4*/ 	.word	index@(_ZN5flash44flash_bwd_dq_dk_dv_loop_seqk_parallel_kernelI23Flash_bwd_kernel_traitsILi64ELi128ELi128ELi8ELi4ELi4ELi4ELb0ELb0EN7cutlass10bfloat16_tE19Flash_kernel_traitsILi64ELi128ELi128ELi8ES3_EELb0ELb0ELb0ELb0ELb1ELb1ELb1EEEvNS_16Flash_bwd_paramsE)
        /*00c8*/ 	.word	0x000000ff


	//----- nvinfo : EIATTR_FRAME_SIZE
	.align		4
.L_44:
        /*00cc*/ 	.byte	0x04, 0x11
        /*00ce*/ 	.short	(.L_46 - .L_45)
	.align		4
.L_45:
        /*00d0*/ 	.word	index@(_ZN5flash44flash_bwd_dq_dk_dv_loop_seqk_parallel_kernelI23Flash_bwd_kernel_traitsILi64ELi128ELi128ELi8ELi4ELi4ELi4ELb0ELb0EN7cutlass10bfloat16_tE19Flash_kernel_traitsILi64ELi128ELi128ELi8ES3_EELb0ELb0ELb0ELb0ELb1ELb1ELb1EEEvNS_16Flash_bwd_paramsE)
        /*00d4*/ 	.word	0x00000150


	//----- nvinfo : EIATTR_REGCOUNT
	.align		4
.L_46:
        /*00d8*/ 	.byte	0x04, 0x2f
        /*00da*/ 	.short	(.L_48 - .L_47)
	.align		4
.L_47:
        /*00dc*/ 	.word	index@(_ZN5flash44flash_bwd_dq_dk_dv_loop_seqk_parallel_kernelI23Flash_bwd_kernel_traitsILi64ELi128ELi128ELi8ELi4ELi4ELi4ELb0ELb0EN7cutlass10bfloat16_tE19Flash_kernel_traitsILi64ELi128ELi128ELi8ES3_EELb1ELb0ELb0ELb0ELb1ELb1ELb0EEEvNS_16Flash_bwd_paramsE)
        /*00e0*/ 	.word	0x000000ff


	//----- nvinfo : EIATTR_FRAME_SIZE
	.align		4
.L_48:
        /*00e4*/ 	.byte	0x04, 0x11
        /*00e6*/ 	.short	(.L_50 - .L_49)
	.align		4
.L_49:
        /*00e8*/ 	.word	index@(_ZN5flash44flash_bwd_dq_dk_dv_loop_seqk_parallel_kernelI23Flash_bwd_kernel_traitsILi64ELi128ELi128ELi8ELi4ELi4ELi4ELb0ELb0EN7cutlass10bfloat16_tE19Flash_kernel_traitsILi64ELi128ELi128ELi8ES3_EELb1ELb0ELb0ELb0ELb1ELb1ELb0EEEvNS_16Flash_bwd_paramsE)
        /*00ec*/ 	.word	0x00000068


	//----- nvinfo : EIATTR_REGCOUNT
	.align		4
.L_50:
        /*00f0*/ 	.byte	0x04, 0x2f
        /*00f2*/ 	.short	(.L_52 - .L_51)
	.align		4
.L_51:
        /*00f4*/ 	.word	index@(_ZN5flash44flash_bwd_dq_dk_dv_loop_seqk_parallel_kernelI23Flash_bwd_kernel_traitsILi64ELi128ELi128ELi8ELi4ELi4ELi4ELb0ELb0EN7cutlass10bfloat16_tE19Flash_kernel_traitsILi64ELi128ELi128ELi8ES3_EELb0ELb0ELb1ELb0ELb0ELb0ELb1EEEvNS_16Flash_bwd_paramsE)
        /*00f8*/ 	.word	0x000000ff


	//----- nvinfo : EIATTR_FRAME_SIZE
	.align		4
.L_52:
        /*00fc*/ 	.byte	0x04, 0x11
        /*00fe*/ 	.short	(.L_54 - .L_53)
	.align		4
.L_53:
        /*0100*/ 	.word	index@(_ZN5flash44flash_bwd_dq_dk_dv_loop_seqk_parallel_kernelI23Flash_bwd_kernel_traitsILi64ELi128ELi128ELi8ELi4ELi4ELi4ELb0ELb0EN7cutlass10bfloat16_tE19Flash_kernel_traitsILi64ELi128ELi128ELi8ES3_EELb0ELb0ELb1ELb0ELb0ELb0ELb1EEEvNS_16Flash_bwd_paramsE)
        /*0104*/ 	.word	0x00000168


	//----- nvinfo : EIATTR_REGCOUNT
	.align		4
.L_54:
        /*0108*/ 	.byte	0x04, 0x2f
        /*010a*/ 	.short	(.L_56 - .L_55)
	.align		4
.L_55:
        /*010c*/ 	.word	index@(_ZN5flash44flash_bwd_dq_dk_dv_loop_seqk_parallel_kernelI23Flash_bwd_kernel_traitsILi64ELi128ELi128ELi8ELi4ELi4ELi4ELb0ELb0EN7cutlass10bfloat16_tE19Flash_kernel_traitsILi64ELi128ELi128ELi8ES3_EELb1ELb0ELb1ELb0ELb0ELb0ELb0EEEvNS_16Flash_bwd_paramsE)
        /*0110*/ 	.word	0x000000ff


	//----- nvinfo : EIATTR_FRAME_SIZE
	.align		4
.L_56:
        /*0114*/ 	.byte	0x04, 0x11
        /*0116*/ 	.short	(.L_58 - .L_57)
	.align		4
.L_57:
        /*0118*/ 	.word	index@(_ZN5flash44flash_bwd_dq_dk_dv_loop_seqk_parallel_kernelI23Flash_bwd_kernel_traitsILi64ELi128ELi128ELi8ELi4ELi4ELi4ELb0ELb0EN7cutlass10bfloat16_tE19Flash_kernel_traitsILi64ELi128ELi128ELi8ES3_EELb1ELb0ELb1ELb0ELb0ELb0ELb0EEEvNS_16Flash_bwd_paramsE)
        /*011c*/ 	.word	0x00000040


	//----- nvinfo : EIATTR_REGCOUNT
	.align		4
.L_58:
        /*0120*/ 	.byte	0x04, 0x2f
        /*0122*/ 	.short	(.L_60 - .L_59)
	.align		4
.L_59:
        /*0124*/ 	.word	index@(_ZN5flash44flash_bwd_dq_dk_dv_loop_seqk_parallel_kernelI23Flash_bwd_kernel_traitsILi64ELi128ELi128ELi8ELi4ELi4ELi4ELb0ELb0EN7cutlass10bfloat16_tE19Flash_kernel_traitsILi64ELi128ELi128ELi8ES3_EELb0ELb0ELb0ELb0ELb0ELb0ELb1EEEvNS_16Flash_bwd_paramsE)
        /*0128*/ 	.word	0x000000ff


	//----- nvinfo : EIATTR_FRAME_SIZE
	.align		4
.L_60:
        /*012c*/ 	.byte	0x04, 0x11
        /*012e*/ 	.short	(.L_62 - .L_61)
	.align		4
.L_61:
        /*0130*/ 	.word	index@(_ZN5flash44flash_bwd_dq_dk_dv_loop_seqk_parallel_kernelI23Flash_bwd_kernel_traitsILi64ELi128ELi128ELi8ELi4ELi4ELi4ELb0ELb0EN7cutlass10bfloat16_tE19Flash_kernel_traitsILi64ELi128ELi128ELi8ES3_EELb0ELb0ELb0ELb0ELb0ELb0ELb1EEEvNS_16Flash_bwd_paramsE)
        /*0134*/ 	.word	0x00000168


	//----- nvinfo : EIATTR_REGCOUNT
	.align		4
.L_62:
        /*0138*/ 	.byte	0x04, 0x2f
        /*013a*/ 	.short	(.L_64 - .L_63)
	.align		4
.L_63:
        /*013c*/ 	.word	index@(_ZN5flash44flash_bwd_dq_dk_dv_loop_seqk_parallel_kernelI23Flash_bwd_kernel_traitsILi64ELi128ELi128ELi8ELi4ELi4ELi4ELb0ELb0EN7cutlass10bfloat16_tE19Flash_kernel_traitsILi64ELi128ELi128ELi8ES3_EELb1ELb0ELb0ELb0ELb0ELb0ELb0EEEvNS_16Flash_bwd_paramsE)
        /*0140*/ 	.word	0x000000ff


	//----- nvinfo : EIATTR_FRAME_SIZE
	.align		4
.L_64:
        /*0144*/ 	.byte	0x04, 0x11
        /*0146*/ 	.short	(.L_66 - .L_65)
	.align		4
.L_65:
        /*0148*/ 	.word	index@(_ZN5flash44flash_bwd_dq_dk_dv_loop_seqk_parallel_kernelI23Flash_bwd_kernel_traitsILi64ELi128ELi128ELi8ELi4ELi4ELi4ELb0ELb0EN7cutlass10bfloat16_tE19Flash_kernel_traitsILi64ELi128ELi128ELi8ES3_EELb1ELb0ELb0ELb0ELb0ELb0ELb0EEEvNS_16Flash_bwd_paramsE)
        /*014c*/ 	.word	0x00000060


	//----- nvinfo : EIATTR_REGCOUNT
	.align		4
.L_66:
        /*0150*/ 	.byte	0x04, 0x2f
        /*0152*/ 	.short	(.L_68 - .L_67)
	.align		4
.L_67:
        /*0154*/ 	.word	index@(_ZN5flash44flash_bwd_dq_dk_dv_loop_seqk_parallel_kernelI23Flash_bwd_kernel_traitsILi64ELi128ELi128ELi8ELi4ELi4ELi4ELb0ELb0EN7cutlass10bfloat16_tE19Flash_kernel_traitsILi64ELi128ELi128ELi8ES3_EELb0ELb0ELb0ELb0ELb0ELb1ELb1EEEvNS_16Flash_bwd_paramsE)
        /*0158*/ 	.word	0x000000ff


	//----- nvinfo : EIATTR_FRAME_SIZE
	.align		4
.L_68:
        /*015c*/ 	.byte	0x04, 0x11
        /*015e*/ 	.short	(.L_70 - .L_69)
	.align		4
.L_69:
        /*0160*/ 	.word	index@(_ZN5flash44flash_bwd_dq_dk_dv_loop_seqk_parallel_kernelI23Flash_bwd_kernel_traitsILi64ELi128ELi128ELi8ELi4ELi4ELi4ELb0ELb0EN7cutlass10bfloat16_tE19Flash_kernel_traitsILi64ELi128ELi128ELi8ES3_EELb0ELb0ELb0ELb0ELb0ELb1ELb1EEEvNS_16Flash_bwd_paramsE)
        /*0164*/ 	.word	0x00000160


	//----- nvinfo : EIATTR_REGCOUNT
	.align		4
.L_70:
        /*0168*/ 	.byte	0x04, 0x2f
        /*016a*/ 	.short	(.L_72 - .L_71)
	.align		4
.L_71:
        /*016c*/ 	.word	index@(_ZN5flash44flash_bwd_dq_dk_dv_loop_seqk_parallel_kernelI23Flash_bwd_kernel_traitsILi64ELi128ELi128ELi8ELi4ELi4ELi4ELb0ELb0EN7cutlass10bfloat16_tE19Flash_kernel_traitsILi64ELi128ELi128ELi8ES3_EELb1ELb0ELb0ELb0ELb0ELb1ELb0EEEvNS_16Flash_bwd_paramsE)
        /*0170*/ 	.word	0x000000ff


	//----- nvinfo : EIATTR_FRAME_SIZE
	.align		4
.L_72:
        /*0174*/ 	.byte	0x04, 0x11
        /*0176*/ 	.short	(.L_74 - .L_73)
	.align		4
.L_73:
        /*0178*/ 	.word	index@(_ZN5flash44flash_bwd_dq_dk_dv_loop_seqk_parallel_kernelI23Flash_bwd_kernel_traitsILi64ELi128ELi128ELi8ELi4ELi4ELi4ELb0ELb0EN7cutlass10bfloat16_tE19Flash_kernel_traitsILi64ELi128ELi128ELi8ES3_EELb1ELb0ELb0ELb0ELb0ELb1ELb0EEEvNS_16Flash_bwd_paramsE)
        /*017c*/ 	.word	0x00000050


	//----- nvinfo : EIATTR_REGCOUNT
	.align		4
.L_74:
        /*0180*/ 	.byte	0x04, 0x2f
        /*0182*/ 	.short	(.L_76 - .L_75)
	.align		4
.L_75:
        /*0184*/ 	.word	index@(_ZN5flash27flash_bwd_convert_dq_kernelI23Flash_bwd_kernel_traitsILi64ELi128ELi128ELi8ELi4ELi4ELi4ELb0ELb0EN7cutlass10bfloat16_tE19Flash_kernel_traitsILi64ELi128ELi128ELi8ES3_EEEEvNS_16Flash_bwd_paramsEi)
        /*0188*/ 	.word	0x00000040


	//----- nvinfo : EIATTR_FRAME_SIZE
	.align		4
.L_76:
        /*018c*/ 	.byte	0x04, 0x11
        /*018e*/ 	.short	(.L_78 - .L_77)
	.align		4
.L_77:
        /*0190*/ 	.word	index@(_ZN5flash27flash_bwd_convert_dq_kernelI23Flash_bwd_kernel_traitsILi64ELi128ELi128ELi8ELi4ELi4ELi4ELb0ELb0EN7cutlass10bfloat16_tE19Flash_kernel_traitsILi64ELi128ELi128ELi8ES3_EEEEvNS_16Flash_bwd_paramsEi)
        /*0194*/ 	.word	0x00000000


	//----- nvinfo : EIATTR_REGCOUNT
	.align		4
.L_78:
        /*0198*/ 	.byte	0x04, 0x2f
        /*019a*/ 	.short	(.L_80 - .L_79)
	.align		4
.L_79:
        /*019c*/ 	.word	index@(_ZN5flash25flash_bwd_dot_do_o_kernelILb1E23Flash_bwd_kernel_traitsILi64ELi64ELi128ELi8ELi2ELi4ELi4ELb1ELb0EN7cutlass10bfloat16_tE19Flash_kernel_traitsILi64ELi64ELi128ELi8ES3_EEEEvNS_16Flash_bwd_paramsE)
        /*01a0*/ 	.word	0x00000022


	//----- nvinfo : EIATTR_FRAME_SIZE
	.align		4
.L_80:
        /*01a4*/ 	.byte	0x04, 0x11
        /*01a6*/ 	.short	(.L_82 - .L_81)
	.align		4
.L_81:
        /*01a8*/ 	.word	index@(_ZN5flash25flash_bwd_dot_do_o_kernelILb1E23Flash_bwd_kernel_traitsILi64ELi64ELi128ELi8ELi2ELi4ELi4ELb1ELb0EN7cutlass10bfloat16_tE19Flash_kernel_traitsILi64ELi64ELi128ELi8ES3_EEEEvNS_16Flash_bwd_paramsE)
        /*01ac*/ 	.word	0x00000000


	//----- nvinfo : EIATTR_REGCOUNT
	.align		4
.L_82:
        /*01b0*/ 	.byte	0x04, 0x2f
        /*01b2*/ 	.short	(.L_84 - .L_83)
	.align		4
.L_83:
        /*01b4*/ 	.word	index@(_ZN5flash25flash_bwd_dot_do_o_kernelILb0E23Flash_bwd_kernel_traitsILi64ELi64ELi128ELi8ELi2ELi4ELi4ELb1ELb0EN7cutlass10bfloat16_tE19Flash_kernel_traitsILi64ELi64ELi128ELi8ES3_EEEEvNS_16Flash_bwd_paramsE)
        /*01b8*/ 	.word	0x0000001e


	//----- nvinfo : EIATTR_FRAME_SIZE
	.align		4
.L_84:
        /*01bc*/ 	.byte	0x04, 0x11
        /*01be*/ 	.short	(.L_86 - .L_85)
	.align		4
.L_85:
        /*01c0*/ 	.word	index@(_ZN5flash25flash_bwd_dot_do_o_kernelILb0E23Flash_bwd_kernel_traitsILi64ELi64ELi128ELi8ELi2ELi4ELi4ELb1ELb0EN7cutlass10bfloat16_tE19Flash_kernel_traitsILi64ELi64ELi128ELi8ES3_EEEEvNS_16Flash_bwd_paramsE)
        /*01c4*/ 	.word	0x00000000


	//----- nvinfo : EIATTR_REGCOUNT
	.align		4
.L_86:
        /*01c8*/ 	.byte	0x04, 0x2f
        /*01ca*/ 	.short	(.L_88 - .L_87)
	.align		4
.L_87:
        /*01cc*/ 	.word	index@(_ZN5flash44flash_bwd_dq_dk_dv_loop_seqk_parallel_kernelI23Flash_bwd_kernel_traitsILi64ELi64ELi128ELi8ELi2ELi4ELi4ELb1ELb0EN7cutlass10bfloat16_tE19Flash_kernel_traitsILi64ELi64ELi128ELi8ES3_EELb0ELb0ELb1ELb1ELb0ELb0ELb1EEEvNS_16Flash_bwd_paramsE)
        /*01d0*/ 	.word	0x000000ff


	//----- nvinfo : EIATTR_FRAME_SIZE
	.align		4
.L_88:
        /*01d4*/ 	.byte	0x04, 0x11
        /*01d6*/ 	.short	(.L_90 - .L_89)
	.align		4
.L_89:
        /*01d8*/ 	.word	index@(_ZN5flash44flash_bwd_dq_dk_dv_loop_seqk_parallel_kernelI23Flash_bwd_kernel_traitsILi64ELi64ELi128ELi8ELi2ELi4ELi4ELb1ELb0EN7cutlass10bfloat16_tE19Flash_kernel_traitsILi64ELi64ELi128ELi8ES3_EELb0ELb0ELb1ELb1ELb0ELb0ELb1EEEvNS_16Flash_bwd_paramsE)
        /*01dc*/ 	.word	0x00000028


	//----- nvinfo : EIATTR_REGCOUNT
	.align		4
.L_90:
        /*01e0*/ 	.byte	0x04, 0x2f
        /*01e2*/ 	.short	(.L_92 - .L_91)
	.align		4
.L_91:
        /*01e4*/ 	.word	index@(_ZN5flash44flash_bwd_dq_dk_dv_loop_seqk_parallel_kernelI23Flash_bwd_kernel_traitsILi64ELi64ELi128ELi8ELi2ELi4ELi4ELb1ELb0EN7cutlass10bfloat16_tE19Flash_kernel_traitsILi64ELi64ELi128ELi8ES3_EELb1ELb0ELb1ELb1ELb0ELb0ELb0EEEvNS_16Flash_bwd_paramsE)
        /*01e8*/ 	.word	0x000000ff


	//----- nvinfo : EIATTR_FRAME_SIZE
	.align		4
.L_92:
        /*01ec*/ 	.byte	0x04, 0x11
        /*01ee*/ 	.short	(.L_94 - .L_93)
	.align		4
.L_93:
        /*01f0*/ 	.word	index@(_ZN5flash44flash_bwd_dq_dk_dv_loop_seqk_parallel_kernelI23Flash_bwd_kernel_traitsILi64ELi64ELi128ELi8ELi2ELi4ELi4ELb1ELb0EN7cutlass10bfloat16_tE19Flash_kernel_traitsILi64ELi64ELi128ELi8ES3_EELb1ELb0ELb1ELb1ELb0ELb0ELb0EEEvNS_16Flash_bwd_paramsE)
        /*01f4*/ 	.word	0x00000008


	//----- nvinfo : EIATTR_REGCOUNT
	.align		4
.L_94:
        /*01f8*/ 	.byte	0x04, 0x2f
        /*01fa*/ 	.short	(.L_96 - .L_95)
	.align		4
.L_95:
        /*01fc*/ 	.word	index@(_ZN5flash44flash_bwd_dq_dk_dv_loop_seqk_parallel_kernelI23Flash_bwd_kernel_traitsILi64ELi64ELi128ELi8ELi2ELi4ELi4ELb1ELb0EN7cutlass10bfloat16_tE19Flash_kernel_traitsILi64ELi64ELi128ELi8ES3_EELb0ELb0ELb1ELb0ELb0ELb1ELb1EEEvNS_16Flash_bwd_paramsE)
        /*0200*/ 	.word	0x000000ff


	//----- nvinfo : EIATTR_FRAME_SIZE
	.align		4
.L_96:
        /*0204*/ 	.byte	0x04, 0x11
        /*0206*/ 	.short	(.L_98 - .L_97)
	.align		4
.L_97:
        /*0208*/ 	.word	index@(_ZN5flash44flash_bwd_dq_dk_dv_loop_seqk_parallel_kernelI23Flash_bwd_kernel_traitsILi64ELi64ELi128ELi8ELi2ELi4ELi4ELb1ELb0EN7cutlass10bfloat16_tE19Flash_kernel_traitsILi64ELi64ELi128ELi8ES3_EELb0ELb0ELb1ELb0ELb0ELb1ELb1EEEvNS_16Flash_bwd_paramsE)
        /*020c*/ 	.word	0x00000028


	//----- nvinfo : EIATTR_REGCOUNT
	.align		4
.L_98:
        /*0210*/ 	.byte	0x04, 0x2f
        /*0212*/ 	.short	(.L_100 - .L_99)
	.align		4
.L_99:
        /*0214*/ 	.word	index@(_ZN5flash44flash_bwd_dq_dk_dv_loop_seqk_parallel_kernelI23Flash_bwd_kernel_traitsILi64ELi64ELi128ELi8ELi2ELi4ELi4ELb1ELb0EN7cutlass10bfloat16_tE19Flash_kernel_traitsILi64ELi64ELi128ELi8ES3_EELb1ELb0ELb1ELb0ELb0ELb1ELb0EEEvNS_16Flash_bwd_paramsE)
        /*0218*/ 	.word	0x000000fd


	//----- nvinfo : EIATTR_FRAME_SIZE
	.align		4
.L_100:
        /*021c*/ 	.byte	0x04, 0x11
        /*021e*/ 	.short	(.L_102 - .L_101)
	.align		4
.L_101:
        /*0220*/ 	.word	index@(_ZN5flash44flash_bwd_dq_dk_dv_loop_seqk_parallel_kernelI23Flash_bwd_kernel_traitsILi64ELi64ELi128ELi8ELi2ELi4ELi4ELb1ELb0EN7cutlass10bfloat16_tE19Flash_kernel_traitsILi64ELi64ELi128ELi8ES3_EELb1ELb0ELb1ELb0ELb0ELb1ELb0EEEvNS_16Flash_bwd_paramsE)
        /*0224*/ 	.word	0x00000000


	//----- nvinfo : EIATTR_REGCOUNT
	.align		4
.L_102:
        /*0228*/ 	.byte	0x04, 0x2f
        /*022a*/ 	.short	(.L_104 - .L_103)
	.align		4
.L_103:
        /*022c*/ 	.word	index@(_ZN5flash44flash_bwd_dq_dk_dv_loop_seqk_parallel_kernelI23Flash_bwd_kernel_traitsILi64ELi64ELi128ELi8ELi2ELi4ELi4ELb1ELb0EN7cutlass10bfloat16_tE19Flash_kernel_traitsILi64ELi64ELi128ELi8ES3_EELb0ELb0ELb0ELb1ELb0ELb0ELb1EEEvNS_16Flash_bwd_paramsE)
        /*0230*/ 	.word	0x000000ff


	//----- nvinfo : EIATTR_FRAME_SIZE
	.align		4
.L_104:
        /*0234*/ 	.byte	0x04, 0x11
        /*0236*/ 	.short	(.L_106 - .L_105)
	.align		4
.L_105:
        /*0238*/ 	.word	index@(_ZN5flash44flash_bwd_dq_dk_dv_loop_seqk_parallel_kernelI23Flash_bwd_kernel_traitsILi64ELi64ELi128ELi8ELi2ELi4ELi4ELb1ELb0EN7cutlass10bfloat16_tE19Flash_kernel_traitsILi64ELi64ELi128ELi8ES3_EELb0ELb0ELb0ELb1ELb0ELb0ELb1EEEvNS_16Flash_bwd_paramsE)
        /*023c*/ 	.word	0x00000020


	//----- nvinfo : EIATTR_REGCOUNT
	.align		4
.L_106:
        /*0240*/ 	.byte	0x04, 0x2f
        /*0242*/ 	.short	(.L_108 - .L_107)
	.align		4
.L_107:
        /*0244*/ 	.word	index@(_ZN5flash44flash_bwd_dq_dk_dv_loop_seqk_parallel_kernelI23Flash_bwd_kernel_traitsILi64ELi64ELi128ELi8ELi2ELi4ELi4ELb1ELb0EN7cutlass10bfloat16_tE19Flash_kernel_traitsILi64ELi64ELi128ELi8ES3_EELb1ELb0ELb0ELb1ELb0ELb0ELb0EEEvNS_16Flash_bwd_paramsE)
        /*0248*/ 	.word	0x000000ff


	//----- nvinfo : EIATTR_FRAME_SIZE
	.align		4
.L_108:
        /*024c*/ 	.byte	0x04, 0x11
        /*024e*/ 	.short	(.L_110 - .L_109)
	.align		4
.L_109:
        /*0250*/ 	.word	index@(_ZN5flash44flash_bwd_dq_dk_dv_loop_seqk_parallel_kernelI23Flash_bwd_kernel_traitsILi64ELi64ELi128ELi8ELi2ELi4ELi4ELb1ELb0EN7cutlass10bfloat16_tE19Flash_kernel_traitsILi64ELi64ELi128ELi8ES3_EELb1ELb0ELb0ELb1ELb0ELb0ELb0EEEvNS_16Flash_bwd_paramsE)
        /*0254*/ 	.word	0x00000020


	//----- nvinfo : EIATTR_REGCOUNT
	.align		4
.L_110:
        /*0258*/ 	.byte	0x04, 0x2f
        /*025a*/ 	.short	(.L_112 - .L_111)
	.align		4
.L_111:
        /*025c*/ 	.word	index@(_ZN5flash44flash_bwd_dq_dk_dv_loop_seqk_parallel_kernelI23Flash_bwd_kernel_traitsILi64ELi64ELi128ELi8ELi2ELi4ELi4ELb1ELb0EN7cutlass10bfloat16_tE19Flash_kernel_traitsILi64ELi64ELi128ELi8ES3_EELb0ELb0ELb0ELb0ELb1ELb1ELb1EEEvNS_16Flash_bwd_paramsE)
        /*0260*/ 	.word	0x000000ff


	//----- nvinfo : EIATTR_FRAME_SIZE
	.align		4
.L_112:
        /*0264*/ 	.byte	0x04, 0x11
        /*0266*/ 	.short	(.L_114 - .L_113)
	.align		4
.L_113:
        /*0268*/ 	.word	index@(_ZN5flash44flash_bwd_dq_dk_dv_loop_seqk_parallel_kernelI23Flash_bwd_kernel_traitsILi64ELi64ELi128ELi8ELi2ELi4ELi4ELb1ELb0EN7cutlass10bfloat16_tE19Flash_kernel_traitsILi64ELi64ELi128ELi8ES3_EELb0ELb0ELb0ELb0ELb1ELb1ELb1EEEvNS_16Flash_bwd_paramsE)
        /*026c*/ 	.word	0x00000010


	//----- nvinfo : EIATTR_REGCOUNT
	.align		4
.L_114:
        /*0270*/ 	.byte	0x04, 0x2f
        /*0272*/ 	.short	(.L_116 - .L_115)
	.align		4
.L_115:
        /*0274*/ 	.word	index@(_ZN5flash44flash_bwd_dq_dk_dv_loop_seqk_parallel_kernelI23Flash_bwd_kernel_traitsILi64ELi64ELi128ELi8ELi2ELi4ELi4ELb1ELb0EN7cutlass10bfloat16_tE19Flash_kernel_traitsILi64ELi64ELi128ELi8ES3_EELb1ELb0ELb0ELb0ELb1ELb1ELb0EEEvNS_16Flash_bwd_paramsE)
        /*0278*/ 	.word	0x000000ff


	//----- nvinfo : EIATTR_FRAME_SIZE
	.align		4
.L_116:
        /*027c*/ 	.byte	0x04, 0x11
        /*027e*/ 	.short	(.L_118 - .L_117)
	.align		4
.L_117:
        /*0280*/ 	.word	index@(_ZN5flash44flash_bwd_dq_dk_dv_loop_seqk_parallel_kernelI23Flash_bwd_kernel_traitsILi64ELi64ELi128ELi8ELi2ELi4ELi4ELb1ELb0EN7cutlass10bfloat16_tE19Flash_kernel_traitsILi64ELi64ELi128ELi8ES3_EELb1ELb0ELb0ELb0ELb1ELb1ELb0EEEvNS_16Flash_bwd_paramsE)
        /*0284*/ 	.word	0x00000000


	//----- nvinfo : EIATTR_REGCOUNT
	.align		4
.L_118:
        /*0288*/ 	.byte	0x04, 0x2f
        /*028a*/ 	.short	(.L_120 - .L_119)
	.align		4
.L_119:
        /*028c*/ 	.word	index@(_ZN5flash44flash_bwd_dq_dk_dv_loop_seqk_parallel_kernelI23Flash_bwd_kernel_traitsILi64ELi64ELi128ELi8ELi2ELi4ELi4ELb1ELb0EN7cutlass10bfloat16_tE19Flash_kernel_traitsILi64ELi64ELi128ELi8ES3_EELb0ELb0ELb1ELb0ELb0ELb0ELb1EEEvNS_16Flash_bwd_paramsE)
        /*0290*/ 	.word	0x000000ff


	//----- nvinfo : EIATTR_FRAME_SIZE
	.align		4
.L_120:
        /*0294*/ 	.byte	0x04, 0x11
        /*0296*/ 	.short	(.L_122 - .L_121)
	.align		4
.L_121:
        /*0298*/ 	.word	index@(_ZN5flash44flash_bwd_dq_dk_dv_loop_seqk_parallel_kernelI23Flash_bwd_kernel_traitsILi64ELi64ELi128ELi8ELi2ELi4ELi4ELb1ELb0EN7cutlass10bfloat16_tE19Flash_kernel_traitsILi64ELi64ELi128ELi8ES3_EELb0ELb0ELb1ELb0ELb0ELb0ELb1EEEvNS_16Flash_bwd_paramsE)
        /*029c*/ 	.word	0x00000028


	//----- nvinfo : EIATTR_REGCOUNT
	.align		4
.L_122:
        /*02a0*/ 	.byte	0x04, 0x2f
        /*02a2*/ 	.short	(.L_124 - .L_123)
	.align		4
.L_123:
        /*02a4*/ 	.word	index@(_ZN5flash44flash_bwd_dq_dk_dv_loop_seqk_parallel_kernelI23Flash_bwd_kernel_traitsILi64ELi64ELi128ELi8ELi2ELi4ELi4ELb1ELb0EN7cutlass10bfloat16_tE19Flash_kernel_traitsILi64ELi64ELi128ELi8ES3_EELb1ELb0ELb1ELb0ELb0ELb0ELb0EEEvNS_16Flash_bwd_paramsE)
        /*02a8*/ 	.word	0x000000fd


	//----- nvinfo : EIATTR_FRAME_SIZE
	.align		4
.L_124:
        /*02ac*/ 	.byte	0x04, 0x11
        /*02ae*/ 	.short	(.L_126 - .L_125)
	.align		4
.L_125:
        /*02b0*/ 	.word	index@(_ZN5flash44flash_bwd_dq_dk_dv_loop_seqk_parallel_kernelI23Flash_bwd_kernel_traitsILi64ELi64ELi128ELi8ELi2ELi4ELi4ELb1ELb0EN7cutlass10bfloat16_tE19Flash_kernel_traitsILi64ELi64ELi128ELi8ES3_EELb1ELb0ELb1ELb0ELb0ELb0ELb0EEEvNS_16Flash_bwd_paramsE)
        /*02b4*/ 	.word	0x00000000


	//----- nvinfo : EIATTR_REGCOUNT
	.align		4
.L_126:
        /*02b8*/ 	.byte	0x04, 0x2f
        /*02ba*/ 	.short	(.L_128 - .L_127)
	.align		4
.L_127:
        /*02bc*/ 	.word	index@(_ZN5flash44flash_bwd_dq_dk_dv_loop_seqk_parallel_kernelI23Flash_bwd_kernel_traitsILi64ELi64ELi128ELi8ELi2ELi4ELi4ELb1ELb0EN7cutlass10bfloat16_tE19Flash_kernel_traitsILi64ELi64ELi128ELi8ES3_EELb0ELb0ELb0ELb0ELb0ELb0ELb1EEEvNS_16Flash_bwd_paramsE)
        /*02c0*/ 	.word	0x000000ff


	//----- nvinfo : EIATTR_FRAME_SIZE
	.align		4
.L_128:
        /*02c4*/ 	.byte	0x04, 0x11
        /*02c6*/ 	.short	(.L_130 - .L_129)
	.align		4
.L_129:
        /*02c8*/ 	.word	index@(_ZN5flash44flash_bwd_dq_dk_dv_loop_seqk_parallel_kernelI23Flash_bwd_kernel_traitsILi64ELi64ELi128ELi8ELi2ELi4ELi4ELb1ELb0EN7cutlass10bfloat16_tE19Flash_kernel_traitsILi64ELi64ELi128ELi8ES3_EELb0ELb0ELb0ELb0ELb0ELb0ELb1EEEvNS_16Flash_bwd_paramsE)
        /*02cc*/ 	.word	0x00000018


	//----- nvinfo : EIATTR_REGCOUNT
	.align		4
.L_130:
        /*02d0*/ 	.byte	0x04, 0x2f
        /*02d2*/ 	.short	(.L_132 - .L_131)
	.align		4
.L_131:
        /*02d4*/ 	.word	index@(_ZN5flash44flash_bwd_dq_dk_dv_loop_seqk_parallel_kernelI23Flash_bwd_kernel_traitsILi64ELi64ELi128ELi8ELi2ELi4ELi4ELb1ELb0EN7cutlass10bfloat16_tE19Flash_kernel_traitsILi64ELi64ELi128ELi8ES3_EELb1ELb0ELb0ELb0ELb0ELb0ELb0EEEvNS_16Flash_bwd_paramsE)
        /*02d8*/ 	.word	0x000000ff


	//----- nvinfo : EIATTR_FRAME_SIZE
	.align		4
.L_132:
        /*02dc*/ 	.byte	0x04, 0x11
        /*02de*/ 	.short	(.L_134 - .L_133)
	.align		4
.L_133:
        /*02e0*/ 	.word	index@(_ZN5flash44flash_bwd_dq_dk_dv_loop_seqk_parallel_kernelI23Flash_bwd_kernel_traitsILi64ELi64ELi128ELi8ELi2ELi4ELi4ELb1ELb0EN7cutlass10bfloat16_tE19Flash_kernel_traitsILi64ELi64ELi128ELi8ES3_EELb1ELb0ELb0ELb0ELb0ELb0ELb0EEEvNS_16Flash_bwd_paramsE)
        /*02e4*/ 	.word	0x00000000


	//----- nvinfo : EIATTR_REGCOUNT
	.align		4
.L_134:
        /*02e8*/ 	.byte	0x04, 0x2f
        /*02ea*/ 	.short	(.L_136 - .L_135)
	.align		4
.L_135:
        /*02ec*/ 	.word	index@(_ZN5flash44flash_bwd_dq_dk_dv_loop_seqk_parallel_kernelI23Flash_bwd_kernel_traitsILi64ELi64ELi128ELi8ELi2ELi4ELi4ELb1ELb0EN7cutlass10bfloat16_tE19Flash_kernel_traitsILi64ELi64ELi128ELi8ES3_EELb0ELb0ELb0ELb0ELb0ELb1ELb1EEEvNS_16Flash_bwd_paramsE)
        /*02f0*/ 	.word	0x000000ff


	//----- nvinfo : EIATTR_FRAME_SIZE
	.align		4
.L_136:
        /*02f4*/ 	.byte	0x04, 0x11
        /*02f6*/ 	.short	(.L_138 - .L_137)
	.align		4
.L_137:
        /*02f8*/ 	.word	index@(_ZN5flash44flash_bwd_dq_dk_dv_loop_seqk_parallel_kernelI23Flash_bwd_kernel_traitsILi64ELi64ELi128ELi8ELi2ELi4ELi4ELb1ELb0EN7cutlass10bfloat16_tE19Flash_kernel_traitsILi64ELi64ELi128ELi8ES3_EELb0ELb0ELb0ELb0ELb0ELb1ELb1EEEvNS_16Flash_bwd_paramsE)
        /*02fc*/ 	.word	0x00000018


	//----- nvinfo : EIATTR_REGCOUNT
	.align		4
.L_138:
        /*0300*/ 	.byte	0x04, 0x2f
        /*0302*/ 	.short	(.L_140 - .L_139)
	.align		4
.L_139:
        /*0304*/ 	.word	index@(_ZN5flash44flash_bwd_dq_dk_dv_loop_seqk_parallel_kernelI23Flash_bwd_kernel_traitsILi64ELi64ELi128ELi8ELi2ELi4ELi4ELb1ELb0EN7cutlass10bfloat16_tE19Flash_kernel_traitsILi64ELi64ELi128ELi8ES3_EELb1ELb0ELb0ELb0ELb0ELb1ELb0EEEvNS_16Flash_bwd_paramsE)
        /*0308*/ 	.word	0x000000ff


	//----- nvinfo : EIATTR_FRAME_SIZE
	.align		4
.L_140:
        /*030c*/ 	.byte	0x04, 0x11
        /*030e*/ 	.short	(.L_142 - .L_141)
	.align		4
.L_141:
        /*0310*/ 	.word	index@(_ZN5flash44flash_bwd_dq_dk_dv_loop_seqk_parallel_kernelI23Flash_bwd_kernel_traitsILi64ELi64ELi128ELi8ELi2ELi4ELi4ELb1ELb0EN7cutlass10bfloat16_tE19Flash_kernel_traitsILi64ELi64ELi128ELi8ES3_EELb1ELb0ELb0ELb0ELb0ELb1ELb0EEEvNS_16Flash_bwd_paramsE)
        /*0314*/ 	.word	0x00000000


	//----- nvinfo : EIATTR_REGCOUNT
	.align		4
.L_142:
        /*0318*/ 	.byte	0x04, 0x2f
        /*031a*/ 	.short	(.L_144 - .L_143)
	.align		4
.L_143:
        /*031c*/ 	.word	index@(_ZN5flash27flash_bwd_convert_dq_kernelI23Flash_bwd_kernel_traitsILi64ELi64ELi128ELi8ELi2ELi4ELi4ELb1ELb0EN7cutlass10bfloat16_tE19Flash_kernel_traitsILi64ELi64ELi128ELi8ES3_EEEEvNS_16Flash_bwd_paramsEi)
        /*0320*/ 	.word	0x0000002a


	//----- nvinfo : EIATTR_FRAME_SIZE
	.align		4
.L_144:
        /*0324*/ 	.byte	0x04, 0x11
        /*0326*/ 	.short	(.L_146 - .L_145)
	.align		4
.L_145:
        /*0328*/ 	.word	index@(_ZN5flash27flash_bwd_convert_dq_kernelI23Flash_bwd_kernel_traitsILi64ELi64ELi128ELi8ELi2ELi4ELi4ELb1ELb0EN7cutlass10bfloat16_tE19Flash_kernel_traitsILi64ELi64ELi128ELi8ES3_EEEEvNS_16Flash_bwd_paramsEi)
        /*032c*/ 	.word	0x00000000


	//----- nvinfo : EIATTR_REGCOUNT
	.align		4
.L_146:
        /*0330*/ 	.byte	0x04, 0x2f
        /*0332*/ 	.short	(.L_148 - .L_147)
	.align		4
.L_147:
        /*0334*/ 	.word	index@(_ZN5flash44flash_bwd_dq_dk_dv_loop_seqk_parallel_kernelI23Flash_bwd_kernel_traitsILi64ELi128ELi128ELi8ELi4ELi4ELi4ELb0ELb0EN7cutlass10bfloat16_tE19Flash_kernel_traitsILi64ELi128ELi128ELi8ES3_EELb0ELb0ELb1ELb1ELb0ELb0ELb0EEEvNS_16Flash_bwd_paramsE)
        /*0338*/ 	.word	0x000000ff


	//----- nvinfo : EIATTR_FRAME_SIZE
	.align		4
.L_148:
        /*033c*/ 	.byte	0x04, 0x11
        /*033e*/ 	.short	(.L_150 - .L_149)
	.align		4
.L_149:
        /*0340*/ 	.word	index@(_ZN5flash44flash_bwd_dq_dk_dv_loop_seqk_parallel_kernelI23Flash_bwd_kernel_traitsILi64ELi128ELi128ELi8ELi4ELi4ELi4ELb0ELb0EN7cutlass10bfloat16_tE19Flash_kernel_traitsILi64ELi128ELi128ELi8ES3_EELb0ELb0ELb1ELb1ELb0ELb0ELb0EEEvNS_16Flash_bwd_paramsE)
        /*0344*/ 	.word	0x00000048


	//----- nvinfo : EIATTR_REGCOUNT
	.align		4
.L_150:
        /*0348*/ 	.byte	0x04, 0x2f
        /*034a*/ 	.short	(.L_152 - .L_151)
	.align		4
.L_151:
        /*034c*/ 	.word	index@(_ZN5flash44flash_bwd_dq_dk_dv_loop_seqk_parallel_kernelI23Flash_bwd_kernel_traitsILi64ELi128ELi128ELi8ELi4ELi4ELi4ELb0ELb0EN7cutlass10bfloat16_tE19Flash_kernel_traitsILi64ELi128ELi128ELi8ES3_EELb0ELb0ELb1ELb0ELb0ELb1ELb0EEEvNS_16Flash_bwd_paramsE)
        /*0350*/ 	.word	0x000000ff


	//----- nvinfo : EIATTR_FRAME_SIZE
	.align		4
.L_152:
        /*0354*/ 	.byte	0x04, 0x11
        /*0356*/ 	.short	(.L_154 - .L_153)
	.align		4
.L_153:
        /*0358*/ 	.word	index@(_ZN5flash44flash_bwd_dq_dk_dv_loop_seqk_parallel_kernelI23Flash_bwd_kernel_traitsILi64ELi128ELi128ELi8ELi4ELi4ELi4ELb0ELb0EN7cutlass10bfloat16_tE19Flash_kernel_traitsILi64ELi128ELi128ELi8ES3_EELb0ELb0ELb1ELb0ELb0ELb1ELb0EEEvNS_16Flash_bwd_paramsE)
        /*035c*/ 	.word	0x00000060


	//----- nvinfo : EIATTR_REGCOUNT
	.align		4
.L_154:
        /*0360*/ 	.byte	0x04, 0x2f
        /*0362*/ 	.short	(.L_156 - .L_155)
	.align		4
.L_155:
        /*0364*/ 	.word	index@(_ZN5flash44flash_bwd_dq_dk_dv_loop_seqk_parallel_kernelI23Flash_bwd_kernel_traitsILi64ELi128ELi128ELi8ELi4ELi4ELi4ELb0ELb0EN7cutlass10bfloat16_tE19Flash_kernel_traitsILi64ELi128ELi128ELi8ES3_EELb0ELb0ELb0ELb1ELb0ELb0ELb0EEEvNS_16Flash_bwd_paramsE)
        /*0368*/ 	.word	0x000000ff


	//----- nvinfo : EIATTR_FRAME_SIZE
	.align		4
.L_156:
        /*036c*/ 	.byte	0x04, 0x11
        /*036e*/ 	.short	(.L_158 - .L_157)
	.align		4
.L_157:
        /*0370*/ 	.word	index@(_ZN5flash44flash_bwd_dq_dk_dv_loop_seqk_parallel_kernelI23Flash_bwd_kernel_traitsILi64ELi128ELi128ELi8ELi4ELi4ELi4ELb0ELb0EN7cutlass10bfloat16_tE19Flash_kernel_traitsILi64ELi128ELi128ELi8ES3_EELb0ELb0ELb0ELb1ELb0ELb0ELb0EEEvNS_16Flash_bwd_paramsE)
        /*0374*/ 	.word	0x00000098


	//----- nvinfo : EIATTR_REGCOUNT
	.align		4
.L_158:
        /*0378*/ 	.byte	0x04, 0x2f
        /*037a*/ 	.short	(.L_160 - .L_159)
	.align		4
.L_159:
        /*037c*/ 	.word	index@(_ZN5flash44flash_bwd_dq_dk_dv_loop_seqk_parallel_kernelI23Flash_bwd_kernel_traitsILi64ELi128ELi128ELi8ELi4ELi4ELi4ELb0ELb0EN7cutlass10bfloat16_tE19Flash_kernel_traitsILi64ELi128ELi128ELi8ES3_EELb0ELb0ELb0ELb0ELb1ELb1ELb0EEEvNS_16Flash_bwd_paramsE)
        /*0380*/ 	.word	0x000000ff


	//----- nvinfo : EIATTR_FRAME_SIZE
	.align		4
.L_160:
        /*0384*/ 	.byte	0x04, 0x11
        /*0386*/ 	.short	(.L_162 - .L_161)
	.align		4
.L_161:
        /*0388*/ 	.word	index@(_ZN5flash44flash_bwd_dq_dk_dv_loop_seqk_parallel_kernelI23Flash_bwd_kernel_traitsILi64ELi128ELi128ELi8ELi4ELi4ELi4ELb0ELb0EN7cutlass10bfloat16_tE19Flash_kernel_traitsILi64ELi128ELi128ELi8ES3_EELb0ELb0ELb0ELb0ELb1ELb1ELb0EEEvNS_16Flash_bwd_paramsE)
        /*038c*/ 	.word	0x00000060


	//----- nvinfo : EIATTR_REGCOUNT
	.align		4
.L_162:
        /*0390*/ 	.byte	0x04, 0x2f
        /*0392*/ 	.short	(.L_164 - .L_163)
	.align		4
.L_163:
        /*0394*/ 	.word	index@(_ZN5flash44flash_bwd_dq_dk_dv_loop_seqk_parallel_kernelI23Flash_bwd_kernel_traitsILi64ELi128ELi128ELi8ELi4ELi4ELi4ELb0ELb0EN7cutlass10bfloat16_tE19Flash_kernel_traitsILi64ELi128ELi128ELi8ES3_EELb0ELb0ELb1ELb0ELb0ELb0ELb0EEEvNS_16Flash_bwd_paramsE)
        /*0398*/ 	.word	0x000000ff


	//----- nvinfo : EIATTR_FRAME_SIZE
	.align		4
.L_164:
        /*039c*/ 	.byte	0x04, 0x11
        /*039e*/ 	.short	(.L_166 - .L_165)
	.align		4
.L_165:
        /*03a0*/ 	.word	index@(_ZN5flash44flash_bwd_dq_dk_dv_loop_seqk_parallel_kernelI23Flash_bwd_kernel_traitsILi64ELi128ELi128ELi8ELi4ELi4ELi4ELb0ELb0EN7cutlass10bfloat16_tE19Flash_kernel_traitsILi64ELi128ELi128ELi8ES3_EELb0ELb0ELb1ELb0ELb0ELb0ELb0EEEvNS_16Flash_bwd_paramsE)
        /*03a4*/ 	.word	0x00000048


	//----- nvinfo : EIATTR_REGCOUNT
	.align		4
.L_166:
        /*03a8*/ 	.byte	0x04, 0x2f
        /*03aa*/ 	.short	(.L_168 - .L_167)
	.align		4
.L_167:
        /*03ac*/ 	.word	index@(_ZN5flash44flash_bwd_dq_dk_dv_loop_seqk_parallel_kernelI23Flash_bwd_kernel_traitsILi64ELi128ELi128ELi8ELi4ELi4ELi4ELb0ELb0EN7cutlass10bfloat16_tE19Flash_kernel_traitsILi64ELi128ELi128ELi8ES3_EELb0ELb0ELb0ELb0ELb0ELb0ELb0EEEvNS_16Flash_bwd_paramsE)
        /*03b0*/ 	.word	0x000000ff


	//----- nvinfo : EIATTR_FRAME_SIZE
	.align		4
.L_168:
        /*03b4*/ 	.byte	0x04, 0x11
        /*03b6*/ 	.short	(.L_170 - .L_169)
	.align		4
.L_169:
        /*03b8*/ 	.word	index@(_ZN5flash44flash_bwd_dq_dk_dv_loop_seqk_parallel_kernelI23Flash_bwd_kernel_traitsILi64ELi128ELi128ELi8ELi4ELi4ELi4ELb0ELb0EN7cutlass10bfloat16_tE19Flash_kernel_traitsILi64ELi128ELi128ELi8ES3_EELb0ELb0ELb0ELb0ELb0ELb0ELb0EEEvNS_16Flash_bwd_paramsE)
        /*03bc*/ 	.word	0x00000068


	//----- nvinfo : EIATTR_REGCOUNT
	.align		4
.L_170:
        /*03c0*/ 	.byte	0x04, 0x2f
        /*03c2*/ 	.short	(.L_172 - .L_171)
	.align		4
.L_171:
        /*03c4*/ 	.word	index@(_ZN5flash44flash_bwd_dq_dk_dv_loop_seqk_parallel_kernelI23Flash_bwd_kernel_traitsILi64ELi128ELi128ELi8ELi4ELi4ELi4ELb0ELb0EN7cutlass10bfloat16_tE19Flash_kernel_traitsILi64ELi128ELi128ELi8ES3_EELb0ELb0ELb0ELb0ELb0ELb1ELb0EEEvNS_16Flash_bwd_paramsE)
        /*03c8*/ 	.word	0x000000ff


	//----- nvinfo : EIATTR_FRAME_SIZE
	.align		4
.L_172:
        /*03cc*/ 	.byte	0x04, 0x11
        /*03ce*/ 	.short	(.L_174 - .L_173)
	.align		4
.L_173:
        /*03d0*/ 	.word	index@(_ZN5flash44flash_bwd_dq_dk_dv_loop_seqk_parallel_kernelI23Flash_bwd_kernel_traitsILi64ELi128ELi128ELi8ELi4ELi4ELi4ELb0ELb0EN7cutlass10bfloat16_tE19Flash_kernel_traitsILi64ELi128ELi128ELi8ES3_EELb0ELb0ELb0ELb0ELb0ELb1ELb0EEEvNS_16Flash_bwd_paramsE)
        /*03d4*/ 	.word	0x00000060


	//----- nvinfo : EIATTR_REGCOUNT
	.align		4
.L_174:
        /*03d8*/ 	.byte	0x04, 0x2f
        /*03da*/ 	.short	(.L_176 - .L_175)
	.align		4
.L_175:
        /*03dc*/ 	.word	index@(_ZN5flash44flash_bwd_dq_dk_dv_loop_seqk_parallel_kernelI23Flash_bwd_kernel_traitsILi64ELi64ELi128ELi8ELi2ELi4ELi4ELb1ELb0EN7cutlass10bfloat16_tE19Flash_kernel_traitsILi64ELi64ELi128ELi8ES3_EELb0ELb0ELb1ELb1ELb0ELb0ELb0EEEvNS_16Flash_bwd_paramsE)
        /*03e0*/ 	.word	0x000000ff


	//----- nvinfo : EIATTR_FRAME_SIZE
	.align		4
.L_176:
        /*03e4*/ 	.byte	0x04, 0x11
        /*03e6*/ 	.short	(.L_178 - .L_177)
	.align		4
.L_177:
        /*03e8*/ 	.word	index@(_ZN5flash44flash_bwd_dq_dk_dv_loop_seqk_parallel_kernelI23Flash_bwd_kernel_traitsILi64ELi64ELi128ELi8ELi2ELi4ELi4ELb1ELb0EN7cutlass10bfloat16_tE19Flash_kernel_traitsILi64ELi64ELi128ELi8ES3_EELb0ELb0ELb1ELb1ELb0ELb0ELb0EEEvNS_16Flash_bwd_paramsE)
        /*03ec*/ 	.word	0x00000000


	//----- nvinfo : EIATTR_REGCOUNT
	.align		4
.L_178:
        /*03f0*/ 	.byte	0x04, 0x2f
        /*03f2*/ 	.short	(.L_180 - .L_179)
	.align		4
.L_179:
        /*03f4*/ 	.word	index@(_ZN5flash44flash_bwd_dq_dk_dv_loop_seqk_parallel_kernelI23Flash_bwd_kernel_traitsILi64ELi64ELi128ELi8ELi2ELi4ELi4ELb1ELb0EN7cutlass10bfloat16_tE19Flash_kernel_traitsILi64ELi64ELi128ELi8ES3_EELb0ELb0ELb1ELb0ELb0ELb1ELb0EEEvNS_16Flash_bwd_paramsE)
        /*03f8*/ 	.word	0x000000fc


	//----- nvinfo : EIATTR_FRAME_SIZE
	.align		4
.L_180:
        /*03fc*/ 	.byte	0x04, 0x11
        /*03fe*/ 	.short	(.L_182 - .L_181)
	.align		4
.L_181:
        /*0400*/ 	.word	index@(_ZN5flash44flash_bwd_dq_dk_dv_loop_seqk_parallel_kernelI23Flash_bwd_kernel_traitsILi64ELi64ELi128ELi8ELi2ELi4ELi4ELb1ELb0EN7cutlass10bfloat16_tE19Flash_kernel_traitsILi64ELi64ELi128ELi8ES3_EELb0ELb0ELb1ELb0ELb0ELb1ELb0EEEvNS_16Flash_bwd_paramsE)
        /*0404*/ 	.word	0x00000000


	//----- nvinfo : EIATTR_REGCOUNT
	.align		4
.L_182:
        /*0408*/ 	.byte	0x04, 0x2f
        /*040a*/ 	.short	(.L_184 - .L_183)
	.align		4
.L_183:
        /*040c*/ 	.word	index@(_ZN5flash44flash_bwd_dq_dk_dv_loop_seqk_parallel_kernelI23Flash_bwd_kernel_traitsILi64ELi64ELi128ELi8ELi2ELi4ELi4ELb1ELb0EN7cutlass10bfloat16_tE19Flash_kernel_traitsILi64ELi64ELi128ELi8ES3_EELb0ELb0ELb0ELb1ELb0ELb0ELb0EEEvNS_16Flash_bwd_paramsE)
        /*0410*/ 	.word	0x000000ff


	//----- nvinfo : EIATTR_FRAME_SIZE
	.align		4
.L_184:
        /*0414*/ 	.byte	0x04, 0x11
        /*0416*/ 	.short	(.L_186 - .L_185)
	.align		4
.L_185:
        /*0418*/ 	.word	index@(_ZN5flash44flash_bwd_dq_dk_dv_loop_seqk_parallel_kernelI23Flash_bwd_kernel_traitsILi64ELi64ELi128ELi8ELi2ELi4ELi4ELb1ELb0EN7cutlass10bfloat16_tE19Flash_kernel_traitsILi64ELi64ELi128ELi8ES3_EELb0ELb0ELb0ELb1ELb0ELb0ELb0EEEvNS_16Flash_bwd_paramsE)
        /*041c*/ 	.word	0x00000000


	//----- nvinfo : EIATTR_REGCOUNT
	.align		4
.L_186:
        /*0420*/ 	.byte	0x04, 0x2f
        /*0422*/ 	.short	(.L_188 - .L_187)
	.align		4
.L_187:
        /*0424*/ 	.word	index@(_ZN5flash44flash_bwd_dq_dk_dv_loop_seqk_parallel_kernelI23Flash_bwd_kernel_traitsILi64ELi64ELi128ELi8ELi2ELi4ELi4ELb1ELb0EN7cutlass10bfloat16_tE19Flash_kernel_traitsILi64ELi64ELi128ELi8ES3_EELb0ELb0ELb0ELb0ELb1ELb1ELb0EEEvNS_16Flash_bwd_paramsE)
        /*0428*/ 	.word	0x000000ff


	//----- nvinfo : EIATTR_FRAME_SIZE
	.align		4
.L_188:
        /*042c*/ 	.byte	0x04, 0x11
        /*042e*/ 	.short	(.L_190 - .L_189)
	.align		4
.L_189:
        /*0430*/ 	.word	index@(_ZN5flash44flash_bwd_dq_dk_dv_loop_seqk_parallel_kernelI23Flash_bwd_kernel_traitsILi64ELi64ELi128ELi8ELi2ELi4ELi4ELb1ELb0EN7cutlass10bfloat16_tE19Flash_kernel_traitsILi64ELi64ELi128ELi8ES3_EELb0ELb0ELb0ELb0ELb1ELb1ELb0EEEvNS_16Flash_bwd_paramsE)
        /*0434*/ 	.word	0x00000000


	//----- nvinfo : EIATTR_REGCOUNT
	.align		4
.L_190:
        /*0438*/ 	.byte	0x04, 0x2f
        /*043a*/ 	.short	(.L_192 - .L_191)
	.align		4
.L_191:
        /*043c*/ 	.word	index@(_ZN5flash44flash_bwd_dq_dk_dv_loop_seqk_parallel_kernelI23Flash_bwd_kernel_traitsILi64ELi64ELi128ELi8ELi2ELi4ELi4ELb1ELb0EN7cutlass10bfloat16_tE19Flash_kernel_traitsILi64ELi64ELi128ELi8ES3_EELb0ELb0ELb1ELb0ELb0ELb0ELb0EEEvNS_16Flash_bwd_paramsE)
        /*0440*/ 	.word	0x000000fd


	//----- nvinfo : EIATTR_FRAME_SIZE
	.align		4
.L_192:
        /*0444*/ 	.byte	0x04, 0x11
        /*0446*/ 	.short	(.L_194 - .L_193)
	.align		4
.L_193:
        /*0448*/ 	.word	index@(_ZN5flash44flash_bwd_dq_dk_dv_loop_seqk_parallel_kernelI23Flash_bwd_kernel_traitsILi64ELi64ELi128ELi8ELi2ELi4ELi4ELb1ELb0EN7cutlass10bfloat16_tE19Flash_kernel_traitsILi64ELi64ELi128ELi8ES3_EELb0ELb0ELb1ELb0ELb0ELb0ELb0EEEvNS_16Flash_bwd_paramsE)
        /*044c*/ 	.word	0x00000000


	//----- nvinfo : EIATTR_REGCOUNT
	.align		4
.L_194:
        /*0450*/ 	.byte	0x04, 0x2f
        /*0452*/ 	.short	(.L_196 - .L_195)
	.align		4
.L_195:
        /*0454*/ 	.word	index@(_ZN5flash44flash_bwd_dq_dk_dv_loop_seqk_parallel_kernelI23Flash_bwd_kernel_traitsILi64ELi64ELi128ELi8ELi2ELi4ELi4ELb1ELb0EN7cutlass10bfloat16_tE19Flash_kernel_traitsILi64ELi64ELi128ELi8ES3_EELb0ELb0ELb0ELb0ELb0ELb0ELb0EEEvNS_16Flash_bwd_paramsE)
        /*0458*/ 	.word	0x000000ff


	//----- nvinfo : EIATTR_FRAME_SIZE
	.align		4
.L_196:
        /*045c*/ 	.byte	0x04, 0x11
        /*045e*/ 	.short	(.L_198 - .L_197)
	.align		4
.L_197:
        /*0460*/ 	.word	index@(_ZN5flash44flash_bwd_dq_dk_dv_loop_seqk_parallel_kernelI23Flash_bwd_kernel_traitsILi64ELi64ELi128ELi8ELi2ELi4ELi4ELb1ELb0EN7cutlass10bfloat16_tE19Flash_kernel_traitsILi64ELi64ELi128ELi8ES3_EELb0ELb0ELb0ELb0ELb0ELb0ELb0EEEvNS_16Flash_bwd_paramsE)
        /*0464*/ 	.word	0x00000000


	//----- nvinfo : EIATTR_REGCOUNT
	.align		4
.L_198:
        /*0468*/ 	.byte	0x04, 0x2f
        /*046a*/ 	.short	(.L_200 - .L_199)
	.align		4
.L_199:
        /*046c*/ 	.word	index@(_ZN5flash44flash_bwd_dq_dk_dv_loop_seqk_parallel_kernelI23Flash_bwd_kernel_traitsILi64ELi64ELi128ELi8ELi2ELi4ELi4ELb1ELb0EN7cutlass10bfloat16_tE19Flash_kernel_traitsILi64ELi64ELi128ELi8ES3_EELb0ELb0ELb0ELb0ELb0ELb1ELb0EEEvNS_16Flash_bwd_paramsE)
        /*0470*/ 	.word	0x000000ff


	//----- nvinfo : EIATTR_FRAME_SIZE
	.align		4
.L_200:
        /*0474*/ 	.byte	0x04, 0x11
        /*0476*/ 	.short	(.L_202 - .L_201)
	.align		4
.L_201:
        /*0478*/ 	.word	index@(_ZN5flash44flash_bwd_dq_dk_dv_loop_seqk_parallel_kernelI23Flash_bwd_kernel_traitsILi64ELi64ELi128ELi8ELi2ELi4ELi4ELb1ELb0EN7cutlass10bfloat16_tE19Flash_kernel_traitsILi64ELi64ELi128ELi8ES3_EELb0ELb0ELb0ELb0ELb0ELb1ELb0EEEvNS_16Flash_bwd_paramsE)
        /*047c*/ 	.word	0x00000000


	//----- nvinfo : EIATTR_MIN_STACK_SIZE
	.align		4
.L_202:
        /*0480*/ 	.byte	0x04, 0x12
        /*0482*/ 	.short	(.L_204 - .L_203)
	.align		4
.L_203:
        /*0484*/ 	.word	index@(_ZN5flash44flash_bwd_dq_dk_dv_loop_seqk_parallel_kernelI23Flash_bwd_kernel_traitsILi64ELi64ELi128ELi8ELi2ELi4ELi4ELb1ELb0EN7cutlass10bfloat16_tE19Flash_kernel_traitsILi64ELi64ELi128ELi8ES3_EELb0ELb0ELb0ELb0ELb0ELb1ELb0EEEvNS_16Flash_bwd_paramsE)
        /*0488*/ 	.word	0x00000000


	//----- nvinfo : EIATTR_MIN_STACK_SIZE
	.align		4
.L_204:
        /*048c*/ 	.byte	0x04, 0x12
        /*048e*/ 	.short	(.L_206 - .L_205)
	.align		4
.L_205:
        /*0490*/ 	.word	index@(_ZN5flash44flash_bwd_dq_dk_dv_loop_seqk_parallel_kernelI23Flash_bwd_kernel_traitsILi64ELi64ELi128ELi8ELi2ELi4ELi4ELb1ELb0EN7cutlass10bfloat16_tE19Flash_kernel_traitsILi64ELi64ELi128ELi8ES3_EELb0ELb0ELb0ELb0ELb0ELb0ELb0EEEvNS_16Flash_bwd_paramsE)
        /*0494*/ 	.word	0x00000000


	//----- nvinfo : EIATTR_MIN_STACK_SIZE
	.align		4
.L_206:
        /*0498*/ 	.byte	0x04, 0x12
        /*049a*/ 	.short	(.L_208 - .L_207)
	.align		4
.L_207:
        /*049c*/ 	.word	index@(_ZN5flash44flash_bwd_dq_dk_dv_loop_seqk_parallel_kernelI23Flash_bwd_kernel_traitsILi64ELi64ELi128ELi8ELi2ELi4ELi4ELb1ELb0EN7cutlass10bfloat16_tE19Flash_kernel_traitsILi64ELi64ELi128ELi8ES3_EELb0ELb0ELb1ELb0ELb0ELb0ELb0EEEvNS_16Flash_bwd_paramsE)
        /*04a0*/ 	.word	0x00000000


	//----- nvinfo : EIATTR_MIN_STACK_SIZE
	.align		4
.L_208:
        /*04a4*/ 	.byte	0x04, 0x12
        /*04a6*/ 	.short	(.L_210 - .L_209)
	.align		4
.L_209:
        /*04a8*/ 	.word	index@(_ZN5flash44flash_bwd_dq_dk_dv_loop_seqk_parallel_kernelI23Flash_bwd_kernel_traitsILi64ELi64ELi128ELi8ELi2ELi4ELi4ELb1ELb0EN7cutlass10bfloat16_tE19Flash_kernel_traitsILi64ELi64ELi128ELi8ES3_EELb0ELb0ELb0ELb0ELb1ELb1ELb0EEEvNS_16Flash_bwd_paramsE)
        /*04ac*/ 	.word	0x00000000


	//----- nvinfo : EIATTR_MIN_STACK_SIZE
	.align		4
.L_210:
        /*04b0*/ 	.byte	0x04, 0x12
        /*04b2*/ 	.short	(.L_212 - .L_211)
	.align		4
.L_211:
        /*04b4*/ 	.word	index@(_ZN5flash44flash_bwd_dq_dk_dv_loop_seqk_parallel_kernelI23Flash_bwd_kernel_traitsILi64ELi64ELi128ELi8ELi2ELi4ELi4ELb1ELb0EN7cutlass10bfloat16_tE19Flash_kernel_traitsILi64ELi64ELi128ELi8ES3_EELb0ELb0ELb0ELb1ELb0ELb0ELb0EEEvNS_16Flash_bwd_paramsE)
        /*04b8*/ 	.word	0x00000000


	//----- nvinfo : EIATTR_MIN_STACK_SIZE
	.align		4
.L_212:
        /*04bc*/ 	.byte	0x04, 0x12
        /*04be*/ 	.short	(.L_214 - .L_213)
	.align		4
.L_213:
        /*04c0*/ 	.word	index@(_ZN5flash44flash_bwd_dq_dk_dv_loop_seqk_parallel_kernelI23Flash_bwd_kernel_traitsILi64ELi64ELi128ELi8ELi2ELi4ELi4ELb1ELb0EN7cutlass10bfloat16_tE19Flash_kernel_traitsILi64ELi64ELi128ELi8ES3_EELb0ELb0ELb1ELb0ELb0ELb1ELb0EEEvNS_16Flash_bwd_paramsE)
        /*04c4*/ 	.word	0x00000000


	//----- nvinfo : EIATTR_MIN_STACK_SIZE
	.align		4
.L_214:
        /*04c8*/ 	.byte	0x04, 0x12
        /*04ca*/ 	.short	(.L_216 - .L_215)
	.align		4
.L_215:
        /*04cc*/ 	.word	index@(_ZN5flash44flash_bwd_dq_dk_dv_loop_seqk_parallel_kernelI23Flash_bwd_kernel_traitsILi64ELi64ELi128ELi8ELi2ELi4ELi4ELb1ELb0EN7cutlass10bfloat16_tE19Flash_kernel_traitsILi64ELi64ELi128ELi8ES3_EELb0ELb0ELb1ELb1ELb0ELb0ELb0EEEvNS_16Flash_bwd_paramsE)
        /*04d0*/ 	.word	0x00000000


	//----- nvinfo : EIATTR_MIN_STACK_SIZE
	.align		4
.L_216:
        /*04d4*/ 	.byte	0x04, 0x12
        /*04d6*/ 	.short	(.L_218 - .L_217)
	.align		4
.L_217:
        /*04d8*/ 	.word	index@(_ZN5flash44flash_bwd_dq_dk_dv_loop_seqk_parallel_kernelI23Flash_bwd_kernel_traitsILi64ELi128ELi128ELi8ELi4ELi4ELi4ELb0ELb0EN7cutlass10bfloat16_tE19Flash_kernel_traitsILi64ELi128ELi128ELi8ES3_EELb0ELb0ELb0ELb0ELb0ELb1ELb0EEEvNS_16Flash_bwd_paramsE)
        /*04dc*/ 	.word	0x00000060


	//----- nvinfo : EIATTR_MIN_STACK_SIZE
	.align		4
.L_218:
        /*04e0*/ 	.byte	0x04, 0x12
        /*04e2*/ 	.short	(.L_220 - .L_219)
	.align		4
.L_219:
        /*04e4*/ 	.word	index@(_ZN5flash44flash_bwd_dq_dk_dv_loop_seqk_parallel_kernelI23Flash_bwd_kernel_traitsILi64ELi128ELi128ELi8ELi4ELi4ELi4ELb0ELb0EN7cutlass10bfloat16_tE19Flash_kernel_traitsILi64ELi128ELi128ELi8ES3_EELb0ELb0ELb0ELb0ELb0ELb0ELb0EEEvNS_16Flash_bwd_paramsE)
        /*04e8*/ 	.word	0x00000068


	//----- nvinfo : EIATTR_MIN_STACK_SIZE
	.align		4
.L_220:
        /*04ec*/ 	.byte	0x04, 0x12
        /*04ee*/ 	.short	(.L_222 - .L_221)
	.align		4
.L_221:
        /*04f0*/ 	.word	index@(_ZN5flash44flash_bwd_dq_dk_dv_loop_seqk_parallel_kernelI23Flash_bwd_kernel_traitsILi64ELi128ELi128ELi8ELi4ELi4ELi4ELb0ELb0EN7cutlass10bfloat16_tE19Flash_kernel_traitsILi64ELi128ELi128ELi8ES3_EELb0ELb0ELb1ELb0ELb0ELb0ELb0EEEvNS_16Flash_bwd_paramsE)
        /*04f4*/ 	.word	0x00000048


	//----- nvinfo : EIATTR_MIN_STACK_SIZE
	.align		4
.L_222:
        /*04f8*/ 	.byte	0x04, 0x12
        /*04fa*/ 	.short	(.L_224 - .L_223)
	.align		4
.L_223:
        /*04fc*/ 	.word	index@(_ZN5flash44flash_bwd_dq_dk_dv_loop_seqk_parallel_kernelI23Flash_bwd_kernel_traitsILi64ELi128ELi128ELi8ELi4ELi4ELi4ELb0ELb0EN7cutlass10bfloat16_tE19Flash_kernel_traitsILi64ELi128ELi128ELi8ES3_EELb0ELb0ELb0ELb0ELb1ELb1ELb0EEEvNS_16Flash_bwd_paramsE)
        /*0500*/ 	.word	0x00000060


	//----- nvinfo : EIATTR_MIN_STACK_SIZE
	.align		4
.L_224:
        /*0504*/ 	.byte	0x04, 0x12
        /*0506*/ 	.short	(.L_226 - .L_225)
	.align		4
.L_225:
        /*0508*/ 	.word	index@(_ZN5flash44flash_bwd_dq_dk_dv_loop_seqk_parallel_kernelI23Flash_bwd_kernel_traitsILi64ELi128ELi128ELi8ELi4ELi4ELi4ELb0ELb0EN7cutlass10bfloat16_tE19Flash_kernel_traitsILi64ELi128ELi128ELi8ES3_EELb0ELb0ELb0ELb1ELb0ELb0ELb0EEEvNS_16Flash_bwd_paramsE)
        /*050c*/ 	.word	0x00000098


	//----- nvinfo : EIATTR_MIN_STACK_SIZE
	.align		4
.L_226:
        /*0510*/ 	.byte	0x04, 0x12
        /*0512*/ 	.short	(.L_228 - .L_227)
	.align		4
.L_227:
        /*0514*/ 	.word	index@(_ZN5flash44flash_bwd_dq_dk_dv_loop_seqk_parallel_kernelI23Flash_bwd_kernel_traitsILi64ELi128ELi128ELi8ELi4ELi4ELi4ELb0ELb0EN7cutlass10bfloat16_tE19Flash_kernel_traitsILi64ELi128ELi128ELi8ES3_EELb0ELb0ELb1ELb0ELb0ELb1ELb0EEEvNS_16Flash_bwd_paramsE)
        /*0518*/ 	.word	0x00000060


	//----- nvinfo : EIATTR_MIN_STACK_SIZE
	.align		4
.L_228:
        /*051c*/ 	.byte	0x04, 0x12
        /*051e*/ 	.short	(.L_230 - .L_229)
	.align		4
.L_229:
        /*0520*/ 	.word	index@(_ZN5flash44flash_bwd_dq_dk_dv_loop_seqk_parallel_kernelI23Flash_bwd_kernel_traitsILi64ELi128ELi128ELi8ELi4ELi4ELi4ELb0ELb0EN7cutlass10bfloat16_tE19Flash_kernel_traitsILi64ELi128ELi128ELi8ES3_EELb0ELb0ELb1ELb1ELb0ELb0ELb0EEEvNS_16Flash_bwd_paramsE)
        /*0524*/ 	.word	0x00000048


	//----- nvinfo : EIATTR_MIN_STACK_SIZE
	.align		4
.L_230:
        /*0528*/ 	.byte	0x04, 0x12
        /*052a*/ 	.short	(.L_232 - .L_231)
	.align		4
.L_231:
        /*052c*/ 	.word	index@(_ZN5flash27flash_bwd_convert_dq_kernelI23Flash_bwd_kernel_traitsILi64ELi64ELi128ELi8ELi2ELi4ELi4ELb1ELb0EN7cutlass10bfloat16_tE19Flash_kernel_traitsILi64ELi64ELi128ELi8ES3_EEEEvNS_16Flash_bwd_paramsEi)
        /*0530*/ 	.word	0x00000000


	//----- nvinfo : EIATTR_MIN_STACK_SIZE
	.align		4
.L_232:
        /*0534*/ 	.byte	0x04, 0x12
        /*0536*/ 	.short	(.L_234 - .L_233)
	.align		4
.L_233:
        /*0538*/ 	.word	index@(_ZN5flash44flash_bwd_dq_dk_dv_loop_seqk_parallel_kernelI23Flash_bwd_kernel_traitsILi64ELi64ELi128ELi8ELi2ELi4ELi4ELb1ELb0EN7cutlass10bfloat16_tE19Flash_kernel_traitsILi64ELi64ELi128ELi8ES3_EELb1ELb0ELb0ELb0ELb0ELb1ELb0EEEvNS_16Flash_bwd_paramsE)
        /*053c*/ 	.word	0x00000000


	//----- nvinfo : EIATTR_MIN_STACK_SIZE
	.align		4
.L_234:
        /*0540*/ 	.byte	0x04, 0x12
        /*0542*/ 	.short	(.L_236 - .L_235)
	.align		4
.L_235:
        /*0544*/ 	.word	index@(_ZN5flash44flash_bwd_dq_dk_dv_loop_seqk_parallel_kernelI23Flash_bwd_kernel_traitsILi64ELi64ELi128ELi8ELi2ELi4ELi4ELb1ELb0EN7cutlass10bfloat16_tE19Flash_kernel_traitsILi64ELi64ELi128ELi8ES3_EELb0ELb0ELb0ELb0ELb0ELb1ELb1EEEvNS_16Flash_bwd_paramsE)
        /*0548*/ 	.word	0x00000018


	//----- nvinfo : EIATTR_MIN_STACK_SIZE
	.align		4
.L_236:
        /*054c*/ 	.byte	0x04, 0x12
        /*054e*/ 	.short	(.L_238 - .L_237)
	.align		4
.L_237:
        /*0550*/ 	.word	index@(_ZN5flash44flash_bwd_dq_dk_dv_loop_seqk_parallel_kernelI23Flash_bwd_kernel_traitsILi64ELi64ELi128ELi8ELi2ELi4ELi4ELb1ELb0EN7cutlass10bfloat16_tE19Flash_kernel_traitsILi64ELi64ELi128ELi8ES3_EELb1ELb0ELb0ELb0ELb0ELb0ELb0EEEvNS_16Flash_bwd_paramsE)
        /*0554*/ 	.word	0x00000000


	//----- nvinfo : EIATTR_MIN_STACK_SIZE
	.align		4
.L_238:
        /*0558*/ 	.byte	0x04, 0x12
        /*055a*/ 	.short	(.L_240 - .L_239)
	.align		4
.L_239:
        /*055c*/ 	.word	index@(_ZN5flash44flash_bwd_dq_dk_dv_loop_seqk_parallel_kernelI23Flash_bwd_kernel_traitsILi64ELi64ELi128ELi8ELi2ELi4ELi4ELb1ELb0EN7cutlass10bfloat16_tE19Flash_kernel_traitsILi64ELi64ELi128ELi8ES3_EELb0ELb0ELb0ELb0ELb0ELb0ELb1EEEvNS_16Flash_bwd_paramsE)
        /*0560*/ 	.word	0x00000018


	//----- nvinfo : EIATTR_MIN_STACK_SIZE
	.align		4
.L_240:
        /*0564*/ 	.byte	0x04, 0x12
        /*0566*/ 	.short	(.L_242 - .L_241)
	.align		4
.L_241:
        /*0568*/ 	.word	index@(_ZN5flash44flash_bwd_dq_dk_dv_loop_seqk_parallel_kernelI23Flash_bwd_kernel_traitsILi64ELi64ELi128ELi8ELi2ELi4ELi4ELb1ELb0EN7cutlass10bfloat16_tE19Flash_kernel_traitsILi64ELi64ELi128ELi8ES3_EELb1ELb0ELb1ELb0ELb0ELb0ELb0EEEvNS_16Flash_bwd_paramsE)
        /*056c*/ 	.word	0x00000000


	//----- nvinfo : EIATTR_MIN_STACK_SIZE
	.align		4
.L_242:
        /*0570*/ 	.byte	0x04, 0x12
        /*0572*/ 	.short	(.L_244 - .L_243)
	.align		4
.L_243:
        /*0574*/ 	.word	index@(_ZN5flash44flash_bwd_dq_dk_dv_loop_seqk_parallel_kernelI23Flash_bwd_kernel_traitsILi64ELi64ELi128ELi8ELi2ELi4ELi4ELb1ELb0EN7cutlass10bfloat16_tE19Flash_kernel_traitsILi64ELi64ELi128ELi8ES3_EELb0ELb0ELb1ELb0ELb0ELb0ELb1EEEvNS_16Flash_bwd_paramsE)
        /*0578*/ 	.word	0x00000028


	//----- nvinfo : EIATTR_MIN_STACK_SIZE
	.align		4
.L_244:
        /*057c*/ 	.byte	0x04, 0x12
        /*057e*/ 	.short	(.L_246 - .L_245)
	.align		4
.L_245:
        /*0580*/ 	.word	index@(_ZN5flash44flash_bwd_dq_dk_dv_loop_seqk_parallel_kernelI23Flash_bwd_kernel_traitsILi64ELi64ELi128ELi8ELi2ELi4ELi4ELb1ELb0EN7cutlass10bfloat16_tE19Flash_kernel_traitsILi64ELi64ELi128ELi8ES3_EELb1ELb0ELb0ELb0ELb1ELb1ELb0EEEvNS_16Flash_bwd_paramsE)
        /*0584*/ 	.word	0x00000000


	//----- nvinfo : EIATTR_MIN_STACK_SIZE
	.align		4
.L_246:
        /*0588*/ 	.byte	0x04, 0x12
        /*058a*/ 	.short	(.L_248 - .L_247)
	.align		4
.L_247:
        /*058c*/ 	.word	index@(_ZN5flash44flash_bwd_dq_dk_dv_loop_seqk_parallel_kernelI23Flash_bwd_kernel_traitsILi64ELi64ELi128ELi8ELi2ELi4ELi4ELb1ELb0EN7cutlass10bfloat16_tE19Flash_kernel_traitsILi64ELi64ELi128ELi8ES3_EELb0ELb0ELb0ELb0ELb1ELb1ELb1EEEvNS_16Flash_bwd_paramsE)
        /*0590*/ 	.word	0x00000010


	//----- nvinfo : EIATTR_MIN_STACK_SIZE
	.align		4
.L_248:
        /*0594*/ 	.byte	0x04, 0x12
        /*0596*/ 	.short	(.L_250 - .L_249)
	.align		4
.L_249:
        /*0598*/ 	.word	index@(_ZN5flash44flash_bwd_dq_dk_dv_loop_seqk_parallel_kernelI23Flash_bwd_kernel_traitsILi64ELi64ELi128ELi8ELi2ELi4ELi4ELb1ELb0EN7cutlass10bfloat16_tE19Flash_kernel_traitsILi64ELi64ELi128ELi8ES3_EELb1ELb0ELb0ELb1ELb0ELb0ELb0EEEvNS_16Flash_bwd_paramsE)
        /*059c*/ 	.word	0x00000020


	//----- nvinfo : EIATTR_MIN_STACK_SIZE
	.align		4
.L_250:
        /*05a0*/ 	.byte	0x04, 0x12
        /*05a2*/ 	.short	(.L_252 - .L_251)
	.align		4
.L_251:
        /*05a4*/ 	.word	index@(_ZN5flash44flash_bwd_dq_dk_dv_loop_seqk_parallel_kernelI23Flash_bwd_kernel_traitsILi64ELi64ELi128ELi8ELi2ELi4ELi4ELb1ELb0EN7cutlass10bfloat16_tE19Flash_kernel_traitsILi64ELi64ELi128ELi8ES3_EELb0ELb0ELb0ELb1ELb0ELb0ELb1EEEvNS_16Flash_bwd_paramsE)
        /*05a8*/ 	.word	0x00000020


	//----- nvinfo : EIATTR_MIN_STACK_SIZE
	.align		4
.L_252:
        /*05ac*/ 	.byte	0x04, 0x12
        /*05ae*/ 	.short	(.L_254 - .L_253)
	.align		4
.L_253:
        /*05b0*/ 	.word	index@(_ZN5flash44flash_bwd_dq_dk_dv_loop_seqk_parallel_kernelI23Flash_bwd_kernel_traitsILi64ELi64ELi128ELi8ELi2ELi4ELi4ELb1ELb0EN7cutlass10bfloat16_tE19Flash_kernel_traitsILi64ELi64ELi128ELi8ES3_EELb1ELb0ELb1ELb0ELb0ELb1ELb0EEEvNS_16Flash_bwd_paramsE)
        /*05b4*/ 	.word	0x00000000


	//----- nvinfo : EIATTR_MIN_STACK_SIZE
	.align		4
.L_254:
        /*05b8*/ 	.byte	0x04, 0x12
        /*05ba*/ 	.short	(.L_256 - .L_255)
	.align		4
.L_255:
        /*05bc*/ 	.word	index@(_ZN5flash44flash_bwd_dq_dk_dv_loop_seqk_parallel_kernelI23Flash_bwd_kernel_traitsILi64ELi64ELi128ELi8ELi2ELi4ELi4ELb1ELb0EN7cutlass10bfloat16_tE19Flash_kernel_traitsILi64ELi64ELi128ELi8ES3_EELb0ELb0ELb1ELb0ELb0ELb1ELb1EEEvNS_16Flash_bwd_paramsE)
        /*05c0*/ 	.word	0x00000028


	//----- nvinfo : EIATTR_MIN_STACK_SIZE
	.align		4
.L_256:
        /*05c4*/ 	.byte	0x04, 0x12
        /*05c6*/ 	.short	(.L_258 - .L_257)
	.align		4
.L_257:
        /*05c8*/ 	.word	index@(_ZN5flash44flash_bwd_dq_dk_dv_loop_seqk_parallel_kernelI23Flash_bwd_kernel_traitsILi64ELi64ELi128ELi8ELi2ELi4ELi4ELb1ELb0EN7cutlass10bfloat16_tE19Flash_kernel_traitsILi64ELi64ELi128ELi8ES3_EELb1ELb0ELb1ELb1ELb0ELb0ELb0EEEvNS_16Flash_bwd_paramsE)
        /*05cc*/ 	.word	0x00000008


	//----- nvinfo : EIATTR_MIN_STACK_SIZE
	.align		4
.L_258:
        /*05d0*/ 	.byte	0x04, 0x12
        /*05d2*/ 	.short	(.L_260 - .L_259)
	.align		4
.L_259:
        /*05d4*/ 	.word	index@(_ZN5flash44flash_bwd_dq_dk_dv_loop_seqk_parallel_kernelI23Flash_bwd_kernel_traitsILi64ELi64ELi128ELi8ELi2ELi4ELi4ELb1ELb0EN7cutlass10bfloat16_tE19Flash_kernel_traitsILi64ELi64ELi128ELi8ES3_EELb0ELb0ELb1ELb1ELb0ELb0ELb1EEEvNS_16Flash_bwd_paramsE)
        /*05d8*/ 	.word	0x00000028


	//----- nvinfo : EIATTR_MIN_STACK_SIZE
	.align		4
.L_260:
        /*05dc*/ 	.byte	0x04, 0x12
        /*05de*/ 	.short	(.L_262 - .L_261)
	.align		4
.L_261:
        /*05e0*/ 	.word	index@(_ZN5flash25flash_bwd_dot_do_o_kernelILb0E23Flash_bwd_kernel_traitsILi64ELi64ELi128ELi8ELi2ELi4ELi4ELb1ELb0EN7cutlass10bfloat16_tE19Flash_kernel_traitsILi64ELi64ELi128ELi8ES3_EEEEvNS_16Flash_bwd_paramsE)
        /*05e4*/ 	.word	0x00000000


	//----- nvinfo : EIATTR_MIN_STACK_SIZE
	.align		4
.L_262:
        /*05e8*/ 	.byte	0x04, 0x12
        /*05ea*/ 	.short	(.L_264 - .L_263)
	.align		4
.L_263:
        /*05ec*/ 	.word	index@(_ZN5flash25flash_bwd_dot_do_o_kernelILb1E23Flash_bwd_kernel_traitsILi64ELi64ELi128ELi8ELi2ELi4ELi4ELb1ELb0EN7cutlass10bfloat16_tE19Flash_kernel_traitsILi64ELi64ELi128ELi8ES3_EEEEvNS_16Flash_bwd_paramsE)
        /*05f0*/ 	.word	0x00000000


	//----- nvinfo : EIATTR_MIN_STACK_SIZE
	.align		4
.L_264:
        /*05f4*/ 	.byte	0x04, 0x12
        /*05f6*/ 	.short	(.L_266 - .L_265)
	.align		4
.L_265:
        /*05f8*/ 	.word	index@(_ZN5flash27flash_bwd_convert_dq_kernelI23Flash_bwd_kernel_traitsILi64ELi128ELi128ELi8ELi4ELi4ELi4ELb0ELb0EN7cutlass10bfloat16_tE19Flash_kernel_traitsILi64ELi128ELi128ELi8ES3_EEEEvNS_16Flash_bwd_paramsEi)
        /*05fc*/ 	.word	0x00000000


	//----- nvinfo : EIATTR_MIN_STACK_SIZE
	.align		4
.L_266:
        /*0600*/ 	.byte	0x04, 0x12
        /*0602*/ 	.short	(.L_268 - .L_267)
	.align		4
.L_267:
        /*0604*/ 	.word	index@(_ZN5flash44flash_bwd_dq_dk_dv_loop_seqk_parallel_kernelI23Flash_bwd_kernel_traitsILi64ELi128ELi128ELi8ELi4ELi4ELi4ELb0ELb0EN7cutlass10bfloat16_tE19Flash_kernel_traitsILi64ELi128ELi128ELi8ES3_EELb1ELb0ELb0ELb0ELb0ELb1ELb0EEEvNS_16Flash_bwd_paramsE)
        /*0608*/ 	.word	0x00000050


	//----- nvinfo : EIATTR_MIN_STACK_SIZE
	.align		4
.L_268:
        /*060c*/ 	.byte	0x04, 0x12
        /*060e*/ 	.short	(.L_270 - .L_269)
	.align		4
.L_269:
        /*0610*/ 	.word	index@(_ZN5flash44flash_bwd_dq_dk_dv_loop_seqk_parallel_kernelI23Flash_bwd_kernel_traitsILi64ELi128ELi128ELi8ELi4ELi4ELi4ELb0ELb0EN7cutlass10bfloat16_tE19Flash_kernel_traitsILi64ELi128ELi128ELi8ES3_EELb0ELb0ELb0ELb0ELb0ELb1ELb1EEEvNS_16Flash_bwd_paramsE)
        /*0614*/ 	.word	0x00000160


	//----- nvinfo : EIATTR_MIN_STACK_SIZE
	.align		4
.L_270:
        /*0618*/ 	.byte	0x04, 0x12
        /*061a*/ 	.short	(.L_272 - .L_271)
	.align		4
.L_271:
        /*061c*/ 	.word	index@(_ZN5flash44flash_bwd_dq_dk_dv_loop_seqk_parallel_kernelI23Flash_bwd_kernel_traitsILi64ELi128ELi128ELi8ELi4ELi4ELi4ELb0ELb0EN7cutlass10bfloat16_tE19Flash_kernel_traitsILi64ELi128ELi128ELi8ES3_EELb1ELb0ELb0ELb0ELb0ELb0ELb0EEEvNS_16Flash_bwd_paramsE)
        /*0620*/ 	.word	0x00000060


	//----- nvinfo : EIATTR_MIN_STACK_SIZE
	.align		4
.L_272:
        /*0624*/ 	.byte	0x04, 0x12
        /*0626*/ 	.short	(.L_274 - .L_273)
	.align		4
.L_273:
        /*0628*/ 	.word	index@(_ZN5flash44flash_bwd_dq_dk_dv_loop_seqk_parallel_kernelI23Flash_bwd_kernel_traitsILi64ELi128ELi128ELi8ELi4ELi4ELi4ELb0ELb0EN7cutlass10bfloat16_tE19Flash_kernel_traitsILi64ELi128ELi128ELi8ES3_EELb0ELb0ELb0ELb0ELb0ELb0ELb1EEEvNS_16Flash_bwd_paramsE)
        /*062c*/ 	.word	0x00000168


	//----- nvinfo : EIATTR_MIN_STACK_SIZE
	.align		4
.L_274:
        /*0630*/ 	.byte	0x04, 0x12
        /*0632*/ 	.short	(.L_276 - .L_275)
	.align		4
.L_275:
        /*0634*/ 	.word	index@(_ZN5flash44flash_bwd_dq_dk_dv_loop_seqk_parallel_kernelI23Flash_bwd_kernel_traitsILi64ELi128ELi128ELi8ELi4ELi4ELi4ELb0ELb0EN7cutlass10bfloat16_tE19Flash_kernel_traitsILi64ELi128ELi128ELi8ES3_EELb1ELb0ELb1ELb0ELb0ELb0ELb0EEEvNS_16Flash_bwd_paramsE)
        /*0638*/ 	.word	0x00000040


	//----- nvinfo : EIATTR_MIN_STACK_SIZE
	.align		4
.L_276:
        /*063c*/ 	.byte	0x04, 0x12
        /*063e*/ 	.short	(.L_278 - .L_277)
	.align		4
.L_277:
        /*0640*/ 	.word	index@(_ZN5flash44flash_bwd_dq_dk_dv_loop_seqk_parallel_kernelI23Flash_bwd_kernel_traitsILi64ELi128ELi128ELi8ELi4ELi4ELi4ELb0ELb0EN7cutlass10bfloat16_tE19Flash_kernel_traitsILi64ELi128ELi128ELi8ES3_EELb0ELb0ELb1ELb0ELb0ELb0ELb1EEEvNS_16Flash_bwd_paramsE)
        /*0644*/ 	.word	0x00000168


	//----- nvinfo : EIATTR_MIN_STACK_SIZE
	.align		4
.L_278:
        /*0648*/ 	.byte	0x04, 0x12
        /*064a*/ 	.short	(.L_280 - .L_279)
	.align		4
.L_279:
        /*064c*/ 	.word	index@(_ZN5flash44flash_bwd_dq_dk_dv_loop_seqk_parallel_kernelI23Flash_bwd_kernel_traitsILi64ELi128ELi128ELi8ELi4ELi4ELi4ELb0ELb0EN7cutlass10bfloat16_tE19Flash_kernel_traitsILi64ELi128ELi128ELi8ES3_EELb1ELb0ELb0ELb0ELb1ELb1ELb0EEEvNS_16Flash_bwd_paramsE)
        /*0650*/ 	.word	0x00000068


	//----- nvinfo : EIATTR_MIN_STACK_SIZE
	.align		4
.L_280:
        /*0654*/ 	.byte	0x04, 0x12
        /*0656*/ 	.short	(.L_282 - .L_281)
	.align		4
.L_281:
        /*0658*/ 	.word	index@(_ZN5flash44flash_bwd_dq_dk_dv_loop_seqk_parallel_kernelI23Flash_bwd_kernel_traitsILi64ELi128ELi128ELi8ELi4ELi4ELi4ELb0ELb0EN7cutlass10bfloat16_tE19Flash_kernel_traitsILi64ELi128ELi128ELi8ES3_EELb0ELb0ELb0ELb0ELb1ELb1ELb1EEEvNS_16Flash_bwd_paramsE)
        /*065c*/ 	.word	0x00000150


	//----- nvinfo : EIATTR_MIN_STACK_SIZE
	.align		4
.L_282:
        /*0660*/ 	.byte	0x04, 0x12
        /*0662*/ 	.short	(.L_284 - .L_283)
	.align		4
.L_283:
        /*0664*/ 	.word	index@(_ZN5flash44flash_bwd_dq_dk_dv_loop_seqk_parallel_kernelI23Flash_bwd_kernel_traitsILi64ELi128ELi128ELi8ELi4ELi4ELi4ELb0ELb0EN7cutlass10bfloat16_tE19Flash_kernel_traitsILi64ELi128ELi128ELi8ES3_EELb1ELb0ELb0ELb1ELb0ELb0ELb0EEEvNS_16Flash_bwd_paramsE)
        /*0668*/ 	.word	0x00000080


	//----- nvinfo : EIATTR_MIN_STACK_SIZE
	.align		4
.L_284:
        /*066c*/ 	.byte	0x04, 0x12
        /*066e*/ 	.short	(.L_286 - .L_285)
	.align		4
.L_285:
        /*0670*/ 	.word	index@(_ZN5flash44flash_bwd_dq_dk_dv_loop_seqk_parallel_kernelI23Flash_bwd_kernel_traitsILi64ELi128ELi128ELi8ELi4ELi4ELi4ELb0ELb0EN7cutlass10bfloat16_tE19Flash_kernel_traitsILi64ELi128ELi128ELi8ES3_EELb0ELb0ELb0ELb1ELb0ELb0ELb1EEEvNS_16Flash_bwd_paramsE)
        /*0674*/ 	.word	0x00000178


	//----- nvinfo : EIATTR_MIN_STACK_SIZE
	.align		4
.L_286:
        /*0678*/ 	.byte	0x04, 0x12
        /*067a*/ 	.short	(.L_288 - .L_287)
	.align		4
.L_287:
        /*067c*/ 	.word	index@(_ZN5flash44flash_bwd_dq_dk_dv_loop_seqk_parallel_kernelI23Flash_bwd_kernel_traitsILi64ELi128ELi128ELi8ELi4ELi4ELi4ELb0ELb0EN7cutlass10bfloat16_tE19Flash_kernel_traitsILi64ELi128ELi128ELi8ES3_EELb1ELb0ELb1ELb0ELb0ELb1ELb0EEEvNS_16Flash_bwd_paramsE)
        /*0680*/ 	.word	0x00000048


	//----- nvinfo : EIATTR_MIN_STACK_SIZE
	.align		4
.L_288:
        /*0684*/ 	.byte	0x04, 0x12
        /*0686*/ 	.short	(.L_290 - .L_289)
	.align		4
.L_289:
        /*0688*/ 	.word	index@(_ZN5flash44flash_bwd_dq_dk_dv_loop_seqk_parallel_kernelI23Flash_bwd_kernel_traitsILi64ELi128ELi128ELi8ELi4ELi4ELi4ELb0ELb0EN7cutlass10bfloat16_tE19Flash_kernel_traitsILi64ELi128ELi128ELi8ES3_EELb0ELb0ELb1ELb0ELb0ELb1ELb1EEEvNS_16Flash_bwd_paramsE)
        /*068c*/ 	.word	0x00000150


	//----- nvinfo : EIATTR_MIN_STACK_SIZE
	.align		4
.L_290:
        /*0690*/ 	.byte	0x04, 0x12
        /*0692*/ 	.short	(.L_292 - .L_291)
	.align		4
.L_291:
        /*0694*/ 	.word	index@(_ZN5flash44flash_bwd_dq_dk_dv_loop_seqk_parallel_kernelI23Flash_bwd_kernel_traitsILi64ELi128ELi128ELi8ELi4ELi4ELi4ELb0ELb0EN7cutlass10bfloat16_tE19Flash_kernel_traitsILi64ELi128ELi128ELi8ES3_EELb1ELb0ELb1ELb1ELb0ELb0ELb0EEEvNS_16Flash_bwd_paramsE)
        /*0698*/ 	.word	0x00000048


	//----- nvinfo : EIATTR_MIN_STACK_SIZE
	.align		4
.L_292:
        /*069c*/ 	.byte	0x04, 0x12
        /*069e*/ 	.short	(.L_294 - .L_293)
	.align		4
.L_293:
        /*06a0*/ 	.word	index@(_ZN5flash44flash_bwd_dq_dk_dv_loop_seqk_parallel_kernelI23Flash_bwd_kernel_traitsILi64ELi128ELi128ELi8ELi4ELi4ELi4ELb0ELb0EN7cutlass10bfloat16_tE19Flash_kernel_traitsILi64ELi128ELi128ELi8ES3_EELb0ELb0ELb1ELb1ELb0ELb0ELb1EEEvNS_16Flash_bwd_paramsE)
        /*06a4*/ 	.word	0x00000170


	//----- nvinfo : EIATTR_MIN_STACK_SIZE
	.align		4
.L_294:
        /*06a8*/ 	.byte	0x04, 0x12
        /*06aa*/ 	.short	(.L_296 - .L_295)
	.align		4
.L_295:
        /*06ac*/ 	.word	index@(_ZN5flash25flash_bwd_dot_do_o_kernelILb0E23Flash_bwd_kernel_traitsILi64ELi128ELi128ELi8ELi4ELi4ELi4ELb0ELb0EN7cutlass10bfloat16_tE19Flash_kernel_traitsILi64ELi128ELi128ELi8ES3_EEEEvNS_16Flash_bwd_paramsE)
        /*06b0*/ 	.word	0x00000000


	//----- nvinfo : EIATTR_MIN_STACK_SIZE
	.align		4
.L_296:
        /*06b4*/ 	.byte	0x04, 0x12
        /*06b6*/ 	.short	(.L_298 - .L_297)
	.align		4
.L_297:
        /*06b8*/ 	.word	index@(_ZN5flash25flash_bwd_dot_do_o_kernelILb1E23Flash_bwd_kernel_traitsILi64ELi128ELi128ELi8ELi4ELi4ELi4ELb0ELb0EN7cutlass10bfloat16_tE19Flash_kernel_traitsILi64ELi128ELi128ELi8ES3_EEEEvNS_16Flash_bwd_paramsE)
        /*06bc*/ 	.word	0x00000000
.L_298:


//--------------------- .nv.info._ZN5flash44flash_bwd_dq_dk_dv_loop_seqk_parallel_kernelI23Flash_bwd_kernel_traitsILi64ELi64ELi128ELi8ELi2ELi4ELi4ELb1ELb0EN7cutlass10bfloat16_tE19Flash_kernel_traitsILi64ELi64ELi128ELi8ES3_EELb0ELb0ELb0ELb0ELb0ELb1ELb0EEEvNS_16Flash_bwd_paramsE --------------------------
	.section	.nv.info._ZN5flash44flash_bwd_dq_dk_dv_loop_seqk_parallel_kernelI23Flash_bwd_kernel_traitsILi64ELi64ELi128ELi8ELi2ELi4ELi4ELb1ELb0EN7cutlass10bfloat16_tE19Flash_kernel_traitsILi64ELi64ELi128ELi8ES3_EELb0ELb0ELb0ELb0ELb0ELb1ELb0EEEvNS_16Flash_bwd_paramsE,"",@"SHT_CUDA_INFO"
	.sectionflags	@""
	.align	4


	//----- nvinfo : EIATTR_CUDA_API_VERSION
	.align		4
        /*0000*/ 	.byte	0x04, 0x37
        /*0002*/ 	.short	(.L_300 - .L_299)
.L_299:
        /*0004*/ 	.word	0x00000082


	//----- nvinfo : EIATTR_SW2861232_WAR
	.align		4
.L_300:
        /*0008*/ 	.byte	0x01, 0x35
	.zero		2


	//----- nvinfo : EIATTR_PARAM_CBANK
	.align		4
        /*000c*/ 	.byte	0x04, 0x0a
        /*000e*/ 	.short	(.L_302 - .L_301)
	.align		4
.L_301:
        /*0010*/ 	.word	index@(.nv.constant0._ZN5flash44flash_bwd_dq_dk_dv_loop_seqk_parallel_kernelI23Flash_bwd_kernel_traitsILi64ELi64ELi128ELi8ELi2ELi4ELi4ELb1ELb0EN7cutlass10bfloat16_tE19Flash_kernel_traitsILi64ELi64ELi128ELi8ES3_EELb0ELb0ELb0ELb0ELb0ELb1ELb0EEEvNS_16Flash_bwd_paramsE)
        /*0014*/ 	.short	0x0160
        /*0016*/ 	.short	0x0280


	//----- nvinfo : EIATTR_CBANK_PARAM_SIZE
	.align		4
.L_302:
        /*0018*/ 	.byte	0x03, 0x19
        /*001a*/ 	.short	0x0280


	//----- nvinfo : EIATTR_KPARAM_INFO
	.align		4
        /*001c*/ 	.byte	0x04, 0x17
        /*001e*/ 	.short	(.L_304 - .L_303)
.L_303:
        /*0020*/ 	.word	0x00000000
        /*0024*/ 	.short	0x0000
        /*0026*/ 	.short	0x0000
        /*0028*/ 	.byte	0x00, 0xf0, 0x01, 0x0a


	//----- nvinfo : EIATTR_MAXREG_COUNT
	.align		4
.L_304:
        /*002c*/ 	.byte	0x03, 0x1b
        /*002e*/ 	.short	0x00ff


	//----- nvinfo : EIATTR_NUM_BARRIERS
	.align		4
        /*0030*/ 	.byte	0x02, 0x4c
        /*0032*/ 	.byte	0x01
	.zero		1


	//----- nvinfo : EIATTR_MERCURY_ISA_VERSION
	.align		4
        /*0034*/ 	.byte	0x03, 0x5f
        /*0036*/ 	.short	0x0000


	//----- nvinfo : EIATTR_EXIT_INSTR_OFFSETS
	.align		4
        /*0038*/ 	.byte	0x04, 0x1c
        /*003a*/ 	.short	(.L_306 - .L_305)


	//   ....[0]....
.L_305:
        /*003c*/ 	.word	0x00000080


	//   ....[1]....
        /*0040*/ 	.word	0x00006ce0


	//----- nvinfo : EIATTR_CTAIDZ_USED
	.align		4
.L_306:
        /*0044*/ 	.byte	0x01, 0x04
	.zero		2


	//----- nvinfo : EIATTR_CRS_STACK_SIZE
	.align		4
        /*0048*/ 	.byte	0x04, 0x1e
        /*004a*/ 	.short	(.L_308 - .L_307)
.L_307:
        /*004c*/ 	.word	0x00000000
.L_308:


//--------------------- .nv.info._ZN5flash44flash_bwd_dq_dk_dv_loop_seqk_parallel_kernelI23Flash_bwd_kernel_traitsILi64ELi64ELi128ELi8ELi2ELi4ELi4ELb1ELb0EN7cutlass10bfloat16_tE19Flash_kernel_traitsILi64ELi64ELi128ELi8ES3_EELb0ELb0ELb0ELb0ELb0ELb0ELb0EEEvNS_16Flash_bwd_paramsE --------------------------
	.section	.nv.info._ZN5flash44flash_bwd_dq_dk_dv_loop_seqk_parallel_kernelI23Flash_bwd_kernel_traitsILi64ELi64ELi128ELi8ELi2ELi4ELi4ELb1ELb0EN7cutlass10bfloat16_tE19Flash_kernel_traitsILi64ELi64ELi128ELi8ES3_EELb0ELb0ELb0ELb0ELb0ELb0ELb0EEEvNS_16Flash_bwd_paramsE,"",@"SHT_CUDA_INFO"
	.sectionflags	@""
	.align	4


	//----- nvinfo : EIATTR_CUDA_API_VERSION
	.align		4
        /*0000*/ 	.byte	0x04, 0x37
        /*0002*/ 	.short	(.L_310 - .L_309)
.L_309:
        /*0004*/ 	.word	0x00000082


	//----- nvinfo : EIATTR_SW2861232_WAR
	.align		4
.L_310:
        /*0008*/ 	.byte	0x01, 0x35
	.zero		2


	//----- nvinfo : EIATTR_PARAM_CBANK
	.align		4
        /*000c*/ 	.byte	0x04, 0x0a
        /*000e*/ 	.short	(.L_312 - .L_311)
	.align		4
.L_311:
        /*0010*/ 	.word	index@(.nv.constant0._ZN5flash44flash_bwd_dq_dk_dv_loop_seqk_parallel_kernelI23Flash_bwd_kernel_traitsILi64ELi64ELi128ELi8ELi2ELi4ELi4ELb1ELb0EN7cutlass10bfloat16_tE19Flash_kernel_traitsILi64ELi64ELi128ELi8ES3_EELb0ELb0ELb0ELb0ELb0ELb0ELb0EEEvNS_16Flash_bwd_paramsE)
        /*0014*/ 	.short	0x0160
        /*0016*/ 	.short	0x0280


	//----- nvinfo : EIATTR_CBANK_PARAM_SIZE
	.align		4
.L_312:
        /*0018*/ 	.byte	0x03, 0x19
        /*001a*/ 	.short	0x0280


	//----- nvinfo : EIATTR_KPARAM_INFO
	.align		4
        /*001c*/ 	.byte	0x04, 0x17
        /*001e*/ 	.short	(.L_314 - .L_313)
.L_313:
        /*0020*/ 	.word	0x00000000
        /*0024*/ 	.short	0x0000
        /*0026*/ 	.short	0x0000
        /*0028*/ 	.byte	0x00, 0xf0, 0x01, 0x0a


	//----- nvinfo : EIATTR_MAXREG_COUNT
	.align		4
.L_314:
        /*002c*/ 	.byte	0x03, 0x1b
        /*002e*/ 	.short	0x00ff


	//----- nvinfo : EIATTR_NUM_BARRIERS
	.align		4
        /*0030*/ 	.byte	0x02, 0x4c
        /*0032*/ 	.byte	0x01
	.zero		1


	//----- nvinfo : EIATTR_MERCURY_ISA_VERSION
	.align		4
        /*0034*/ 	.byte	0x03, 0x5f
        /*0036*/ 	.short	0x0000


	//----- nvinfo : EIATTR_EXIT_INSTR_OFFSETS
	.align		4
        /*0038*/ 	.byte	0x04, 0x1c
        /*003a*/ 	.short	(.L_316 - .L_315)


	//   ....[0]....
.L_315:
        /*003c*/ 	.word	0x00000080


	//   ....[1]....
        /*0040*/ 	.word	0x00007390


	//----- nvinfo : EIATTR_CTAIDZ_USED
	.align		4
.L_316:
        /*0044*/ 	.byte	0x01, 0x04
	.zero		2


	//----- nvinfo : EIATTR_CRS_STACK_SIZE
	.align		4
        /*0048*/ 	.byte	0x04, 0x1e
        /*004a*/ 	.short	(.L_318 - .L_317)
.L_317:
        /*004c*/ 	.word	0x00000000
.L_318:


//--------------------- .nv.info._ZN5flash44flash_bwd_dq_dk_dv_loop_seqk_parallel_kernelI23Flash_bwd_kernel_traitsILi64ELi64ELi128ELi8ELi2ELi4ELi4ELb1ELb0EN7cutlass10bfloat16_tE19Flash_kernel_traitsILi64ELi64ELi128ELi8ES3_EELb0ELb0ELb1ELb0ELb0ELb0ELb0EEEvNS_16Flash_bwd_paramsE --------------------------
	.section	.nv.info._ZN5flash44flash_bwd_dq_dk_dv_loop_seqk_parallel_kernelI23Flash_bwd_kernel_traitsILi64ELi64ELi128ELi8ELi2ELi4ELi4ELb1ELb0EN7cutlass10bfloat16_tE19Flash_kernel_traitsILi64ELi64ELi128ELi8ES3_EELb0ELb0ELb1ELb0ELb0ELb0ELb0EEEvNS_16Flash_bwd_paramsE,"",@"SHT_CUDA_INFO"
	.sectionflags	@""
	.align	4


	//----- nvinfo : EIATTR_CUDA_API_VERSION
	.align		4
        /*0000*/ 	.byte	0x04, 0x37
        /*0002*/ 	.short	(.L_320 - .L_319)
.L_319:
        /*0004*/ 	.word	0x00000082


	//----- nvinfo : EIATTR_SW2861232_WAR
	.align		4
.L_320:
        /*0008*/ 	.byte	0x01, 0x35
	.zero		2


	//----- nvinfo : EIATTR_PARAM_CBANK
	.align		4
        /*000c*/ 	.byte	0x04, 0x0a
        /*000e*/ 	.short	(.L_322 - .L_321)
	.align		4
.L_321:
        /*0010*/ 	.word	index@(.nv.constant0._ZN5flash44flash_bwd_dq_dk_dv_loop_seqk_parallel_kernelI23Flash_bwd_kernel_traitsILi64ELi64ELi128ELi8ELi2ELi4ELi4ELb1ELb0EN7cutlass10bfloat16_tE19Flash_kernel_traitsILi64ELi64ELi128ELi8ES3_EELb0ELb0ELb1ELb0ELb0ELb0ELb0EEEvNS_16Flash_bwd_paramsE)
        /*0014*/ 	.short	0x0160
        /*0016*/ 	.short	0x0280


	//----- nvinfo : EIATTR_CBANK_PARAM_SIZE
	.align		4
.L_322:
        /*0018*/ 	.byte	0x03, 0x19
        /*001a*/ 	.short	0x0280


	//----- nvinfo : EIATTR_KPARAM_INFO
	.align		4
        /*001c*/ 	.byte	0x04, 0x17
        /*001e*/ 	.short	(.L_324 - .L_323)
.L_323:
        /*0020*/ 	.word	0x00000000
        /*0024*/ 	.short	0x0000
        /*0026*/ 	.short	0x0000
        /*0028*/ 	.byte	0x00, 0xf0, 0x01, 0x0a


	//----- nvinfo : EIATTR_MAXREG_COUNT
	.align		4
.L_324:
        /*002c*/ 	.byte	0x03, 0x1b
        /*002e*/ 	.short	0x00ff


	//----- nvinfo : EIATTR_NUM_BARRIERS
	.align		4
        /*0030*/ 	.byte	0x02, 0x4c
        /*0032*/ 	.byte	0x01
	.zero		1


	//----- nvinfo : EIATTR_MERCURY_ISA_VERSION
	.align		4
        /*0034*/ 	.byte	0x03, 0x5f
        /*0036*/ 	.short	0x0000


	//----- nvinfo : EIATTR_EXIT_INSTR_OFFSETS
	.align		4
        /*0038*/ 	.byte	0x04, 0x1c
        /*003a*/ 	.short	(.L_326 - .L_325)


	//   ....[0]....
.L_325:
        /*003c*/ 	.word	0x00000080


	//   ....[1]....
        /*0040*/ 	.word	0x000079c0


	//----- nvinfo : EIATTR_CTAIDZ_USED
	.align		4
.L_326:
        /*0044*/ 	.byte	0x01, 0x04
	.zero		2


	//----- nvinfo : EIATTR_CRS_STACK_SIZE
	.align		4
        /*0048*/ 	.byte	0x04, 0x1e
        /*004a*/ 	.short	(.L_328 - .L_327)
.L_327:
        /*004c*/ 	.word	0x00000000
.L_328:


//--------------------- .nv.info._ZN5flash44flash_bwd_dq_dk_dv_loop_seqk_parallel_kernelI23Flash_bwd_kernel_traitsILi64ELi64ELi128ELi8ELi2ELi4ELi4ELb1ELb0EN7cutlass10bfloat16_tE19Flash_kernel_traitsILi64ELi64ELi128ELi8ES3_EELb0ELb0ELb0ELb0ELb1ELb1ELb0EEEvNS_16Flash_bwd_paramsE --------------------------
	.section	.nv.info._ZN5flash44flash_bwd_dq_dk_dv_loop_seqk_parallel_kernelI23Flash_bwd_kernel_traitsILi64ELi64ELi128ELi8ELi2ELi4ELi4ELb1ELb0EN7cutlass10bfloat16_tE19Flash_kernel_traitsILi64ELi64ELi128ELi8ES3_EELb0ELb0ELb0ELb0ELb1ELb1ELb0EEEvNS_16Flash_bwd_paramsE,"",@"SHT_CUDA_INFO"
	.sectionflags	@""
	.align	4


	//----- nvinfo : EIATTR_CUDA_API_VERSION
	.align		4
        /*0000*/ 	.byte	0x04, 0x37
        /*0002*/ 	.short	(.L_330 - .L_329)
.L_329:
        /*0004*/ 	.word	0x00000082


	//----- nvinfo : EIATTR_SW2861232_WAR
	.align		4
.L_330:
        /*0008*/ 	.byte	0x01, 0x35
	.zero		2


	//----- nvinfo : EIATTR_PARAM_CBANK
	.align		4
        /*000c*/ 	.byte	0x04, 0x0a
        /*000e*/ 	.short	(.L_332 - .L_331)
	.align		4
.L_331:
        /*0010*/ 	.word	index@(.nv.constant0._ZN5flash44flash_bwd_dq_dk_dv_loop_seqk_parallel_kernelI23Flash_bwd_kernel_traitsILi64ELi64ELi128ELi8ELi2ELi4ELi4ELb1ELb0EN7cutlass10bfloat16_tE19Flash_kernel_traitsILi64ELi64ELi128ELi8ES3_EELb0ELb0ELb0ELb0ELb1ELb1ELb0EEEvNS_16Flash_bwd_paramsE)
        /*0014*/ 	.short	0x0160
        /*0016*/ 	.short	0x0280


	//----- nvinfo : EIATTR_CBANK_PARAM_SIZE
	.align		4
.L_332:
        /*0018*/ 	.byte	0x03, 0x19
        /*001a*/ 	.short	0x0280


	//----- nvinfo : EIATTR_KPARAM_INFO
	.align		4
        /*001c*/ 	.byte	0x04, 0x17
        /*001e*/ 	.short	(.L_334 - .L_333)
.L_333:
        /*0020*/ 	.word	0x00000000
        /*0024*/ 	.short	0x0000
        /*0026*/ 	.short	0x0000
        /*0028*/ 	.byte	0x00, 0xf0, 0x01, 0x0a


	//----- nvinfo : EIATTR_MAXREG_COUNT
	.align		4
.L_334:
        /*002c*/ 	.byte	0x03, 0x1b
        /*002e*/ 	.short	0x00ff


	//----- nvinfo : EIATTR_NUM_BARRIERS
	.align		4
        /*0030*/ 	.byte	0x02, 0x4c
        /*0032*/ 	.byte	0x01
	.zero		1


	//----- nvinfo : EIATTR_MERCURY_ISA_VERSION
	.align		4
        /*0034*/ 	.byte	0x03, 0x5f
        /*0036*/ 	.short	0x0000


	//----- nvinfo : EIATTR_EXIT_INSTR_OFFSETS
	.align		4
        /*0038*/ 	.byte	0x04, 0x1c
        /*003a*/ 	.short	(.L_336 - .L_335)


	//   ....[0]....
.L_335:
        /*003c*/ 	.word	0x00000090


	//   ....[1]....
        /*0040*/ 	.word	0x00004e40


	//----- nvinfo : EIATTR_CTAIDZ_USED
	.align		4
.L_336:
        /*0044*/ 	.byte	0x01, 0x04
	.zero		2


//--------------------- .nv.info._ZN5flash44flash_bwd_dq_dk_dv_loop_seqk_parallel_kernelI23Flash_bwd_kernel_traitsILi64ELi64ELi128ELi8ELi2ELi4ELi4ELb1ELb0EN7cutlass10bfloat16_tE19Flash_kernel_traitsILi64ELi64ELi128ELi8ES3_EELb0ELb0ELb0ELb1ELb0ELb0ELb0EEEvNS_16Flash_bwd_paramsE --------------------------
	.section	.nv.info._ZN5flash44flash_bwd_dq_dk_dv_loop_seqk_parallel_kernelI23Flash_bwd_kernel_traitsILi64ELi64ELi128ELi8ELi2ELi4ELi4ELb1ELb0EN7cutlass10bfloat16_tE19Flash_kernel_traitsILi64ELi64ELi128ELi8ES3_EELb0ELb0ELb0ELb1ELb0ELb0ELb0EEEvNS_16Flash_bwd_paramsE,"",@"SHT_CUDA_INFO"
	.sectionflags	@""
	.align	4


	//----- nvinfo : EIATTR_CUDA_API_VERSION
	.align		4
        /*0000*/ 	.byte	0x04, 0x37
        /*0002*/ 	.short	(.L_338 - .L_337)
.L_337:
        /*0004*/ 	.word	0x00000082


	//----- nvinfo : EIATTR_SW2861232_WAR
	.align		4
.L_338:
        /*0008*/ 	.byte	0x01, 0x35
	.zero		2


	//----- nvinfo : EIATTR_PARAM_CBANK
	.align		4
        /*000c*/ 	.byte	0x04, 0x0a
        /*000e*/ 	.short	(.L_340 - .L_339)
	.align		4
.L_339:
        /*0010*/ 	.word	index@(.nv.constant0._ZN5flash44flash_bwd_dq_dk_dv_loop_seqk_parallel_kernelI23Flash_bwd_kernel_traitsILi64ELi64ELi128ELi8ELi2ELi4ELi4ELb1ELb0EN7cutlass10bfloat16_tE19Flash_kernel_traitsILi64ELi64ELi128ELi8ES3_EELb0ELb0ELb0ELb1ELb0ELb0ELb0EEEvNS_16Flash_bwd_paramsE)
        /*0014*/ 	.short	0x0160
        /*0016*/ 	.short	0x0280


	//----- nvinfo : EIATTR_CBANK_PARAM_SIZE
	.align		4
.L_340:
        /*0018*/ 	.byte	0x03, 0x19
        /*001a*/ 	.short	0x0280


	//----- nvinfo : EIATTR_KPARAM_INFO
	.align		4
        /*001c*/ 	.byte	0x04, 0x17
        /*001e*/ 	.short	(.L_342 - .L_341)
.L_341:
        /*0020*/ 	.word	0x00000000
        /*0024*/ 	.short	0x0000
        /*0026*/ 	.short	0x0000
        /*0028*/ 	.byte	0x00, 0xf0, 0x01, 0x0a


	//----- nvinfo : EIATTR_MAXREG_COUNT
	.align		4
.L_342:
        /*002c*/ 	.byte	0x03, 0x1b
        /*002e*/ 	.short	0x00ff


	//----- nvinfo : EIATTR_NUM_BARRIERS
	.align		4
        /*0030*/ 	.byte	0x02, 0x4c
        /*0032*/ 	.byte	0x01
	.zero		1


	//----- nvinfo : EIATTR_MERCURY_ISA_VERSION
	.align		4
        /*0034*/ 	.byte	0x03, 0x5f
        /*0036*/ 	.short	0x0000


	//----- nvinfo : EIATTR_EXIT_INSTR_OFFSETS
	.align		4
        /*0038*/ 	.byte	0x04, 0x1c
        /*003a*/ 	.short	(.L_344 - .L_343)


	//   ....[0]....
.L_343:
        /*003c*/ 	.word	0x00000080


	//   ....[1]....
        /*0040*/ 	.word	0x00007a90


	//----- nvinfo : EIATTR_CTAIDZ_USED
	.align		4
.L_344:
        /*0044*/ 	.byte	0x01, 0x04
	.zero		2


	//----- nvinfo : EIATTR_CRS_STACK_SIZE
	.align		4
        /*0048*/ 	.byte	0x04, 0x1e
        /*004a*/ 	.short	(.L_346 - .L_345)
.L_345:
        /*004c*/ 	.word	0x00000000
.L_346:


//--------------------- .nv.info._ZN5flash44flash_bwd_dq_dk_dv_loop_seqk_parallel_kernelI23Flash_bwd_kernel_traitsILi64ELi64ELi128ELi8ELi2ELi4ELi4ELb1ELb0EN7cutlass10bfloat16_tE19Flash_kernel_traitsILi64ELi64ELi128ELi8ES3_EELb0ELb0ELb1ELb0ELb0ELb1ELb0EEEvNS_16Flash_bwd_paramsE --------------------------
	.section	.nv.info._ZN5flash44flash_bwd_dq_dk_dv_loop_seqk_parallel_kernelI23Flash_bwd_kernel_traitsILi64ELi64ELi128ELi8ELi2ELi4ELi4ELb1ELb0EN7cutlass10bfloat16_tE19Flash_kernel_traitsILi64ELi64ELi128ELi8ES3_EELb0ELb0ELb1ELb0ELb0ELb1ELb0EEEvNS_16Flash_bwd_paramsE,"",@"SHT_CUDA_INFO"
	.sectionflags	@""
	.align	4


	//----- nvinfo : EIATTR_CUDA_API_VERSION
	.align		4
        /*0000*/ 	.byte	0x04, 0x37
        /*0002*/ 	.short	(.L_348 - .L_347)
.L_347:
        /*0004*/ 	.word	0x00000082


	//----- nvinfo : EIATTR_SW2861232_WAR
	.align		4
.L_348:
        /*0008*/ 	.byte	0x01, 0x35
	.zero		2


	//----- nvinfo : EIATTR_PARAM_CBANK
	.align		4
        /*000c*/ 	.byte	0x04, 0x0a
        /*000e*/ 	.short	(.L_350 - .L_349)
	.align		4
.L_349:
        /*0010*/ 	.word	index@(.nv.constant0._ZN5flash44flash_bwd_dq_dk_dv_loop_seqk_parallel_kernelI23Flash_bwd_kernel_traitsILi64ELi64ELi128ELi8ELi2ELi4ELi4ELb1ELb0EN7cutlass10bfloat16_tE19Flash_kernel_traitsILi64ELi64ELi128ELi8ES3_EELb0ELb0ELb1ELb0ELb0ELb1ELb0EEEvNS_16Flash_bwd_paramsE)
        /*0014*/ 	.short	0x0160
        /*0016*/ 	.short	0x0280


	//----- nvinfo : EIATTR_CBANK_PARAM_SIZE
	.align		4
.L_350:
        /*0018*/ 	.byte	0x03, 0x19
        /*001a*/ 	.short	0x0280


	//----- nvinfo : EIATTR_KPARAM_INFO
	.align		4
        /*001c*/ 	.byte	0x04, 0x17
        /*001e*/ 	.short	(.L_352 - .L_351)
.L_351:
        /*0020*/ 	.word	0x00000000
        /*0024*/ 	.short	0x0000
        /*0026*/ 	.short	0x0000
        /*0028*/ 	.byte	0x00, 0xf0, 0x01, 0x0a


	//----- nvinfo : EIATTR_MAXREG_COUNT
	.align		4
.L_352:
        /*002c*/ 	.byte	0x03, 0x1b
        /*002e*/ 	.short	0x00ff


	//----- nvinfo : EIATTR_NUM_BARRIERS
	.align		4
        /*0030*/ 	.byte	0x02, 0x4c
        /*0032*/ 	.byte	0x01
	.zero		1


	//----- nvinfo : EIATTR_MERCURY_ISA_VERSION
	.align		4
        /*0034*/ 	.byte	0x03, 0x5f
        /*0036*/ 	.short	0x0000


	//----- nvinfo : EIATTR_EXIT_INSTR_OFFSETS
	.align		4
        /*0038*/ 	.byte	0x04, 0x1c
        /*003a*/ 	.short	(.L_354 - .L_353)


	//   ....[0]....
.L_353:
        /*003c*/ 	.word	0x00000080


	//   ....[1]....
        /*0040*/ 	.word	0x00007350


	//----- nvinfo : EIATTR_CTAIDZ_USED
	.align		4
.L_354:
        /*0044*/ 	.byte	0x01, 0x04
	.zero		2


	//----- nvinfo : EIATTR_CRS_STACK_SIZE
	.align		4
        /*0048*/ 	.byte	0x04, 0x1e
        /*004a*/ 	.short	(.L_356 - .L_355)
.L_355:
        /*004c*/ 	.word	0x00000000
.L_356:


//--------------------- .nv.info._ZN5flash44flash_bwd_dq_dk_dv_loop_seqk_parallel_kernelI23Flash_bwd_kernel_traitsILi64ELi64ELi128ELi8ELi2ELi4ELi4ELb1ELb0EN7cutlass10bfloat16_tE19Flash_kernel_traitsILi64ELi64ELi128ELi8ES3_EELb0ELb0ELb1ELb1ELb0ELb0ELb0EEEvNS_16Flash_bwd_paramsE --------------------------
	.section	.nv.info._ZN5flash44flash_bwd_dq_dk_dv_loop_seqk_parallel_kernelI23Flash_bwd_kernel_traitsILi64ELi64ELi128ELi8ELi2ELi4ELi4ELb1ELb0EN7cutlass10bfloat16_tE19Flash_kernel_traitsILi64ELi64ELi128ELi8ES3_EELb0ELb0ELb1ELb1ELb0ELb0ELb0EEEvNS_16Flash_bwd_paramsE,"",@"SHT_CUDA_INFO"
	.sectionflags	@""
	.align	4


	//----- nvinfo : EIATTR_CUDA_API_VERSION
	.align		4
        /*0000*/ 	.byte	0x04, 0x37
        /*0002*/ 	.short	(.L_358 - .L_357)
.L_357:
        /*0004*/ 	.word	0x00000082


	//----- nvinfo : EIATTR_SW2861232_WAR
	.align		4
.L_358:
        /*0008*/ 	.byte	0x01, 0x35
	.zero		2


	//----- nvinfo : EIATTR_PARAM_CBANK
	.align		4
        /*000c*/ 	.byte	0x04, 0x0a
        /*000e*/ 	.short	(.L_360 - .L_359)
	.align		4
.L_359:
        /*0010*/ 	.word	index@(.nv.constant0._ZN5flash44flash_bwd_dq_dk_dv_loop_seqk_parallel_kernelI23Flash_bwd_kernel_traitsILi64ELi64ELi128ELi8ELi2ELi4ELi4ELb1ELb0EN7cutlass10bfloat16_tE19Flash_kernel_traitsILi64ELi64ELi128ELi8ES3_EELb0ELb0ELb1ELb1ELb0ELb0ELb0EEEvNS_16Flash_bwd_paramsE)
        /*0014*/ 	.short	0x0160
        /*0016*/ 	.short	0x0280


	//----- nvinfo : EIATTR_CBANK_PARAM_SIZE
	.align		4
.L_360:
        /*0018*/ 	.byte	0x03, 0x19
        /*001a*/ 	.short	0x0280


	//----- nvinfo : EIATTR_KPARAM_INFO
	.align		4
        /*001c*/ 	.byte	0x04, 0x17
        /*001e*/ 	.short	(.L_362 - .L_361)
.L_361:
        /*0020*/ 	.word	0x00000000
        /*0024*/ 	.short	0x0000
        /*0026*/ 	.short	0x0000
        /*0028*/ 	.byte	0x00, 0xf0, 0x01, 0x0a


	//----- nvinfo : EIATTR_MAXREG_COUNT
	.align		4
.L_362:
        /*002c*/ 	.byte	0x03, 0x1b
        /*002e*/ 	.short	0x00ff


	//----- nvinfo : EIATTR_NUM_BARRIERS
	.align		4
        /*0030*/ 	.byte	0x02, 0x4c
        /*0032*/ 	.byte	0x01
	.zero		1


	//----- nvinfo : EIATTR_MERCURY_ISA_VERSION
	.align		4
        /*0034*/ 	.byte	0x03, 0x5f
        /*0036*/ 	.short	0x0000


	//----- nvinfo : EIATTR_EXIT_INSTR_OFFSETS
	.align		4
        /*0038*/ 	.byte	0x04, 0x1c
        /*003a*/ 	.short	(.L_364 - .L_363)


	//   ....[0]....
.L_363:
        /*003c*/ 	.word	0x00000080


	//   ....[1]....
        /*0040*/ 	.word	0x00008180


	//----- nvinfo : EIATTR_CTAIDZ_USED
	.align		4
.L_364:
        /*0044*/ 	.byte	0x01, 0x04
	.zero		2


	//----- nvinfo : EIATTR_CRS_STACK_SIZE
	.align		4
        /*0048*/ 	.byte	0x04, 0x1e
        /*004a*/ 	.short	(.L_366 - .L_365)
.L_365:
        /*004c*/ 	.word	0x00000000
.L_366:


//--------------------- .nv.info._ZN5flash44flash_bwd_dq_dk_dv_loop_seqk_parallel_kernelI23Flash_bwd_kernel_traitsILi64ELi128ELi128ELi8ELi4ELi4ELi4ELb0ELb0EN7cutlass10bfloat16_tE19Flash_kernel_traitsILi64ELi128ELi128ELi8ES3_EELb0ELb0ELb0ELb0ELb0ELb1ELb0EEEvNS_16Flash_bwd_paramsE --------------------------
	.section	.nv.info._ZN5flash44flash_bwd_dq_dk_dv_loop_seqk_parallel_kernelI23Flash_bwd_kernel_traitsILi64ELi128ELi128ELi8ELi4ELi4ELi4ELb0ELb0EN7cutlass10bfloat16_tE19Flash_kernel_traitsILi64ELi128ELi128ELi8ES3_EELb0ELb0ELb0ELb0ELb0ELb1ELb0EEEvNS_16Flash_bwd_paramsE,"",@"SHT_CUDA_INFO"
	.sectionflags	@""
	.align	4


	//----- nvinfo : EIATTR_CUDA_API_VERSION
	.align		4
        /*0000*/ 	.byte	0x04, 0x37
        /*0002*/ 	.short	(.L_368 - .L_367)
.L_367:
        /*0004*/ 	.word	0x00000082


	//----- nvinfo : EIATTR_SW2861232_WAR
	.align		4
.L_368:
        /*0008*/ 	.byte	0x01, 0x35
	.zero		2


	//----- nvinfo : EIATTR_PARAM_CBANK
	.align		4
        /*000c*/ 	.byte	0x04, 0x0a
        /*000e*/ 	.short	(.L_370 - .L_369)
	.align		4
.L_369:
        /*0010*/ 	.word	index@(.nv.constant0._ZN5flash44flash_bwd_dq_dk_dv_loop_seqk_parallel_kernelI23Flash_bwd_kernel_traitsILi64ELi128ELi128ELi8ELi4ELi4ELi4ELb0ELb0EN7cutlass10bfloat16_tE19Flash_kernel_traitsILi64ELi128ELi128ELi8ES3_EELb0ELb0ELb0ELb0ELb0ELb1ELb0EEEvNS_16Flash_bwd_paramsE)
        /*0014*/ 	.short	0x0160
        /*0016*/ 	.short	0x0280


	//----- nvinfo : EIATTR_CBANK_PARAM_SIZE
	.align		4
.L_370:
        /*0018*/ 	.byte	0x03, 0x19
        /*001a*/ 	.short	0x0280


	//----- nvinfo : EIATTR_KPARAM_INFO
	.align		4
        /*001c*/ 	.byte	0x04, 0x17
        /*001e*/ 	.short	(.L_372 - .L_371)
.L_371:
        /*0020*/ 	.word	0x00000000
        /*0024*/ 	.short	0x0000
        /*0026*/ 	.short	0x0000
        /*0028*/ 	.byte	0x00, 0xf0, 0x01, 0x0a


	//----- nvinfo : EIATTR_MAXREG_COUNT
	.align		4
.L_372:
        /*002c*/ 	.byte	0x03, 0x1b
        /*002e*/ 	.short	0x00ff


	//----- nvinfo : EIATTR_NUM_BARRIERS
	.align		4
        /*0030*/ 	.byte	0x02, 0x4c
        /*0032*/ 	.byte	0x01
	.zero		1


	//----- nvinfo : EIATTR_ANNOTATIONS
	.align		4
        /*0034*/ 	.byte	0x04, 0x55
        /*0036*/ 	.short	(.L_374 - .L_373)


	//   ....[0]....
.L_373:
        /*0038*/ 	.word	0x00000001
        /*003c*/ 	.byte	0x70, 0x06, 0x00, 0x00, 0x01, 0x00, 0x00, 0x00, 0x20, 0x08, 0x00, 0x00, 0x01, 0x00, 0x00, 0x00
        /* <DEDUP_REMOVED lines=22> */
        /*01ac*/ 	.byte	0x20, 0x88, 0x00, 0x00


	//----- nvinfo : EIATTR_MERCURY_ISA_VERSION
	.align		4
.L_374:
        /*01b0*/ 	.byte	0x03, 0x5f
        /*01b2*/ 	.short	0x0000


	//----- nvinfo : EIATTR_EXIT_INSTR_OFFSETS
	.align		4
        /*01b4*/ 	.byte	0x04, 0x1c
        /*01b6*/ 	.short	(.L_376 - .L_375)


	//   ....[0]....
.L_375:
        /*01b8*/ 	.word	0x000000a0


	//   ....[1]....
        /*01bc*/ 	.word	0x0000a720


	//----- nvinfo : EIATTR_CTAIDZ_USED
	.align		4
.L_376:
        /*01c0*/ 	.byte	0x01, 0x04
	.zero		2


	//----- nvinfo : EIATTR_CRS_STACK_SIZE
	.align		4
        /*01c4*/ 	.byte	0x04, 0x1e
        /*01c6*/ 	.short	(.L_378 - .L_377)
.L_377:
        /*01c8*/ 	.word	0x00000000
.L_378:


//--------------------- .nv.info._ZN5flash44flash_bwd_dq_dk_dv_loop_seqk_parallel_kernelI23Flash_bwd_kernel_traitsILi64ELi128ELi128ELi8ELi4ELi4ELi4ELb0ELb0EN7cutlass10bfloat16_tE19Flash_kernel_traitsILi64ELi128ELi128ELi8ES3_EELb0ELb0ELb0ELb0ELb0ELb0ELb0EEEvNS_16Flash_bwd_paramsE --------------------------
	.section	.nv.info._ZN5flash44flash_bwd_dq_dk_dv_loop_seqk_parallel_kernelI23Flash_bwd_kernel_traitsILi64ELi128ELi128ELi8ELi4ELi4ELi4ELb0ELb0EN7cutlass10bfloat16_tE19Flash_kernel_traitsILi64ELi128ELi128ELi8ES3_EELb0ELb0ELb0ELb0ELb0ELb0ELb0EEEvNS_16Flash_bwd_paramsE,"",@"SHT_CUDA_INFO"
	.sectionflags	@""
	.align	4


	//----- nvinfo : EIATTR_CUDA_API_VERSION
	.align		4
        /*0000*/ 	.byte	0x04, 0x37
        /*0002*/ 	.short	(.L_380 - .L_379)
.L_379:
        /*0004*/ 	.word	0x00000082


	//----- nvinfo : EIATTR_SW2861232_WAR
	.align		4
.L_380:
        /*0008*/ 	.byte	0x01, 0x35
	.zero		2


	//----- nvinfo : EIATTR_PARAM_CBANK
	.align		4
        /*000c*/ 	.byte	0x04, 0x0a
        /*000e*/ 	.short	(.L_382 - .L_381)
	.align		4
.L_381:
        /*0010*/ 	.word	index@(.nv.constant0._ZN5flash44flash_bwd_dq_dk_dv_loop_seqk_parallel_kernelI23Flash_bwd_kernel_traitsILi64ELi128ELi128ELi8ELi4ELi4ELi4ELb0ELb0EN7cutlass10bfloat16_tE19Flash_kernel_traitsILi64ELi128ELi128ELi8ES3_EELb0ELb0ELb0ELb0ELb0ELb0ELb0EEEvNS_16Flash_bwd_paramsE)
        /*0014*/ 	.short	0x0160
        /*0016*/ 	.short	0x0280


	//----- nvinfo : EIATTR_CBANK_PARAM_SIZE
	.align		4
.L_382:
        /*0018*/ 	.byte	0x03, 0x19
        /*001a*/ 	.short	0x0280


	//----- nvinfo : EIATTR_KPARAM_INFO
	.align		4
        /*001c*/ 	.byte	0x04, 0x17
        /*001e*/ 	.short	(.L_384 - .L_383)
.L_383:
        /*0020*/ 	.word	0x00000000
        /*0024*/ 	.short	0x0000
        /*0026*/ 	.short	0x0000
        /*0028*/ 	.byte	0x00, 0xf0, 0x01, 0x0a


	//----- nvinfo : EIATTR_MAXREG_COUNT
	.align		4
.L_384:
        /*002c*/ 	.byte	0x03, 0x1b
        /*002e*/ 	.short	0x00ff


	//----- nvinfo : EIATTR_NUM_BARRIERS
	.align		4
        /*0030*/ 	.byte	0x02, 0x4c
        /*0032*/ 	.byte	0x01
	.zero		1


	//----- nvinfo : EIATTR_ANNOTATIONS
	.align		4
        /*0034*/ 	.byte	0x04, 0x55
        /*0036*/ 	.short	(.L_386 - .L_385)


	//   ....[0]....
.L_385:
        /* <DEDUP_REMOVED lines=28> */


	//----- nvinfo : EIATTR_MERCURY_ISA_VERSION
	.align		4
.L_386:
        /*01e0*/ 	.byte	0x03, 0x5f
        /*01e2*/ 	.short	0x0000


	//----- nvinfo : EIATTR_EXIT_INSTR_OFFSETS
	.align		4
        /*01e4*/ 	.byte	0x04, 0x1c
        /*01e6*/ 	.short	(.L_388 - .L_387)


	//   ....[0]....
.L_387:
        /*01e8*/ 	.word	0x000000a0


	//   ....[1]....
        /*01ec*/ 	.word	0x0000b2c0


	//----- nvinfo : EIATTR_CTAIDZ_USED
	.align		4
.L_388:
        /*01f0*/ 	.byte	0x01, 0x04
	.zero		2


	//----- nvinfo : EIATTR_CRS_STACK_SIZE
	.align		4
        /*01f4*/ 	.byte	0x04, 0x1e
        /*01f6*/ 	.short	(.L_390 - .L_389)
.L_389:
        /*01f8*/ 	.word	0x00000000
.L_390:


//--------------------- .nv.info._ZN5flash44flash_bwd_dq_dk_dv_loop_seqk_parallel_kernelI23Flash_bwd_kernel_traitsILi64ELi128ELi128ELi8ELi4ELi4ELi4ELb0ELb0EN7cutlass10bfloat16_tE19Flash_kernel_traitsILi64ELi128ELi128ELi8ES3_EELb0ELb0ELb1ELb0ELb0ELb0ELb0EEEvNS_16Flash_bwd_paramsE --------------------------
	.section	.nv.info._ZN5flash44flash_bwd_dq_dk_dv_loop_seqk_parallel_kernelI23Flash_bwd_kernel_traitsILi64ELi128ELi128ELi8ELi4ELi4ELi4ELb0ELb0EN7cutlass10bfloat16_tE19Flash_kernel_traitsILi64ELi128ELi128ELi8ES3_EELb0ELb0ELb1ELb0ELb0ELb0ELb0EEEvNS_16Flash_bwd_paramsE,"",@"SHT_CUDA_INFO"
	.sectionflags	@""
	.align	4


	//----- nvinfo : EIATTR_CUDA_API_VERSION
	.align		4
        /*0000*/ 	.byte	0x04, 0x37
        /*0002*/ 	.short	(.L_392 - .L_391)
.L_391:
        /*0004*/ 	.word	0x00000082


	//----- nvinfo : EIATTR_SW2861232_WAR
	.align		4
.L_392:
        /*0008*/ 	.byte	0x01, 0x35
	.zero		2


	//----- nvinfo : EIATTR_PARAM_CBANK
	.align		4
        /*000c*/ 	.byte	0x04, 0x0a
        /*000e*/ 	.short	(.L_394 - .L_393)
	.align		4
.L_393:
        /*0010*/ 	.word	index@(.nv.constant0._ZN5flash44flash_bwd_dq_dk_dv_loop_seqk_parallel_kernelI23Flash_bwd_kernel_traitsILi64ELi128ELi128ELi8ELi4ELi4ELi4ELb0ELb0EN7cutlass10bfloat16_tE19Flash_kernel_traitsILi64ELi128ELi128ELi8ES3_EELb0ELb0ELb1ELb0ELb0ELb0ELb0EEEvNS_16Flash_bwd_paramsE)
        /*0014*/ 	.short	0x0160
        /*0016*/ 	.short	0x0280


	//----- nvinfo : EIATTR_CBANK_PARAM_SIZE
	.align		4
.L_394:
        /*0018*/ 	.byte	0x03, 0x19
        /*001a*/ 	.short	0x0280


	//----- nvinfo : EIATTR_KPARAM_INFO
	.align		4
        /*001c*/ 	.byte	0x04, 0x17
        /*001e*/ 	.short	(.L_396 - .L_395)
.L_395:
        /*0020*/ 	.word	0x00000000
        /*0024*/ 	.short	0x0000
        /*0026*/ 	.short	0x0000
        /*0028*/ 	.byte	0x00, 0xf0, 0x01, 0x0a


	//----- nvinfo : EIATTR_MAXREG_COUNT
	.align		4
.L_396:
        /*002c*/ 	.byte	0x03, 0x1b
        /*002e*/ 	.short	0x00ff


	//----- nvinfo : EIATTR_NUM_BARRIERS
	.align		4
        /*0030*/ 	.byte	0x02, 0x4c
        /*0032*/ 	.byte	0x01
	.zero		1


	//----- nvinfo : EIATTR_ANNOTATIONS
	.align		4
        /*0034*/ 	.byte	0x04, 0x55
        /*0036*/ 	.short	(.L_398 - .L_397)


	//   ....[0]....
.L_397:
        /* <DEDUP_REMOVED lines=19> */


	//----- nvinfo : EIATTR_MERCURY_ISA_VERSION
	.align		4
.L_398:
        /*0150*/ 	.byte	0x03, 0x5f
        /*0152*/ 	.short	0x0000


	//----- nvinfo : EIATTR_EXIT_INSTR_OFFSETS
	.align		4
        /*0154*/ 	.byte	0x04, 0x1c
        /*0156*/ 	.short	(.L_400 - .L_399)


	//   ....[0]....
.L_399:
        /*0158*/ 	.word	0x000000a0


	//   ....[1]....
        /*015c*/ 	.word	0x0000b4c0


	//----- nvinfo : EIATTR_CTAIDZ_USED
	.align		4
.L_400:
        /*0160*/ 	.byte	0x01, 0x04
	.zero		2


	//----- nvinfo : EIATTR_CRS_STACK_SIZE
	.align		4
        /*0164*/ 	.byte	0x04, 0x1e
        /*0166*/ 	.short	(.L_402 - .L_401)
.L_401:
        /*0168*/ 	.word	0x00000000
.L_402:


//--------------------- .nv.info._ZN5flash44flash_bwd_dq_dk_dv_loop_seqk_parallel_kernelI23Flash_bwd_kernel_traitsILi64ELi128ELi128ELi8ELi4ELi4ELi4ELb0ELb0EN7cutlass10bfloat16_tE19Flash_kernel_traitsILi64ELi128ELi128ELi8ES3_EELb0ELb0ELb0ELb0ELb1ELb1ELb0EEEvNS_16Flash_bwd_paramsE --------------------------
	.section	.nv.info._ZN5flash44flash_bwd_dq_dk_dv_loop_seqk_parallel_kernelI23Flash_bwd_kernel_traitsILi64ELi128ELi128ELi8ELi4ELi4ELi4ELb0ELb0EN7cutlass10bfloat16_tE19Flash_kernel_traitsILi64ELi128ELi128ELi8ES3_EELb0ELb0ELb0ELb0ELb1ELb1ELb0EEEvNS_16Flash_bwd_paramsE,"",@"SHT_CUDA_INFO"
	.sectionflags	@""
	.align	4


	//----- nvinfo : EIATTR_CUDA_API_VERSION
	.align		4
        /*0000*/ 	.byte	0x04, 0x37
        /*0002*/ 	.short	(.L_404 - .L_403)
.L_403:
        /*0004*/ 	.word	0x00000082


	//----- nvinfo : EIATTR_SW2861232_WAR
	.align		4
.L_404:
        /*0008*/ 	.byte	0x01, 0x35
	.zero		2


	//----- nvinfo : EIATTR_PARAM_CBANK
	.align		4
        /*000c*/ 	.byte	0x04, 0x0a
        /*000e*/ 	.short	(.L_406 - .L_405)
	.align		4
.L_405:
        /*0010*/ 	.word	index@(.nv.constant0._ZN5flash44flash_bwd_dq_dk_dv_loop_seqk_parallel_kernelI23Flash_bwd_kernel_traitsILi64ELi128ELi128ELi8ELi4ELi4ELi4ELb0ELb0EN7cutlass10bfloat16_tE19Flash_kernel_traitsILi64ELi128ELi128ELi8ES3_EELb0ELb0ELb0ELb0ELb1ELb1ELb0EEEvNS_16Flash_bwd_paramsE)
        /*0014*/ 	.short	0x0160
        /*0016*/ 	.short	0x0280


	//----- nvinfo : EIATTR_CBANK_PARAM_SIZE
	.align		4
.L_406:
        /*0018*/ 	.byte	0x03, 0x19
        /*001a*/ 	.short	0x0280


	//----- nvinfo : EIATTR_KPARAM_INFO
	.align		4
        /*001c*/ 	.byte	0x04, 0x17
        /*001e*/ 	.short	(.L_408 - .L_407)
.L_407:
        /*0020*/ 	.word	0x00000000
        /*0024*/ 	.short	0x0000
        /*0026*/ 	.short	0x0000
        /*0028*/ 	.byte	0x00, 0xf0, 0x01, 0x0a


	//----- nvinfo : EIATTR_MAXREG_COUNT
	.align		4
.L_408:
        /*002c*/ 	.byte	0x03, 0x1b
        /*002e*/ 	.short	0x00ff


	//----- nvinfo : EIATTR_NUM_BARRIERS
	.align		4
        /*0030*/ 	.byte	0x02, 0x4c
        /*0032*/ 	.byte	0x01
	.zero		1


	//----- nvinfo : EIATTR_ANNOTATIONS
	.align		4
        /*0034*/ 	.byte	0x04, 0x55
        /*0036*/ 	.short	(.L_410 - .L_409)


	//   ....[0]....
.L_409:
        /* <DEDUP_REMOVED lines=24> */
        /*01ac*/ 	.byte	0xf0, 0x6a, 0x00, 0x00, 0x01, 0x00, 0x00, 0x00, 0x00, 0x6b, 0x00, 0x00


	//----- nvinfo : EIATTR_MERCURY_ISA_VERSION
	.align		4
.L_410:
        /*01b8*/ 	.byte	0x03, 0x5f
        /*01ba*/ 	.short	0x0000


	//----- nvinfo : EIATTR_EXIT_INSTR_OFFSETS
	.align		4
        /*01bc*/ 	.byte	0x04, 0x1c
        /*01be*/ 	.short	(.L_412 - .L_411)


	//   ....[0]....
.L_411:
        /*01c0*/ 	.word	0x000000a0


	//   ....[1]....
        /*01c4*/ 	.word	0x00007780


	//----- nvinfo : EIATTR_CTAIDZ_USED
	.align		4
.L_412:
        /*01c8*/ 	.byte	0x01, 0x04
	.zero		2


//--------------------- .nv.info._ZN5flash44flash_bwd_dq_dk_dv_loop_seqk_parallel_kernelI23Flash_bwd_kernel_traitsILi64ELi128ELi128ELi8ELi4ELi4ELi4ELb0ELb0EN7cutlass10bfloat16_tE19Flash_kernel_traitsILi64ELi128ELi128ELi8ES3_EELb0ELb0ELb0ELb1ELb0ELb0ELb0EEEvNS_16Flash_bwd_paramsE --------------------------
	.section	.nv.info._ZN5flash44flash_bwd_dq_dk_dv_loop_seqk_parallel_kernelI23Flash_bwd_kernel_traitsILi64ELi128ELi128ELi8ELi4ELi4ELi4ELb0ELb0EN7cutlass10bfloat16_tE19Flash_kernel_traitsILi64ELi128ELi128ELi8ES3_EELb0ELb0ELb0ELb1ELb0ELb0ELb0EEEvNS_16Flash_bwd_paramsE,"",@"SHT_CUDA_INFO"
	.sectionflags	@""
	.align	4


	//----- nvinfo : EIATTR_CUDA_API_VERSION
	.align		4
        /*0000*/ 	.byte	0x04, 0x37
        /*0002*/ 	.short	(.L_414 - .L_413)
.L_413:
        /*0004*/ 	.word	0x00000082


	//----- nvinfo : EIATTR_SW2861232_WAR
	.align		4
.L_414:
        /*0008*/ 	.byte	0x01, 0x35
	.zero		2


	//----- nvinfo : EIATTR_PARAM_CBANK
	.align		4
        /*000c*/ 	.byte	0x04, 0x0a
        /*000e*/ 	.short	(.L_416 - .L_415)
	.align		4
.L_415:
        /*0010*/ 	.word	index@(.nv.constant0._ZN5flash44flash_bwd_dq_dk_dv_loop_seqk_parallel_kernelI23Flash_bwd_kernel_traitsILi64ELi128ELi128ELi8ELi4ELi4ELi4ELb0ELb0EN7cutlass10bfloat16_tE19Flash_kernel_traitsILi64ELi128ELi128ELi8ES3_EELb0ELb0ELb0ELb1ELb0ELb0ELb0EEEvNS_16Flash_bwd_paramsE)
        /*0014*/ 	.short	0x0160
        /*0016*/ 	.short	0x0280


	//----- nvinfo : EIATTR_CBANK_PARAM_SIZE
	.align		4
.L_416:
        /*0018*/ 	.byte	0x03, 0x19
        /*001a*/ 	.short	0x0280


	//----- nvinfo : EIATTR_KPARAM_INFO
	.align		4
        /*001c*/ 	.byte	0x04, 0x17
        /*001e*/ 	.short	(.L_418 - .L_417)
.L_417:
        /*0020*/ 	.word	0x00000000
        /*0024*/ 	.short	0x0000
        /*0026*/ 	.short	0x0000
        /*0028*/ 	.byte	0x00, 0xf0, 0x01, 0x0a


	//----- nvinfo : EIATTR_MAXREG_COUNT
	.align		4
.L_418:
        /*002c*/ 	.byte	0x03, 0x1b
        /*002e*/ 	.short	0x00ff


	//----- nvinfo : EIATTR_NUM_BARRIERS
	.align		4
        /*0030*/ 	.byte	0x02, 0x4c
        /*0032*/ 	.byte	0x01
	.zero		1


	//----- nvinfo : EIATTR_ANNOTATIONS
	.align		4
        /*0034*/ 	.byte	0x04, 0x55
        /*0036*/ 	.short	(.L_420 - .L_419)


	//   ....[0]....
.L_419:
        /* <DEDUP_REMOVED lines=44> */


	//----- nvinfo : EIATTR_MERCURY_ISA_VERSION
	.align		4
.L_420:
        /*02e8*/ 	.byte	0x03, 0x5f
        /*02ea*/ 	.short	0x0000


	//----- nvinfo : EIATTR_EXIT_INSTR_OFFSETS
	.align		4
        /*02ec*/ 	.byte	0x04, 0x1c
        /*02ee*/ 	.short	(.L_422 - .L_421)


	//   ....[0]....
.L_421:
        /*02f0*/ 	.word	0x000000a0


	//   ....[1]....
        /*02f4*/ 	.word	0x0000c270


	//----- nvinfo : EIATTR_CTAIDZ_USED
	.align		4
.L_422:
        /*02f8*/ 	.byte	0x01, 0x04
	.zero		2


	//----- nvinfo : EIATTR_CRS_STACK_SIZE
	.align		4
        /*02fc*/ 	.byte	0x04, 0x1e
        /*02fe*/ 	.short	(.L_424 - .L_423)
.L_423:
        /*0300*/ 	.word	0x00000000
.L_424:


//--------------------- .nv.info._ZN5flash44flash_bwd_dq_dk_dv_loop_seqk_parallel_kernelI23Flash_bwd_kernel_traitsILi64ELi128ELi128ELi8ELi4ELi4ELi4ELb0ELb0EN7cutlass10bfloat16_tE19Flash_kernel_traitsILi64ELi128ELi128ELi8ES3_EELb0ELb0ELb1ELb0ELb0ELb1ELb0EEEvNS_16Flash_bwd_paramsE --------------------------
	.section	.nv.info._ZN5flash44flash_bwd_dq_dk_dv_loop_seqk_parallel_kernelI23Flash_bwd_kernel_traitsILi64ELi128ELi128ELi8ELi4ELi4ELi4ELb0ELb0EN7cutlass10bfloat16_tE19Flash_kernel_traitsILi64ELi128ELi128ELi8ES3_EELb0ELb0ELb1ELb0ELb0ELb1ELb0EEEvNS_16Flash_bwd_paramsE,"",@"SHT_CUDA_INFO"
	.sectionflags	@""
	.align	4


	//----- nvinfo : EIATTR_CUDA_API_VERSION
	.align		4
        /*0000*/ 	.byte	0x04, 0x37
        /*0002*/ 	.short	(.L_426 - .L_425)
.L_425:
        /*0004*/ 	.word	0x00000082


	//----- nvinfo : EIATTR_SW2861232_WAR
	.align		4
.L_426:
        /*0008*/ 	.byte	0x01, 0x35
	.zero		2


	//----- nvinfo : EIATTR_PARAM_CBANK
	.align		4
        /*000c*/ 	.byte	0x04, 0x0a
        /*000e*/ 	.short	(.L_428 - .L_427)
	.align		4
.L_427:
        /*0010*/ 	.word	index@(.nv.constant0._ZN5flash44flash_bwd_dq_dk_dv_loop_seqk_parallel_kernelI23Flash_bwd_kernel_traitsILi64ELi128ELi128ELi8ELi4ELi4ELi4ELb0ELb0EN7cutlass10bfloat16_tE19Flash_kernel_traitsILi64ELi128ELi128ELi8ES3_EELb0ELb0ELb1ELb0ELb0ELb1ELb0EEEvNS_16Flash_bwd_paramsE)
        /*0014*/ 	.short	0x0160
        /*0016*/ 	.short	0x0280


	//----- nvinfo : EIATTR_CBANK_PARAM_SIZE
	.align		4
.L_428:
        /*0018*/ 	.byte	0x03, 0x19
        /*001a*/ 	.short	0x0280


	//----- nvinfo : EIATTR_KPARAM_INFO
	.align		4
        /*001c*/ 	.byte	0x04, 0x17
        /*001e*/ 	.short	(.L_430 - .L_429)
.L_429:
        /*0020*/ 	.word	0x00000000
        /*0024*/ 	.short	0x0000
        /*0026*/ 	.short	0x0000
        /*0028*/ 	.byte	0x00, 0xf0, 0x01, 0x0a


	//----- nvinfo : EIATTR_MAXREG_COUNT
	.align		4
.L_430:
        /*002c*/ 	.byte	0x03, 0x1b
        /*002e*/ 	.short	0x00ff


	//----- nvinfo : EIATTR_NUM_BARRIERS
	.align		4
        /*0030*/ 	.byte	0x02, 0x4c
        /*0032*/ 	.byte	0x01
	.zero		1


	//----- nvinfo : EIATTR_ANNOTATIONS
	.align		4
        /*0034*/ 	.byte	0x04, 0x55
        /*0036*/ 	.short	(.L_432 - .L_431)


	//   ....[0]....
.L_431:
        /* <DEDUP_REMOVED lines=26> */


	//----- nvinfo : EIATTR_MERCURY_ISA_VERSION
	.align		4
.L_432:
        /*01c0*/ 	.byte	0x03, 0x5f
        /*01c2*/ 	.short	0x0000


	//----- nvinfo : EIATTR_EXIT_INSTR_OFFSETS
	.align		4
        /*01c4*/ 	.byte	0x04, 0x1c
        /*01c6*/ 	.short	(.L_434 - .L_433)


	//   ....[0]....
.L_433:
        /*01c8*/ 	.word	0x000000a0


	//   ....[1]....
        /*01cc*/ 	.word	0x0000ab40


	//----- nvinfo : EIATTR_CTAIDZ_USED
	.align		4
.L_434:
        /*01d0*/ 	.byte	0x01, 0x04
	.zero		2


	//----- nvinfo : EIATTR_CRS_STACK_SIZE
	.align		4
        /*01d4*/ 	.byte	0x04, 0x1e
        /*01d6*/ 	.short	(.L_436 - .L_435)
.L_435:
        /*01d8*/ 	.word	0x00000000
.L_436:


//--------------------- .nv.info._ZN5flash44flash_bwd_dq_dk_dv_loop_seqk_parallel_kernelI23Flash_bwd_kernel_traitsILi64ELi128ELi128ELi8ELi4ELi4ELi4ELb0ELb0EN7cutlass10bfloat16_tE19Flash_kernel_traitsILi64ELi128ELi128ELi8ES3_EELb0ELb0ELb1ELb1ELb0ELb0ELb0EEEvNS_16Flash_bwd_paramsE --------------------------
	.section	.nv.info._ZN5flash44flash_bwd_dq_dk_dv_loop_seqk_parallel_kernelI23Flash_bwd_kernel_traitsILi64ELi128ELi128ELi8ELi4ELi4ELi4ELb0ELb0EN7cutlass10bfloat16_tE19Flash_kernel_traitsILi64ELi128ELi128ELi8ES3_EELb0ELb0ELb1ELb1ELb0ELb0ELb0EEEvNS_16Flash_bwd_paramsE,"",@"SHT_CUDA_INFO"
	.sectionflags	@""
	.align	4


	//----- nvinfo : EIATTR_CUDA_API_VERSION
	.align		4
        /*0000*/ 	.byte	0x04, 0x37
        /*0002*/ 	.short	(.L_438 - .L_437)
.L_437:
        /*0004*/ 	.word	0x00000082


	//----- nvinfo : EIATTR_SW2861232_WAR
	.align		4
.L_438:
        /*0008*/ 	.byte	0x01, 0x35
	.zero		2


	//----- nvinfo : EIATTR_PARAM_CBANK
	.align		4
        /*000c*/ 	.byte	0x04, 0x0a
        /*000e*/ 	.short	(.L_440 - .L_439)
	.align		4
.L_439:
        /*0010*/ 	.word	index@(.nv.constant0._ZN5flash44flash_bwd_dq_dk_dv_loop_seqk_parallel_kernelI23Flash_bwd_kernel_traitsILi64ELi128ELi128ELi8ELi4ELi4ELi4ELb0ELb0EN7cutlass10bfloat16_tE19Flash_kernel_traitsILi64ELi128ELi128ELi8ES3_EELb0ELb0ELb1ELb1ELb0ELb0ELb0EEEvNS_16Flash_bwd_paramsE)
        /*0014*/ 	.short	0x0160
        /*0016*/ 	.short	0x0280


	//----- nvinfo : EIATTR_CBANK_PARAM_SIZE
	.align		4
.L_440:
        /*0018*/ 	.byte	0x03, 0x19
        /*001a*/ 	.short	0x0280


	//----- nvinfo : EIATTR_KPARAM_INFO
	.align		4
        /*001c*/ 	.byte	0x04, 0x17
        /*001e*/ 	.short	(.L_442 - .L_441)
.L_441:
        /*0020*/ 	.word	0x00000000
        /*0024*/ 	.short	0x0000
        /*0026*/ 	.short	0x0000
        /*0028*/ 	.byte	0x00, 0xf0, 0x01, 0x0a


	//----- nvinfo : EIATTR_MAXREG_COUNT
	.align		4
.L_442:
        /*002c*/ 	.byte	0x03, 0x1b
        /*002e*/ 	.short	0x00ff


	//----- nvinfo : EIATTR_NUM_BARRIERS
	.align		4
        /*0030*/ 	.byte	0x02, 0x4c
        /*0032*/ 	.byte	0x01
	.zero		1


	//----- nvinfo : EIATTR_ANNOTATIONS
	.align		4
        /*0034*/ 	.byte	0x04, 0x55
        /*0036*/ 	.short	(.L_444 - .L_443)


	//   ....[0]....
.L_443:
        /* <DEDUP_REMOVED lines=20> */


	//----- nvinfo : EIATTR_MERCURY_ISA_VERSION
	.align		4
.L_444:
        /*0160*/ 	.byte	0x03, 0x5f
        /*0162*/ 	.short	0x0000


	//----- nvinfo : EIATTR_EXIT_INSTR_OFFSETS
	.align		4
        /*0164*/ 	.byte	0x04, 0x1c
        /*0166*/ 	.short	(.L_446 - .L_445)


	//   ....[0]....
.L_445:
        /*0168*/ 	.word	0x000000a0


	//   ....[1]....
        /*016c*/ 	.word	0x0000c300


	//----- nvinfo : EIATTR_CTAIDZ_USED
	.align		4
.L_446:
        /*0170*/ 	.byte	0x01, 0x04
	.zero		2


	//----- nvinfo : EIATTR_CRS_STACK_SIZE
	.align		4
        /*0174*/ 	.byte	0x04, 0x1e
        /*0176*/ 	.short	(.L_448 - .L_447)
.L_447:
        /*0178*/ 	.word	0x00000000
.L_448:


//--------------------- .nv.info._ZN5flash27flash_bwd_convert_dq_kernelI23Flash_bwd_kernel_traitsILi64ELi64ELi128ELi8ELi2ELi4ELi4ELb1ELb0EN7cutlass10bfloat16_tE19Flash_kernel_traitsILi64ELi64ELi128ELi8ES3_EEEEvNS_16Flash_bwd_paramsEi --------------------------
	.section	.nv.info._ZN5flash27flash_bwd_convert_dq_kernelI23Flash_bwd_kernel_traitsILi64ELi64ELi128ELi8ELi2ELi4ELi4ELb1ELb0EN7cutlass10bfloat16_tE19Flash_kernel_traitsILi64ELi64ELi128ELi8ES3_EEEEvNS_16Flash_bwd_paramsEi,"",@"SHT_CUDA_INFO"
	.sectionflags	@""
	.align	4


	//----- nvinfo : EIATTR_CUDA_API_VERSION
	.align		4
        /*0000*/ 	.byte	0x04, 0x37
        /*0002*/ 	.short	(.L_450 - .L_449)
.L_449:
        /*0004*/ 	.word	0x00000082


	//----- nvinfo : EIATTR_SW2861232_WAR
	.align		4
.L_450:
        /*0008*/ 	.byte	0x01, 0x35
	.zero		2


	//----- nvinfo : EIATTR_PARAM_CBANK
	.align		4
        /*000c*/ 	.byte	0x04, 0x0a
        /*000e*/ 	.short	(.L_452 - .L_451)
	.align		4
.L_451:
        /*0010*/ 	.word	index@(.nv.constant0._ZN5flash27flash_bwd_convert_dq_kernelI23Flash_bwd_kernel_traitsILi64ELi64ELi128ELi8ELi2ELi4ELi4ELb1ELb0EN7cutlass10bfloat16_tE19Flash_kernel_traitsILi64ELi64ELi128ELi8ES3_EEEEvNS_16Flash_bwd_paramsEi)
        /*0014*/ 	.short	0x0160
        /*0016*/ 	.short	0x0284


	//----- nvinfo : EIATTR_CBANK_PARAM_SIZE
	.align		4
.L_452:
        /*0018*/ 	.byte	0x03, 0x19
        /*001a*/ 	.short	0x0284


	//----- nvinfo : EIATTR_KPARAM_INFO
	.align		4
        /*001c*/ 	.byte	0x04, 0x17
        /*001e*/ 	.short	(.L_454 - .L_453)
.L_453:
        /*0020*/ 	.word	0x00000000
        /*0024*/ 	.short	0x0001
        /*0026*/ 	.short	0x0280
        /*0028*/ 	.byte	0x00, 0xf0, 0x11, 0x00


	//----- nvinfo : EIATTR_KPARAM_INFO
	.align		4
.L_454:
        /*002c*/ 	.byte	0x04, 0x17
        /*002e*/ 	.short	(.L_456 - .L_455)
.L_455:
        /*0030*/ 	.word	0x00000000
        /*0034*/ 	.short	0x0000
        /*0036*/ 	.short	0x0000
        /*0038*/ 	.byte	0x00, 0xf0, 0x01, 0x0a


	//----- nvinfo : EIATTR_MAXREG_COUNT
	.align		4
.L_456:
        /*003c*/ 	.byte	0x03, 0x1b
        /*003e*/ 	.short	0x00ff


	//----- nvinfo : EIATTR_NUM_BARRIERS
	.align		4
        /*0040*/ 	.byte	0x02, 0x4c
        /*0042*/ 	.byte	0x01
	.zero		1


	//----- nvinfo : EIATTR_MERCURY_ISA_VERSION
	.align		4
        /*0044*/ 	.byte	0x03, 0x5f
        /*0046*/ 	.short	0x0000


	//----- nvinfo : EIATTR_EXIT_INSTR_OFFSETS
	.align		4
        /*0048*/ 	.byte	0x04, 0x1c
        /*004a*/ 	.short	(.L_458 - .L_457)


	//   ....[0]....
.L_457:
        /*004c*/ 	.word	0x00000170


	//   ....[1]....
        /*0050*/ 	.word	0x00001b70


	//   ....[2]....
        /*0054*/ 	.word	0x00001c30


	//----- nvinfo : EIATTR_CTAIDZ_USED
	.align		4
.L_458:
        /*0058*/ 	.byte	0x01, 0x04
	.zero		2


	//----- nvinfo : EIATTR_CRS_STACK_SIZE
	.align		4
        /*005c*/ 	.byte	0x04, 0x1e
        /*005e*/ 	.short	(.L_460 - .L_459)
.L_459:
        /*0060*/ 	.word	0x00000000
.L_460:


//--------------------- .nv.info._ZN5flash44flash_bwd_dq_dk_dv_loop_seqk_parallel_kernelI23Flash_bwd_kernel_traitsILi64ELi64ELi128ELi8ELi2ELi4ELi4ELb1ELb0EN7cutlass10bfloat16_tE19Flash_kernel_traitsILi64ELi64ELi128ELi8ES3_EELb1ELb0ELb0ELb0ELb0ELb1ELb0EEEvNS_16Flash_bwd_paramsE --------------------------
	.section	.nv.info._ZN5flash44flash_bwd_dq_dk_dv_loop_seqk_parallel_kernelI23Flash_bwd_kernel_traitsILi64ELi64ELi128ELi8ELi2ELi4ELi4ELb1ELb0EN7cutlass10bfloat16_tE19Flash_kernel_traitsILi64ELi64ELi128ELi8ES3_EELb1ELb0ELb0ELb0ELb0ELb1ELb0EEEvNS_16Flash_bwd_paramsE,"",@"SHT_CUDA_INFO"
	.sectionflags	@""
	.align	4


	//----- nvinfo : EIATTR_CUDA_API_VERSION
	.align		4
        /*0000*/ 	.byte	0x04, 0x37
        /*0002*/ 	.short	(.L_462 - .L_461)
.L_461:
        /*0004*/ 	.word	0x00000082


	//----- nvinfo : EIATTR_SW2861232_WAR
	.align		4
.L_462:
        /*0008*/ 	.byte	0x01, 0x35
	.zero		2


	//----- nvinfo : EIATTR_PARAM_CBANK
	.align		4
        /*000c*/ 	.byte	0x04, 0x0a
        /*000e*/ 	.short	(.L_464 - .L_463)
	.align		4
.L_463:
        /*0010*/ 	.word	index@(.nv.constant0._ZN5flash44flash_bwd_dq_dk_dv_loop_seqk_parallel_kernelI23Flash_bwd_kernel_traitsILi64ELi64ELi128ELi8ELi2ELi4ELi4ELb1ELb0EN7cutlass10bfloat16_tE19Flash_kernel_traitsILi64ELi64ELi128ELi8ES3_EELb1ELb0ELb0ELb0ELb0ELb1ELb0EEEvNS_16Flash_bwd_paramsE)
        /*0014*/ 	.short	0x0160
        /*0016*/ 	.short	0x0280


	//----- nvinfo : EIATTR_CBANK_PARAM_SIZE
	.align		4
.L_464:
        /*0018*/ 	.byte	0x03, 0x19
        /*001a*/ 	.short	0x0280


	//----- nvinfo : EIATTR_KPARAM_INFO
	.align		4
        /*001c*/ 	.byte	0x04, 0x17
        /*001e*/ 	.short	(.L_466 - .L_465)
.L_465:
        /*0020*/ 	.word	0x00000000
        /*0024*/ 	.short	0x0000
        /*0026*/ 	.short	0x0000
        /*0028*/ 	.byte	0x00, 0xf0, 0x01, 0x0a


	//----- nvinfo : EIATTR_MAXREG_COUNT
	.align		4
.L_466:
        /*002c*/ 	.byte	0x03, 0x1b
        /*002e*/ 	.short	0x00ff


	//----- nvinfo : EIATTR_NUM_BARRIERS
	.align		4
        /*0030*/ 	.byte	0x02, 0x4c
        /*0032*/ 	.byte	0x01
	.zero		1


	//----- nvinfo : EIATTR_MERCURY_ISA_VERSION
	.align		4
        /*0034*/ 	.byte	0x03, 0x5f
        /*0036*/ 	.short	0x0000


	//----- nvinfo : EIATTR_EXIT_INSTR_OFFSETS
	.align		4
        /*0038*/ 	.byte	0x04, 0x1c
        /*003a*/ 	.short	(.L_468 - .L_467)


	//   ....[0]....
.L_467:
        /*003c*/ 	.word	0x00000080


	//   ....[1]....
        /*0040*/ 	.word	0x00007f00


	//----- nvinfo : EIATTR_CTAIDZ_USED
	.align		4
.L_468:
        /*0044*/ 	.byte	0x01, 0x04
	.zero		2


	//----- nvinfo : EIATTR_CRS_STACK_SIZE
	.align		4
        /*0048*/ 	.byte	0x04, 0x1e
        /*004a*/ 	.short	(.L_470 - .L_469)
.L_469:
        /*004c*/ 	.word	0x00000000
.L_470:


//--------------------- .nv.info._ZN5flash44flash_bwd_dq_dk_dv_loop_seqk_parallel_kernelI23Flash_bwd_kernel_traitsILi64ELi64ELi128ELi8ELi2ELi4ELi4ELb1ELb0EN7cutlass10bfloat16_tE19Flash_kernel_traitsILi64ELi64ELi128ELi8ES3_EELb0ELb0ELb0ELb0ELb0ELb1ELb1EEEvNS_16Flash_bwd_paramsE --------------------------
	.section	.nv.info._ZN5flash44flash_bwd_dq_dk_dv_loop_seqk_parallel_kernelI23Flash_bwd_kernel_traitsILi64ELi64ELi128ELi8ELi2ELi4ELi4ELb1ELb0EN7cutlass10bfloat16_tE19Flash_kernel_traitsILi64ELi64ELi128ELi8ES3_EELb0ELb0ELb0ELb0ELb0ELb1ELb1EEEvNS_16Flash_bwd_paramsE,"",@"SHT_CUDA_INFO"
	.sectionflags	@""
	.align	4


	//----- nvinfo : EIATTR_CUDA_API_VERSION
	.align		4
        /*0000*/ 	.byte	0x04, 0x37
        /*0002*/ 	.short	(.L_472 - .L_471)
.L_471:
        /*0004*/ 	.word	0x00000082


	//----- nvinfo : EIATTR_SW2861232_WAR
	.align		4
.L_472:
        /*0008*/ 	.byte	0x01, 0x35
	.zero		2


	//----- nvinfo : EIATTR_PARAM_CBANK
	.align		4
        /*000c*/ 	.byte	0x04, 0x0a
        /*000e*/ 	.short	(.L_474 - .L_473)
	.align		4
.L_473:
        /*0010*/ 	.word	index@(.nv.constant0._ZN5flash44flash_bwd_dq_dk_dv_loop_seqk_parallel_kernelI23Flash_bwd_kernel_traitsILi64ELi64ELi128ELi8ELi2ELi4ELi4ELb1ELb0EN7cutlass10bfloat16_tE19Flash_kernel_traitsILi64ELi64ELi128ELi8ES3_EELb0ELb0ELb0ELb0ELb0ELb1ELb1EEEvNS_16Flash_bwd_paramsE)
        /*0014*/ 	.short	0x0160
        /*0016*/ 	.short	0x0280


	//----- nvinfo : EIATTR_CBANK_PARAM_SIZE
	.align		4
.L_474:
        /*0018*/ 	.byte	0x03, 0x19
        /*001a*/ 	.short	0x0280


	//----- nvinfo : EIATTR_KPARAM_INFO
	.align		4
        /*001c*/ 	.byte	0x04, 0x17
        /*001e*/ 	.short	(.L_476 - .L_475)
.L_475:
        /*0020*/ 	.word	0x00000000
        /*0024*/ 	.short	0x0000
        /*0026*/ 	.short	0x0000
        /*0028*/ 	.byte	0x00, 0xf0, 0x01, 0x0a


	//----- nvinfo : EIATTR_MAXREG_COUNT
	.align		4
.L_476:
        /*002c*/ 	.byte	0x03, 0x1b
        /*002e*/ 	.short	0x00ff


	//----- nvinfo : EIATTR_NUM_BARRIERS
	.align		4
        /*0030*/ 	.byte	0x02, 0x4c
        /*0032*/ 	.byte	0x01
	.zero		1


	//----- nvinfo : EIATTR_ANNOTATIONS
	.align		4
        /*0034*/ 	.byte	0x04, 0x55
        /*0036*/ 	.short	(.L_478 - .L_477)


	//   ....[0]....
.L_477:
        /*0038*/ 	.word	0x00000001
        /*003c*/ 	.byte	0x80, 0x01, 0x00, 0x00, 0x01, 0x00, 0x00, 0x00, 0x30, 0x04, 0x00, 0x00, 0x01, 0x00, 0x00, 0x00
        /*004c*/ 	.byte	0x90, 0x08, 0x00, 0x00, 0x01, 0x00, 0x00, 0x00, 0x50, 0x09, 0x00, 0x00, 0x01, 0x00, 0x00, 0x00
        /*005c*/ 	.byte	0x60, 0x09, 0x00, 0x00, 0x01, 0x00, 0x00, 0x00, 0x70, 0x09, 0x00, 0x00, 0x01, 0x00, 0x00, 0x00
        /*006c*/ 	.byte	0xa0, 0x15, 0x00, 0x00, 0x01, 0x00, 0x00, 0x00, 0xc0, 0x15, 0x00, 0x00, 0x01, 0x00, 0x00, 0x00
        /*007c*/ 	.byte	0xd0, 0x15, 0x00, 0x00, 0x01, 0x00, 0x00, 0x00, 0x20, 0x1a, 0x00, 0x00, 0x01, 0x00, 0x00, 0x00
        /*008c*/ 	.byte	0xa0, 0x1a, 0x00, 0x00, 0x01, 0x00, 0x00, 0x00, 0xd0, 0x1a, 0x00, 0x00


	//----- nvinfo : EIATTR_MERCURY_ISA_VERSION
	.align		4
.L_478:
        /*0098*/ 	.byte	0x03, 0x5f
        /*009a*/ 	.short	0x0000


	//----- nvinfo : EIATTR_EXIT_INSTR_OFFSETS
	.align		4
        /*009c*/ 	.byte	0x04, 0x1c
        /*009e*/ 	.short	(.L_480 - .L_479)


	//   ....[0]....
.L_479:
        /*00a0*/ 	.word	0x000000a0


	//   ....[1]....
        /*00a4*/ 	.word	0x00008780


	//----- nvinfo : EIATTR_CTAIDZ_USED
	.align		4
.L_480:
        /*00a8*/ 	.byte	0x01, 0x04
	.zero		2


	//----- nvinfo : EIATTR_CRS_STACK_SIZE
	.align		4
        /*00ac*/ 	.byte	0x04, 0x1e
        /*00ae*/ 	.short	(.L_482 - .L_481)
.L_481:
        /*00b0*/ 	.word	0x00000000
.L_482:


//--------------------- .nv.info._ZN5flash44flash_bwd_dq_dk_dv_loop_seqk_parallel_kernelI23Flash_bwd_kernel_traitsILi64ELi64ELi128ELi8ELi2ELi4ELi4ELb1ELb0EN7cutlass10bfloat16_tE19Flash_kernel_traitsILi64ELi64ELi128ELi8ES3_EELb1ELb0ELb0ELb0ELb0ELb0ELb0EEEvNS_16Flash_bwd_paramsE --------------------------
	.section	.nv.info._ZN5flash44flash_bwd_dq_dk_dv_loop_seqk_parallel_kernelI23Flash_bwd_kernel_traitsILi64ELi64ELi128ELi8ELi2ELi4ELi4ELb1ELb0EN7cutlass10bfloat16_tE19Flash_kernel_traitsILi64ELi64ELi128ELi8ES3_EELb1ELb0ELb0ELb0ELb0ELb0ELb0EEEvNS_16Flash_bwd_paramsE,"",@"SHT_CUDA_INFO"
	.sectionflags	@""
	.align	4


	//----- nvinfo : EIATTR_CUDA_API_VERSION
	.align		4
        /*0000*/ 	.byte	0x04, 0x37
        /*0002*/ 	.short	(.L_484 - .L_483)
.L_483:
        /*0004*/ 	.word	0x00000082


	//----- nvinfo : EIATTR_SW2861232_WAR
	.align		4
.L_484:
        /*0008*/ 	.byte	0x01, 0x35
	.zero		2


	//----- nvinfo : EIATTR_PARAM_CBANK
	.align		4
        /*000c*/ 	.byte	0x04, 0x0a
        /*000e*/ 	.short	(.L_486 - .L_485)
	.align		4
.L_485:
        /*0010*/ 	.word	index@(.nv.constant0._ZN5flash44flash_bwd_dq_dk_dv_loop_seqk_parallel_kernelI23Flash_bwd_kernel_traitsILi64ELi64ELi128ELi8ELi2ELi4ELi4ELb1ELb0EN7cutlass10bfloat16_tE19Flash_kernel_traitsILi64ELi64ELi128ELi8ES3_EELb1ELb0ELb0ELb0ELb0ELb0ELb0EEEvNS_16Flash_bwd_paramsE)
        /*0014*/ 	.short	0x0160
        /*0016*/ 	.short	0x0280


	//----- nvinfo : EIATTR_CBANK_PARAM_SIZE
	.align		4
.L_486:
        /*0018*/ 	.byte	0x03, 0x19
        /*001a*/ 	.short	0x0280


	//----- nvinfo : EIATTR_KPARAM_INFO
	.align		4
        /*001c*/ 	.byte	0x04, 0x17
        /*001e*/ 	.short	(.L_488 - .L_487)
.L_487:
        /*0020*/ 	.word	0x00000000
        /*0024*/ 	.short	0x0000
        /*0026*/ 	.short	0x0000
        /*0028*/ 	.byte	0x00, 0xf0, 0x01, 0x0a


	//----- nvinfo : EIATTR_MAXREG_COUNT
	.align		4
.L_488:
        /*002c*/ 	.byte	0x03, 0x1b
        /*002e*/ 	.short	0x00ff


	//----- nvinfo : EIATTR_NUM_BARRIERS
	.align		4
        /*0030*/ 	.byte	0x02, 0x4c
        /*0032*/ 	.byte	0x01
	.zero		1


	//----- nvinfo : EIATTR_MERCURY_ISA_VERSION
	.align		4
        /*0034*/ 	.byte	0x03, 0x5f
        /*0036*/ 	.short	0x0000


	//----- nvinfo : EIATTR_EXIT_INSTR_OFFSETS
	.align		4
        /*0038*/ 	.byte	0x04, 0x1c
        /*003a*/ 	.short	(.L_490 - .L_489)


	//   ....[0]....
.L_489:
        /*003c*/ 	.word	0x00000080


	//   ....[1]....
        /*0040*/ 	.word	0x000085c0


	//----- nvinfo : EIATTR_CTAIDZ_USED
	.align		4
.L_490:
        /*0044*/ 	.byte	0x01, 0x04
	.zero		2


	//----- nvinfo : EIATTR_CRS_STACK_SIZE
	.align		4
        /*0048*/ 	.byte	0x04, 0x1e
        /*004a*/ 	.short	(.L_492 - .L_491)
.L_491:
        /*004c*/ 	.word	0x00000000
.L_492:


//--------------------- .nv.info._ZN5flash44flash_bwd_dq_dk_dv_loop_seqk_parallel_kernelI23Flash_bwd_kernel_traitsILi64ELi64ELi128ELi8ELi2ELi4ELi4ELb1ELb0EN7cutlass10bfloat16_tE19Flash_kernel_traitsILi64ELi64ELi128ELi8ES3_EELb0ELb0ELb0ELb0ELb0ELb0ELb1EEEvNS_16Flash_bwd_paramsE --------------------------
	.section	.nv.info._ZN5flash44flash_bwd_dq_dk_dv_loop_seqk_parallel_kernelI23Flash_bwd_kernel_traitsILi64ELi64ELi128ELi8ELi2ELi4ELi4ELb1ELb0EN7cutlass10bfloat16_tE19Flash_kernel_traitsILi64ELi64ELi128ELi8ES3_EELb0ELb0ELb0ELb0ELb0ELb0ELb1EEEvNS_16Flash_bwd_paramsE,"",@"SHT_CUDA_INFO"
	.sectionflags	@""
	.align	4


	//----- nvinfo : EIATTR_CUDA_API_VERSION
	.align		4
        /*0000*/ 	.byte	0x04, 0x37
        /*0002*/ 	.short	(.L_494 - .L_493)
.L_493:
        /*0004*/ 	.word	0x00000082


	//----- nvinfo : EIATTR_SW2861232_WAR
	.align		4
.L_494:
        /*0008*/ 	.byte	0x01, 0x35
	.zero		2


	//----- nvinfo : EIATTR_PARAM_CBANK
	.align		4
        /*000c*/ 	.byte	0x04, 0x0a
        /*000e*/ 	.short	(.L_496 - .L_495)
	.align		4
.L_495:
        /*0010*/ 	.word	index@(.nv.constant0._ZN5flash44flash_bwd_dq_dk_dv_loop_seqk_parallel_kernelI23Flash_bwd_kernel_traitsILi64ELi64ELi128ELi8ELi2ELi4ELi4ELb1ELb0EN7cutlass10bfloat16_tE19Flash_kernel_traitsILi64ELi64ELi128ELi8ES3_EELb0ELb0ELb0ELb0ELb0ELb0ELb1EEEvNS_16Flash_bwd_paramsE)
        /*0014*/ 	.short	0x0160
        /*0016*/ 	.short	0x0280


	//----- nvinfo : EIATTR_CBANK_PARAM_SIZE
	.align		4
.L_496:
        /*0018*/ 	.byte	0x03, 0x19
        /*001a*/ 	.short	0x0280


	//----- nvinfo : EIATTR_KPARAM_INFO
	.align		4
        /*001c*/ 	.byte	0x04, 0x17
        /*001e*/ 	.short	(.L_498 - .L_497)
.L_497:
        /*0020*/ 	.word	0x00000000
        /*0024*/ 	.short	0x0000
        /*0026*/ 	.short	0x0000
        /*0028*/ 	.byte	0x00, 0xf0, 0x01, 0x0a


	//----- nvinfo : EIATTR_MAXREG_COUNT
	.align		4
.L_498:
        /*002c*/ 	.byte	0x03, 0x1b
        /*002e*/ 	.short	0x00ff


	//----- nvinfo : EIATTR_NUM_BARRIERS
	.align		4
        /*0030*/ 	.byte	0x02, 0x4c
        /*0032*/ 	.byte	0x01
	.zero		1


	//----- nvinfo : EIATTR_ANNOTATIONS
	.align		4
        /*0034*/ 	.byte	0x04, 0x55
        /*0036*/ 	.short	(.L_500 - .L_499)


	//   ....[0]....
.L_499:
        /*0038*/ 	.word	0x00000001
        /*003c*/ 	.byte	0x80, 0x01, 0x00, 0x00, 0x01, 0x00, 0x00, 0x00, 0x30, 0x04, 0x00, 0x00, 0x01, 0x00, 0x00, 0x00
        /*004c*/ 	.byte	0x90, 0x08, 0x00, 0x00, 0x01, 0x00, 0x00, 0x00, 0x40, 0x09, 0x00, 0x00, 0x01, 0x00, 0x00, 0x00
        /*005c*/ 	.byte	0x50, 0x09, 0x00, 0x00, 0x01, 0x00, 0x00, 0x00, 0x70, 0x15, 0x00, 0x00, 0x01, 0x00, 0x00, 0x00
        /*006c*/ 	.byte	0x90, 0x15, 0x00, 0x00, 0x01, 0x00, 0x00, 0x00, 0xa0, 0x15, 0x00, 0x00, 0x01, 0x00, 0x00, 0x00
        /*007c*/ 	.byte	0xf0, 0x19, 0x00, 0x00, 0x01, 0x00, 0x00, 0x00, 0x70, 0x1a, 0x00, 0x00


	//----- nvinfo : EIATTR_MERCURY_ISA_VERSION
	.align		4
.L_500:
        /*0088*/ 	.byte	0x03, 0x5f
        /*008a*/ 	.short	0x0000


	//----- nvinfo : EIATTR_EXIT_INSTR_OFFSETS
	.align		4
        /*008c*/ 	.byte	0x04, 0x1c
        /*008e*/ 	.short	(.L_502 - .L_501)


	//   ....[0]....
.L_501:
        /*0090*/ 	.word	0x000000a0


	//   ....[1]....
        /*0094*/ 	.word	0x00008eb0


	//----- nvinfo : EIATTR_CTAIDZ_USED
	.align		4
.L_502:
        /*0098*/ 	.byte	0x01, 0x04
	.zero		2


	//----- nvinfo : EIATTR_CRS_STACK_SIZE
	.align		4
        /*009c*/ 	.byte	0x04, 0x1e
        /*009e*/ 	.short	(.L_504 - .L_503)
.L_503:
        /*00a0*/ 	.word	0x00000000
.L_504:


//--------------------- .nv.info._ZN5flash44flash_bwd_dq_dk_dv_loop_seqk_parallel_kernelI23Flash_bwd_kernel_traitsILi64ELi64ELi128ELi8ELi2ELi4ELi4ELb1ELb0EN7cutlass10bfloat16_tE19Flash_kernel_traitsILi64ELi64ELi128ELi8ES3_EELb1ELb0ELb1ELb0ELb0ELb0ELb0EEEvNS_16Flash_bwd_paramsE --------------------------
	.section	.nv.info._ZN5flash44flash_bwd_dq_dk_dv_loop_seqk_parallel_kernelI23Flash_bwd_kernel_traitsILi64ELi64ELi128ELi8ELi2ELi4ELi4ELb1ELb0EN7cutlass10bfloat16_tE19Flash_kernel_traitsILi64ELi64ELi128ELi8ES3_EELb1ELb0ELb1ELb0ELb0ELb0ELb0EEEvNS_16Flash_bwd_paramsE,"",@"SHT_CUDA_INFO"
	.sectionflags	@""
	.align	4


	//----- nvinfo : EIATTR_CUDA_API_VERSION
	.align		4
        /*0000*/ 	.byte	0x04, 0x37
        /*0002*/ 	.short	(.L_506 - .L_505)
.L_505:
        /*0004*/ 	.word	0x00000082


	//----- nvinfo : EIATTR_SW2861232_WAR
	.align		4
.L_506:
        /*0008*/ 	.byte	0x01, 0x35
	.zero		2


	//----- nvinfo : EIATTR_PARAM_CBANK
	.align		4
        /*000c*/ 	.byte	0x04, 0x0a
        /*000e*/ 	.short	(.L_508 - .L_507)
	.align		4
.L_507:
        /*0010*/ 	.word	index@(.nv.constant0._ZN5flash44flash_bwd_dq_dk_dv_loop_seqk_parallel_kernelI23Flash_bwd_kernel_traitsILi64ELi64ELi128ELi8ELi2ELi4ELi4ELb1ELb0EN7cutlass10bfloat16_tE19Flash_kernel_traitsILi64ELi64ELi128ELi8ES3_EELb1ELb0ELb1ELb0ELb0ELb0ELb0EEEvNS_16Flash_bwd_paramsE)
        /*0014*/ 	.short	0x0160
        /*0016*/ 	.short	0x0280


	//----- nvinfo : EIATTR_CBANK_PARAM_SIZE
	.align		4
.L_508:
        /*0018*/ 	.byte	0x03, 0x19
        /*001a*/ 	.short	0x0280


	//----- nvinfo : EIATTR_KPARAM_INFO
	.align		4
        /*001c*/ 	.byte	0x04, 0x17
        /*001e*/ 	.short	(.L_510 - .L_509)
.L_509:
        /*0020*/ 	.word	0x00000000
        /*0024*/ 	.short	0x0000
        /*0026*/ 	.short	0x0000
        /*0028*/ 	.byte	0x00, 0xf0, 0x01, 0x0a


	//----- nvinfo : EIATTR_MAXREG_COUNT
	.align		4
.L_510:
        /*002c*/ 	.byte	0x03, 0x1b
        /*002e*/ 	.short	0x00ff


	//----- nvinfo : EIATTR_NUM_BARRIERS
	.align		4
        /*0030*/ 	.byte	0x02, 0x4c
        /*0032*/ 	.byte	0x01
	.zero		1


	//----- nvinfo : EIATTR_MERCURY_ISA_VERSION
	.align		4
        /*0034*/ 	.byte	0x03, 0x5f
        /*0036*/ 	.short	0x0000


	//----- nvinfo : EIATTR_EXIT_INSTR_OFFSETS
	.align		4
        /*0038*/ 	.byte	0x04, 0x1c
        /*003a*/ 	.short	(.L_512 - .L_511)


	//   ....[0]....
.L_511:
        /*003c*/ 	.word	0x00000080


	//   ....[1]....
        /*0040*/ 	.word	0x00008bc0


	//----- nvinfo : EIATTR_CTAIDZ_USED
	.align		4
.L_512:
        /*0044*/ 	.byte	0x01, 0x04
	.zero		2


	//----- nvinfo : EIATTR_CRS_STACK_SIZE
	.align		4
        /*0048*/ 	.byte	0x04, 0x1e
        /*004a*/ 	.short	(.L_514 - .L_513)
.L_513:
        /*004c*/ 	.word	0x00000000
.L_514:


//--------------------- .nv.info._ZN5flash44flash_bwd_dq_dk_dv_loop_seqk_parallel_kernelI23Flash_bwd_kernel_traitsILi64ELi64ELi128ELi8ELi2ELi4ELi4ELb1ELb0EN7cutlass10bfloat16_tE19Flash_kernel_traitsILi64ELi64ELi128ELi8ES3_EELb0ELb0ELb1ELb0ELb0ELb0ELb1EEEvNS_16Flash_bwd_paramsE --------------------------
	.section	.nv.info._ZN5flash44flash_bwd_dq_dk_dv_loop_seqk_parallel_kernelI23Flash_bwd_kernel_traitsILi64ELi64ELi128ELi8ELi2ELi4ELi4ELb1ELb0EN7cutlass10bfloat16_tE19Flash_kernel_traitsILi64ELi64ELi128ELi8ES3_EELb0ELb0ELb1ELb0ELb0ELb0ELb1EEEvNS_16Flash_bwd_paramsE,"",@"SHT_CUDA_INFO"
	.sectionflags	@""
	.align	4


	//----- nvinfo : EIATTR_CUDA_API_VERSION
	.align		4
        /*0000*/ 	.byte	0x04, 0x37
        /*0002*/ 	.short	(.L_516 - .L_515)
.L_515:
        /*0004*/ 	.word	0x00000082


	//----- nvinfo : EIATTR_SW2861232_WAR
	.align		4
.L_516:
        /*0008*/ 	.byte	0x01, 0x35
	.zero		2


	//----- nvinfo : EIATTR_PARAM_CBANK
	.align		4
        /*000c*/ 	.byte	0x04, 0x0a
        /*000e*/ 	.short	(.L_518 - .L_517)
	.align		4
.L_517:
        /*0010*/ 	.word	index@(.nv.constant0._ZN5flash44flash_bwd_dq_dk_dv_loop_seqk_parallel_kernelI23Flash_bwd_kernel_traitsILi64ELi64ELi128ELi8ELi2ELi4ELi4ELb1ELb0EN7cutlass10bfloat16_tE19Flash_kernel_traitsILi64ELi64ELi128ELi8ES3_EELb0ELb0ELb1ELb0ELb0ELb0ELb1EEEvNS_16Flash_bwd_paramsE)
        /*0014*/ 	.short	0x0160
        /*0016*/ 	.short	0x0280


	//----- nvinfo : EIATTR_CBANK_PARAM_SIZE
	.align		4
.L_518:
        /*0018*/ 	.byte	0x03, 0x19
        /*001a*/ 	.short	0x0280


	//----- nvinfo : EIATTR_KPARAM_INFO
	.align		4
        /*001c*/ 	.byte	0x04, 0x17
        /*001e*/ 	.short	(.L_520 - .L_519)
.L_519:
        /*0020*/ 	.word	0x00000000
        /*0024*/ 	.short	0x0000
        /*0026*/ 	.short	0x0000
        /*0028*/ 	.byte	0x00, 0xf0, 0x01, 0x0a


	//----- nvinfo : EIATTR_MAXREG_COUNT
	.align		4
.L_520:
        /*002c*/ 	.byte	0x03, 0x1b
        /*002e*/ 	.short	0x00ff


	//----- nvinfo : EIATTR_NUM_BARRIERS
	.align		4
        /*0030*/ 	.byte	0x02, 0x4c
        /*0032*/ 	.byte	0x01
	.zero		1


	//----- nvinfo : EIATTR_ANNOTATIONS
	.align		4
        /*0034*/ 	.byte	0x04, 0x55
        /*0036*/ 	.short	(.L_522 - .L_521)


	//   ....[0]....
.L_521:
        /* <DEDUP_REMOVED lines=10> */


	//----- nvinfo : EIATTR_MERCURY_ISA_VERSION
	.align		4
.L_522:
        /*00c8*/ 	.byte	0x03, 0x5f
        /*00ca*/ 	.short	0x0000


	//----- nvinfo : EIATTR_EXIT_INSTR_OFFSETS
	.align		4
        /*00cc*/ 	.byte	0x04, 0x1c
        /*00ce*/ 	.short	(.L_524 - .L_523)


	//   ....[0]....
.L_523:
        /*00d0*/ 	.word	0x000000a0


	//   ....[1]....
        /*00d4*/ 	.word	0x00009270


	//----- nvinfo : EIATTR_CTAIDZ_USED
	.align		4
.L_524:
        /*00d8*/ 	.byte	0x01, 0x04
	.zero		2


	//----- nvinfo : EIATTR_CRS_STACK_SIZE
	.align		4
        /*00dc*/ 	.byte	0x04, 0x1e
        /*00de*/ 	.short	(.L_526 - .L_525)
.L_525:
        /*00e0*/ 	.word	0x00000000
.L_526:


//--------------------- .nv.info._ZN5flash44flash_bwd_dq_dk_dv_loop_seqk_parallel_kernelI23Flash_bwd_kernel_traitsILi64ELi64ELi128ELi8ELi2ELi4ELi4ELb1ELb0EN7cutlass10bfloat16_tE19Flash_kernel_traitsILi64ELi64ELi128ELi8ES3_EELb1ELb0ELb0ELb0ELb1ELb1ELb0EEEvNS_16Flash_bwd_paramsE --------------------------
	.section	.nv.info._ZN5flash44flash_bwd_dq_dk_dv_loop_seqk_parallel_kernelI23Flash_bwd_kernel_traitsILi64ELi64ELi128ELi8ELi2ELi4ELi4ELb1ELb0EN7cutlass10bfloat16_tE19Flash_kernel_traitsILi64ELi64ELi128ELi8ES3_EELb1ELb0ELb0ELb0ELb1ELb1ELb0EEEvNS_16Flash_bwd_paramsE,"",@"SHT_CUDA_INFO"
	.sectionflags	@""
	.align	4


	//----- nvinfo : EIATTR_CUDA_API_VERSION
	.align		4
        /*0000*/ 	.byte	0x04, 0x37
        /*0002*/ 	.short	(.L_528 - .L_527)
.L_527:
        /*0004*/ 	.word	0x00000082


	//----- nvinfo : EIATTR_SW2861232_WAR
	.align		4
.L_528:
        /*0008*/ 	.byte	0x01, 0x35
	.zero		2


	//----- nvinfo : EIATTR_PARAM_CBANK
	.align		4
        /*000c*/ 	.byte	0x04, 0x0a
        /*000e*/ 	.short	(.L_530 - .L_529)
	.align		4
.L_529:
        /*0010*/ 	.word	index@(.nv.constant0._ZN5flash44flash_bwd_dq_dk_dv_loop_seqk_parallel_kernelI23Flash_bwd_kernel_traitsILi64ELi64ELi128ELi8ELi2ELi4ELi4ELb1ELb0EN7cutlass10bfloat16_tE19Flash_kernel_traitsILi64ELi64ELi128ELi8ES3_EELb1ELb0ELb0ELb0ELb1ELb1ELb0EEEvNS_16Flash_bwd_paramsE)
        /*0014*/ 	.short	0x0160
        /*0016*/ 	.short	0x0280


	//----- nvinfo : EIATTR_CBANK_PARAM_SIZE
	.align		4
.L_530:
        /*0018*/ 	.byte	0x03, 0x19
        /*001a*/ 	.short	0x0280


	//----- nvinfo : EIATTR_KPARAM_INFO
	.align		4
        /*001c*/ 	.byte	0x04, 0x17
        /*001e*/ 	.short	(.L_532 - .L_531)
.L_531:
        /*0020*/ 	.word	0x00000000
        /*0024*/ 	.short	0x0000
        /*0026*/ 	.short	0x0000
        /*0028*/ 	.byte	0x00, 0xf0, 0x01, 0x0a


	//----- nvinfo : EIATTR_MAXREG_COUNT
	.align		4
.L_532:
        /*002c*/ 	.byte	0x03, 0x1b
        /*002e*/ 	.short	0x00ff


	//----- nvinfo : EIATTR_NUM_BARRIERS
	.align		4
        /*0030*/ 	.byte	0x02, 0x4c
        /*0032*/ 	.byte	0x01
	.zero		1


	//----- nvinfo : EIATTR_MERCURY_ISA_VERSION
	.align		4
        /*0034*/ 	.byte	0x03, 0x5f
        /*0036*/ 	.short	0x0000


	//----- nvinfo : EIATTR_EXIT_INSTR_OFFSETS
	.align		4
        /*0038*/ 	.byte	0x04, 0x1c
        /*003a*/ 	.short	(.L_534 - .L_533)


	//   ....[0]....
.L_533:
        /*003c*/ 	.word	0x00000090


	//   ....[1]....
        /*0040*/ 	.word	0x00006150


	//----- nvinfo : EIATTR_CTAIDZ_USED
	.align		4
.L_534:
        /*0044*/ 	.byte	0x01, 0x04
	.zero		2


//--------------------- .nv.info._ZN5flash44flash_bwd_dq_dk_dv_loop_seqk_parallel_kernelI23Flash_bwd_kernel_traitsILi64ELi64ELi128ELi8ELi2ELi4ELi4ELb1ELb0EN7cutlass10bfloat16_tE19Flash_kernel_traitsILi64ELi64ELi128ELi8ES3_EELb0ELb0ELb0ELb0ELb1ELb1ELb1EEEvNS_16Flash_bwd_paramsE --------------------------
	.section	.nv.info._ZN5flash44flash_bwd_dq_dk_dv_loop_seqk_parallel_kernelI23Flash_bwd_kernel_traitsILi64ELi64ELi128ELi8ELi2ELi4ELi4ELb1ELb0EN7cutlass10bfloat16_tE19Flash_kernel_traitsILi64ELi64ELi128ELi8ES3_EELb0ELb0ELb0ELb0ELb1ELb1ELb1EEEvNS_16Flash_bwd_paramsE,"",@"SHT_CUDA_INFO"
	.sectionflags	@""
	.align	4


	//----- nvinfo : EIATTR_CUDA_API_VERSION
	.align		4
        /*0000*/ 	.byte	0x04, 0x37
        /*0002*/ 	.short	(.L_536 - .L_535)
.L_535:
        /*0004*/ 	.word	0x00000082


	//----- nvinfo : EIATTR_SW2861232_WAR
	.align		4
.L_536:
        /*0008*/ 	.byte	0x01, 0x35
	.zero		2


	//----- nvinfo : EIATTR_PARAM_CBANK
	.align		4
        /*000c*/ 	.byte	0x04, 0x0a
        /*000e*/ 	.short	(.L_538 - .L_537)
	.align		4
.L_537:
        /*0010*/ 	.word	index@(.nv.constant0._ZN5flash44flash_bwd_dq_dk_dv_loop_seqk_parallel_kernelI23Flash_bwd_kernel_traitsILi64ELi64ELi128ELi8ELi2ELi4ELi4ELb1ELb0EN7cutlass10bfloat16_tE19Flash_kernel_traitsILi64ELi64ELi128ELi8ES3_EELb0ELb0ELb0ELb0ELb1ELb1ELb1EEEvNS_16Flash_bwd_paramsE)
        /*0014*/ 	.short	0x0160
        /*0016*/ 	.short	0x0280


	//----- nvinfo : EIATTR_CBANK_PARAM_SIZE
	.align		4
.L_538:
        /*0018*/ 	.byte	0x03, 0x19
        /*001a*/ 	.short	0x0280


	//----- nvinfo : EIATTR_KPARAM_INFO
	.align		4
        /*001c*/ 	.byte	0x04, 0x17
        /*001e*/ 	.short	(.L_540 - .L_539)
.L_539:
        /*0020*/ 	.word	0x00000000
        /*0024*/ 	.short	0x0000
        /*0026*/ 	.short	0x0000
        /*0028*/ 	.byte	0x00, 0xf0, 0x01, 0x0a


	//----- nvinfo : EIATTR_MAXREG_COUNT
	.align		4
.L_540:
        /*002c*/ 	.byte	0x03, 0x1b
        /*002e*/ 	.short	0x00ff


	//----- nvinfo : EIATTR_NUM_BARRIERS
	.align		4
        /*0030*/ 	.byte	0x02, 0x4c
        /*0032*/ 	.byte	0x01
	.zero		1


	//----- nvinfo : EIATTR_ANNOTATIONS
	.align		4
        /*0034*/ 	.byte	0x04, 0x55
        /*0036*/ 	.short	(.L_542 - .L_541)


	//   ....[0]....
.L_541:
        /*0038*/ 	.word	0x00000001
        /*003c*/ 	.byte	0x50, 0x06, 0x00, 0x00, 0x01, 0x00, 0x00, 0x00, 0x20, 0x09, 0x00, 0x00, 0x01, 0x00, 0x00, 0x00
        /*004c*/ 	.byte	0x80, 0x09, 0x00, 0x00, 0x01, 0x00, 0x00, 0x00, 0xb0, 0x11, 0x00, 0x00, 0x01, 0x00, 0x00, 0x00
        /*005c*/ 	.byte	0xf0, 0x1f, 0x00, 0x00, 0x01, 0x00, 0x00, 0x00, 0xc0, 0x50, 0x00, 0x00


	//----- nvinfo : EIATTR_MERCURY_ISA_VERSION
	.align		4
.L_542:
        /*0068*/ 	.byte	0x03, 0x5f
        /*006a*/ 	.short	0x0000


	//----- nvinfo : EIATTR_EXIT_INSTR_OFFSETS
	.align		4
        /*006c*/ 	.byte	0x04, 0x1c
        /*006e*/ 	.short	(.L_544 - .L_543)


	//   ....[0]....
.L_543:
        /*0070*/ 	.word	0x000000a0


	//   ....[1]....
        /*0074*/ 	.word	0x00005ce0


	//----- nvinfo : EIATTR_CTAIDZ_USED
	.align		4
.L_544:
        /*0078*/ 	.byte	0x01, 0x04
	.zero		2


//--------------------- .nv.info._ZN5flash44flash_bwd_dq_dk_dv_loop_seqk_parallel_kernelI23Flash_bwd_kernel_traitsILi64ELi64ELi128ELi8ELi2ELi4ELi4ELb1ELb0EN7cutlass10bfloat16_tE19Flash_kernel_traitsILi64ELi64ELi128ELi8ES3_EELb1ELb0ELb0ELb1ELb0ELb0ELb0EEEvNS_16Flash_bwd_paramsE --------------------------
	.section	.nv.info._ZN5flash44flash_bwd_dq_dk_dv_loop_seqk_parallel_kernelI23Flash_bwd_kernel_traitsILi64ELi64ELi128ELi8ELi2ELi4ELi4ELb1ELb0EN7cutlass10bfloat16_tE19Flash_kernel_traitsILi64ELi64ELi128ELi8ES3_EELb1ELb0ELb0ELb1ELb0ELb0ELb0EEEvNS_16Flash_bwd_paramsE,"",@"SHT_CUDA_INFO"
	.sectionflags	@""
	.align	4


	//----- nvinfo : EIATTR_CUDA_API_VERSION
	.align		4
        /*0000*/ 	.byte	0x04, 0x37
        /*0002*/ 	.short	(.L_546 - .L_545)
.L_545:
        /*0004*/ 	.word	0x00000082


	//----- nvinfo : EIATTR_SW2861232_WAR
	.align		4
.L_546:
        /*0008*/ 	.byte	0x01, 0x35
	.zero		2


	//----- nvinfo : EIATTR_PARAM_CBANK
	.align		4
        /*000c*/ 	.byte	0x04, 0x0a
        /*000e*/ 	.short	(.L_548 - .L_547)
	.align		4
.L_547:
        /*0010*/ 	.word	index@(.nv.constant0._ZN5flash44flash_bwd_dq_dk_dv_loop_seqk_parallel_kernelI23Flash_bwd_kernel_traitsILi64ELi64ELi128ELi8ELi2ELi4ELi4ELb1ELb0EN7cutlass10bfloat16_tE19Flash_kernel_traitsILi64ELi64ELi128ELi8ES3_EELb1ELb0ELb0ELb1ELb0ELb0ELb0EEEvNS_16Flash_bwd_paramsE)
        /*0014*/ 	.short	0x0160
        /*0016*/ 	.short	0x0280


	//----- nvinfo : EIATTR_CBANK_PARAM_SIZE
	.align		4
.L_548:
        /*0018*/ 	.byte	0x03, 0x19
        /*001a*/ 	.short	0x0280


	//----- nvinfo : EIATTR_KPARAM_INFO
	.align		4
        /*001c*/ 	.byte	0x04, 0x17
        /*001e*/ 	.short	(.L_550 - .L_549)
.L_549:
        /*0020*/ 	.word	0x00000000
        /*0024*/ 	.short	0x0000
        /*0026*/ 	.short	0x0000
        /*0028*/ 	.byte	0x00, 0xf0, 0x01, 0x0a


	//----- nvinfo : EIATTR_MAXREG_COUNT
	.align		4
.L_550:
        /*002c*/ 	.byte	0x03, 0x1b
        /*002e*/ 	.short	0x00ff


	//----- nvinfo : EIATTR_NUM_BARRIERS
	.align		4
        /*0030*/ 	.byte	0x02, 0x4c
        /*0032*/ 	.byte	0x01
	.zero		1


	//----- nvinfo : EIATTR_ANNOTATIONS
	.align		4
        /*0034*/ 	.byte	0x04, 0x55
        /*0036*/ 	.short	(.L_552 - .L_551)


	//   ....[0]....
.L_551:
        /* <DEDUP_REMOVED lines=11> */


	//----- nvinfo : EIATTR_MERCURY_ISA_VERSION
	.align		4
.L_552:
        /*00d0*/ 	.byte	0x03, 0x5f
        /*00d2*/ 	.short	0x0000


	//----- nvinfo : EIATTR_EXIT_INSTR_OFFSETS
	.align		4
        /*00d4*/ 	.byte	0x04, 0x1c
        /*00d6*/ 	.short	(.L_554 - .L_553)


	//   ....[0]....
.L_553:
        /*00d8*/ 	.word	0x00000090


	//   ....[1]....
        /*00dc*/ 	.word	0x00009150


	//----- nvinfo : EIATTR_CTAIDZ_USED
	.align		4
.L_554:
        /*00e0*/ 	.byte	0x01, 0x04
	.zero		2


	//----- nvinfo : EIATTR_CRS_STACK_SIZE
	.align		4
        /*00e4*/ 	.byte	0x04, 0x1e
        /*00e6*/ 	.short	(.L_556 - .L_555)
.L_555:
        /*00e8*/ 	.word	0x00000000
.L_556:


//--------------------- .nv.info._ZN5flash44flash_bwd_dq_dk_dv_loop_seqk_parallel_kernelI23Flash_bwd_kernel_traitsILi64ELi64ELi128ELi8ELi2ELi4ELi4ELb1ELb0EN7cutlass10bfloat16_tE19Flash_kernel_traitsILi64ELi64ELi128ELi8ES3_EELb0ELb0ELb0ELb1ELb0ELb0ELb1EEEvNS_16Flash_bwd_paramsE --------------------------
	.section	.nv.info._ZN5flash44flash_bwd_dq_dk_dv_loop_seqk_parallel_kernelI23Flash_bwd_kernel_traitsILi64ELi64ELi128ELi8ELi2ELi4ELi4ELb1ELb0EN7cutlass10bfloat16_tE19Flash_kernel_traitsILi64ELi64ELi128ELi8ES3_EELb0ELb0ELb0ELb1ELb0ELb0ELb1EEEvNS_16Flash_bwd_paramsE,"",@"SHT_CUDA_INFO"
	.sectionflags	@""
	.align	4


	//----- nvinfo : EIATTR_CUDA_API_VERSION
	.align		4
        /*0000*/ 	.byte	0x04, 0x37
        /*0002*/ 	.short	(.L_558 - .L_557)
.L_557:
        /*0004*/ 	.word	0x00000082


	//----- nvinfo : EIATTR_SW2861232_WAR
	.align		4
.L_558:
        /*0008*/ 	.byte	0x01, 0x35
	.zero		2


	//----- nvinfo : EIATTR_PARAM_CBANK
	.align		4
        /*000c*/ 	.byte	0x04, 0x0a
        /*000e*/ 	.short	(.L_560 - .L_559)
	.align		4
.L_559:
        /*0010*/ 	.word	index@(.nv.constant0._ZN5flash44flash_bwd_dq_dk_dv_loop_seqk_parallel_kernelI23Flash_bwd_kernel_traitsILi64ELi64ELi128ELi8ELi2ELi4ELi4ELb1ELb0EN7cutlass10bfloat16_tE19Flash_kernel_traitsILi64ELi64ELi128ELi8ES3_EELb0ELb0ELb0ELb1ELb0ELb0ELb1EEEvNS_16Flash_bwd_paramsE)
        /*0014*/ 	.short	0x0160
        /*0016*/ 	.short	0x0280


	//----- nvinfo : EIATTR_CBANK_PARAM_SIZE
	.align		4
.L_560:
        /*0018*/ 	.byte	0x03, 0x19
        /*001a*/ 	.short	0x0280


	//----- nvinfo : EIATTR_KPARAM_INFO
	.align		4
        /*001c*/ 	.byte	0x04, 0x17
        /*001e*/ 	.short	(.L_562 - .L_561)
.L_561:
        /*0020*/ 	.word	0x00000000
        /*0024*/ 	.short	0x0000
        /*0026*/ 	.short	0x0000
        /*0028*/ 	.byte	0x00, 0xf0, 0x01, 0x0a


	//----- nvinfo : EIATTR_MAXREG_COUNT
	.align		4
.L_562:
        /*002c*/ 	.byte	0x03, 0x1b
        /*002e*/ 	.short	0x00ff


	//----- nvinfo : EIATTR_NUM_BARRIERS
	.align		4
        /*0030*/ 	.byte	0x02, 0x4c
        /*0032*/ 	.byte	0x01
	.zero		1


	//----- nvinfo : EIATTR_ANNOTATIONS
	.align		4
        /*0034*/ 	.byte	0x04, 0x55
        /*0036*/ 	.short	(.L_564 - .L_563)


	//   ....[0]....
.L_563:
        /* <DEDUP_REMOVED lines=9> */


	//----- nvinfo : EIATTR_MERCURY_ISA_VERSION
	.align		4
.L_564:
        /*00b8*/ 	.byte	0x03, 0x5f
        /*00ba*/ 	.short	0x0000


	//----- nvinfo : EIATTR_EXIT_INSTR_OFFSETS
	.align		4
        /*00bc*/ 	.byte	0x04, 0x1c
        /*00be*/ 	.short	(.L_566 - .L_565)


	//   ....[0]....
.L_565:
        /*00c0*/ 	.word	0x000000a0


	//   ....[1]....
        /*00c4*/ 	.word	0x000094c0


	//----- nvinfo : EIATTR_CTAIDZ_USED
	.align		4
.L_566:
        /*00c8*/ 	.byte	0x01, 0x04
	.zero		2


	//----- nvinfo : EIATTR_CRS_STACK_SIZE
	.align		4
        /*00cc*/ 	.byte	0x04, 0x1e
        /*00ce*/ 	.short	(.L_568 - .L_567)
.L_567:
        /*00d0*/ 	.word	0x00000000
.L_568:


//--------------------- .nv.info._ZN5flash44flash_bwd_dq_dk_dv_loop_seqk_parallel_kernelI23Flash_bwd_kernel_traitsILi64ELi64ELi128ELi8ELi2ELi4ELi4ELb1ELb0EN7cutlass10bfloat16_tE19Flash_kernel_traitsILi64ELi64ELi128ELi8ES3_EELb1ELb0ELb1ELb0ELb0ELb1ELb0EEEvNS_16Flash_bwd_paramsE --------------------------
	.section	.nv.info._ZN5flash44flash_bwd_dq_dk_dv_loop_seqk_parallel_kernelI23Flash_bwd_kernel_traitsILi64ELi64ELi128ELi8ELi2ELi4ELi4ELb1ELb0EN7cutlass10bfloat16_tE19Flash_kernel_traitsILi64ELi64ELi128ELi8ES3_EELb1ELb0ELb1ELb0ELb0ELb1ELb0EEEvNS_16Flash_bwd_paramsE,"",@"SHT_CUDA_INFO"
	.sectionflags	@""
	.align	4


	//----- nvinfo : EIATTR_CUDA_API_VERSION
	.align		4
        /*0000*/ 	.byte	0x04, 0x37
        /*0002*/ 	.short	(.L_570 - .L_569)
.L_569:
        /*0004*/ 	.word	0x00000082


	//----- nvinfo : EIATTR_SW2861232_WAR
	.align		4
.L_570:
        /*0008*/ 	.byte	0x01, 0x35
	.zero		2


	//----- nvinfo : EIATTR_PARAM_CBANK
	.align		4
        /*000c*/ 	.byte	0x04, 0x0a
        /*000e*/ 	.short	(.L_572 - .L_571)
	.align		4
.L_571:
        /*0010*/ 	.word	index@(.nv.constant0._ZN5flash44flash_bwd_dq_dk_dv_loop_seqk_parallel_kernelI23Flash_bwd_kernel_traitsILi64ELi64ELi128ELi8ELi2ELi4ELi4ELb1ELb0EN7cutlass10bfloat16_tE19Flash_kernel_traitsILi64ELi64ELi128ELi8ES3_EELb1ELb0ELb1ELb0ELb0ELb1ELb0EEEvNS_16Flash_bwd_paramsE)
        /*0014*/ 	.short	0x0160
        /*0016*/ 	.short	0x0280


	//----- nvinfo : EIATTR_CBANK_PARAM_SIZE
	.align		4
.L_572:
        /*0018*/ 	.byte	0x03, 0x19
        /*001a*/ 	.short	0x0280


	//----- nvinfo : EIATTR_KPARAM_INFO
	.align		4
        /*001c*/ 	.byte	0x04, 0x17
        /*001e*/ 	.short	(.L_574 - .L_573)
.L_573:
        /*0020*/ 	.word	0x00000000
        /*0024*/ 	.short	0x0000
        /*0026*/ 	.short	0x0000
        /*0028*/ 	.byte	0x00, 0xf0, 0x01, 0x0a


	//----- nvinfo : EIATTR_MAXREG_COUNT
	.align		4
.L_574:
        /*002c*/ 	.byte	0x03, 0x1b
        /*002e*/ 	.short	0x00ff


	//----- nvinfo : EIATTR_NUM_BARRIERS
	.align		4
        /*0030*/ 	.byte	0x02, 0x4c
        /*0032*/ 	.byte	0x01
	.zero		1


	//----- nvinfo : EIATTR_MERCURY_ISA_VERSION
	.align		4
        /*0034*/ 	.byte	0x03, 0x5f
        /*0036*/ 	.short	0x0000


	//----- nvinfo : EIATTR_EXIT_INSTR_OFFSETS
	.align		4
        /*0038*/ 	.byte	0x04, 0x1c
        /*003a*/ 	.short	(.L_576 - .L_575)


	//   ....[0]....
.L_575:
        /*003c*/ 	.word	0x00000080


	//   ....[1]....
        /*0040*/ 	.word	0x000084c0


	//----- nvinfo : EIATTR_CTAIDZ_USED
	.align		4
.L_576:
        /*0044*/ 	.byte	0x01, 0x04
	.zero		2


	//----- nvinfo : EIATTR_CRS_STACK_SIZE
	.align		4
        /*0048*/ 	.byte	0x04, 0x1e
        /*004a*/ 	.short	(.L_578 - .L_577)
.L_577:
        /*004c*/ 	.word	0x00000000
.L_578:


//--------------------- .nv.info._ZN5flash44flash_bwd_dq_dk_dv_loop_seqk_parallel_kernelI23Flash_bwd_kernel_traitsILi64ELi64ELi128ELi8ELi2ELi4ELi4ELb1ELb0EN7cutlass10bfloat16_tE19Flash_kernel_traitsILi64ELi64ELi128ELi8ES3_EELb0ELb0ELb1ELb0ELb0ELb1ELb1EEEvNS_16Flash_bwd_paramsE --------------------------
	.section	.nv.info._ZN5flash44flash_bwd_dq_dk_dv_loop_seqk_parallel_kernelI23Flash_bwd_kernel_traitsILi64ELi64ELi128ELi8ELi2ELi4ELi4ELb1ELb0EN7cutlass10bfloat16_tE19Flash_kernel_traitsILi64ELi64ELi128ELi8ES3_EELb0ELb0ELb1ELb0ELb0ELb1ELb1EEEvNS_16Flash_bwd_paramsE,"",@"SHT_CUDA_INFO"
	.sectionflags	@""
	.align	4


	//----- nvinfo : EIATTR_CUDA_API_VERSION
	.align		4
        /*0000*/ 	.byte	0x04, 0x37
        /*0002*/ 	.short	(.L_580 - .L_579)
.L_579:
        /*0004*/ 	.word	0x00000082


	//----- nvinfo : EIATTR_SW2861232_WAR
	.align		4
.L_580:
        /*0008*/ 	.byte	0x01, 0x35
	.zero		2


	//----- nvinfo : EIATTR_PARAM_CBANK
	.align		4
        /*000c*/ 	.byte	0x04, 0x0a
        /*000e*/ 	.short	(.L_582 - .L_581)
	.align		4
.L_581:
        /*0010*/ 	.word	index@(.nv.constant0._ZN5flash44flash_bwd_dq_dk_dv_loop_seqk_parallel_kernelI23Flash_bwd_kernel_traitsILi64ELi64ELi128ELi8ELi2ELi4ELi4ELb1ELb0EN7cutlass10bfloat16_tE19Flash_kernel_traitsILi64ELi64ELi128ELi8ES3_EELb0ELb0ELb1ELb0ELb0ELb1ELb1EEEvNS_16Flash_bwd_paramsE)
        /*0014*/ 	.short	0x0160
        /*0016*/ 	.short	0x0280


	//----- nvinfo : EIATTR_CBANK_PARAM_SIZE
	.align		4
.L_582:
        /*0018*/ 	.byte	0x03, 0x19
        /*001a*/ 	.short	0x0280


	//----- nvinfo : EIATTR_KPARAM_INFO
	.align		4
        /*001c*/ 	.byte	0x04, 0x17
        /*001e*/ 	.short	(.L_584 - .L_583)
.L_583:
        /*0020*/ 	.word	0x00000000
        /*0024*/ 	.short	0x0000
        /*0026*/ 	.short	0x0000
        /*0028*/ 	.byte	0x00, 0xf0, 0x01, 0x0a


	//----- nvinfo : EIATTR_MAXREG_COUNT
	.align		4
.L_584:
        /*002c*/ 	.byte	0x03, 0x1b
        /*002e*/ 	.short	0x00ff


	//----- nvinfo : EIATTR_NUM_BARRIERS
	.align		4
        /*0030*/ 	.byte	0x02, 0x4c
        /*0032*/ 	.byte	0x01
	.zero		1


	//----- nvinfo : EIATTR_ANNOTATIONS
	.align		4
        /*0034*/ 	.byte	0x04, 0x55
        /*0036*/ 	.short	(.L_586 - .L_585)


	//   ....[0]....
.L_585:
        /* <DEDUP_REMOVED lines=10> */


	//----- nvinfo : EIATTR_MERCURY_ISA_VERSION
	.align		4
.L_586:
        /*00c8*/ 	.byte	0x03, 0x5f
        /*00ca*/ 	.short	0x0000


	//----- nvinfo : EIATTR_EXIT_INSTR_OFFSETS
	.align		4
        /*00cc*/ 	.byte	0x04, 0x1c
        /*00ce*/ 	.short	(.L_588 - .L_587)


	//   ....[0]....
.L_587:
        /*00d0*/ 	.word	0x000000a0


	//   ....[1]....
        /*00d4*/ 	.word	0x00008b80


	//----- nvinfo : EIATTR_CTAIDZ_USED
	.align		4
.L_588:
        /*00d8*/ 	.byte	0x01, 0x04
	.zero		2


	//----- nvinfo : EIATTR_CRS_STACK_SIZE
	.align		4
        /*00dc*/ 	.byte	0x04, 0x1e
        /*00de*/ 	.short	(.L_590 - .L_589)
.L_589:
        /*00e0*/ 	.word	0x00000000
.L_590:


//--------------------- .nv.info._ZN5flash44flash_bwd_dq_dk_dv_loop_seqk_parallel_kernelI23Flash_bwd_kernel_traitsILi64ELi64ELi128ELi8ELi2ELi4ELi4ELb1ELb0EN7cutlass10bfloat16_tE19Flash_kernel_traitsILi64ELi64ELi128ELi8ES3_EELb1ELb0ELb1ELb1ELb0ELb0ELb0EEEvNS_16Flash_bwd_paramsE --------------------------
	.section	.nv.info._ZN5flash44flash_bwd_dq_dk_dv_loop_seqk_parallel_kernelI23Flash_bwd_kernel_traitsILi64ELi64ELi128ELi8ELi2ELi4ELi4ELb1ELb0EN7cutlass10bfloat16_tE19Flash_kernel_traitsILi64ELi64ELi128ELi8ES3_EELb1ELb0ELb1ELb1ELb0ELb0ELb0EEEvNS_16Flash_bwd_paramsE,"",@"SHT_CUDA_INFO"
	.sectionflags	@""
	.align	4


	//----- nvinfo : EIATTR_CUDA_API_VERSION
	.align		4
        /*0000*/ 	.byte	0x04, 0x37
        /*0002*/ 	.short	(.L_592 - .L_591)
.L_591:
        /*0004*/ 	.word	0x00000082


	//----- nvinfo : EIATTR_SW2861232_WAR
	.align		4
.L_592:
        /*0008*/ 	.byte	0x01, 0x35
	.zero		2


	//----- nvinfo : EIATTR_PARAM_CBANK
	.align		4
        /*000c*/ 	.byte	0x04, 0x0a
        /*000e*/ 	.short	(.L_594 - .L_593)
	.align		4
.L_593:
        /*0010*/ 	.word	index@(.nv.constant0._ZN5flash44flash_bwd_dq_dk_dv_loop_seqk_parallel_kernelI23Flash_bwd_kernel_traitsILi64ELi64ELi128ELi8ELi2ELi4ELi4ELb1ELb0EN7cutlass10bfloat16_tE19Flash_kernel_traitsILi64ELi64ELi128ELi8ES3_EELb1ELb0ELb1ELb1ELb0ELb0ELb0EEEvNS_16Flash_bwd_paramsE)
        /*0014*/ 	.short	0x0160
        /*0016*/ 	.short	0x0280


	//----- nvinfo : EIATTR_CBANK_PARAM_SIZE
	.align		4
.L_594:
        /*0018*/ 	.byte	0x03, 0x19
        /*001a*/ 	.short	0x0280


	//----- nvinfo : EIATTR_KPARAM_INFO
	.align		4
        /*001c*/ 	.byte	0x04, 0x17
        /*001e*/ 	.short	(.L_596 - .L_595)
.L_595:
        /*0020*/ 	.word	0x00000000
        /*0024*/ 	.short	0x0000
        /*0026*/ 	.short	0x0000
        /*0028*/ 	.byte	0x00, 0xf0, 0x01, 0x0a


	//----- nvinfo : EIATTR_MAXREG_COUNT
	.align		4
.L_596:
        /*002c*/ 	.byte	0x03, 0x1b
        /*002e*/ 	.short	0x00ff


	//----- nvinfo : EIATTR_NUM_BARRIERS
	.align		4
        /*0030*/ 	.byte	0x02, 0x4c
        /*0032*/ 	.byte	0x01
	.zero		1


	//----- nvinfo : EIATTR_ANNOTATIONS
	.align		4
        /*0034*/ 	.byte	0x04, 0x55
        /*0036*/ 	.short	(.L_598 - .L_597)


	//   ....[0]....
.L_597:
        /*0038*/ 	.word	0x00000001
        /*003c*/ 	.byte	0xa0, 0x07, 0x00, 0x00, 0x01, 0x00, 0x00, 0x00, 0x00, 0x80, 0x00, 0x00


	//----- nvinfo : EIATTR_MERCURY_ISA_VERSION
	.align		4
.L_598:
        /*0048*/ 	.byte	0x03, 0x5f
        /*004a*/ 	.short	0x0000


	//----- nvinfo : EIATTR_EXIT_INSTR_OFFSETS
	.align		4
        /*004c*/ 	.byte	0x04, 0x1c
        /*004e*/ 	.short	(.L_600 - .L_599)


	//   ....[0]....
.L_599:
        /*0050*/ 	.word	0x00000090


	//   ....[1]....
        /*0054*/ 	.word	0x000093f0


	//----- nvinfo : EIATTR_CTAIDZ_USED
	.align		4
.L_600:
        /*0058*/ 	.byte	0x01, 0x04
	.zero		2


	//----- nvinfo : EIATTR_CRS_STACK_SIZE
	.align		4
        /*005c*/ 	.byte	0x04, 0x1e
        /*005e*/ 	.short	(.L_602 - .L_601)
.L_601:
        /*0060*/ 	.word	0x00000000
.L_602:


//--------------------- .nv.info._ZN5flash44flash_bwd_dq_dk_dv_loop_seqk_parallel_kernelI23Flash_bwd_kernel_traitsILi64ELi64ELi128ELi8ELi2ELi4ELi4ELb1ELb0EN7cutlass10bfloat16_tE19Flash_kernel_traitsILi64ELi64ELi128ELi8ES3_EELb0ELb0ELb1ELb1ELb0ELb0ELb1EEEvNS_16Flash_bwd_paramsE --------------------------
	.section	.nv.info._ZN5flash44flash_bwd_dq_dk_dv_loop_seqk_parallel_kernelI23Flash_bwd_kernel_traitsILi64ELi64ELi128ELi8ELi2ELi4ELi4ELb1ELb0EN7cutlass10bfloat16_tE19Flash_kernel_traitsILi64ELi64ELi128ELi8ES3_EELb0ELb0ELb1ELb1ELb0ELb0ELb1EEEvNS_16Flash_bwd_paramsE,"",@"SHT_CUDA_INFO"
	.sectionflags	@""
	.align	4


	//----- nvinfo : EIATTR_CUDA_API_VERSION
	.align		4
        /*0000*/ 	.byte	0x04, 0x37
        /*0002*/ 	.short	(.L_604 - .L_603)
.L_603:
        /*0004*/ 	.word	0x00000082


	//----- nvinfo : EIATTR_SW2861232_WAR
	.align		4
.L_604:
        /*0008*/ 	.byte	0x01, 0x35
	.zero		2


	//----- nvinfo : EIATTR_PARAM_CBANK
	.align		4
        /*000c*/ 	.byte	0x04, 0x0a
        /*000e*/ 	.short	(.L_606 - .L_605)
	.align		4
.L_605:
        /*0010*/ 	.word	index@(.nv.constant0._ZN5flash44flash_bwd_dq_dk_dv_loop_seqk_parallel_kernelI23Flash_bwd_kernel_traitsILi64ELi64ELi128ELi8ELi2ELi4ELi4ELb1ELb0EN7cutlass10bfloat16_tE19Flash_kernel_traitsILi64ELi64ELi128ELi8ES3_EELb0ELb0ELb1ELb1ELb0ELb0ELb1EEEvNS_16Flash_bwd_paramsE)
        /*0014*/ 	.short	0x0160
        /*0016*/ 	.short	0x0280


	//----- nvinfo : EIATTR_CBANK_PARAM_SIZE
	.align		4
.L_606:
        /*0018*/ 	.byte	0x03, 0x19
        /*001a*/ 	.short	0x0280


	//----- nvinfo : EIATTR_KPARAM_INFO
	.align		4
        /*001c*/ 	.byte	0x04, 0x17
        /*001e*/ 	.short	(.L_608 - .L_607)
.L_607:
        /*0020*/ 	.word	0x00000000
        /*0024*/ 	.short	0x0000
        /*0026*/ 	.short	0x0000
        /*0028*/ 	.byte	0x00, 0xf0, 0x01, 0x0a


	//----- nvinfo : EIATTR_MAXREG_COUNT
	.align		4
.L_608:
        /*002c*/ 	.byte	0x03, 0x1b
        /*002e*/ 	.short	0x00ff


	//----- nvinfo : EIATTR_NUM_BARRIERS
	.align		4
        /*0030*/ 	.byte	0x02, 0x4c
        /*0032*/ 	.byte	0x01
	.zero		1


	//----- nvinfo : EIATTR_ANNOTATIONS
	.align		4
        /*0034*/ 	.byte	0x04, 0x55
        /*0036*/ 	.short	(.L_610 - .L_609)


	//   ....[0]....
.L_609:
        /* <DEDUP_REMOVED lines=11> */


	//----- nvinfo : EIATTR_MERCURY_ISA_VERSION
	.align		4
.L_610:
        /*00d8*/ 	.byte	0x03, 0x5f
        /*00da*/ 	.short	0x0000


	//----- nvinfo : EIATTR_EXIT_INSTR_OFFSETS
	.align		4
        /*00dc*/ 	.byte	0x04, 0x1c
        /*00de*/ 	.short	(.L_612 - .L_611)


	//   ....[0]....
.L_611:
        /*00e0*/ 	.word	0x000000a0


	//   ....[1]....
        /*00e4*/ 	.word	0x00009900


	//----- nvinfo : EIATTR_CTAIDZ_USED
	.align		4
.L_612:
        /*00e8*/ 	.byte	0x01, 0x04
	.zero		2


	//----- nvinfo : EIATTR_CRS_STACK_SIZE
	.align		4
        /*00ec*/ 	.byte	0x04, 0x1e
        /*00ee*/ 	.short	(.L_614 - .L_613)
.L_613:
        /*00f0*/ 	.word	0x00000000
.L_614:


//--------------------- .nv.info._ZN5flash25flash_bwd_dot_do_o_kernelILb0E23Flash_bwd_kernel_traitsILi64ELi64ELi128ELi8ELi2ELi4ELi4ELb1ELb0EN7cutlass10bfloat16_tE19Flash_kernel_traitsILi64ELi64ELi128ELi8ES3_EEEEvNS_16Flash_bwd_paramsE --------------------------
	.section	.nv.info._ZN5flash25flash_bwd_dot_do_o_kernelILb0E23Flash_bwd_kernel_traitsILi64ELi64ELi128ELi8ELi2ELi4ELi4ELb1ELb0EN7cutlass10bfloat16_tE19Flash_kernel_traitsILi64ELi64ELi128ELi8ES3_EEEEvNS_16Flash_bwd_paramsE,"",@"SHT_CUDA_INFO"
	.sectionflags	@""
	.align	4


	//----- nvinfo : EIATTR_CUDA_API_VERSION
	.align		4
        /*0000*/ 	.byte	0x04, 0x37
        /*0002*/ 	.short	(.L_616 - .L_615)
.L_615:
        /*0004*/ 	.word	0x00000082


	//----- nvinfo : EIATTR_SW2861232_WAR
	.align		4
.L_616:
        /*0008*/ 	.byte	0x01, 0x35
	.zero		2


	//----- nvinfo : EIATTR_PARAM_CBANK
	.align		4
        /*000c*/ 	.byte	0x04, 0x0a
        /*000e*/ 	.short	(.L_618 - .L_617)
	.align		4
.L_617:
        /*0010*/ 	.word	index@(.nv.constant0._ZN5flash25flash_bwd_dot_do_o_kernelILb0E23Flash_bwd_kernel_traitsILi64ELi64ELi128ELi8ELi2ELi4ELi4ELb1ELb0EN7cutlass10bfloat16_tE19Flash_kernel_traitsILi64ELi64ELi128ELi8ES3_EEEEvNS_16Flash_bwd_paramsE)
        /*0014*/ 	.short	0x0160
        /*0016*/ 	.short	0x0280


	//----- nvinfo : EIATTR_CBANK_PARAM_SIZE
	.align		4
.L_618:
        /*0018*/ 	.byte	0x03, 0x19
        /*001a*/ 	.short	0x0280


	//----- nvinfo : EIATTR_KPARAM_INFO
	.align		4
        /*001c*/ 	.byte	0x04, 0x17
        /*001e*/ 	.short	(.L_620 - .L_619)
.L_619:
        /*0020*/ 	.word	0x00000000
        /*0024*/ 	.short	0x0000
        /*0026*/ 	.short	0x0000
        /*0028*/ 	.byte	0x00, 0xf0, 0x01, 0x0a


	//----- nvinfo : EIATTR_MAXREG_COUNT
	.align		4
.L_620:
        /*002c*/ 	.byte	0x03, 0x1b
        /*002e*/ 	.short	0x00ff


	//----- nvinfo : EIATTR_MERCURY_ISA_VERSION
	.align		4
        /*0030*/ 	.byte	0x03, 0x5f
        /*0032*/ 	.short	0x0000


	//----- nvinfo : EIATTR_COOP_GROUP_MASK_REGIDS
	.align		4
        /*0034*/ 	.byte	0x04, 0x29
        /*0036*/ 	.short	(.L_622 - .L_621)


	//   ....[0]....
.L_621:
        /*0038*/ 	.word	0xffffffff


	//   ....[1]....
        /*003c*/ 	.word	0xffffffff


	//   ....[2]....
        /*0040*/ 	.word	0xffffffff


	//   ....[3]....
        /*0044*/ 	.word	0xffffffff


	//   ....[4]....
        /*0048*/ 	.word	0xffffffff


	//   ....[5]....
        /*004c*/ 	.word	0xffffffff


	//----- nvinfo : EIATTR_COOP_GROUP_INSTR_OFFSETS
	.align		4
.L_622:
        /*0050*/ 	.byte	0x04, 0x28
        /*0052*/ 	.short	(.L_624 - .L_623)


	//   ....[0]....
.L_623:
        /*0054*/ 	.word	0x00000ad0


	//   ....[1]....
        /*0058*/ 	.word	0x00000b00


	//   ....[2]....
        /*005c*/ 	.word	0x00000b20


	//   ....[3]....
        /*0060*/ 	.word	0x00000b40


	//   ....[4]....
        /*0064*/ 	.word	0x00000b60


	//   ....[5]....
        /*0068*/ 	.word	0x00000b90


	//----- nvinfo : EIATTR_EXIT_INSTR_OFFSETS
	.align		4
.L_624:
        /*006c*/ 	.byte	0x04, 0x1c
        /*006e*/ 	.short	(.L_626 - .L_625)


	//   ....[0]....
.L_625:
        /*0070*/ 	.word	0x00000120


	//   ....[1]....
        /*0074*/ 	.word	0x00000c30


	//   ....[2]....
        /*0078*/ 	.word	0x00000c60


	//----- nvinfo : EIATTR_CTAIDZ_USED
	.align		4
.L_626:
        /*007c*/ 	.byte	0x01, 0x04
	.zero		2


//--------------------- .nv.info._ZN5flash25flash_bwd_dot_do_o_kernelILb1E23Flash_bwd_kernel_traitsILi64ELi64ELi128ELi8ELi2ELi4ELi4ELb1ELb0EN7cutlass10bfloat16_tE19Flash_kernel_traitsILi64ELi64ELi128ELi8ES3_EEEEvNS_16Flash_bwd_paramsE --------------------------
	.section	.nv.info._ZN5flash25flash_bwd_dot_do_o_kernelILb1E23Flash_bwd_kernel_traitsILi64ELi64ELi128ELi8ELi2ELi4ELi4ELb1ELb0EN7cutlass10bfloat16_tE19Flash_kernel_traitsILi64ELi64ELi128ELi8ES3_EEEEvNS_16Flash_bwd_paramsE,"",@"SHT_CUDA_INFO"
	.sectionflags	@""
	.align	4


	//----- nvinfo : EIATTR_CUDA_API_VERSION
	.align		4
        /*0000*/ 	.byte	0x04, 0x37
        /*0002*/ 	.short	(.L_628 - .L_627)
.L_627:
        /*0004*/ 	.word	0x00000082


	//----- nvinfo : EIATTR_SW2861232_WAR
	.align		4
.L_628:
        /*0008*/ 	.byte	0x01, 0x35
	.zero		2


	//----- nvinfo : EIATTR_PARAM_CBANK
	.align		4
        /*000c*/ 	.byte	0x04, 0x0a
        /*000e*/ 	.short	(.L_630 - .L_629)
	.align		4
.L_629:
        /*0010*/ 	.word	index@(.nv.constant0._ZN5flash25flash_bwd_dot_do_o_kernelILb1E23Flash_bwd_kernel_traitsILi64ELi64ELi128ELi8ELi2ELi4ELi4ELb1ELb0EN7cutlass10bfloat16_tE19Flash_kernel_traitsILi64ELi64ELi128ELi8ES3_EEEEvNS_16Flash_bwd_paramsE)
        /*0014*/ 	.short	0x0160
        /*0016*/ 	.short	0x0280


	//----- nvinfo : EIATTR_CBANK_PARAM_SIZE
	.align		4
.L_630:
        /*0018*/ 	.byte	0x03, 0x19
        /*001a*/ 	.short	0x0280


	//----- nvinfo : EIATTR_KPARAM_INFO
	.align		4
        /*001c*/ 	.byte	0x04, 0x17
        /*001e*/ 	.short	(.L_632 - .L_631)
.L_631:
        /*0020*/ 	.word	0x00000000
        /*0024*/ 	.short	0x0000
        /*0026*/ 	.short	0x0000
        /*0028*/ 	.byte	0x00, 0xf0, 0x01, 0x0a


	//----- nvinfo : EIATTR_MAXREG_COUNT
	.align		4
.L_632:
        /*002c*/ 	.byte	0x03, 0x1b
        /*002e*/ 	.short	0x00ff


	//----- nvinfo : EIATTR_MERCURY_ISA_VERSION
	.align		4
        /*0030*/ 	.byte	0x03, 0x5f
        /*0032*/ 	.short	0x0000


	//----- nvinfo : EIATTR_COOP_GROUP_MASK_REGIDS
	.align		4
        /*0034*/ 	.byte	0x04, 0x29
        /*0036*/ 	.short	(.L_634 - .L_633)


	//   ....[0]....
.L_633:
        /*0038*/ 	.word	0xffffffff


	//   ....[1]....
        /*003c*/ 	.word	0xffffffff


	//   ....[2]....
        /*0040*/ 	.word	0xffffffff


	//   ....[3]....
        /*0044*/ 	.word	0xffffffff


	//   ....[4]....
        /*0048*/ 	.word	0xffffffff


	//   ....[5]....
        /*004c*/ 	.word	0xffffffff


	//----- nvinfo : EIATTR_COOP_GROUP_INSTR_OFFSETS
	.align		4
.L_634:
        /*0050*/ 	.byte	0x04, 0x28
        /*0052*/ 	.short	(.L_636 - .L_635)


	//   ....[0]....
.L_635:
        /*0054*/ 	.word	0x00000d70


	//   ....[1]....
        /*0058*/ 	.word	0x00000d80


	//   ....[2]....
        /*005c*/ 	.word	0x00000db0


	//   ....[3]....
        /*0060*/ 	.word	0x00000dc0


	//   ....[4]....
        /*0064*/ 	.word	0x00000e10


	//   ....[5]....
        /*0068*/ 	.word	0x00000e40


	//----- nvinfo : EIATTR_EXIT_INSTR_OFFSETS
	.align		4
.L_636:
        /*006c*/ 	.byte	0x04, 0x1c
        /*006e*/ 	.short	(.L_638 - .L_637)


	//   ....[0]....
.L_637:
        /*0070*/ 	.word	0x00000120


	//   ....[1]....
        /*0074*/ 	.word	0x00000fc0


	//----- nvinfo : EIATTR_CTAIDZ_USED
	.align		4
.L_638:
        /*0078*/ 	.byte	0x01, 0x04
	.zero		2


//--------------------- .nv.info._ZN5flash27flash_bwd_convert_dq_kernelI23Flash_bwd_kernel_traitsILi64ELi128ELi128ELi8ELi4ELi4ELi4ELb0ELb0EN7cutlass10bfloat16_tE19Flash_kernel_traitsILi64ELi128ELi128ELi8ES3_EEEEvNS_16Flash_bwd_paramsEi --------------------------
	.section	.nv.info._ZN5flash27flash_bwd_convert_dq_kernelI23Flash_bwd_kernel_traitsILi64ELi128ELi128ELi8ELi4ELi4ELi4ELb0ELb0EN7cutlass10bfloat16_tE19Flash_kernel_traitsILi64ELi128ELi128ELi8ES3_EEEEvNS_16Flash_bwd_paramsEi,"",@"SHT_CUDA_INFO"
	.sectionflags	@""
	.align	4


	//----- nvinfo : EIATTR_CUDA_API_VERSION
	.align		4
        /*0000*/ 	.byte	0x04, 0x37
        /*0002*/ 	.short	(.L_640 - .L_639)
.L_639:
        /*0004*/ 	.word	0x00000082


	//----- nvinfo : EIATTR_SW2861232_WAR
	.align		4
.L_640:
        /*0008*/ 	.byte	0x01, 0x35
	.zero		2


	//----- nvinfo : EIATTR_PARAM_CBANK
	.align		4
        /*000c*/ 	.byte	0x04, 0x0a
        /*000e*/ 	.short	(.L_642 - .L_641)
	.align		4
.L_641:
        /*0010*/ 	.word	index@(.nv.constant0._ZN5flash27flash_bwd_convert_dq_kernelI23Flash_bwd_kernel_traitsILi64ELi128ELi128ELi8ELi4ELi4ELi4ELb0ELb0EN7cutlass10bfloat16_tE19Flash_kernel_traitsILi64ELi128ELi128ELi8ES3_EEEEvNS_16Flash_bwd_paramsEi)
        /*0014*/ 	.short	0x0160
        /*0016*/ 	.short	0x0284


	//----- nvinfo : EIATTR_CBANK_PARAM_SIZE
	.align		4
.L_642:
        /*0018*/ 	.byte	0x03, 0x19
        /*001a*/ 	.short	0x0284


	//----- nvinfo : EIATTR_KPARAM_INFO
	.align		4
        /*001c*/ 	.byte	0x04, 0x17
        /*001e*/ 	.short	(.L_644 - .L_643)
.L_643:
        /*0020*/ 	.word	0x00000000
        /*0024*/ 	.short	0x0001
        /*0026*/ 	.short	0x0280
        /*0028*/ 	.byte	0x00, 0xf0, 0x11, 0x00


	//----- nvinfo : EIATTR_KPARAM_INFO
	.align		4
.L_644:
        /*002c*/ 	.byte	0x04, 0x17
        /*002e*/ 	.short	(.L_646 - .L_645)
.L_645:
        /*0030*/ 	.word	0x00000000
        /*0034*/ 	.short	0x0000
        /*0036*/ 	.short	0x0000
        /*0038*/ 	.byte	0x00, 0xf0, 0x01, 0x0a


	//----- nvinfo : EIATTR_MAXREG_COUNT
	.align		4
.L_646:
        /*003c*/ 	.byte	0x03, 0x1b
        /*003e*/ 	.short	0x00ff


	//----- nvinfo : EIATTR_NUM_BARRIERS
	.align		4
        /*0040*/ 	.byte	0x02, 0x4c
        /*0042*/ 	.byte	0x01
	.zero		1


	//----- nvinfo : EIATTR_MERCURY_ISA_VERSION
	.align		4
        /*0044*/ 	.byte	0x03, 0x5f
        /*0046*/ 	.short	0x0000


	//----- nvinfo : EIATTR_EXIT_INSTR_OFFSETS
	.align		4
        /*0048*/ 	.byte	0x04, 0x1c
        /*004a*/ 	.short	(.L_648 - .L_647)


	//   ....[0]....
.L_647:
        /*004c*/ 	.word	0x000000f0


	//   ....[1]....
        /*0050*/ 	.word	0x00001910


	//   ....[2]....
        /*0054*/ 	.word	0x000019c0


	//----- nvinfo : EIATTR_CTAIDZ_USED
	.align		4
.L_648:
        /*0058*/ 	.byte	0x01, 0x04
	.zero		2


	//----- nvinfo : EIATTR_CRS_STACK_SIZE
	.align		4
        /*005c*/ 	.byte	0x04, 0x1e
        /*005e*/ 	.short	(.L_650 - .L_649)
.L_649:
        /*0060*/ 	.word	0x00000000
.L_650:


//--------------------- .nv.info._ZN5flash44flash_bwd_dq_dk_dv_loop_seqk_parallel_kernelI23Flash_bwd_kernel_traitsILi64ELi128ELi128ELi8ELi4ELi4ELi4ELb0ELb0EN7cutlass10bfloat16_tE19Flash_kernel_traitsILi64ELi128ELi128ELi8ES3_EELb1ELb0ELb0ELb0ELb0ELb1ELb0EEEvNS_16Flash_bwd_paramsE --------------------------
	.section	.nv.info._ZN5flash44flash_bwd_dq_dk_dv_loop_seqk_parallel_kernelI23Flash_bwd_kernel_traitsILi64ELi128ELi128ELi8ELi4ELi4ELi4ELb0ELb0EN7cutlass10bfloat16_tE19Flash_kernel_traitsILi64ELi128ELi128ELi8ES3_EELb1ELb0ELb0ELb0ELb0ELb1ELb0EEEvNS_16Flash_bwd_paramsE,"",@"SHT_CUDA_INFO"
	.sectionflags	@""
	.align	4


	//----- nvinfo : EIATTR_CUDA_API_VERSION
	.align		4
        /*0000*/ 	.byte	0x04, 0x37
        /*0002*/ 	.short	(.L_652 - .L_651)
.L_651:
        /*0004*/ 	.word	0x00000082


	//----- nvinfo : EIATTR_SW2861232_WAR
	.align		4
.L_652:
        /*0008*/ 	.byte	0x01, 0x35
	.zero		2


	//----- nvinfo : EIATTR_PARAM_CBANK
	.align		4
        /*000c*/ 	.byte	0x04, 0x0a
        /*000e*/ 	.short	(.L_654 - .L_653)
	.align		4
.L_653:
        /*0010*/ 	.word	index@(.nv.constant0._ZN5flash44flash_bwd_dq_dk_dv_loop_seqk_parallel_kernelI23Flash_bwd_kernel_traitsILi64ELi128ELi128ELi8ELi4ELi4ELi4ELb0ELb0EN7cutlass10bfloat16_tE19Flash_kernel_traitsILi64ELi128ELi128ELi8ES3_EELb1ELb0ELb0ELb0ELb0ELb1ELb0EEEvNS_16Flash_bwd_paramsE)
        /*0014*/ 	.short	0x0160
        /*0016*/ 	.short	0x0280


	//----- nvinfo : EIATTR_CBANK_PARAM_SIZE
	.align		4
.L_654:
        /*0018*/ 	.byte	0x03, 0x19
        /*001a*/ 	.short	0x0280


	//----- nvinfo : EIATTR_KPARAM_INFO
	.align		4
        /*001c*/ 	.byte	0x04, 0x17
        /*001e*/ 	.short	(.L_656 - .L_655)
.L_655:
        /*0020*/ 	.word	0x00000000
        /*0024*/ 	.short	0x0000
        /*0026*/ 	.short	0x0000
        /*0028*/ 	.byte	0x00, 0xf0, 0x01, 0x0a


	//----- nvinfo : EIATTR_MAXREG_COUNT
	.align		4
.L_656:
        /*002c*/ 	.byte	0x03, 0x1b
        /*002e*/ 	.short	0x00ff


	//----- nvinfo : EIATTR_NUM_BARRIERS
	.align		4
        /*0030*/ 	.byte	0x02, 0x4c
        /*0032*/ 	.byte	0x01
	.zero		1


	//----- nvinfo : EIATTR_ANNOTATIONS
	.align		4
        /*0034*/ 	.byte	0x04, 0x55
        /*0036*/ 	.short	(.L_658 - .L_657)


	//   ....[0]....
.L_657:
        /* <DEDUP_REMOVED lines=21> */


	//----- nvinfo : EIATTR_MERCURY_ISA_VERSION
	.align		4
.L_658:
        /*0178*/ 	.byte	0x03, 0x5f
        /*017a*/ 	.short	0x0000


	//----- nvinfo : EIATTR_EXIT_INSTR_OFFSETS
	.align		4
        /*017c*/ 	.byte	0x04, 0x1c
        /*017e*/ 	.short	(.L_660 - .L_659)


	//   ....[0]....
.L_659:
        /*0180*/ 	.word	0x000000a0


	//   ....[1]....
        /*0184*/ 	.word	0x0000c8d0


	//----- nvinfo : EIATTR_CTAIDZ_USED
	.align		4
.L_660:
        /*0188*/ 	.byte	0x01, 0x04
	.zero		2


	//----- nvinfo : EIATTR_CRS_STACK_SIZE
	.align		4
        /*018c*/ 	.byte	0x04, 0x1e
        /*018e*/ 	.short	(.L_662 - .L_661)
.L_661:
        /*0190*/ 	.word	0x00000000
.L_662:


//--------------------- .nv.info._ZN5flash44flash_bwd_dq_dk_dv_loop_seqk_parallel_kernelI23Flash_bwd_kernel_traitsILi64ELi128ELi128ELi8ELi4ELi4ELi4ELb0ELb0EN7cutlass10bfloat16_tE19Flash_kernel_traitsILi64ELi128ELi128ELi8ES3_EELb0ELb0ELb0ELb0ELb0ELb1ELb1EEEvNS_16Flash_bwd_paramsE --------------------------
	.section	.nv.info._ZN5flash44flash_bwd_dq_dk_dv_loop_seqk_parallel_kernelI23Flash_bwd_kernel_traitsILi64ELi128ELi128ELi8ELi4ELi4ELi4ELb0ELb0EN7cutlass10bfloat16_tE19Flash_kernel_traitsILi64ELi128ELi128ELi8ES3_EELb0ELb0ELb0ELb0ELb0ELb1ELb1EEEvNS_16Flash_bwd_paramsE,"",@"SHT_CUDA_INFO"
	.sectionflags	@""
	.align	4


	//----- nvinfo : EIATTR_CUDA_API_VERSION
	.align		4
        /*0000*/ 	.byte	0x04, 0x37
        /*0002*/ 	.short	(.L_664 - .L_663)
.L_663:
        /*0004*/ 	.word	0x00000082


	//----- nvinfo : EIATTR_SW2861232_WAR
	.align		4
.L_664:
        /*0008*/ 	.byte	0x01, 0x35
	.zero		2


	//----- nvinfo : EIATTR_PARAM_CBANK
	.align		4
        /*000c*/ 	.byte	0x04, 0x0a
        /*000e*/ 	.short	(.L_666 - .L_665)
	.align		4
.L_665:
        /*0010*/ 	.word	index@(.nv.constant0._ZN5flash44flash_bwd_dq_dk_dv_loop_seqk_parallel_kernelI23Flash_bwd_kernel_traitsILi64ELi128ELi128ELi8ELi4ELi4ELi4ELb0ELb0EN7cutlass10bfloat16_tE19Flash_kernel_traitsILi64ELi128ELi128ELi8ES3_EELb0ELb0ELb0ELb0ELb0ELb1ELb1EEEvNS_16Flash_bwd_paramsE)
        /*0014*/ 	.short	0x0160
        /*0016*/ 	.short	0x0280


	//----- nvinfo : EIATTR_CBANK_PARAM_SIZE
	.align		4
.L_666:
        /*0018*/ 	.byte	0x03, 0x19
        /*001a*/ 	.short	0x0280


	//----- nvinfo : EIATTR_KPARAM_INFO
	.align		4
        /*001c*/ 	.byte	0x04, 0x17
        /*001e*/ 	.short	(.L_668 - .L_667)
.L_667:
        /*0020*/ 	.word	0x00000000
        /*0024*/ 	.short	0x0000
        /*0026*/ 	.short	0x0000
        /*0028*/ 	.byte	0x00, 0xf0, 0x01, 0x0a


	//----- nvinfo : EIATTR_MAXREG_COUNT
	.align		4
.L_668:
        /*002c*/ 	.byte	0x03, 0x1b
        /*002e*/ 	.short	0x00ff


	//----- nvinfo : EIATTR_NUM_BARRIERS
	.align		4
        /*0030*/ 	.byte	0x02, 0x4c
        /*0032*/ 	.byte	0x01
	.zero		1


	//----- nvinfo : EIATTR_ANNOTATIONS
	.align		4
        /*0034*/ 	.byte	0x04, 0x55
        /*0036*/ 	.short	(.L_670 - .L_669)


	//   ....[0]....
.L_669:
        /* <DEDUP_REMOVED lines=96> */


	//----- nvinfo : EIATTR_MERCURY_ISA_VERSION
	.align		4
.L_670:
        /*0620*/ 	.byte	0x03, 0x5f
        /*0622*/ 	.short	0x0000


	//----- nvinfo : EIATTR_EXIT_INSTR_OFFSETS
	.align		4
        /*0624*/ 	.byte	0x04, 0x1c
        /*0626*/ 	.short	(.L_672 - .L_671)


	//   ....[0]....
.L_671:
        /*0628*/ 	.word	0x000000a0


	//   ....[1]....
        /*062c*/ 	.word	0x0000c7f0


	//----- nvinfo : EIATTR_CTAIDZ_USED
	.align		4
.L_672:
        /*0630*/ 	.byte	0x01, 0x04
	.zero		2


	//----- nvinfo : EIATTR_CRS_STACK_SIZE
	.align		4
        /*0634*/ 	.byte	0x04, 0x1e
        /*0636*/ 	.short	(.L_674 - .L_673)
.L_673:
        /*0638*/ 	.word	0x00000000
.L_674:


//--------------------- .nv.info._ZN5flash44flash_bwd_dq_dk_dv_loop_seqk_parallel_kernelI23Flash_bwd_kernel_traitsILi64ELi128ELi128ELi8ELi4ELi4ELi4ELb0ELb0EN7cutlass10bfloat16_tE19Flash_kernel_traitsILi64ELi128ELi128ELi8ES3_EELb1ELb0ELb0ELb0ELb0ELb0ELb0EEEvNS_16Flash_bwd_paramsE --------------------------
	.section	.nv.info._ZN5flash44flash_bwd_dq_dk_dv_loop_seqk_parallel_kernelI23Flash_bwd_kernel_traitsILi64ELi128ELi128ELi8ELi4ELi4ELi4ELb0ELb0EN7cutlass10bfloat16_tE19Flash_kernel_traitsILi64ELi128ELi128ELi8ES3_EELb1ELb0ELb0ELb0ELb0ELb0ELb0EEEvNS_16Flash_bwd_paramsE,"",@"SHT_CUDA_INFO"
	.sectionflags	@""
	.align	4


	//----- nvinfo : EIATTR_CUDA_API_VERSION
	.align		4
        /*0000*/ 	.byte	0x04, 0x37
        /*0002*/ 	.short	(.L_676 - .L_675)
.L_675:
        /*0004*/ 	.word	0x00000082


	//----- nvinfo : EIATTR_SW2861232_WAR
	.align		4
.L_676:
        /*0008*/ 	.byte	0x01, 0x35
	.zero		2


	//----- nvinfo : EIATTR_PARAM_CBANK
	.align		4
        /*000c*/ 	.byte	0x04, 0x0a
        /*000e*/ 	.short	(.L_678 - .L_677)
	.align		4
.L_677:
        /*0010*/ 	.word	index@(.nv.constant0._ZN5flash44flash_bwd_dq_dk_dv_loop_seqk_parallel_kernelI23Flash_bwd_kernel_traitsILi64ELi128ELi128ELi8ELi4ELi4ELi4ELb0ELb0EN7cutlass10bfloat16_tE19Flash_kernel_traitsILi64ELi128ELi128ELi8ES3_EELb1ELb0ELb0ELb0ELb0ELb0ELb0EEEvNS_16Flash_bwd_paramsE)
        /*0014*/ 	.short	0x0160
        /*0016*/ 	.short	0x0280


	//----- nvinfo : EIATTR_CBANK_PARAM_SIZE
	.align		4
.L_678:
        /*0018*/ 	.byte	0x03, 0x19
        /*001a*/ 	.short	0x0280


	//----- nvinfo : EIATTR_KPARAM_INFO
	.align		4
        /*001c*/ 	.byte	0x04, 0x17
        /*001e*/ 	.short	(.L_680 - .L_679)
.L_679:
        /*0020*/ 	.word	0x00000000
        /*0024*/ 	.short	0x0000
        /*0026*/ 	.short	0x0000
        /*0028*/ 	.byte	0x00, 0xf0, 0x01, 0x0a


	//----- nvinfo : EIATTR_MAXREG_COUNT
	.align		4
.L_680:
        /*002c*/ 	.byte	0x03, 0x1b
        /*002e*/ 	.short	0x00ff


	//----- nvinfo : EIATTR_NUM_BARRIERS
	.align		4
        /*0030*/ 	.byte	0x02, 0x4c
        /*0032*/ 	.byte	0x01
	.zero		1


	//----- nvinfo : EIATTR_ANNOTATIONS
	.align		4
        /*0034*/ 	.byte	0x04, 0x55
        /*0036*/ 	.short	(.L_682 - .L_681)


	//   ....[0]....
.L_681:
        /* <DEDUP_REMOVED lines=25> */


	//----- nvinfo : EIATTR_MERCURY_ISA_VERSION
	.align		4
.L_682:
        /*01b8*/ 	.byte	0x03, 0x5f
        /*01ba*/ 	.short	0x0000


	//----- nvinfo : EIATTR_EXIT_INSTR_OFFSETS
	.align		4
        /*01bc*/ 	.byte	0x04, 0x1c
        /*01be*/ 	.short	(.L_684 - .L_683)


	//   ....[0]....
.L_683:
        /*01c0*/ 	.word	0x000000a0


	//   ....[1]....
        /*01c4*/ 	.word	0x0000d4e0


	//----- nvinfo : EIATTR_CTAIDZ_USED
	.align		4
.L_684:
        /*01c8*/ 	.byte	0x01, 0x04
	.zero		2


	//----- nvinfo : EIATTR_CRS_STACK_SIZE
	.align		4
        /*01cc*/ 	.byte	0x04, 0x1e
        /*01ce*/ 	.short	(.L_686 - .L_685)
.L_685:
        /*01d0*/ 	.word	0x00000000
.L_686:


//--------------------- .nv.info._ZN5flash44flash_bwd_dq_dk_dv_loop_seqk_parallel_kernelI23Flash_bwd_kernel_traitsILi64ELi128ELi128ELi8ELi4ELi4ELi4ELb0ELb0EN7cutlass10bfloat16_tE19Flash_kernel_traitsILi64ELi128ELi128ELi8ES3_EELb0ELb0ELb0ELb0ELb0ELb0ELb1EEEvNS_16Flash_bwd_paramsE --------------------------
	.section	.nv.info._ZN5flash44flash_bwd_dq_dk_dv_loop_seqk_parallel_kernelI23Flash_bwd_kernel_traitsILi64ELi128ELi128ELi8ELi4ELi4ELi4ELb0ELb0EN7cutlass10bfloat16_tE19Flash_kernel_traitsILi64ELi128ELi128ELi8ES3_EELb0ELb0ELb0ELb0ELb0ELb0ELb1EEEvNS_16Flash_bwd_paramsE,"",@"SHT_CUDA_INFO"
	.sectionflags	@""
	.align	4


	//----- nvinfo : EIATTR_CUDA_API_VERSION
	.align		4
        /*0000*/ 	.byte	0x04, 0x37
        /*0002*/ 	.short	(.L_688 - .L_687)
.L_687:
        /*0004*/ 	.word	0x00000082


	//----- nvinfo : EIATTR_SW2861232_WAR
	.align		4
.L_688:
        /*0008*/ 	.byte	0x01, 0x35
	.zero		2


	//----- nvinfo : EIATTR_PARAM_CBANK
	.align		4
        /*000c*/ 	.byte	0x04, 0x0a
        /*000e*/ 	.short	(.L_690 - .L_689)
	.align		4
.L_689:
        /*0010*/ 	.word	index@(.nv.constant0._ZN5flash44flash_bwd_dq_dk_dv_loop_seqk_parallel_kernelI23Flash_bwd_kernel_traitsILi64ELi128ELi128ELi8ELi4ELi4ELi4ELb0ELb0EN7cutlass10bfloat16_tE19Flash_kernel_traitsILi64ELi128ELi128ELi8ES3_EELb0ELb0ELb0ELb0ELb0ELb0ELb1EEEvNS_16Flash_bwd_paramsE)
        /*0014*/ 	.short	0x0160
        /*0016*/ 	.short	0x0280


	//----- nvinfo : EIATTR_CBANK_PARAM_SIZE
	.align		4
.L_690:
        /*0018*/ 	.byte	0x03, 0x19
        /*001a*/ 	.short	0x0280


	//----- nvinfo : EIATTR_KPARAM_INFO
	.align		4
        /*001c*/ 	.byte	0x04, 0x17
        /*001e*/ 	.short	(.L_692 - .L_691)
.L_691:
        /*0020*/ 	.word	0x00000000
        /*0024*/ 	.short	0x0000
        /*0026*/ 	.short	0x0000
        /*0028*/ 	.byte	0x00, 0xf0, 0x01, 0x0a


	//----- nvinfo : EIATTR_MAXREG_COUNT
	.align		4
.L_692:
        /*002c*/ 	.byte	0x03, 0x1b
        /*002e*/ 	.short	0x00ff


	//----- nvinfo : EIATTR_NUM_BARRIERS
	.align		4
        /*0030*/ 	.byte	0x02, 0x4c
        /*0032*/ 	.byte	0x01
	.zero		1


	//----- nvinfo : EIATTR_ANNOTATIONS
	.align		4
        /*0034*/ 	.byte	0x04, 0x55
        /*0036*/ 	.short	(.L_694 - .L_693)


	//   ....[0]....
.L_693:
        /* <DEDUP_REMOVED lines=95> */


	//----- nvinfo : EIATTR_MERCURY_ISA_VERSION
	.align		4
.L_694:
        /*0610*/ 	.byte	0x03, 0x5f
        /*0612*/ 	.short	0x0000


	//----- nvinfo : EIATTR_EXIT_INSTR_OFFSETS
	.align		4
        /*0614*/ 	.byte	0x04, 0x1c
        /*0616*/ 	.short	(.L_696 - .L_695)


	//   ....[0]....
.L_695:
        /*0618*/ 	.word	0x000000a0


	//   ....[1]....
        /*061c*/ 	.word	0x0000d350


	//----- nvinfo : EIATTR_CTAIDZ_USED
	.align		4
.L_696:
        /*0620*/ 	.byte	0x01, 0x04
	.zero		2


	//----- nvinfo : EIATTR_CRS_STACK_SIZE
	.align		4
        /*0624*/ 	.byte	0x04, 0x1e
        /*0626*/ 	.short	(.L_698 - .L_697)
.L_697:
        /*0628*/ 	.word	0x00000000
.L_698:


//--------------------- .nv.info._ZN5flash44flash_bwd_dq_dk_dv_loop_seqk_parallel_kernelI23Flash_bwd_kernel_traitsILi64ELi128ELi128ELi8ELi4ELi4ELi4ELb0ELb0EN7cutlass10bfloat16_tE19Flash_kernel_traitsILi64ELi128ELi128ELi8ES3_EELb1ELb0ELb1ELb0ELb0ELb0ELb0EEEvNS_16Flash_bwd_paramsE --------------------------
	.section	.nv.info._ZN5flash44flash_bwd_dq_dk_dv_loop_seqk_parallel_kernelI23Flash_bwd_kernel_traitsILi64ELi128ELi128ELi8ELi4ELi4ELi4ELb0ELb0EN7cutlass10bfloat16_tE19Flash_kernel_traitsILi64ELi128ELi128ELi8ES3_EELb1ELb0ELb1ELb0ELb0ELb0ELb0EEEvNS_16Flash_bwd_paramsE,"",@"SHT_CUDA_INFO"
	.sectionflags	@""
	.align	4


	//----- nvinfo : EIATTR_CUDA_API_VERSION
	.align		4
        /*0000*/ 	.byte	0x04, 0x37
        /*0002*/ 	.short	(.L_700 - .L_699)
.L_699:
        /*0004*/ 	.word	0x00000082


	//----- nvinfo : EIATTR_SW2861232_WAR
	.align		4
.L_700:
        /*0008*/ 	.byte	0x01, 0x35
	.zero		2


	//----- nvinfo : EIATTR_PARAM_CBANK
	.align		4
        /*000c*/ 	.byte	0x04, 0x0a
        /*000e*/ 	.short	(.L_702 - .L_701)
	.align		4
.L_701:
        /*0010*/ 	.word	index@(.nv.constant0._ZN5flash44flash_bwd_dq_dk_dv_loop_seqk_parallel_kernelI23Flash_bwd_kernel_traitsILi64ELi128ELi128ELi8ELi4ELi4ELi4ELb0ELb0EN7cutlass10bfloat16_tE19Flash_kernel_traitsILi64ELi128ELi128ELi8ES3_EELb1ELb0ELb1ELb0ELb0ELb0ELb0EEEvNS_16Flash_bwd_paramsE)
        /*0014*/ 	.short	0x0160
        /*0016*/ 	.short	0x0280


	//----- nvinfo : EIATTR_CBANK_PARAM_SIZE
	.align		4
.L_702:
        /*0018*/ 	.byte	0x03, 0x19
        /*001a*/ 	.short	0x0280


	//----- nvinfo : EIATTR_KPARAM_INFO
	.align		4
        /*001c*/ 	.byte	0x04, 0x17
        /*001e*/ 	.short	(.L_704 - .L_703)
.L_703:
        /*0020*/ 	.word	0x00000000
        /*0024*/ 	.short	0x0000
        /*0026*/ 	.short	0x0000
        /*0028*/ 	.byte	0x00, 0xf0, 0x01, 0x0a


	//----- nvinfo : EIATTR_MAXREG_COUNT
	.align		4
.L_704:
        /*002c*/ 	.byte	0x03, 0x1b
        /*002e*/ 	.short	0x00ff


	//----- nvinfo : EIATTR_NUM_BARRIERS
	.align		4
        /*0030*/ 	.byte	0x02, 0x4c
        /*0032*/ 	.byte	0x01
	.zero		1


	//----- nvinfo : EIATTR_ANNOTATIONS
	.align		4
        /*0034*/ 	.byte	0x04, 0x55
        /*0036*/ 	.short	(.L_706 - .L_705)


	//   ....[0]....
.L_705:
        /* <DEDUP_REMOVED lines=18> */


	//----- nvinfo : EIATTR_MERCURY_ISA_VERSION
	.align		4
.L_706:
        /*0148*/ 	.byte	0x03, 0x5f
        /*014a*/ 	.short	0x0000


	//----- nvinfo : EIATTR_EXIT_INSTR_OFFSETS
	.align		4
        /*014c*/ 	.byte	0x04, 0x1c
        /*014e*/ 	.short	(.L_708 - .L_707)


	//   ....[0]....
.L_707:
        /*0150*/ 	.word	0x000000a0


	//   ....[1]....
        /*0154*/ 	.word	0x0000d600


	//----- nvinfo : EIATTR_CTAIDZ_USED
	.align		4
.L_708:
        /*0158*/ 	.byte	0x01, 0x04
	.zero		2


	//----- nvinfo : EIATTR_CRS_STACK_SIZE
	.align		4
        /*015c*/ 	.byte	0x04, 0x1e
        /*015e*/ 	.short	(.L_710 - .L_709)
.L_709:
        /*0160*/ 	.word	0x00000000
.L_710:


//--------------------- .nv.info._ZN5flash44flash_bwd_dq_dk_dv_loop_seqk_parallel_kernelI23Flash_bwd_kernel_traitsILi64ELi128ELi128ELi8ELi4ELi4ELi4ELb0ELb0EN7cutlass10bfloat16_tE19Flash_kernel_traitsILi64ELi128ELi128ELi8ES3_EELb0ELb0ELb1ELb0ELb0ELb0ELb1EEEvNS_16Flash_bwd_paramsE --------------------------
	.section	.nv.info._ZN5flash44flash_bwd_dq_dk_dv_loop_seqk_parallel_kernelI23Flash_bwd_kernel_traitsILi64ELi128ELi128ELi8ELi4ELi4ELi4ELb0ELb0EN7cutlass10bfloat16_tE19Flash_kernel_traitsILi64ELi128ELi128ELi8ES3_EELb0ELb0ELb1ELb0ELb0ELb0ELb1EEEvNS_16Flash_bwd_paramsE,"",@"SHT_CUDA_INFO"
	.sectionflags	@""
	.align	4


	//----- nvinfo : EIATTR_CUDA_API_VERSION
	.align		4
        /*0000*/ 	.byte	0x04, 0x37
        /*0002*/ 	.short	(.L_712 - .L_711)
.L_711:
        /*0004*/ 	.word	0x00000082


	//----- nvinfo : EIATTR_SW2861232_WAR
	.align		4
.L_712:
        /*0008*/ 	.byte	0x01, 0x35
	.zero		2


	//----- nvinfo : EIATTR_PARAM_CBANK
	.align		4
        /*000c*/ 	.byte	0x04, 0x0a
        /*000e*/ 	.short	(.L_714 - .L_713)
	.align		4
.L_713:
        /*0010*/ 	.word	index@(.nv.constant0._ZN5flash44flash_bwd_dq_dk_dv_loop_seqk_parallel_kernelI23Flash_bwd_kernel_traitsILi64ELi128ELi128ELi8ELi4ELi4ELi4ELb0ELb0EN7cutlass10bfloat16_tE19Flash_kernel_traitsILi64ELi128ELi128ELi8ES3_EELb0ELb0ELb1ELb0ELb0ELb0ELb1EEEvNS_16Flash_bwd_paramsE)
        /*0014*/ 	.short	0x0160
        /*0016*/ 	.short	0x0280


	//----- nvinfo : EIATTR_CBANK_PARAM_SIZE
	.align		4
.L_714:
        /*0018*/ 	.byte	0x03, 0x19
        /*001a*/ 	.short	0x0280


	//----- nvinfo : EIATTR_KPARAM_INFO
	.align		4
        /*001c*/ 	.byte	0x04, 0x17
        /*001e*/ 	.short	(.L_716 - .L_715)
.L_715:
        /*0020*/ 	.word	0x00000000
        /*0024*/ 	.short	0x0000
        /*0026*/ 	.short	0x0000
        /*0028*/ 	.byte	0x00, 0xf0, 0x01, 0x0a


	//----- nvinfo : EIATTR_MAXREG_COUNT
	.align		4
.L_716:
        /*002c*/ 	.byte	0x03, 0x1b
        /*002e*/ 	.short	0x00ff


	//----- nvinfo : EIATTR_NUM_BARRIERS
	.align		4
        /*0030*/ 	.byte	0x02, 0x4c
        /*0032*/ 	.byte	0x01
	.zero		1


	//----- nvinfo : EIATTR_ANNOTATIONS
	.align		4
        /*0034*/ 	.byte	0x04, 0x55
        /*0036*/ 	.short	(.L_718 - .L_717)


	//   ....[0]....
.L_717:
        /* <DEDUP_REMOVED lines=99> */


	//----- nvinfo : EIATTR_MERCURY_ISA_VERSION
	.align		4
.L_718:
        /*0650*/ 	.byte	0x03, 0x5f
        /*0652*/ 	.short	0x0000


	//----- nvinfo : EIATTR_EXIT_INSTR_OFFSETS
	.align		4
        /*0654*/ 	.byte	0x04, 0x1c
        /*0656*/ 	.short	(.L_720 - .L_719)


	//   ....[0]....
.L_719:
        /*0658*/ 	.word	0x000000a0


	//   ....[1]....
        /*065c*/ 	.word	0x0000d760


	//----- nvinfo : EIATTR_CTAIDZ_USED
	.align		4
.L_720:
        /*0660*/ 	.byte	0x01, 0x04
	.zero		2


	//----- nvinfo : EIATTR_CRS_STACK_SIZE
	.align		4
        /*0664*/ 	.byte	0x04, 0x1e
        /*0666*/ 	.short	(.L_722 - .L_721)
.L_721:
        /*0668*/ 	.word	0x00000000
.L_722:


//--------------------- .nv.info._ZN5flash44flash_bwd_dq_dk_dv_loop_seqk_parallel_kernelI23Flash_bwd_kernel_traitsILi64ELi128ELi128ELi8ELi4ELi4ELi4ELb0ELb0EN7cutlass10bfloat16_tE19Flash_kernel_traitsILi64ELi128ELi128ELi8ES3_EELb1ELb0ELb0ELb0ELb1ELb1ELb0EEEvNS_16Flash_bwd_paramsE --------------------------
	.section	.nv.info._ZN5flash44flash_bwd_dq_dk_dv_loop_seqk_parallel_kernelI23Flash_bwd_kernel_traitsILi64ELi128ELi128ELi8ELi4ELi4ELi4ELb0ELb0EN7cutlass10bfloat16_tE19Flash_kernel_traitsILi64ELi128ELi128ELi8ES3_EELb1ELb0ELb0ELb0ELb1ELb1ELb0EEEvNS_16Flash_bwd_paramsE,"",@"SHT_CUDA_INFO"
	.sectionflags	@""
	.align	4


	//----- nvinfo : EIATTR_CUDA_API_VERSION
	.align		4
        /*0000*/ 	.byte	0x04, 0x37
        /*0002*/ 	.short	(.L_724 - .L_723)
.L_723:
        /*0004*/ 	.word	0x00000082


	//----- nvinfo : EIATTR_SW2861232_WAR
	.align		4
.L_724:
        /*0008*/ 	.byte	0x01, 0x35
	.zero		2


	//----- nvinfo : EIATTR_PARAM_CBANK
	.align		4
        /*000c*/ 	.byte	0x04, 0x0a
        /*000e*/ 	.short	(.L_726 - .L_725)
	.align		4
.L_725:
        /*0010*/ 	.word	index@(.nv.constant0._ZN5flash44flash_bwd_dq_dk_dv_loop_seqk_parallel_kernelI23Flash_bwd_kernel_traitsILi64ELi128ELi128ELi8ELi4ELi4ELi4ELb0ELb0EN7cutlass10bfloat16_tE19Flash_kernel_traitsILi64ELi128ELi128ELi8ES3_EELb1ELb0ELb0ELb0ELb1ELb1ELb0EEEvNS_16Flash_bwd_paramsE)
        /*0014*/ 	.short	0x0160
        /*0016*/ 	.short	0x0280


	//----- nvinfo : EIATTR_CBANK_PARAM_SIZE
	.align		4
.L_726:
        /*0018*/ 	.byte	0x03, 0x19
        /*001a*/ 	.short	0x0280


	//----- nvinfo : EIATTR_KPARAM_INFO
	.align		4
        /*001c*/ 	.byte	0x04, 0x17
        /*001e*/ 	.short	(.L_728 - .L_727)
.L_727:
        /*0020*/ 	.word	0x00000000
        /*0024*/ 	.short	0x0000
        /*0026*/ 	.short	0x0000
        /*0028*/ 	.byte	0x00, 0xf0, 0x01, 0x0a


	//----- nvinfo : EIATTR_MAXREG_COUNT
	.align		4
.L_728:
        /*002c*/ 	.byte	0x03, 0x1b
        /*002e*/ 	.short	0x00ff


	//----- nvinfo : EIATTR_NUM_BARRIERS
	.align		4
        /*0030*/ 	.byte	0x02, 0x4c
        /*0032*/ 	.byte	0x01
	.zero		1


	//----- nvinfo : EIATTR_ANNOTATIONS
	.align		4
        /*0034*/ 	.byte	0x04, 0x55
        /*0036*/ 	.short	(.L_730 - .L_729)


	//   ....[0]....
.L_729:
        /* <DEDUP_REMOVED lines=27> */


	//----- nvinfo : EIATTR_MERCURY_ISA_VERSION
	.align		4
.L_730:
        /*01d0*/ 	.byte	0x03, 0x5f
        /*01d2*/ 	.short	0x0000


	//----- nvinfo : EIATTR_EXIT_INSTR_OFFSETS
	.align		4
        /*01d4*/ 	.byte	0x04, 0x1c
        /*01d6*/ 	.short	(.L_732 - .L_731)


	//   ....[0]....
.L_731:
        /*01d8*/ 	.word	0x000000a0


	//   ....[1]....
        /*01dc*/ 	.word	0x000099d0


	//----- nvinfo : EIATTR_CTAIDZ_USED
	.align		4
.L_732:
        /*01e0*/ 	.byte	0x01, 0x04
	.zero		2


//--------------------- .nv.info._ZN5flash44flash_bwd_dq_dk_dv_loop_seqk_parallel_kernelI23Flash_bwd_kernel_traitsILi64ELi128ELi128ELi8ELi4ELi4ELi4ELb0ELb0EN7cutlass10bfloat16_tE19Flash_kernel_traitsILi64ELi128ELi128ELi8ES3_EELb0ELb0ELb0ELb0ELb1ELb1ELb1EEEvNS_16Flash_bwd_paramsE --------------------------
	.section	.nv.info._ZN5flash44flash_bwd_dq_dk_dv_loop_seqk_parallel_kernelI23Flash_bwd_kernel_traitsILi64ELi128ELi128ELi8ELi4ELi4ELi4ELb0ELb0EN7cutlass10bfloat16_tE19Flash_kernel_traitsILi64ELi128ELi128ELi8ES3_EELb0ELb0ELb0ELb0ELb1ELb1ELb1EEEvNS_16Flash_bwd_paramsE,"",@"SHT_CUDA_INFO"
	.sectionflags	@""
	.align	4


	//----- nvinfo : EIATTR_CUDA_API_VERSION
	.align		4
        /*0000*/ 	.byte	0x04, 0x37
        /*0002*/ 	.short	(.L_734 - .L_733)
.L_733:
        /*0004*/ 	.word	0x00000082


	//----- nvinfo : EIATTR_SW2861232_WAR
	.align		4
.L_734:
        /*0008*/ 	.byte	0x01, 0x35
	.zero		2


	//----- nvinfo : EIATTR_PARAM_CBANK
	.align		4
        /*000c*/ 	.byte	0x04, 0x0a
        /*000e*/ 	.short	(.L_736 - .L_735)
	.align		4
.L_735:
        /*0010*/ 	.word	index@(.nv.constant0._ZN5flash44flash_bwd_dq_dk_dv_loop_seqk_parallel_kernelI23Flash_bwd_kernel_traitsILi64ELi128ELi128ELi8ELi4ELi4ELi4ELb0ELb0EN7cutlass10bfloat16_tE19Flash_kernel_traitsILi64ELi128ELi128ELi8ES3_EELb0ELb0ELb0ELb0ELb1ELb1ELb1EEEvNS_16Flash_bwd_paramsE)
        /*0014*/ 	.short	0x0160
        /*0016*/ 	.short	0x0280


	//----- nvinfo : EIATTR_CBANK_PARAM_SIZE
	.align		4
.L_736:
        /*0018*/ 	.byte	0x03, 0x19
        /*001a*/ 	.short	0x0280


	//----- nvinfo : EIATTR_KPARAM_INFO
	.align		4
        /*001c*/ 	.byte	0x04, 0x17
        /*001e*/ 	.short	(.L_738 - .L_737)
.L_737:
        /*0020*/ 	.word	0x00000000
        /*0024*/ 	.short	0x0000
        /*0026*/ 	.short	0x0000
        /*0028*/ 	.byte	0x00, 0xf0, 0x01, 0x0a


	//----- nvinfo : EIATTR_MAXREG_COUNT
	.align		4
.L_738:
        /*002c*/ 	.byte	0x03, 0x1b
        /*002e*/ 	.short	0x00ff


	//----- nvinfo : EIATTR_NUM_BARRIERS
	.align		4
        /*0030*/ 	.byte	0x02, 0x4c
        /*0032*/ 	.byte	0x01
	.zero		1


	//----- nvinfo : EIATTR_ANNOTATIONS
	.align		4
        /*0034*/ 	.byte	0x04, 0x55
        /*0036*/ 	.short	(.L_740 - .L_739)


	//   ....[0]....
.L_739:
        /* <DEDUP_REMOVED lines=90> */


	//----- nvinfo : EIATTR_MERCURY_ISA_VERSION
	.align		4
.L_740:
        /*05c8*/ 	.byte	0x03, 0x5f
        /*05ca*/ 	.short	0x0000


	//----- nvinfo : EIATTR_EXIT_INSTR_OFFSETS
	.align		4
        /*05cc*/ 	.byte	0x04, 0x1c
        /*05ce*/ 	.short	(.L_742 - .L_741)


	//   ....[0]....
.L_741:
        /*05d0*/ 	.word	0x000000a0


	//   ....[1]....
        /*05d4*/ 	.word	0x00009420


	//----- nvinfo : EIATTR_CTAIDZ_USED
	.align		4
.L_742:
        /*05d8*/ 	.byte	0x01, 0x04
	.zero		2


//--------------------- .nv.info._ZN5flash44flash_bwd_dq_dk_dv_loop_seqk_parallel_kernelI23Flash_bwd_kernel_traitsILi64ELi128ELi128ELi8ELi4ELi4ELi4ELb0ELb0EN7cutlass10bfloat16_tE19Flash_kernel_traitsILi64ELi128ELi128ELi8ES3_EELb1ELb0ELb0ELb1ELb0ELb0ELb0EEEvNS_16Flash_bwd_paramsE --------------------------
	.section	.nv.info._ZN5flash44flash_bwd_dq_dk_dv_loop_seqk_parallel_kernelI23Flash_bwd_kernel_traitsILi64ELi128ELi128ELi8ELi4ELi4ELi4ELb0ELb0EN7cutlass10bfloat16_tE19Flash_kernel_traitsILi64ELi128ELi128ELi8ES3_EELb1ELb0ELb0ELb1ELb0ELb0ELb0EEEvNS_16Flash_bwd_paramsE,"",@"SHT_CUDA_INFO"
	.sectionflags	@""
	.align	4


	//----- nvinfo : EIATTR_CUDA_API_VERSION
	.align		4
        /*0000*/ 	.byte	0x04, 0x37
        /*0002*/ 	.short	(.L_744 - .L_743)
.L_743:
        /*0004*/ 	.word	0x00000082


	//----- nvinfo : EIATTR_SW2861232_WAR
	.align		4
.L_744:
        /*0008*/ 	.byte	0x01, 0x35
	.zero		2


	//----- nvinfo : EIATTR_PARAM_CBANK
	.align		4
        /*000c*/ 	.byte	0x04, 0x0a
        /*000e*/ 	.short	(.L_746 - .L_745)
	.align		4
.L_745:
        /*0010*/ 	.word	index@(.nv.constant0._ZN5flash44flash_bwd_dq_dk_dv_loop_seqk_parallel_kernelI23Flash_bwd_kernel_traitsILi64ELi128ELi128ELi8ELi4ELi4ELi4ELb0ELb0EN7cutlass10bfloat16_tE19Flash_kernel_traitsILi64ELi128ELi128ELi8ES3_EELb1ELb0ELb0ELb1ELb0ELb0ELb0EEEvNS_16Flash_bwd_paramsE)
        /*0014*/ 	.short	0x0160
        /*0016*/ 	.short	0x0280


	//----- nvinfo : EIATTR_CBANK_PARAM_SIZE
	.align		4
.L_746:
        /*0018*/ 	.byte	0x03, 0x19
        /*001a*/ 	.short	0x0280


	//----- nvinfo : EIATTR_KPARAM_INFO
	.align		4
        /*001c*/ 	.byte	0x04, 0x17
        /*001e*/ 	.short	(.L_748 - .L_747)
.L_747:
        /*0020*/ 	.word	0x00000000
        /*0024*/ 	.short	0x0000
        /*0026*/ 	.short	0x0000
        /*0028*/ 	.byte	0x00, 0xf0, 0x01, 0x0a


	//----- nvinfo : EIATTR_MAXREG_COUNT
	.align		4
.L_748:
        /*002c*/ 	.byte	0x03, 0x1b
        /*002e*/ 	.short	0x00ff


	//----- nvinfo : EIATTR_NUM_BARRIERS
	.align		4
        /*0030*/ 	.byte	0x02, 0x4c
        /*0032*/ 	.byte	0x01
	.zero		1


	//----- nvinfo : EIATTR_ANNOTATIONS
	.align		4
        /*0034*/ 	.byte	0x04, 0x55
        /*0036*/ 	.short	(.L_750 - .L_749)


	//   ....[0]....
.L_749:
        /* <DEDUP_REMOVED lines=35> */


	//----- nvinfo : EIATTR_MERCURY_ISA_VERSION
	.align		4
.L_750:
        /*0250*/ 	.byte	0x03, 0x5f
        /*0252*/ 	.short	0x0000


	//----- nvinfo : EIATTR_EXIT_INSTR_OFFSETS
	.align		4
        /*0254*/ 	.byte	0x04, 0x1c
        /*0256*/ 	.short	(.L_752 - .L_751)


	//   ....[0]....
.L_751:
        /*0258*/ 	.word	0x000000a0


	//   ....[1]....
        /*025c*/ 	.word	0x0000e480


	//----- nvinfo : EIATTR_CTAIDZ_USED
	.align		4
.L_752:
        /*0260*/ 	.byte	0x01, 0x04
	.zero		2


	//----- nvinfo : EIATTR_CRS_STACK_SIZE
	.align		4
        /*0264*/ 	.byte	0x04, 0x1e
        /*0266*/ 	.short	(.L_754 - .L_753)
.L_753:
        /*0268*/ 	.word	0x00000000
.L_754:


//--------------------- .nv.info._ZN5flash44flash_bwd_dq_dk_dv_loop_seqk_parallel_kernelI23Flash_bwd_kernel_traitsILi64ELi128ELi128ELi8ELi4ELi4ELi4ELb0ELb0EN7cutlass10bfloat16_tE19Flash_kernel_traitsILi64ELi128ELi128ELi8ES3_EELb0ELb0ELb0ELb1ELb0ELb0ELb1EEEvNS_16Flash_bwd_paramsE --------------------------
	.section	.nv.info._ZN5flash44flash_bwd_dq_dk_dv_loop_seqk_parallel_kernelI23Flash_bwd_kernel_traitsILi64ELi128ELi128ELi8ELi4ELi4ELi4ELb0ELb0EN7cutlass10bfloat16_tE19Flash_kernel_traitsILi64ELi128ELi128ELi8ES3_EELb0ELb0ELb0ELb1ELb0ELb0ELb1EEEvNS_16Flash_bwd_paramsE,"",@"SHT_CUDA_INFO"
	.sectionflags	@""
	.align	4


	//----- nvinfo : EIATTR_CUDA_API_VERSION
	.align		4
        /*0000*/ 	.byte	0x04, 0x37
        /*0002*/ 	.short	(.L_756 - .L_755)
.L_755:
        /*0004*/ 	.word	0x00000082


	//----- nvinfo : EIATTR_SW2861232_WAR
	.align		4
.L_756:
        /*0008*/ 	.byte	0x01, 0x35
	.zero		2


	//----- nvinfo : EIATTR_PARAM_CBANK
	.align		4
        /*000c*/ 	.byte	0x04, 0x0a
        /*000e*/ 	.short	(.L_758 - .L_757)
	.align		4
.L_757:
        /*0010*/ 	.word	index@(.nv.constant0._ZN5flash44flash_bwd_dq_dk_dv_loop_seqk_parallel_kernelI23Flash_bwd_kernel_traitsILi64ELi128ELi128ELi8ELi4ELi4ELi4ELb0ELb0EN7cutlass10bfloat16_tE19Flash_kernel_traitsILi64ELi128ELi128ELi8ES3_EELb0ELb0ELb0ELb1ELb0ELb0ELb1EEEvNS_16Flash_bwd_paramsE)
        /*0014*/ 	.short	0x0160
        /*0016*/ 	.short	0x0280


	//----- nvinfo : EIATTR_CBANK_PARAM_SIZE
	.align		4
.L_758:
        /*0018*/ 	.byte	0x03, 0x19
        /*001a*/ 	.short	0x0280


	//----- nvinfo : EIATTR_KPARAM_INFO
	.align		4
        /*001c*/ 	.byte	0x04, 0x17
        /*001e*/ 	.short	(.L_760 - .L_759)
.L_759:
        /*0020*/ 	.word	0x00000000
        /*0024*/ 	.short	0x0000
        /*0026*/ 	.short	0x0000
        /*0028*/ 	.byte	0x00, 0xf0, 0x01, 0x0a


	//----- nvinfo : EIATTR_MAXREG_COUNT
	.align		4
.L_760:
        /*002c*/ 	.byte	0x03, 0x1b
        /*002e*/ 	.short	0x00ff


	//----- nvinfo : EIATTR_NUM_BARRIERS
	.align		4
        /*0030*/ 	.byte	0x02, 0x4c
        /*0032*/ 	.byte	0x01
	.zero		1


	//----- nvinfo : EIATTR_ANNOTATIONS
	.align		4
        /*0034*/ 	.byte	0x04, 0x55
        /*0036*/ 	.short	(.L_762 - .L_761)


	//   ....[0]....
.L_761:
        /* <DEDUP_REMOVED lines=99> */


	//----- nvinfo : EIATTR_MERCURY_ISA_VERSION
	.align		4
.L_762:
        /*0658*/ 	.byte	0x03, 0x5f
        /*065a*/ 	.short	0x0000


	//----- nvinfo : EIATTR_EXIT_INSTR_OFFSETS
	.align		4
        /*065c*/ 	.byte	0x04, 0x1c
        /*065e*/ 	.short	(.L_764 - .L_763)


	//   ....[0]....
.L_763:
        /*0660*/ 	.word	0x000000a0


	//   ....[1]....
        /*0664*/ 	.word	0x0000dda0


	//----- nvinfo : EIATTR_CTAIDZ_USED
	.align		4
.L_764:
        /*0668*/ 	.byte	0x01, 0x04
	.zero		2


	//----- nvinfo : EIATTR_CRS_STACK_SIZE
	.align		4
        /*066c*/ 	.byte	0x04, 0x1e
        /*066e*/ 	.short	(.L_766 - .L_765)
.L_765:
        /*0670*/ 	.word	0x00000000
.L_766:


//--------------------- .nv.info._ZN5flash44flash_bwd_dq_dk_dv_loop_seqk_parallel_kernelI23Flash_bwd_kernel_traitsILi64ELi128ELi128ELi8ELi4ELi4ELi4ELb0ELb0EN7cutlass10bfloat16_tE19Flash_kernel_traitsILi64ELi128ELi128ELi8ES3_EELb1ELb0ELb1ELb0ELb0ELb1ELb0EEEvNS_16Flash_bwd_paramsE --------------------------
	.section	.nv.info._ZN5flash44flash_bwd_dq_dk_dv_loop_seqk_parallel_kernelI23Flash_bwd_kernel_traitsILi64ELi128ELi128ELi8ELi4ELi4ELi4ELb0ELb0EN7cutlass10bfloat16_tE19Flash_kernel_traitsILi64ELi128ELi128ELi8ES3_EELb1ELb0ELb1ELb0ELb0ELb1ELb0EEEvNS_16Flash_bwd_paramsE,"",@"SHT_CUDA_INFO"
	.sectionflags	@""
	.align	4


	//----- nvinfo : EIATTR_CUDA_API_VERSION
	.align		4
        /*0000*/ 	.byte	0x04, 0x37
        /*0002*/ 	.short	(.L_768 - .L_767)
.L_767:
        /*0004*/ 	.word	0x00000082


	//----- nvinfo : EIATTR_SW2861232_WAR
	.align		4
.L_768:
        /*0008*/ 	.byte	0x01, 0x35
	.zero		2


	//----- nvinfo : EIATTR_PARAM_CBANK
	.align		4
        /*000c*/ 	.byte	0x04, 0x0a
        /*000e*/ 	.short	(.L_770 - .L_769)
	.align		4
.L_769:
        /*0010*/ 	.word	index@(.nv.constant0._ZN5flash44flash_bwd_dq_dk_dv_loop_seqk_parallel_kernelI23Flash_bwd_kernel_traitsILi64ELi128ELi128ELi8ELi4ELi4ELi4ELb0ELb0EN7cutlass10bfloat16_tE19Flash_kernel_traitsILi64ELi128ELi128ELi8ES3_EELb1ELb0ELb1ELb0ELb0ELb1ELb0EEEvNS_16Flash_bwd_paramsE)
        /*0014*/ 	.short	0x0160
        /*0016*/ 	.short	0x0280


	//----- nvinfo : EIATTR_CBANK_PARAM_SIZE
	.align		4
.L_770:
        /*0018*/ 	.byte	0x03, 0x19
        /*001a*/ 	.short	0x0280


	//----- nvinfo : EIATTR_KPARAM_INFO
	.align		4
        /*001c*/ 	.byte	0x04, 0x17
        /*001e*/ 	.short	(.L_772 - .L_771)
.L_771:
        /*0020*/ 	.word	0x00000000
        /*0024*/ 	.short	0x0000
        /*0026*/ 	.short	0x0000
        /*0028*/ 	.byte	0x00, 0xf0, 0x01, 0x0a


	//----- nvinfo : EIATTR_MAXREG_COUNT
	.align		4
.L_772:
        /*002c*/ 	.byte	0x03, 0x1b
        /*002e*/ 	.short	0x00ff


	//----- nvinfo : EIATTR_NUM_BARRIERS
	.align		4
        /*0030*/ 	.byte	0x02, 0x4c
        /*0032*/ 	.byte	0x01
	.zero		1


	//----- nvinfo : EIATTR_ANNOTATIONS
	.align		4
        /*0034*/ 	.byte	0x04, 0x55
        /*0036*/ 	.short	(.L_774 - .L_773)


	//   ....[0]....
.L_773:
        /* <DEDUP_REMOVED lines=19> */


	//----- nvinfo : EIATTR_MERCURY_ISA_VERSION
	.align		4
.L_774:
        /*0158*/ 	.byte	0x03, 0x5f
        /*015a*/ 	.short	0x0000


	//----- nvinfo : EIATTR_EXIT_INSTR_OFFSETS
	.align		4
        /*015c*/ 	.byte	0x04, 0x1c
        /*015e*/ 	.short	(.L_776 - .L_775)


	//   ....[0]....
.L_775:
        /*0160*/ 	.word	0x000000a0


	//   ....[1]....
        /*0164*/ 	.word	0x0000cc90


	//----- nvinfo : EIATTR_CTAIDZ_USED
	.align		4
.L_776:
        /*0168*/ 	.byte	0x01, 0x04
	.zero		2


	//----- nvinfo : EIATTR_CRS_STACK_SIZE
	.align		4
        /*016c*/ 	.byte	0x04, 0x1e
        /*016e*/ 	.short	(.L_778 - .L_777)
.L_777:
        /*0170*/ 	.word	0x00000000
.L_778:


//--------------------- .nv.info._ZN5flash44flash_bwd_dq_dk_dv_loop_seqk_parallel_kernelI23Flash_bwd_kernel_traitsILi64ELi128ELi128ELi8ELi4ELi4ELi4ELb0ELb0EN7cutlass10bfloat16_tE19Flash_kernel_traitsILi64ELi128ELi128ELi8ES3_EELb0ELb0ELb1ELb0ELb0ELb1ELb1EEEvNS_16Flash_bwd_paramsE --------------------------
	.section	.nv.info._ZN5flash44flash_bwd_dq_dk_dv_loop_seqk_parallel_kernelI23Flash_bwd_kernel_traitsILi64ELi128ELi128ELi8ELi4ELi4ELi4ELb0ELb0EN7cutlass10bfloat16_tE19Flash_kernel_traitsILi64ELi128ELi128ELi8ES3_EELb0ELb0ELb1ELb0ELb0ELb1ELb1EEEvNS_16Flash_bwd_paramsE,"",@"SHT_CUDA_INFO"
	.sectionflags	@""
	.align	4


	//----- nvinfo : EIATTR_CUDA_API_VERSION
	.align		4
        /*0000*/ 	.byte	0x04, 0x37
        /*0002*/ 	.short	(.L_780 - .L_779)
.L_779:
        /*0004*/ 	.word	0x00000082


	//----- nvinfo : EIATTR_SW2861232_WAR
	.align		4
.L_780:
        /*0008*/ 	.byte	0x01, 0x35
	.zero		2


	//----- nvinfo : EIATTR_PARAM_CBANK
	.align		4
        /*000c*/ 	.byte	0x04, 0x0a
        /*000e*/ 	.short	(.L_782 - .L_781)
	.align		4
.L_781:
        /*0010*/ 	.word	index@(.nv.constant0._ZN5flash44flash_bwd_dq_dk_dv_loop_seqk_parallel_kernelI23Flash_bwd_kernel_traitsILi64ELi128ELi128ELi8ELi4ELi4ELi4ELb0ELb0EN7cutlass10bfloat16_tE19Flash_kernel_traitsILi64ELi128ELi128ELi8ES3_EELb0ELb0ELb1ELb0ELb0ELb1ELb1EEEvNS_16Flash_bwd_paramsE)
        /*0014*/ 	.short	0x0160
        /*0016*/ 	.short	0x0280


	//----- nvinfo : EIATTR_CBANK_PARAM_SIZE
	.align		4
.L_782:
        /*0018*/ 	.byte	0x03, 0x19
        /*001a*/ 	.short	0x0280


	//----- nvinfo : EIATTR_KPARAM_INFO
	.align		4
        /*001c*/ 	.byte	0x04, 0x17
        /*001e*/ 	.short	(.L_784 - .L_783)
.L_783:
        /*0020*/ 	.word	0x00000000
        /*0024*/ 	.short	0x0000
        /*0026*/ 	.short	0x0000
        /*0028*/ 	.byte	0x00, 0xf0, 0x01, 0x0a


	//----- nvinfo : EIATTR_MAXREG_COUNT
	.align		4
.L_784:
        /*002c*/ 	.byte	0x03, 0x1b
        /*002e*/ 	.short	0x00ff


	//----- nvinfo : EIATTR_NUM_BARRIERS
	.align		4
        /*0030*/ 	.byte	0x02, 0x4c
        /*0032*/ 	.byte	0x01
	.zero		1


	//----- nvinfo : EIATTR_ANNOTATIONS
	.align		4
        /*0034*/ 	.byte	0x04, 0x55
        /*0036*/ 	.short	(.L_786 - .L_785)


	//   ....[0]....
.L_785:
        /* <DEDUP_REMOVED lines=91> */


	//----- nvinfo : EIATTR_MERCURY_ISA_VERSION
	.align		4
.L_786:
        /*05d8*/ 	.byte	0x03, 0x5f
        /*05da*/ 	.short	0x0000


	//----- nvinfo : EIATTR_EXIT_INSTR_OFFSETS
	.align		4
        /*05dc*/ 	.byte	0x04, 0x1c
        /*05de*/ 	.short	(.L_788 - .L_787)


	//   ....[0]....
.L_787:
        /*05e0*/ 	.word	0x000000a0


	//   ....[1]....
        /*05e4*/ 	.word	0x0000caa0


	//----- nvinfo : EIATTR_CTAIDZ_USED
	.align		4
.L_788:
        /*05e8*/ 	.byte	0x01, 0x04
	.zero		2


	//----- nvinfo : EIATTR_CRS_STACK_SIZE
	.align		4
        /*05ec*/ 	.byte	0x04, 0x1e
        /*05ee*/ 	.short	(.L_790 - .L_789)
.L_789:
        /*05f0*/ 	.word	0x00000000
.L_790:


//--------------------- .nv.info._ZN5flash44flash_bwd_dq_dk_dv_loop_seqk_parallel_kernelI23Flash_bwd_kernel_traitsILi64ELi128ELi128ELi8ELi4ELi4ELi4ELb0ELb0EN7cutlass10bfloat16_tE19Flash_kernel_traitsILi64ELi128ELi128ELi8ES3_EELb1ELb0ELb1ELb1ELb0ELb0ELb0EEEvNS_16Flash_bwd_paramsE --------------------------
	.section	.nv.info._ZN5flash44flash_bwd_dq_dk_dv_loop_seqk_parallel_kernelI23Flash_bwd_kernel_traitsILi64ELi128ELi128ELi8ELi4ELi4ELi4ELb0ELb0EN7cutlass10bfloat16_tE19Flash_kernel_traitsILi64ELi128ELi128ELi8ES3_EELb1ELb0ELb1ELb1ELb0ELb0ELb0EEEvNS_16Flash_bwd_paramsE,"",@"SHT_CUDA_INFO"
	.sectionflags	@""
	.align	4


	//----- nvinfo : EIATTR_CUDA_API_VERSION
	.align		4
        /*0000*/ 	.byte	0x04, 0x37
        /*0002*/ 	.short	(.L_792 - .L_791)
.L_791:
        /*0004*/ 	.word	0x00000082


	//----- nvinfo : EIATTR_SW2861232_WAR
	.align		4
.L_792:
        /*0008*/ 	.byte	0x01, 0x35
	.zero		2


	//----- nvinfo : EIATTR_PARAM_CBANK
	.align		4
        /*000c*/ 	.byte	0x04, 0x0a
        /*000e*/ 	.short	(.L_794 - .L_793)
	.align		4
.L_793:
        /*0010*/ 	.word	index@(.nv.constant0._ZN5flash44flash_bwd_dq_dk_dv_loop_seqk_parallel_kernelI23Flash_bwd_kernel_traitsILi64ELi128ELi128ELi8ELi4ELi4ELi4ELb0ELb0EN7cutlass10bfloat16_tE19Flash_kernel_traitsILi64ELi128ELi128ELi8ES3_EELb1ELb0ELb1ELb1ELb0ELb0ELb0EEEvNS_16Flash_bwd_paramsE)
        /*0014*/ 	.short	0x0160
        /*0016*/ 	.short	0x0280


	//----- nvinfo : EIATTR_CBANK_PARAM_SIZE
	.align		4
.L_794:
        /*0018*/ 	.byte	0x03, 0x19
        /*001a*/ 	.short	0x0280


	//----- nvinfo : EIATTR_KPARAM_INFO
	.align		4
        /*001c*/ 	.byte	0x04, 0x17
        /*001e*/ 	.short	(.L_796 - .L_795)
.L_795:
        /*0020*/ 	.word	0x00000000
        /*0024*/ 	.short	0x0000
        /*0026*/ 	.short	0x0000
        /*0028*/ 	.byte	0x00, 0xf0, 0x01, 0x0a


	//----- nvinfo : EIATTR_MAXREG_COUNT
	.align		4
.L_796:
        /*002c*/ 	.byte	0x03, 0x1b
        /*002e*/ 	.short	0x00ff


	//----- nvinfo : EIATTR_NUM_BARRIERS
	.align		4
        /*0030*/ 	.byte	0x02, 0x4c
        /*0032*/ 	.byte	0x01
	.zero		1


	//----- nvinfo : EIATTR_ANNOTATIONS
	.align		4
        /*0034*/ 	.byte	0x04, 0x55
        /*0036*/ 	.short	(.L_798 - .L_797)


	//   ....[0]....
.L_797:
        /* <DEDUP_REMOVED lines=20> */


	//----- nvinfo : EIATTR_MERCURY_ISA_VERSION
	.align		4
.L_798:
        /*0168*/ 	.byte	0x03, 0x5f
        /*016a*/ 	.short	0x0000


	//----- nvinfo : EIATTR_EXIT_INSTR_OFFSETS
	.align		4
        /*016c*/ 	.byte	0x04, 0x1c
        /*016e*/ 	.short	(.L_800 - .L_799)


	//   ....[0]....
.L_799:
        /*0170*/ 	.word	0x000000a0


	//   ....[1]....
        /*0174*/ 	.word	0x0000e490


	//----- nvinfo : EIATTR_CTAIDZ_USED
	.align		4
.L_800:
        /*0178*/ 	.byte	0x01, 0x04
	.zero		2


	//----- nvinfo : EIATTR_CRS_STACK_SIZE
	.align		4
        /*017c*/ 	.byte	0x04, 0x1e
        /*017e*/ 	.short	(.L_802 - .L_801)
.L_801:
        /*0180*/ 	.word	0x00000000
.L_802:


//--------------------- .nv.info._ZN5flash44flash_bwd_dq_dk_dv_loop_seqk_parallel_kernelI23Flash_bwd_kernel_traitsILi64ELi128ELi128ELi8ELi4ELi4ELi4ELb0ELb0EN7cutlass10bfloat16_tE19Flash_kernel_traitsILi64ELi128ELi128ELi8ES3_EELb0ELb0ELb1ELb1ELb0ELb0ELb1EEEvNS_16Flash_bwd_paramsE --------------------------
	.section	.nv.info._ZN5flash44flash_bwd_dq_dk_dv_loop_seqk_parallel_kernelI23Flash_bwd_kernel_traitsILi64ELi128ELi128ELi8ELi4ELi4ELi4ELb0ELb0EN7cutlass10bfloat16_tE19Flash_kernel_traitsILi64ELi128ELi128ELi8ES3_EELb0ELb0ELb1ELb1ELb0ELb0ELb1EEEvNS_16Flash_bwd_paramsE,"",@"SHT_CUDA_INFO"
	.sectionflags	@""
	.align	4


	//----- nvinfo : EIATTR_CUDA_API_VERSION
	.align		4
        /*0000*/ 	.byte	0x04, 0x37
        /*0002*/ 	.short	(.L_804 - .L_803)
.L_803:
        /*0004*/ 	.word	0x00000082


	//----- nvinfo : EIATTR_SW2861232_WAR
	.align		4
.L_804:
        /*0008*/ 	.byte	0x01, 0x35
	.zero		2


	//----- nvinfo : EIATTR_PARAM_CBANK
	.align		4
        /*000c*/ 	.byte	0x04, 0x0a
        /*000e*/ 	.short	(.L_806 - .L_805)
	.align		4
.L_805:
        /*0010*/ 	.word	index@(.nv.constant0._ZN5flash44flash_bwd_dq_dk_dv_loop_seqk_parallel_kernelI23Flash_bwd_kernel_traitsILi64ELi128ELi128ELi8ELi4ELi4ELi4ELb0ELb0EN7cutlass10bfloat16_tE19Flash_kernel_traitsILi64ELi128ELi128ELi8ES3_EELb0ELb0ELb1ELb1ELb0ELb0ELb1EEEvNS_16Flash_bwd_paramsE)
        /*0014*/ 	.short	0x0160
        /*0016*/ 	.short	0x0280


	//----- nvinfo : EIATTR_CBANK_PARAM_SIZE
	.align		4
.L_806:
        /*0018*/ 	.byte	0x03, 0x19
        /*001a*/ 	.short	0x0280


	//----- nvinfo : EIATTR_KPARAM_INFO
	.align		4
        /*001c*/ 	.byte	0x04, 0x17
        /*001e*/ 	.short	(.L_808 - .L_807)
.L_807:
        /*0020*/ 	.word	0x00000000
        /*0024*/ 	.short	0x0000
        /*0026*/ 	.short	0x0000
        /*0028*/ 	.byte	0x00, 0xf0, 0x01, 0x0a


	//----- nvinfo : EIATTR_MAXREG_COUNT
	.align		4
.L_808:
        /*002c*/ 	.byte	0x03, 0x1b
        /*002e*/ 	.short	0x00ff


	//----- nvinfo : EIATTR_NUM_BARRIERS
	.align		4
        /*0030*/ 	.byte	0x02, 0x4c
        /*0032*/ 	.byte	0x01
	.zero		1


	//----- nvinfo : EIATTR_ANNOTATIONS
	.align		4
        /*0034*/ 	.byte	0x04, 0x55
        /*0036*/ 	.short	(.L_810 - .L_809)


	//   ....[0]....
.L_809:
        /* <DEDUP_REMOVED lines=101> */


	//----- nvinfo : EIATTR_MERCURY_ISA_VERSION
	.align		4
.L_810:
        /*0670*/ 	.byte	0x03, 0x5f
        /*0672*/ 	.short	0x0000


	//----- nvinfo : EIATTR_EXIT_INSTR_OFFSETS
	.align		4
        /*0674*/ 	.byte	0x04, 0x1c
        /*0676*/ 	.short	(.L_812 - .L_811)


	//   ....[0]....
.L_811:
        /*0678*/ 	.word	0x000000a0


	//   ....[1]....
        /*067c*/ 	.word	0x0000e170


	//----- nvinfo : EIATTR_CTAIDZ_USED
	.align		4
.L_812:
        /*0680*/ 	.byte	0x01, 0x04
	.zero		2


	//----- nvinfo : EIATTR_CRS_STACK_SIZE
	.align		4
        /*0684*/ 	.byte	0x04, 0x1e
        /*0686*/ 	.short	(.L_814 - .L_813)
.L_813:
        /*0688*/ 	.word	0x00000000
.L_814:


//--------------------- .nv.info._ZN5flash25flash_bwd_dot_do_o_kernelILb0E23Flash_bwd_kernel_traitsILi64ELi128ELi128ELi8ELi4ELi4ELi4ELb0ELb0EN7cutlass10bfloat16_tE19Flash_kernel_traitsILi64ELi128ELi128ELi8ES3_EEEEvNS_16Flash_bwd_paramsE --------------------------
	.section	.nv.info._ZN5flash25flash_bwd_dot_do_o_kernelILb0E23Flash_bwd_kernel_traitsILi64ELi128ELi128ELi8ELi4ELi4ELi4ELb0ELb0EN7cutlass10bfloat16_tE19Flash_kernel_traitsILi64ELi128ELi128ELi8ES3_EEEEvNS_16Flash_bwd_paramsE,"",@"SHT_CUDA_INFO"
	.sectionflags	@""
	.align	4


	//----- nvinfo : EIATTR_CUDA_API_VERSION
	.align		4
        /*0000*/ 	.byte	0x04, 0x37
        /*0002*/ 	.short	(.L_816 - .L_815)
.L_815:
        /*0004*/ 	.word	0x00000082


	//----- nvinfo : EIATTR_SW2861232_WAR
	.align		4
.L_816:
        /*0008*/ 	.byte	0x01, 0x35
	.zero		2


	//----- nvinfo : EIATTR_PARAM_CBANK
	.align		4
        /*000c*/ 	.byte	0x04, 0x0a
        /*000e*/ 	.short	(.L_818 - .L_817)
	.align		4
.L_817:
        /*0010*/ 	.word	index@(.nv.constant0._ZN5flash25flash_bwd_dot_do_o_kernelILb0E23Flash_bwd_kernel_traitsILi64ELi128ELi128ELi8ELi4ELi4ELi4ELb0ELb0EN7cutlass10bfloat16_tE19Flash_kernel_traitsILi64ELi128ELi128ELi8ES3_EEEEvNS_16Flash_bwd_paramsE)
        /*0014*/ 	.short	0x0160
        /*0016*/ 	.short	0x0280


	//----- nvinfo : EIATTR_CBANK_PARAM_SIZE
	.align		4
.L_818:
        /*0018*/ 	.byte	0x03, 0x19
        /*001a*/ 	.short	0x0280


	//----- nvinfo : EIATTR_KPARAM_INFO
	.align		4
        /*001c*/ 	.byte	0x04, 0x17
        /*001e*/ 	.short	(.L_820 - .L_819)
.L_819:
        /*0020*/ 	.word	0x00000000
        /*0024*/ 	.short	0x0000
        /*0026*/ 	.short	0x0000
        /*0028*/ 	.byte	0x00, 0xf0, 0x01, 0x0a


	//----- nvinfo : EIATTR_MAXREG_COUNT
	.align		4
.L_820:
        /*002c*/ 	.byte	0x03, 0x1b
        /*002e*/ 	.short	0x00ff


	//----- nvinfo : EIATTR_MERCURY_ISA_VERSION
	.align		4
        /*0030*/ 	.byte	0x03, 0x5f
        /*0032*/ 	.short	0x0000


	//----- nvinfo : EIATTR_COOP_GROUP_MASK_REGIDS
	.align		4
        /*0034*/ 	.byte	0x04, 0x29
        /*0036*/ 	.short	(.L_822 - .L_821)


	//   ....[0]....
.L_821:
        /*0038*/ 	.word	0xffffffff


	//   ....[1]....
        /*003c*/ 	.word	0xffffffff


	//   ....[2]....
        /*0040*/ 	.word	0xffffffff


	//   ....[3]....
        /*0044*/ 	.word	0xffffffff


	//   ....[4]....
        /*0048*/ 	.word	0xffffffff


	//   ....[5]....
        /*004c*/ 	.word	0xffffffff


	//   ....[6]....
        /*0050*/ 	.word	0xffffffff


	//   ....[7]....
        /*0054*/ 	.word	0xffffffff


	//   ....[8]....
        /*0058*/ 	.word	0xffffffff


	//   ....[9]....
        /*005c*/ 	.word	0xffffffff


	//   ....[10]....
        /*0060*/ 	.word	0xffffffff


	//   ....[11]....
        /*0064*/ 	.word	0xffffffff


	//----- nvinfo : EIATTR_COOP_GROUP_INSTR_OFFSETS
	.align		4
.L_822:
        /*0068*/ 	.byte	0x04, 0x28
        /*006a*/ 	.short	(.L_824 - .L_823)


	//   ....[0]....
.L_823:
        /*006c*/ 	.word	0x00001140


	//   ....[1]....
        /*0070*/ 	.word	0x00001160


	//   ....[2]....
        /*0074*/ 	.word	0x00001170


	//   ....[3]....
        /*0078*/ 	.word	0x00001180


	//   ....[4]....
        /*007c*/ 	.word	0x000011c0


	//   ....[5]....
        /*0080*/ 	.word	0x000011e0


	//   ....[6]....
        /*0084*/ 	.word	0x000011f0


	//   ....[7]....
        /*0088*/ 	.word	0x00001200


	//   ....[8]....
        /*008c*/ 	.word	0x00001240


	//   ....[9]....
        /*0090*/ 	.word	0x00001250


	//   ....[10]....
        /*0094*/ 	.word	0x00001260


	//   ....[11]....
        /*0098*/ 	.word	0x00001290


	//----- nvinfo : EIATTR_EXIT_INSTR_OFFSETS
	.align		4
.L_824:
        /*009c*/ 	.byte	0x04, 0x1c
        /*009e*/ 	.short	(.L_826 - .L_825)


	//   ....[0]....
.L_825:
        /*00a0*/ 	.word	0x00000120


	//   ....[1]....
        /*00a4*/ 	.word	0x00001380


	//   ....[2]....
        /*00a8*/ 	.word	0x000013b0


	//----- nvinfo : EIATTR_CTAIDZ_USED
	.align		4
.L_826:
        /*00ac*/ 	.byte	0x01, 0x04
	.zero		2


//--------------------- .nv.info._ZN5flash25flash_bwd_dot_do_o_kernelILb1E23Flash_bwd_kernel_traitsILi64ELi128ELi128ELi8ELi4ELi4ELi4ELb0ELb0EN7cutlass10bfloat16_tE19Flash_kernel_traitsILi64ELi128ELi128ELi8ES3_EEEEvNS_16Flash_bwd_paramsE --------------------------
	.section	.nv.info._ZN5flash25flash_bwd_dot_do_o_kernelILb1E23Flash_bwd_kernel_traitsILi64ELi128ELi128ELi8ELi4ELi4ELi4ELb0ELb0EN7cutlass10bfloat16_tE19Flash_kernel_traitsILi64ELi128ELi128ELi8ES3_EEEEvNS_16Flash_bwd_paramsE,"",@"SHT_CUDA_INFO"
	.sectionflags	@""
	.align	4


	//----- nvinfo : EIATTR_CUDA_API_VERSION
	.align		4
        /*0000*/ 	.byte	0x04, 0x37
        /*0002*/ 	.short	(.L_828 - .L_827)
.L_827:
        /*0004*/ 	.word	0x00000082


	//----- nvinfo : EIATTR_SW2861232_WAR
	.align		4
.L_828:
        /*0008*/ 	.byte	0x01, 0x35
	.zero		2


	//----- nvinfo : EIATTR_PARAM_CBANK
	.align		4
        /*000c*/ 	.byte	0x04, 0x0a
        /*000e*/ 	.short	(.L_830 - .L_829)
	.align		4
.L_829:
        /*0010*/ 	.word	index@(.nv.constant0._ZN5flash25flash_bwd_dot_do_o_kernelILb1E23Flash_bwd_kernel_traitsILi64ELi128ELi128ELi8ELi4ELi4ELi4ELb0ELb0EN7cutlass10bfloat16_tE19Flash_kernel_traitsILi64ELi128ELi128ELi8ES3_EEEEvNS_16Flash_bwd_paramsE)
        /*0014*/ 	.short	0x0160
        /*0016*/ 	.short	0x0280


	//----- nvinfo : EIATTR_CBANK_PARAM_SIZE
	.align		4
.L_830:
        /*0018*/ 	.byte	0x03, 0x19
        /*001a*/ 	.short	0x0280


	//----- nvinfo : EIATTR_KPARAM_INFO
	.align		4
        /*001c*/ 	.byte	0x04, 0x17
        /*001e*/ 	.short	(.L_832 - .L_831)
.L_831:
        /*0020*/ 	.word	0x00000000
        /*0024*/ 	.short	0x0000
        /*0026*/ 	.short	0x0000
        /*0028*/ 	.byte	0x00, 0xf0, 0x01, 0x0a


	//----- nvinfo : EIATTR_MAXREG_COUNT
	.align		4
.L_832:
        /*002c*/ 	.byte	0x03, 0x1b
        /*002e*/ 	.short	0x00ff


	//----- nvinfo : EIATTR_MERCURY_ISA_VERSION
	.align		4
        /*0030*/ 	.byte	0x03, 0x5f
        /*0032*/ 	.short	0x0000


	//----- nvinfo : EIATTR_COOP_GROUP_MASK_REGIDS
	.align		4
        /*0034*/ 	.byte	0x04, 0x29
        /*0036*/ 	.short	(.L_834 - .L_833)


	//   ....[0]....
.L_833:
        /*0038*/ 	.word	0xffffffff


	//   ....[1]....
        /*003c*/ 	.word	0xffffffff


	//   ....[2]....
        /*0040*/ 	.word	0xffffffff


	//   ....[3]....
        /*0044*/ 	.word	0xffffffff


	//   ....[4]....
        /*0048*/ 	.word	0xffffffff


	//   ....[5]....
        /*004c*/ 	.word	0xffffffff


	//   ....[6]....
        /*0050*/ 	.word	0xffffffff


	//   ....[7]....
        /*0054*/ 	.word	0xffffffff


	//   ....[8]....
        /*0058*/ 	.word	0xffffffff


	//   ....[9]....
        /*005c*/ 	.word	0xffffffff


	//   ....[10]....
        /*0060*/ 	.word	0xffffffff


	//   ....[11]....
        /*0064*/ 	.word	0xffffffff


	//----- nvinfo : EIATTR_COOP_GROUP_INSTR_OFFSETS
	.align		4
.L_834:
        /*0068*/ 	.byte	0x04, 0x28
        /*006a*/ 	.short	(.L_836 - .L_835)


	//   ....[0]....
.L_835:
        /*006c*/ 	.word	0x00001140


	//   ....[1]....
        /*0070*/ 	.word	0x00001160


	//   ....[2]....
        /*0074*/ 	.word	0x00001470


	//   ....[3]....
        /*0078*/ 	.word	0x00001480


	//   ....[4]....
        /*007c*/ 	.word	0x00001490


	//   ....[5]....
        /*0080*/ 	.word	0x000014d0


	//   ....[6]....
        /*0084*/ 	.word	0x000014f0


	//   ....[7]....
        /*0088*/ 	.word	0x00001500


	//   ....[8]....
        /*008c*/ 	.word	0x00001510


	//   ....[9]....
        /*0090*/ 	.word	0x00001580


	//   ....[10]....
        /*0094*/ 	.word	0x000015b0


	//   ....[11]....
        /*0098*/ 	.word	0x000015c0


	//----- nvinfo : EIATTR_EXIT_INSTR_OFFSETS
	.align		4
.L_836:
        /*009c*/ 	.byte	0x04, 0x1c
        /*009e*/ 	.short	(.L_838 - .L_837)


	//   ....[0]....
.L_837:
        /*00a0*/ 	.word	0x00000120


	//   ....[1]....
        /*00a4*/ 	.word	0x00001760


	//----- nvinfo : EIATTR_CTAIDZ_USED
	.align		4
.L_838:
        /*00a8*/ 	.byte	0x01, 0x04
	.zero		2


//--------------------- .nv.callgraph             --------------------------
	.section	.nv.callgraph,"",@"SHT_CUDA_CALLGRAPH"
	.align	4
	.sectionentsize	8
	.align		4
        /*0000*/ 	.word	0x00000000
	.align		4
        /*0004*/ 	.word	0xffffffff
	.align		4
        /*0008*/ 	.word	0x00000000
	.align		4
        /*000c*/ 	.word	0xfffffffe
	.align		4
        /*0010*/ 	.word	0x00000000
	.align		4
        /*0014*/ 	.word	0xfffffffd
	.align		4
        /*0018*/ 	.word	0x00000000
	.align		4
        /*001c*/ 	.word	0xfffffffc


//--------------------- .nv.rel.action            --------------------------
	.section	.nv.rel.action,"",@"SHT_CUDA_RELOCINFO"
	.align	8
	.sectionentsize	8
        /*0000*/ 	.byte	0x73, 0x00, 0x00, 0x00, 0x00, 0x00, 0x00, 0x00, 0x00, 0x00, 0x00, 0x11, 0x25, 0x00, 0x05, 0x36


//--------------------- .nv.constant4             --------------------------
	.section	.nv.constant4,"a",@progbits
	.align	8
	.align		8
.nv.constant4:
        /*0000*/ 	.dword	_ZN65_INTERNAL_23e465db_29_flash_bwd_hdim64_bf16_sm80_cu_ea41c527_34474cuda3std3__45__cpo5beginE
	.align		8
        /*0008*/ 	.dword	_ZN65_INTERNAL_23e465db_29_flash_bwd_hdim64_bf16_sm80_cu_ea41c527_34474cuda3std3__45__cpo3endE
	.align		8
        /*0010*/ 	.dword	_ZN65_INTERNAL_23e465db_29_flash_bwd_hdim64_bf16_sm80_cu_ea41c527_34474cuda3std3__45__cpo6cbeginE
	.align		8
        /*0018*/ 	.dword	_ZN65_INTERNAL_23e465db_29_flash_bwd_hdim64_bf16_sm80_cu_ea41c527_34474cuda3std3__45__cpo4cendE
	.align		8
        /*0020*/ 	.dword	_ZN65_INTERNAL_23e465db_29_flash_bwd_hdim64_bf16_sm80_cu_ea41c527_34474cuda3std3__467_GLOBAL__N__23e465db_29_flash_bwd_hdim64_bf16_sm80_cu_ea41c527_34476ignoreE
	.align		8
        /*0028*/ 	.dword	_ZN65_INTERNAL_23e465db_29_flash_bwd_hdim64_bf16_sm80_cu_ea41c527_34474cuda3std3__419piecewise_constructE
	.align		8
        /*0030*/ 	.dword	_ZN65_INTERNAL_23e465db_29_flash_bwd_hdim64_bf16_sm80_cu_ea41c527_34474cuda3std3__48in_placeE
	.align		8
        /*0038*/ 	.dword	_ZN65_INTERNAL_23e465db_29_flash_bwd_hdim64_bf16_sm80_cu_ea41c527_34474cuda3std6ranges3__45__cpo4swapE
	.align		8
        /*0040*/ 	.dword	_ZN65_INTERNAL_23e465db_29_flash_bwd_hdim64_bf16_sm80_cu_ea41c527_34474cuda3std6ranges3__45__cpo9iter_moveE
	.align		8
        /*0048*/ 	.dword	_ZN65_INTERNAL_23e465db_29_flash_bwd_hdim64_bf16_sm80_cu_ea41c527_34474cute7productE
	.align		8
        /*0050*/ 	.dword	_ZN65_INTERNAL_23e465db_29_flash_bwd_hdim64_bf16_sm80_cu_ea41c527_34474cute1_E


//--------------------- .nv.constant0._ZN5flash44flash_bwd_dq_dk_dv_loop_seqk_parallel_kernelI23Flash_bwd_kernel_traitsILi64ELi64ELi128ELi8ELi2ELi4ELi4ELb1ELb0EN7cutlass10bfloat16_tE19Flash_kernel_traitsILi64ELi64ELi128ELi8ES3_EELb0ELb0ELb0ELb0ELb0ELb1ELb0EEEvNS_16Flash_bwd_paramsE --------------------------
	.section	.nv.constant0._ZN5flash44flash_bwd_dq_dk_dv_loop_seqk_parallel_kernelI23Flash_bwd_kernel_traitsILi64ELi64ELi128ELi8ELi2ELi4ELi4ELb1ELb0EN7cutlass10bfloat16_tE19Flash_kernel_traitsILi64ELi64ELi128ELi8ES3_EELb0ELb0ELb0ELb0ELb0ELb1ELb0EEEvNS_16Flash_bwd_paramsE,"a",@progbits
	.sectionflags	@""
	.align	4
.nv.constant0._ZN5flash44flash_bwd_dq_dk_dv_loop_seqk_parallel_kernelI23Flash_bwd_kernel_traitsILi64ELi64ELi128ELi8ELi2ELi4ELi4ELb1ELb0EN7cutlass10bfloat16_tE19Flash_kernel_traitsILi64ELi64ELi128ELi8ES3_EELb0ELb0ELb0ELb0ELb0ELb1ELb0EEEvNS_16Flash_bwd_paramsE:
	.zero		992


//--------------------- .nv.constant0._ZN5flash44flash_bwd_dq_dk_dv_loop_seqk_parallel_kernelI23Flash_bwd_kernel_traitsILi64ELi64ELi128ELi8ELi2ELi4ELi4ELb1ELb0EN7cutlass10bfloat16_tE19Flash_kernel_traitsILi64ELi64ELi128ELi8ES3_EELb0ELb0ELb0ELb0ELb0ELb0ELb0EEEvNS_16Flash_bwd_paramsE --------------------------
	.section	.nv.constant0._ZN5flash44flash_bwd_dq_dk_dv_loop_seqk_parallel_kernelI23Flash_bwd_kernel_traitsILi64ELi64ELi128ELi8ELi2ELi4ELi4ELb1ELb0EN7cutlass10bfloat16_tE19Flash_kernel_traitsILi64ELi64ELi128ELi8ES3_EELb0ELb0ELb0ELb0ELb0ELb0ELb0EEEvNS_16Flash_bwd_paramsE,"a",@progbits
	.sectionflags	@""
	.align	4
.nv.constant0._ZN5flash44flash_bwd_dq_dk_dv_loop_seqk_parallel_kernelI23Flash_bwd_kernel_traitsILi64ELi64ELi128ELi8ELi2ELi4ELi4ELb1ELb0EN7cutlass10bfloat16_tE19Flash_kernel_traitsILi64ELi64ELi128ELi8ES3_EELb0ELb0ELb0ELb0ELb0ELb0ELb0EEEvNS_16Flash_bwd_paramsE:
	.zero		992


//--------------------- .nv.constant0._ZN5flash44flash_bwd_dq_dk_dv_loop_seqk_parallel_kernelI23Flash_bwd_kernel_traitsILi64ELi64ELi128ELi8ELi2ELi4ELi4ELb1ELb0EN7cutlass10bfloat16_tE19Flash_kernel_traitsILi64ELi64ELi128ELi8ES3_EELb0ELb0ELb1ELb0ELb0ELb0ELb0EEEvNS_16Flash_bwd_paramsE --------------------------
	.section	.nv.constant0._ZN5flash44flash_bwd_dq_dk_dv_loop_seqk_parallel_kernelI23Flash_bwd_kernel_traitsILi64ELi64ELi128ELi8ELi2ELi4ELi4ELb1ELb0EN7cutlass10bfloat16_tE19Flash_kernel_traitsILi64ELi64ELi128ELi8ES3_EELb0ELb0ELb1ELb0ELb0ELb0ELb0EEEvNS_16Flash_bwd_paramsE,"a",@progbits
	.sectionflags	@""
	.align	4
.nv.constant0._ZN5flash44flash_bwd_dq_dk_dv_loop_seqk_parallel_kernelI23Flash_bwd_kernel_traitsILi64ELi64ELi128ELi8ELi2ELi4ELi4ELb1ELb0EN7cutlass10bfloat16_tE19Flash_kernel_traitsILi64ELi64ELi128ELi8ES3_EELb0ELb0ELb1ELb0ELb0ELb0ELb0EEEvNS_16Flash_bwd_paramsE:
	.zero		992


//--------------------- .nv.constant0._ZN5flash44flash_bwd_dq_dk_dv_loop_seqk_parallel_kernelI23Flash_bwd_kernel_traitsILi64ELi64ELi128ELi8ELi2ELi4ELi4ELb1ELb0EN7cutlass10bfloat16_tE19Flash_kernel_traitsILi64ELi64ELi128ELi8ES3_EELb0ELb0ELb0ELb0ELb1ELb1ELb0EEEvNS_16Flash_bwd_paramsE --------------------------
	.section	.nv.constant0._ZN5flash44flash_bwd_dq_dk_dv_loop_seqk_parallel_kernelI23Flash_bwd_kernel_traitsILi64ELi64ELi128ELi8ELi2ELi4ELi4ELb1ELb0EN7cutlass10bfloat16_tE19Flash_kernel_traitsILi64ELi64ELi128ELi8ES3_EELb0ELb0ELb0ELb0ELb1ELb1ELb0EEEvNS_16Flash_bwd_paramsE,"a",@progbits
	.sectionflags	@""
	.align	4
.nv.constant0._ZN5flash44flash_bwd_dq_dk_dv_loop_seqk_parallel_kernelI23Flash_bwd_kernel_traitsILi64ELi64ELi128ELi8ELi2ELi4ELi4ELb1ELb0EN7cutlass10bfloat16_tE19Flash_kernel_traitsILi64ELi64ELi128ELi8ES3_EELb0ELb0ELb0ELb0ELb1ELb1ELb0EEEvNS_16Flash_bwd_paramsE:
	.zero		992


//--------------------- .nv.constant0._ZN5flash44flash_bwd_dq_dk_dv_loop_seqk_parallel_kernelI23Flash_bwd_kernel_traitsILi64ELi64ELi128ELi8ELi2ELi4ELi4ELb1ELb0EN7cutlass10bfloat16_tE19Flash_kernel_traitsILi64ELi64ELi128ELi8ES3_EELb0ELb0ELb0ELb1ELb0ELb0ELb0EEEvNS_16Flash_bwd_paramsE --------------------------
	.section	.nv.constant0._ZN5flash44flash_bwd_dq_dk_dv_loop_seqk_parallel_kernelI23Flash_bwd_kernel_traitsILi64ELi64ELi128ELi8ELi2ELi4ELi4ELb1ELb0EN7cutlass10bfloat16_tE19Flash_kernel_traitsILi64ELi64ELi128ELi8ES3_EELb0ELb0ELb0ELb1ELb0ELb0ELb0EEEvNS_16Flash_bwd_paramsE,"a",@progbits
	.sectionflags	@""
	.align	4
.nv.constant0._ZN5flash44flash_bwd_dq_dk_dv_loop_seqk_parallel_kernelI23Flash_bwd_kernel_traitsILi64ELi64ELi128ELi8ELi2ELi4ELi4ELb1ELb0EN7cutlass10bfloat16_tE19Flash_kernel_traitsILi64ELi64ELi128ELi8ES3_EELb0ELb0ELb0ELb1ELb0ELb0ELb0EEEvNS_16Flash_bwd_paramsE:
	.zero		992


//--------------------- .nv.constant0._ZN5flash44flash_bwd_dq_dk_dv_loop_seqk_parallel_kernelI23Flash_bwd_kernel_traitsILi64ELi64ELi128ELi8ELi2ELi4ELi4ELb1ELb0EN7cutlass10bfloat16_tE19Flash_kernel_traitsILi64ELi64ELi128ELi8ES3_EELb0ELb0ELb1ELb0ELb0ELb1ELb0EEEvNS_16Flash_bwd_paramsE --------------------------
	.section	.nv.constant0._ZN5flash44flash_bwd_dq_dk_dv_loop_seqk_parallel_kernelI23Flash_bwd_kernel_traitsILi64ELi64ELi128ELi8ELi2ELi4ELi4ELb1ELb0EN7cutlass10bfloat16_tE19Flash_kernel_traitsILi64ELi64ELi128ELi8ES3_EELb0ELb0ELb1ELb0ELb0ELb1ELb0EEEvNS_16Flash_bwd_paramsE,"a",@progbits
	.sectionflags	@""
	.align	4
.nv.constant0._ZN5flash44flash_bwd_dq_dk_dv_loop_seqk_parallel_kernelI23Flash_bwd_kernel_traitsILi64ELi64ELi128ELi8ELi2ELi4ELi4ELb1ELb0EN7cutlass10bfloat16_tE19Flash_kernel_traitsILi64ELi64ELi128ELi8ES3_EELb0ELb0ELb1ELb0ELb0ELb1ELb0EEEvNS_16Flash_bwd_paramsE:
	.zero		992


//--------------------- .nv.constant0._ZN5flash44flash_bwd_dq_dk_dv_loop_seqk_parallel_kernelI23Flash_bwd_kernel_traitsILi64ELi64ELi128ELi8ELi2ELi4ELi4ELb1ELb0EN7cutlass10bfloat16_tE19Flash_kernel_traitsILi64ELi64ELi128ELi8ES3_EELb0ELb0ELb1ELb1ELb0ELb0ELb0EEEvNS_16Flash_bwd_paramsE --------------------------
	.section	.nv.constant0._ZN5flash44flash_bwd_dq_dk_dv_loop_seqk_parallel_kernelI23Flash_bwd_kernel_traitsILi64ELi64ELi128ELi8ELi2ELi4ELi4ELb1ELb0EN7cutlass10bfloat16_tE19Flash_kernel_traitsILi64ELi64ELi128ELi8ES3_EELb0ELb0ELb1ELb1ELb0ELb0ELb0EEEvNS_16Flash_bwd_paramsE,"a",@progbits
	.sectionflags	@""
	.align	4
.nv.constant0._ZN5flash44flash_bwd_dq_dk_dv_loop_seqk_parallel_kernelI23Flash_bwd_kernel_traitsILi64ELi64ELi128ELi8ELi2ELi4ELi4ELb1ELb0EN7cutlass10bfloat16_tE19Flash_kernel_traitsILi64ELi64ELi128ELi8ES3_EELb0ELb0ELb1ELb1ELb0ELb0ELb0EEEvNS_16Flash_bwd_paramsE:
	.zero		992


//--------------------- .nv.constant0._ZN5flash44flash_bwd_dq_dk_dv_loop_seqk_parallel_kernelI23Flash_bwd_kernel_traitsILi64ELi128ELi128ELi8ELi4ELi4ELi4ELb0ELb0EN7cutlass10bfloat16_tE19Flash_kernel_traitsILi64ELi128ELi128ELi8ES3_EELb0ELb0ELb0ELb0ELb0ELb1ELb0EEEvNS_16Flash_bwd_paramsE --------------------------
	.section	.nv.constant0._ZN5flash44flash_bwd_dq_dk_dv_loop_seqk_parallel_kernelI23Flash_bwd_kernel_traitsILi64ELi128ELi128ELi8ELi4ELi4ELi4ELb0ELb0EN7cutlass10bfloat16_tE19Flash_kernel_traitsILi64ELi128ELi128ELi8ES3_EELb0ELb0ELb0ELb0ELb0ELb1ELb0EEEvNS_16Flash_bwd_paramsE,"a",@progbits
	.sectionflags	@""
	.align	4
.nv.constant0._ZN5flash44flash_bwd_dq_dk_dv_loop_seqk_parallel_kernelI23Flash_bwd_kernel_traitsILi64ELi128ELi128ELi8ELi4ELi4ELi4ELb0ELb0EN7cutlass10bfloat16_tE19Flash_kernel_traitsILi64ELi128ELi128ELi8ES3_EELb0ELb0ELb0ELb0ELb0ELb1ELb0EEEvNS_16Flash_bwd_paramsE:
	.zero		992


//--------------------- .nv.constant0._ZN5flash44flash_bwd_dq_dk_dv_loop_seqk_parallel_kernelI23Flash_bwd_kernel_traitsILi64ELi128ELi128ELi8ELi4ELi4ELi4ELb0ELb0EN7cutlass10bfloat16_tE19Flash_kernel_traitsILi64ELi128ELi128ELi8ES3_EELb0ELb0ELb0ELb0ELb0ELb0ELb0EEEvNS_16Flash_bwd_paramsE --------------------------
	.section	.nv.constant0._ZN5flash44flash_bwd_dq_dk_dv_loop_seqk_parallel_kernelI23Flash_bwd_kernel_traitsILi64ELi128ELi128ELi8ELi4ELi4ELi4ELb0ELb0EN7cutlass10bfloat16_tE19Flash_kernel_traitsILi64ELi128ELi128ELi8ES3_EELb0ELb0ELb0ELb0ELb0ELb0ELb0EEEvNS_16Flash_bwd_paramsE,"a",@progbits
	.sectionflags	@""
	.align	4
.nv.constant0._ZN5flash44flash_bwd_dq_dk_dv_loop_seqk_parallel_kernelI23Flash_bwd_kernel_traitsILi64ELi128ELi128ELi8ELi4ELi4ELi4ELb0ELb0EN7cutlass10bfloat16_tE19Flash_kernel_traitsILi64ELi128ELi128ELi8ES3_EELb0ELb0ELb0ELb0ELb0ELb0ELb0EEEvNS_16Flash_bwd_paramsE:
	.zero		992


//--------------------- .nv.constant0._ZN5flash44flash_bwd_dq_dk_dv_loop_seqk_parallel_kernelI23Flash_bwd_kernel_traitsILi64ELi128ELi128ELi8ELi4ELi4ELi4ELb0ELb0EN7cutlass10bfloat16_tE19Flash_kernel_traitsILi64ELi128ELi128ELi8ES3_EELb0ELb0ELb1ELb0ELb0ELb0ELb0EEEvNS_16Flash_bwd_paramsE --------------------------
	.section	.nv.constant0._ZN5flash44flash_bwd_dq_dk_dv_loop_seqk_parallel_kernelI23Flash_bwd_kernel_traitsILi64ELi128ELi128ELi8ELi4ELi4ELi4ELb0ELb0EN7cutlass10bfloat16_tE19Flash_kernel_traitsILi64ELi128ELi128ELi8ES3_EELb0ELb0ELb1ELb0ELb0ELb0ELb0EEEvNS_16Flash_bwd_paramsE,"a",@progbits
	.sectionflags	@""
	.align	4
.nv.constant0._ZN5flash44flash_bwd_dq_dk_dv_loop_seqk_parallel_kernelI23Flash_bwd_kernel_traitsILi64ELi128ELi128ELi8ELi4ELi4ELi4ELb0ELb0EN7cutlass10bfloat16_tE19Flash_kernel_traitsILi64ELi128ELi128ELi8ES3_EELb0ELb0ELb1ELb0ELb0ELb0ELb0EEEvNS_16Flash_bwd_paramsE:
	.zero		992


//--------------------- .nv.constant0._ZN5flash44flash_bwd_dq_dk_dv_loop_seqk_parallel_kernelI23Flash_bwd_kernel_traitsILi64ELi128ELi128ELi8ELi4ELi4ELi4ELb0ELb0EN7cutlass10bfloat16_tE19Flash_kernel_traitsILi64ELi128ELi128ELi8ES3_EELb0ELb0ELb0ELb0ELb1ELb1ELb0EEEvNS_16Flash_bwd_paramsE --------------------------
	.section	.nv.constant0._ZN5flash44flash_bwd_dq_dk_dv_loop_seqk_parallel_kernelI23Flash_bwd_kernel_traitsILi64ELi128ELi128ELi8ELi4ELi4ELi4ELb0ELb0EN7cutlass10bfloat16_tE19Flash_kernel_traitsILi64ELi128ELi128ELi8ES3_EELb0ELb0ELb0ELb0ELb1ELb1ELb0EEEvNS_16Flash_bwd_paramsE,"a",@progbits
	.sectionflags	@""
	.align	4
.nv.constant0._ZN5flash44flash_bwd_dq_dk_dv_loop_seqk_parallel_kernelI23Flash_bwd_kernel_traitsILi64ELi128ELi128ELi8ELi4ELi4ELi4ELb0ELb0EN7cutlass10bfloat16_tE19Flash_kernel_traitsILi64ELi128ELi128ELi8ES3_EELb0ELb0ELb0ELb0ELb1ELb1ELb0EEEvNS_16Flash_bwd_paramsE:
	.zero		992


//--------------------- .nv.constant0._ZN5flash44flash_bwd_dq_dk_dv_loop_seqk_parallel_kernelI23Flash_bwd_kernel_traitsILi64ELi128ELi128ELi8ELi4ELi4ELi4ELb0ELb0EN7cutlass10bfloat16_tE19Flash_kernel_traitsILi64ELi128ELi128ELi8ES3_EELb0ELb0ELb0ELb1ELb0ELb0ELb0EEEvNS_16Flash_bwd_paramsE --------------------------
	.section	.nv.constant0._ZN5flash44flash_bwd_dq_dk_dv_loop_seqk_parallel_kernelI23Flash_bwd_kernel_traitsILi64ELi128ELi128ELi8ELi4ELi4ELi4ELb0ELb0EN7cutlass10bfloat16_tE19Flash_kernel_traitsILi64ELi128ELi128ELi8ES3_EELb0ELb0ELb0ELb1ELb0ELb0ELb0EEEvNS_16Flash_bwd_paramsE,"a",@progbits
	.sectionflags	@""
	.align	4
.nv.constant0._ZN5flash44flash_bwd_dq_dk_dv_loop_seqk_parallel_kernelI23Flash_bwd_kernel_traitsILi64ELi128ELi128ELi8ELi4ELi4ELi4ELb0ELb0EN7cutlass10bfloat16_tE19Flash_kernel_traitsILi64ELi128ELi128ELi8ES3_EELb0ELb0ELb0ELb1ELb0ELb0ELb0EEEvNS_16Flash_bwd_paramsE:
	.zero		992


//--------------------- .nv.constant0._ZN5flash44flash_bwd_dq_dk_dv_loop_seqk_parallel_kernelI23Flash_bwd_kernel_traitsILi64ELi128ELi128ELi8ELi4ELi4ELi4ELb0ELb0EN7cutlass10bfloat16_tE19Flash_kernel_traitsILi64ELi128ELi128ELi8ES3_EELb0ELb0ELb1ELb0ELb0ELb1ELb0EEEvNS_16Flash_bwd_paramsE --------------------------
	.section	.nv.constant0._ZN5flash44flash_bwd_dq_dk_dv_loop_seqk_parallel_kernelI23Flash_bwd_kernel_traitsILi64ELi128ELi128ELi8ELi4ELi4ELi4ELb0ELb0EN7cutlass10bfloat16_tE19Flash_kernel_traitsILi64ELi128ELi128ELi8ES3_EELb0ELb0ELb1ELb0ELb0ELb1ELb0EEEvNS_16Flash_bwd_paramsE,"a",@progbits
	.sectionflags	@""
	.align	4
.nv.constant0._ZN5flash44flash_bwd_dq_dk_dv_loop_seqk_parallel_kernelI23Flash_bwd_kernel_traitsILi64ELi128ELi128ELi8ELi4ELi4ELi4ELb0ELb0EN7cutlass10bfloat16_tE19Flash_kernel_traitsILi64ELi128ELi128ELi8ES3_EELb0ELb0ELb1ELb0ELb0ELb1ELb0EEEvNS_16Flash_bwd_paramsE:
	.zero		992


//--------------------- .nv.constant0._ZN5flash44flash_bwd_dq_dk_dv_loop_seqk_parallel_kernelI23Flash_bwd_kernel_traitsILi64ELi128ELi128ELi8ELi4ELi4ELi4ELb0ELb0EN7cutlass10bfloat16_tE19Flash_kernel_traitsILi64ELi128ELi128ELi8ES3_EELb0ELb0ELb1ELb1ELb0ELb0ELb0EEEvNS_16Flash_bwd_paramsE --------------------------
	.section	.nv.constant0._ZN5flash44flash_bwd_dq_dk_dv_loop_seqk_parallel_kernelI23Flash_bwd_kernel_traitsILi64ELi128ELi128ELi8ELi4ELi4ELi4ELb0ELb0EN7cutlass10bfloat16_tE19Flash_kernel_traitsILi64ELi128ELi128ELi8ES3_EELb0ELb0ELb1ELb1ELb0ELb0ELb0EEEvNS_16Flash_bwd_paramsE,"a",@progbits
	.sectionflags	@""
	.align	4
.nv.constant0._ZN5flash44flash_bwd_dq_dk_dv_loop_seqk_parallel_kernelI23Flash_bwd_kernel_traitsILi64ELi128ELi128ELi8ELi4ELi4ELi4ELb0ELb0EN7cutlass10bfloat16_tE19Flash_kernel_traitsILi64ELi128ELi128ELi8ES3_EELb0ELb0ELb1ELb1ELb0ELb0ELb0EEEvNS_16Flash_bwd_paramsE:
	.zero		992


//--------------------- .nv.constant0._ZN5flash27flash_bwd_convert_dq_kernelI23Flash_bwd_kernel_traitsILi64ELi64ELi128ELi8ELi2ELi4ELi4ELb1ELb0EN7cutlass10bfloat16_tE19Flash_kernel_traitsILi64ELi64ELi128ELi8ES3_EEEEvNS_16Flash_bwd_paramsEi --------------------------
	.section	.nv.constant0._ZN5flash27flash_bwd_convert_dq_kernelI23Flash_bwd_kernel_traitsILi64ELi64ELi128ELi8ELi2ELi4ELi4ELb1ELb0EN7cutlass10bfloat16_tE19Flash_kernel_traitsILi64ELi64ELi128ELi8ES3_EEEEvNS_16Flash_bwd_paramsEi,"a",@progbits
	.sectionflags	@""
	.align	4
.nv.constant0._ZN5flash27flash_bwd_convert_dq_kernelI23Flash_bwd_kernel_traitsILi64ELi64ELi128ELi8ELi2ELi4ELi4ELb1ELb0EN7cutlass10bfloat16_tE19Flash_kernel_traitsILi64ELi64ELi128ELi8ES3_EEEEvNS_16Flash_bwd_paramsEi:
	.zero		996


//--------------------- .nv.constant0._ZN5flash44flash_bwd_dq_dk_dv_loop_seqk_parallel_kernelI23Flash_bwd_kernel_traitsILi64ELi64ELi128ELi8ELi2ELi4ELi4ELb1ELb0EN7cutlass10bfloat16_tE19Flash_kernel_traitsILi64ELi64ELi128ELi8ES3_EELb1ELb0ELb0ELb0ELb0ELb1ELb0EEEvNS_16Flash_bwd_paramsE --------------------------
	.section	.nv.constant0._ZN5flash44flash_bwd_dq_dk_dv_loop_seqk_parallel_kernelI23Flash_bwd_kernel_traitsILi64ELi64ELi128ELi8ELi2ELi4ELi4ELb1ELb0EN7cutlass10bfloat16_tE19Flash_kernel_traitsILi64ELi64ELi128ELi8ES3_EELb1ELb0ELb0ELb0ELb0ELb1ELb0EEEvNS_16Flash_bwd_paramsE,"a",@progbits
	.sectionflags	@""
	.align	4
.nv.constant0._ZN5flash44flash_bwd_dq_dk_dv_loop_seqk_parallel_kernelI23Flash_bwd_kernel_traitsILi64ELi64ELi128ELi8ELi2ELi4ELi4ELb1ELb0EN7cutlass10bfloat16_tE19Flash_kernel_traitsILi64ELi64ELi128ELi8ES3_EELb1ELb0ELb0ELb0ELb0ELb1ELb0EEEvNS_16Flash_bwd_paramsE:
	.zero		992


//--------------------- .nv.constant0._ZN5flash44flash_bwd_dq_dk_dv_loop_seqk_parallel_kernelI23Flash_bwd_kernel_traitsILi64ELi64ELi128ELi8ELi2ELi4ELi4ELb1ELb0EN7cutlass10bfloat16_tE19Flash_kernel_traitsILi64ELi64ELi128ELi8ES3_EELb0ELb0ELb0ELb0ELb0ELb1ELb1EEEvNS_16Flash_bwd_paramsE --------------------------
	.section	.nv.constant0._ZN5flash44flash_bwd_dq_dk_dv_loop_seqk_parallel_kernelI23Flash_bwd_kernel_traitsILi64ELi64ELi128ELi8ELi2ELi4ELi4ELb1ELb0EN7cutlass10bfloat16_tE19Flash_kernel_traitsILi64ELi64ELi128ELi8ES3_EELb0ELb0ELb0ELb0ELb0ELb1ELb1EEEvNS_16Flash_bwd_paramsE,"a",@progbits
	.sectionflags	@""
	.align	4
.nv.constant0._ZN5flash44flash_bwd_dq_dk_dv_loop_seqk_parallel_kernelI23Flash_bwd_kernel_traitsILi64ELi64ELi128ELi8ELi2ELi4ELi4ELb1ELb0EN7cutlass10bfloat16_tE19Flash_kernel_traitsILi64ELi64ELi128ELi8ES3_EELb0ELb0ELb0ELb0ELb0ELb1ELb1EEEvNS_16Flash_bwd_paramsE:
	.zero		992


//--------------------- .nv.constant0._ZN5flash44flash_bwd_dq_dk_dv_loop_seqk_parallel_kernelI23Flash_bwd_kernel_traitsILi64ELi64ELi128ELi8ELi2ELi4ELi4ELb1ELb0EN7cutlass10bfloat16_tE19Flash_kernel_traitsILi64ELi64ELi128ELi8ES3_EELb1ELb0ELb0ELb0ELb0ELb0ELb0EEEvNS_16Flash_bwd_paramsE --------------------------
	.section	.nv.constant0._ZN5flash44flash_bwd_dq_dk_dv_loop_seqk_parallel_kernelI23Flash_bwd_kernel_traitsILi64ELi64ELi128ELi8ELi2ELi4ELi4ELb1ELb0EN7cutlass10bfloat16_tE19Flash_kernel_traitsILi64ELi64ELi128ELi8ES3_EELb1ELb0ELb0ELb0ELb0ELb0ELb0EEEvNS_16Flash_bwd_paramsE,"a",@progbits
	.sectionflags	@""
	.align	4
.nv.constant0._ZN5flash44flash_bwd_dq_dk_dv_loop_seqk_parallel_kernelI23Flash_bwd_kernel_traitsILi64ELi64ELi128ELi8ELi2ELi4ELi4ELb1ELb0EN7cutlass10bfloat16_tE19Flash_kernel_traitsILi64ELi64ELi128ELi8ES3_EELb1ELb0ELb0ELb0ELb0ELb0ELb0EEEvNS_16Flash_bwd_paramsE:
	.zero		992


//--------------------- .nv.constant0._ZN5flash44flash_bwd_dq_dk_dv_loop_seqk_parallel_kernelI23Flash_bwd_kernel_traitsILi64ELi64ELi128ELi8ELi2ELi4ELi4ELb1ELb0EN7cutlass10bfloat16_tE19Flash_kernel_traitsILi64ELi64ELi128ELi8ES3_EELb0ELb0ELb0ELb0ELb0ELb0ELb1EEEvNS_16Flash_bwd_paramsE --------------------------
	.section	.nv.constant0._ZN5flash44flash_bwd_dq_dk_dv_loop_seqk_parallel_kernelI23Flash_bwd_kernel_traitsILi64ELi64ELi128ELi8ELi2ELi4ELi4ELb1ELb0EN7cutlass10bfloat16_tE19Flash_kernel_traitsILi64ELi64ELi128ELi8ES3_EELb0ELb0ELb0ELb0ELb0ELb0ELb1EEEvNS_16Flash_bwd_paramsE,"a",@progbits
	.sectionflags	@""
	.align	4
.nv.constant0._ZN5flash44flash_bwd_dq_dk_dv_loop_seqk_parallel_kernelI23Flash_bwd_kernel_traitsILi64ELi64ELi128ELi8ELi2ELi4ELi4ELb1ELb0EN7cutlass10bfloat16_tE19Flash_kernel_traitsILi64ELi64ELi128ELi8ES3_EELb0ELb0ELb0ELb0ELb0ELb0ELb1EEEvNS_16Flash_bwd_paramsE:
	.zero		992


//--------------------- .nv.constant0._ZN5flash44flash_bwd_dq_dk_dv_loop_seqk_parallel_kernelI23Flash_bwd_kernel_traitsILi64ELi64ELi128ELi8ELi2ELi4ELi4ELb1ELb0EN7cutlass10bfloat16_tE19Flash_kernel_traitsILi64ELi64ELi128ELi8ES3_EELb1ELb0ELb1ELb0ELb0ELb0ELb0EEEvNS_16Flash_bwd_paramsE --------------------------
	.section	.nv.constant0._ZN5flash44flash_bwd_dq_dk_dv_loop_seqk_parallel_kernelI23Flash_bwd_kernel_traitsILi64ELi64ELi128ELi8ELi2ELi4ELi4ELb1ELb0EN7cutlass10bfloat16_tE19Flash_kernel_traitsILi64ELi64ELi128ELi8ES3_EELb1ELb0ELb1ELb0ELb0ELb0ELb0EEEvNS_16Flash_bwd_paramsE,"a",@progbits
	.sectionflags	@""
	.align	4
.nv.constant0._ZN5flash44flash_bwd_dq_dk_dv_loop_seqk_parallel_kernelI23Flash_bwd_kernel_traitsILi64ELi64ELi128ELi8ELi2ELi4ELi4ELb1ELb0EN7cutlass10bfloat16_tE19Flash_kernel_traitsILi64ELi64ELi128ELi8ES3_EELb1ELb0ELb1ELb0ELb0ELb0ELb0EEEvNS_16Flash_bwd_paramsE:
	.zero		992


//--------------------- .nv.constant0._ZN5flash44flash_bwd_dq_dk_dv_loop_seqk_parallel_kernelI23Flash_bwd_kernel_traitsILi64ELi64ELi128ELi8ELi2ELi4ELi4ELb1ELb0EN7cutlass10bfloat16_tE19Flash_kernel_traitsILi64ELi64ELi128ELi8ES3_EELb0ELb0ELb1ELb0ELb0ELb0ELb1EEEvNS_16Flash_bwd_paramsE --------------------------
	.section	.nv.constant0._ZN5flash44flash_bwd_dq_dk_dv_loop_seqk_parallel_kernelI23Flash_bwd_kernel_traitsILi64ELi64ELi128ELi8ELi2ELi4ELi4ELb1ELb0EN7cutlass10bfloat16_tE19Flash_kernel_traitsILi64ELi64ELi128ELi8ES3_EELb0ELb0ELb1ELb0ELb0ELb0ELb1EEEvNS_16Flash_bwd_paramsE,"a",@progbits
	.sectionflags	@""
	.align	4
.nv.constant0._ZN5flash44flash_bwd_dq_dk_dv_loop_seqk_parallel_kernelI23Flash_bwd_kernel_traitsILi64ELi64ELi128ELi8ELi2ELi4ELi4ELb1ELb0EN7cutlass10bfloat16_tE19Flash_kernel_traitsILi64ELi64ELi128ELi8ES3_EELb0ELb0ELb1ELb0ELb0ELb0ELb1EEEvNS_16Flash_bwd_paramsE:
	.zero		992


//--------------------- .nv.constant0._ZN5flash44flash_bwd_dq_dk_dv_loop_seqk_parallel_kernelI23Flash_bwd_kernel_traitsILi64ELi64ELi128ELi8ELi2ELi4ELi4ELb1ELb0EN7cutlass10bfloat16_tE19Flash_kernel_traitsILi64ELi64ELi128ELi8ES3_EELb1ELb0ELb0ELb0ELb1ELb1ELb0EEEvNS_16Flash_bwd_paramsE --------------------------
	.section	.nv.constant0._ZN5flash44flash_bwd_dq_dk_dv_loop_seqk_parallel_kernelI23Flash_bwd_kernel_traitsILi64ELi64ELi128ELi8ELi2ELi4ELi4ELb1ELb0EN7cutlass10bfloat16_tE19Flash_kernel_traitsILi64ELi64ELi128ELi8ES3_EELb1ELb0ELb0ELb0ELb1ELb1ELb0EEEvNS_16Flash_bwd_paramsE,"a",@progbits
	.sectionflags	@""
	.align	4
.nv.constant0._ZN5flash44flash_bwd_dq_dk_dv_loop_seqk_parallel_kernelI23Flash_bwd_kernel_traitsILi64ELi64ELi128ELi8ELi2ELi4ELi4ELb1ELb0EN7cutlass10bfloat16_tE19Flash_kernel_traitsILi64ELi64ELi128ELi8ES3_EELb1ELb0ELb0ELb0ELb1ELb1ELb0EEEvNS_16Flash_bwd_paramsE:
	.zero		992


//--------------------- .nv.constant0._ZN5flash44flash_bwd_dq_dk_dv_loop_seqk_parallel_kernelI23Flash_bwd_kernel_traitsILi64ELi64ELi128ELi8ELi2ELi4ELi4ELb1ELb0EN7cutlass10bfloat16_tE19Flash_kernel_traitsILi64ELi64ELi128ELi8ES3_EELb0ELb0ELb0ELb0ELb1ELb1ELb1EEEvNS_16Flash_bwd_paramsE --------------------------
	.section	.nv.constant0._ZN5flash44flash_bwd_dq_dk_dv_loop_seqk_parallel_kernelI23Flash_bwd_kernel_traitsILi64ELi64ELi128ELi8ELi2ELi4ELi4ELb1ELb0EN7cutlass10bfloat16_tE19Flash_kernel_traitsILi64ELi64ELi128ELi8ES3_EELb0ELb0ELb0ELb0ELb1ELb1ELb1EEEvNS_16Flash_bwd_paramsE,"a",@progbits
	.sectionflags	@""
	.align	4
.nv.constant0._ZN5flash44flash_bwd_dq_dk_dv_loop_seqk_parallel_kernelI23Flash_bwd_kernel_traitsILi64ELi64ELi128ELi8ELi2ELi4ELi4ELb1ELb0EN7cutlass10bfloat16_tE19Flash_kernel_traitsILi64ELi64ELi128ELi8ES3_EELb0ELb0ELb0ELb0ELb1ELb1ELb1EEEvNS_16Flash_bwd_paramsE:
	.zero		992


//--------------------- .nv.constant0._ZN5flash44flash_bwd_dq_dk_dv_loop_seqk_parallel_kernelI23Flash_bwd_kernel_traitsILi64ELi64ELi128ELi8ELi2ELi4ELi4ELb1ELb0EN7cutlass10bfloat16_tE19Flash_kernel_traitsILi64ELi64ELi128ELi8ES3_EELb1ELb0ELb0ELb1ELb0ELb0ELb0EEEvNS_16Flash_bwd_paramsE --------------------------
	.section	.nv.constant0._ZN5flash44flash_bwd_dq_dk_dv_loop_seqk_parallel_kernelI23Flash_bwd_kernel_traitsILi64ELi64ELi128ELi8ELi2ELi4ELi4ELb1ELb0EN7cutlass10bfloat16_tE19Flash_kernel_traitsILi64ELi64ELi128ELi8ES3_EELb1ELb0ELb0ELb1ELb0ELb0ELb0EEEvNS_16Flash_bwd_paramsE,"a",@progbits
	.sectionflags	@""
	.align	4
.nv.constant0._ZN5flash44flash_bwd_dq_dk_dv_loop_seqk_parallel_kernelI23Flash_bwd_kernel_traitsILi64ELi64ELi128ELi8ELi2ELi4ELi4ELb1ELb0EN7cutlass10bfloat16_tE19Flash_kernel_traitsILi64ELi64ELi128ELi8ES3_EELb1ELb0ELb0ELb1ELb0ELb0ELb0EEEvNS_16Flash_bwd_paramsE:
	.zero		992


//--------------------- .nv.constant0._ZN5flash44flash_bwd_dq_dk_dv_loop_seqk_parallel_kernelI23Flash_bwd_kernel_traitsILi64ELi64ELi128ELi8ELi2ELi4ELi4ELb1ELb0EN7cutlass10bfloat16_tE19Flash_kernel_traitsILi64ELi64ELi128ELi8ES3_EELb0ELb0ELb0ELb1ELb0ELb0ELb1EEEvNS_16Flash_bwd_paramsE --------------------------
	.section	.nv.constant0._ZN5flash44flash_bwd_dq_dk_dv_loop_seqk_parallel_kernelI23Flash_bwd_kernel_traitsILi64ELi64ELi128ELi8ELi2ELi4ELi4ELb1ELb0EN7cutlass10bfloat16_tE19Flash_kernel_traitsILi64ELi64ELi128ELi8ES3_EELb0ELb0ELb0ELb1ELb0ELb0ELb1EEEvNS_16Flash_bwd_paramsE,"a",@progbits
	.sectionflags	@""
	.align	4
.nv.constant0._ZN5flash44flash_bwd_dq_dk_dv_loop_seqk_parallel_kernelI23Flash_bwd_kernel_traitsILi64ELi64ELi128ELi8ELi2ELi4ELi4ELb1ELb0EN7cutlass10bfloat16_tE19Flash_kernel_traitsILi64ELi64ELi128ELi8ES3_EELb0ELb0ELb0ELb1ELb0ELb0ELb1EEEvNS_16Flash_bwd_paramsE:
	.zero		992


//--------------------- .nv.constant0._ZN5flash44flash_bwd_dq_dk_dv_loop_seqk_parallel_kernelI23Flash_bwd_kernel_traitsILi64ELi64ELi128ELi8ELi2ELi4ELi4ELb1ELb0EN7cutlass10bfloat16_tE19Flash_kernel_traitsILi64ELi64ELi128ELi8ES3_EELb1ELb0ELb1ELb0ELb0ELb1ELb0EEEvNS_16Flash_bwd_paramsE --------------------------
	.section	.nv.constant0._ZN5flash44flash_bwd_dq_dk_dv_loop_seqk_parallel_kernelI23Flash_bwd_kernel_traitsILi64ELi64ELi128ELi8ELi2ELi4ELi4ELb1ELb0EN7cutlass10bfloat16_tE19Flash_kernel_traitsILi64ELi64ELi128ELi8ES3_EELb1ELb0ELb1ELb0ELb0ELb1ELb0EEEvNS_16Flash_bwd_paramsE,"a",@progbits
	.sectionflags	@""
	.align	4
.nv.constant0._ZN5flash44flash_bwd_dq_dk_dv_loop_seqk_parallel_kernelI23Flash_bwd_kernel_traitsILi64ELi64ELi128ELi8ELi2ELi4ELi4ELb1ELb0EN7cutlass10bfloat16_tE19Flash_kernel_traitsILi64ELi64ELi128ELi8ES3_EELb1ELb0ELb1ELb0ELb0ELb1ELb0EEEvNS_16Flash_bwd_paramsE:
	.zero		992


//--------------------- .nv.constant0._ZN5flash44flash_bwd_dq_dk_dv_loop_seqk_parallel_kernelI23Flash_bwd_kernel_traitsILi64ELi64ELi128ELi8ELi2ELi4ELi4ELb1ELb0EN7cutlass10bfloat16_tE19Flash_kernel_traitsILi64ELi64ELi128ELi8ES3_EELb0ELb0ELb1ELb0ELb0ELb1ELb1EEEvNS_16Flash_bwd_paramsE --------------------------
	.section	.nv.constant0._ZN5flash44flash_bwd_dq_dk_dv_loop_seqk_parallel_kernelI23Flash_bwd_kernel_traitsILi64ELi64ELi128ELi8ELi2ELi4ELi4ELb1ELb0EN7cutlass10bfloat16_tE19Flash_kernel_traitsILi64ELi64ELi128ELi8ES3_EELb0ELb0ELb1ELb0ELb0ELb1ELb1EEEvNS_16Flash_bwd_paramsE,"a",@progbits
	.sectionflags	@""
	.align	4
.nv.constant0._ZN5flash44flash_bwd_dq_dk_dv_loop_seqk_parallel_kernelI23Flash_bwd_kernel_traitsILi64ELi64ELi128ELi8ELi2ELi4ELi4ELb1ELb0EN7cutlass10bfloat16_tE19Flash_kernel_traitsILi64ELi64ELi128ELi8ES3_EELb0ELb0ELb1ELb0ELb0ELb1ELb1EEEvNS_16Flash_bwd_paramsE:
	.zero		992


//--------------------- .nv.constant0._ZN5flash44flash_bwd_dq_dk_dv_loop_seqk_parallel_kernelI23Flash_bwd_kernel_traitsILi64ELi64ELi128ELi8ELi2ELi4ELi4ELb1ELb0EN7cutlass10bfloat16_tE19Flash_kernel_traitsILi64ELi64ELi128ELi8ES3_EELb1ELb0ELb1ELb1ELb0ELb0ELb0EEEvNS_16Flash_bwd_paramsE --------------------------
	.section	.nv.constant0._ZN5flash44flash_bwd_dq_dk_dv_loop_seqk_parallel_kernelI23Flash_bwd_kernel_traitsILi64ELi64ELi128ELi8ELi2ELi4ELi4ELb1ELb0EN7cutlass10bfloat16_tE19Flash_kernel_traitsILi64ELi64ELi128ELi8ES3_EELb1ELb0ELb1ELb1ELb0ELb0ELb0EEEvNS_16Flash_bwd_paramsE,"a",@progbits
	.sectionflags	@""
	.align	4
.nv.constant0._ZN5flash44flash_bwd_dq_dk_dv_loop_seqk_parallel_kernelI23Flash_bwd_kernel_traitsILi64ELi64ELi128ELi8ELi2ELi4ELi4ELb1ELb0EN7cutlass10bfloat16_tE19Flash_kernel_traitsILi64ELi64ELi128ELi8ES3_EELb1ELb0ELb1ELb1ELb0ELb0ELb0EEEvNS_16Flash_bwd_paramsE:
	.zero		992


//--------------------- .nv.constant0._ZN5flash44flash_bwd_dq_dk_dv_loop_seqk_parallel_kernelI23Flash_bwd_kernel_traitsILi64ELi64ELi128ELi8ELi2ELi4ELi4ELb1ELb0EN7cutlass10bfloat16_tE19Flash_kernel_traitsILi64ELi64ELi128ELi8ES3_EELb0ELb0ELb1ELb1ELb0ELb0ELb1EEEvNS_16Flash_bwd_paramsE --------------------------
	.section	.nv.constant0._ZN5flash44flash_bwd_dq_dk_dv_loop_seqk_parallel_kernelI23Flash_bwd_kernel_traitsILi64ELi64ELi128ELi8ELi2ELi4ELi4ELb1ELb0EN7cutlass10bfloat16_tE19Flash_kernel_traitsILi64ELi64ELi128ELi8ES3_EELb0ELb0ELb1ELb1ELb0ELb0ELb1EEEvNS_16Flash_bwd_paramsE,"a",@progbits
	.sectionflags	@""
	.align	4
.nv.constant0._ZN5flash44flash_bwd_dq_dk_dv_loop_seqk_parallel_kernelI23Flash_bwd_kernel_traitsILi64ELi64ELi128ELi8ELi2ELi4ELi4ELb1ELb0EN7cutlass10bfloat16_tE19Flash_kernel_traitsILi64ELi64ELi128ELi8ES3_EELb0ELb0ELb1ELb1ELb0ELb0ELb1EEEvNS_16Flash_bwd_paramsE:
	.zero		992


//--------------------- .nv.constant0._ZN5flash25flash_bwd_dot_do_o_kernelILb0E23Flash_bwd_kernel_traitsILi64ELi64ELi128ELi8ELi2ELi4ELi4ELb1ELb0EN7cutlass10bfloat16_tE19Flash_kernel_traitsILi64ELi64ELi128ELi8ES3_EEEEvNS_16Flash_bwd_paramsE --------------------------
	.section	.nv.constant0._ZN5flash25flash_bwd_dot_do_o_kernelILb0E23Flash_bwd_kernel_traitsILi64ELi64ELi128ELi8ELi2ELi4ELi4ELb1ELb0EN7cutlass10bfloat16_tE19Flash_kernel_traitsILi64ELi64ELi128ELi8ES3_EEEEvNS_16Flash_bwd_paramsE,"a",@progbits
	.sectionflags	@""
	.align	4
.nv.constant0._ZN5flash25flash_bwd_dot_do_o_kernelILb0E23Flash_bwd_kernel_traitsILi64ELi64ELi128ELi8ELi2ELi4ELi4ELb1ELb0EN7cutlass10bfloat16_tE19Flash_kernel_traitsILi64ELi64ELi128ELi8ES3_EEEEvNS_16Flash_bwd_paramsE:
	.zero		992


//--------------------- .nv.constant0._ZN5flash25flash_bwd_dot_do_o_kernelILb1E23Flash_bwd_kernel_traitsILi64ELi64ELi128ELi8ELi2ELi4ELi4ELb1ELb0EN7cutlass10bfloat16_tE19Flash_kernel_traitsILi64ELi64ELi128ELi8ES3_EEEEvNS_16Flash_bwd_paramsE --------------------------
	.section	.nv.constant0._ZN5flash25flash_bwd_dot_do_o_kernelILb1E23Flash_bwd_kernel_traitsILi64ELi64ELi128ELi8ELi2ELi4ELi4ELb1ELb0EN7cutlass10bfloat16_tE19Flash_kernel_traitsILi64ELi64ELi128ELi8ES3_EEEEvNS_16Flash_bwd_paramsE,"a",@progbits
	.sectionflags	@""
	.align	4
.nv.constant0._ZN5flash25flash_bwd_dot_do_o_kernelILb1E23Flash_bwd_kernel_traitsILi64ELi64ELi128ELi8ELi2ELi4ELi4ELb1ELb0EN7cutlass10bfloat16_tE19Flash_kernel_traitsILi64ELi64ELi128ELi8ES3_EEEEvNS_16Flash_bwd_paramsE:
	.zero		992


//--------------------- .nv.constant0._ZN5flash27flash_bwd_convert_dq_kernelI23Flash_bwd_kernel_traitsILi64ELi128ELi128ELi8ELi4ELi4ELi4ELb0ELb0EN7cutlass10bfloat16_tE19Flash_kernel_traitsILi64ELi128ELi128ELi8ES3_EEEEvNS_16Flash_bwd_paramsEi --------------------------
	.section	.nv.constant0._ZN5flash27flash_bwd_convert_dq_kernelI23Flash_bwd_kernel_traitsILi64ELi128ELi128ELi8ELi4ELi4ELi4ELb0ELb0EN7cutlass10bfloat16_tE19Flash_kernel_traitsILi64ELi128ELi128ELi8ES3_EEEEvNS_16Flash_bwd_paramsEi,"a",@progbits
	.sectionflags	@""
	.align	4
.nv.constant0._ZN5flash27flash_bwd_convert_dq_kernelI23Flash_bwd_kernel_traitsILi64ELi128ELi128ELi8ELi4ELi4ELi4ELb0ELb0EN7cutlass10bfloat16_tE19Flash_kernel_traitsILi64ELi128ELi128ELi8ES3_EEEEvNS_16Flash_bwd_paramsEi:
	.zero		996


//--------------------- .nv.constant0._ZN5flash44flash_bwd_dq_dk_dv_loop_seqk_parallel_kernelI23Flash_bwd_kernel_traitsILi64ELi128ELi128ELi8ELi4ELi4ELi4ELb0ELb0EN7cutlass10bfloat16_tE19Flash_kernel_traitsILi64ELi128ELi128ELi8ES3_EELb1ELb0ELb0ELb0ELb0ELb1ELb0EEEvNS_16Flash_bwd_paramsE --------------------------
	.section	.nv.constant0._ZN5flash44flash_bwd_dq_dk_dv_loop_seqk_parallel_kernelI23Flash_bwd_kernel_traitsILi64ELi128ELi128ELi8ELi4ELi4ELi4ELb0ELb0EN7cutlass10bfloat16_tE19Flash_kernel_traitsILi64ELi128ELi128ELi8ES3_EELb1ELb0ELb0ELb0ELb0ELb1ELb0EEEvNS_16Flash_bwd_paramsE,"a",@progbits
	.sectionflags	@""
	.align	4
.nv.constant0._ZN5flash44flash_bwd_dq_dk_dv_loop_seqk_parallel_kernelI23Flash_bwd_kernel_traitsILi64ELi128ELi128ELi8ELi4ELi4ELi4ELb0ELb0EN7cutlass10bfloat16_tE19Flash_kernel_traitsILi64ELi128ELi128ELi8ES3_EELb1ELb0ELb0ELb0ELb0ELb1ELb0EEEvNS_16Flash_bwd_paramsE:
	.zero		992


//--------------------- .nv.constant0._ZN5flash44flash_bwd_dq_dk_dv_loop_seqk_parallel_kernelI23Flash_bwd_kernel_traitsILi64ELi128ELi128ELi8ELi4ELi4ELi4ELb0ELb0EN7cutlass10bfloat16_tE19Flash_kernel_traitsILi64ELi128ELi128ELi8ES3_EELb0ELb0ELb0ELb0ELb0ELb1ELb1EEEvNS_16Flash_bwd_paramsE --------------------------
	.section	.nv.constant0._ZN5flash44flash_bwd_dq_dk_dv_loop_seqk_parallel_kernelI23Flash_bwd_kernel_traitsILi64ELi128ELi128ELi8ELi4ELi4ELi4ELb0ELb0EN7cutlass10bfloat16_tE19Flash_kernel_traitsILi64ELi128ELi128ELi8ES3_EELb0ELb0ELb0ELb0ELb0ELb1ELb1EEEvNS_16Flash_bwd_paramsE,"a",@progbits
	.sectionflags	@""
	.align	4
.nv.constant0._ZN5flash44flash_bwd_dq_dk_dv_loop_seqk_parallel_kernelI23Flash_bwd_kernel_traitsILi64ELi128ELi128ELi8ELi4ELi4ELi4ELb0ELb0EN7cutlass10bfloat16_tE19Flash_kernel_traitsILi64ELi128ELi128ELi8ES3_EELb0ELb0ELb0ELb0ELb0ELb1ELb1EEEvNS_16Flash_bwd_paramsE:
	.zero		992


//--------------------- .nv.constant0._ZN5flash44flash_bwd_dq_dk_dv_loop_seqk_parallel_kernelI23Flash_bwd_kernel_traitsILi64ELi128ELi128ELi8ELi4ELi4ELi4ELb0ELb0EN7cutlass10bfloat16_tE19Flash_kernel_traitsILi64ELi128ELi128ELi8ES3_EELb1ELb0ELb0ELb0ELb0ELb0ELb0EEEvNS_16Flash_bwd_paramsE --------------------------
	.section	.nv.constant0._ZN5flash44flash_bwd_dq_dk_dv_loop_seqk_parallel_kernelI23Flash_bwd_kernel_traitsILi64ELi128ELi128ELi8ELi4ELi4ELi4ELb0ELb0EN7cutlass10bfloat16_tE19Flash_kernel_traitsILi64ELi128ELi128ELi8ES3_EELb1ELb0ELb0ELb0ELb0ELb0ELb0EEEvNS_16Flash_bwd_paramsE,"a",@progbits
	.sectionflags	@""
	.align	4
.nv.constant0._ZN5flash44flash_bwd_dq_dk_dv_loop_seqk_parallel_kernelI23Flash_bwd_kernel_traitsILi64ELi128ELi128ELi8ELi4ELi4ELi4ELb0ELb0EN7cutlass10bfloat16_tE19Flash_kernel_traitsILi64ELi128ELi128ELi8ES3_EELb1ELb0ELb0ELb0ELb0ELb0ELb0EEEvNS_16Flash_bwd_paramsE:
	.zero		992


//--------------------- .nv.constant0._ZN5flash44flash_bwd_dq_dk_dv_loop_seqk_parallel_kernelI23Flash_bwd_kernel_traitsILi64ELi128ELi128ELi8ELi4ELi4ELi4ELb0ELb0EN7cutlass10bfloat16_tE19Flash_kernel_traitsILi64ELi128ELi128ELi8ES3_EELb0ELb0ELb0ELb0ELb0ELb0ELb1EEEvNS_16Flash_bwd_paramsE --------------------------
	.section	.nv.constant0._ZN5flash44flash_bwd_dq_dk_dv_loop_seqk_parallel_kernelI23Flash_bwd_kernel_traitsILi64ELi128ELi128ELi8ELi4ELi4ELi4ELb0ELb0EN7cutlass10bfloat16_tE19Flash_kernel_traitsILi64ELi128ELi128ELi8ES3_EELb0ELb0ELb0ELb0ELb0ELb0ELb1EEEvNS_16Flash_bwd_paramsE,"a",@progbits
	.sectionflags	@""
	.align	4
.nv.constant0._ZN5flash44flash_bwd_dq_dk_dv_loop_seqk_parallel_kernelI23Flash_bwd_kernel_traitsILi64ELi128ELi128ELi8ELi4ELi4ELi4ELb0ELb0EN7cutlass10bfloat16_tE19Flash_kernel_traitsILi64ELi128ELi128ELi8ES3_EELb0ELb0ELb0ELb0ELb0ELb0ELb1EEEvNS_16Flash_bwd_paramsE:
	.zero		992


//--------------------- .nv.constant0._ZN5flash44flash_bwd_dq_dk_dv_loop_seqk_parallel_kernelI23Flash_bwd_kernel_traitsILi64ELi128ELi128ELi8ELi4ELi4ELi4ELb0ELb0EN7cutlass10bfloat16_tE19Flash_kernel_traitsILi64ELi128ELi128ELi8ES3_EELb1ELb0ELb1ELb0ELb0ELb0ELb0EEEvNS_16Flash_bwd_paramsE --------------------------
	.section	.nv.constant0._ZN5flash44flash_bwd_dq_dk_dv_loop_seqk_parallel_kernelI23Flash_bwd_kernel_traitsILi64ELi128ELi128ELi8ELi4ELi4ELi4ELb0ELb0EN7cutlass10bfloat16_tE19Flash_kernel_traitsILi64ELi128ELi128ELi8ES3_EELb1ELb0ELb1ELb0ELb0ELb0ELb0EEEvNS_16Flash_bwd_paramsE,"a",@progbits
	.sectionflags	@""
	.align	4
.nv.constant0._ZN5flash44flash_bwd_dq_dk_dv_loop_seqk_parallel_kernelI23Flash_bwd_kernel_traitsILi64ELi128ELi128ELi8ELi4ELi4ELi4ELb0ELb0EN7cutlass10bfloat16_tE19Flash_kernel_traitsILi64ELi128ELi128ELi8ES3_EELb1ELb0ELb1ELb0ELb0ELb0ELb0EEEvNS_16Flash_bwd_paramsE:
	.zero		992


//--------------------- .nv.constant0._ZN5flash44flash_bwd_dq_dk_dv_loop_seqk_parallel_kernelI23Flash_bwd_kernel_traitsILi64ELi128ELi128ELi8ELi4ELi4ELi4ELb0ELb0EN7cutlass10bfloat16_tE19Flash_kernel_traitsILi64ELi128ELi128ELi8ES3_EELb0ELb0ELb1ELb0ELb0ELb0ELb1EEEvNS_16Flash_bwd_paramsE --------------------------
	.section	.nv.constant0._ZN5flash44flash_bwd_dq_dk_dv_loop_seqk_parallel_kernelI23Flash_bwd_kernel_traitsILi64ELi128ELi128ELi8ELi4ELi4ELi4ELb0ELb0EN7cutlass10bfloat16_tE19Flash_kernel_traitsILi64ELi128ELi128ELi8ES3_EELb0ELb0ELb1ELb0ELb0ELb0ELb1EEEvNS_16Flash_bwd_paramsE,"a",@progbits
	.sectionflags	@""
	.align	4
.nv.constant0._ZN5flash44flash_bwd_dq_dk_dv_loop_seqk_parallel_kernelI23Flash_bwd_kernel_traitsILi64ELi128ELi128ELi8ELi4ELi4ELi4ELb0ELb0EN7cutlass10bfloat16_tE19Flash_kernel_traitsILi64ELi128ELi128ELi8ES3_EELb0ELb0ELb1ELb0ELb0ELb0ELb1EEEvNS_16Flash_bwd_paramsE:
	.zero		992


//--------------------- .nv.constant0._ZN5flash44flash_bwd_dq_dk_dv_loop_seqk_parallel_kernelI23Flash_bwd_kernel_traitsILi64ELi128ELi128ELi8ELi4ELi4ELi4ELb0ELb0EN7cutlass10bfloat16_tE19Flash_kernel_traitsILi64ELi128ELi128ELi8ES3_EELb1ELb0ELb0ELb0ELb1ELb1ELb0EEEvNS_16Flash_bwd_paramsE --------------------------
	.section	.nv.constant0._ZN5flash44flash_bwd_dq_dk_dv_loop_seqk_parallel_kernelI23Flash_bwd_kernel_traitsILi64ELi128ELi128ELi8ELi4ELi4ELi4ELb0ELb0EN7cutlass10bfloat16_tE19Flash_kernel_traitsILi64ELi128ELi128ELi8ES3_EELb1ELb0ELb0ELb0ELb1ELb1ELb0EEEvNS_16Flash_bwd_paramsE,"a",@progbits
	.sectionflags	@""
	.align	4
.nv.constant0._ZN5flash44flash_bwd_dq_dk_dv_loop_seqk_parallel_kernelI23Flash_bwd_kernel_traitsILi64ELi128ELi128ELi8ELi4ELi4ELi4ELb0ELb0EN7cutlass10bfloat16_tE19Flash_kernel_traitsILi64ELi128ELi128ELi8ES3_EELb1ELb0ELb0ELb0ELb1ELb1ELb0EEEvNS_16Flash_bwd_paramsE:
	.zero		992


//--------------------- .nv.constant0._ZN5flash44flash_bwd_dq_dk_dv_loop_seqk_parallel_kernelI23Flash_bwd_kernel_traitsILi64ELi128ELi128ELi8ELi4ELi4ELi4ELb0ELb0EN7cutlass10bfloat16_tE19Flash_kernel_traitsILi64ELi128ELi128ELi8ES3_EELb0ELb0ELb0ELb0ELb1ELb1ELb1EEEvNS_16Flash_bwd_paramsE --------------------------
	.section	.nv.constant0._ZN5flash44flash_bwd_dq_dk_dv_loop_seqk_parallel_kernelI23Flash_bwd_kernel_traitsILi64ELi128ELi128ELi8ELi4ELi4ELi4ELb0ELb0EN7cutlass10bfloat16_tE19Flash_kernel_traitsILi64ELi128ELi128ELi8ES3_EELb0ELb0ELb0ELb0ELb1ELb1ELb1EEEvNS_16Flash_bwd_paramsE,"a",@progbits
	.sectionflags	@""
	.align	4
.nv.constant0._ZN5flash44flash_bwd_dq_dk_dv_loop_seqk_parallel_kernelI23Flash_bwd_kernel_traitsILi64ELi128ELi128ELi8ELi4ELi4ELi4ELb0ELb0EN7cutlass10bfloat16_tE19Flash_kernel_traitsILi64ELi128ELi128ELi8ES3_EELb0ELb0ELb0ELb0ELb1ELb1ELb1EEEvNS_16Flash_bwd_paramsE:
	.zero		992


//--------------------- .nv.constant0._ZN5flash44flash_bwd_dq_dk_dv_loop_seqk_parallel_kernelI23Flash_bwd_kernel_traitsILi64ELi128ELi128ELi8ELi4ELi4ELi4ELb0ELb0EN7cutlass10bfloat16_tE19Flash_kernel_traitsILi64ELi128ELi128ELi8ES3_EELb1ELb0ELb0ELb1ELb0ELb0ELb0EEEvNS_16Flash_bwd_paramsE --------------------------
	.section	.nv.constant0._ZN5flash44flash_bwd_dq_dk_dv_loop_seqk_parallel_kernelI23Flash_bwd_kernel_traitsILi64ELi128ELi128ELi8ELi4ELi4ELi4ELb0ELb0EN7cutlass10bfloat16_tE19Flash_kernel_traitsILi64ELi128ELi128ELi8ES3_EELb1ELb0ELb0ELb1ELb0ELb0ELb0EEEvNS_16Flash_bwd_paramsE,"a",@progbits
	.sectionflags	@""
	.align	4
.nv.constant0._ZN5flash44flash_bwd_dq_dk_dv_loop_seqk_parallel_kernelI23Flash_bwd_kernel_traitsILi64ELi128ELi128ELi8ELi4ELi4ELi4ELb0ELb0EN7cutlass10bfloat16_tE19Flash_kernel_traitsILi64ELi128ELi128ELi8ES3_EELb1ELb0ELb0ELb1ELb0ELb0ELb0EEEvNS_16Flash_bwd_paramsE:
	.zero		992


//--------------------- .nv.constant0._ZN5flash44flash_bwd_dq_dk_dv_loop_seqk_parallel_kernelI23Flash_bwd_kernel_traitsILi64ELi128ELi128ELi8ELi4ELi4ELi4ELb0ELb0EN7cutlass10bfloat16_tE19Flash_kernel_traitsILi64ELi128ELi128ELi8ES3_EELb0ELb0ELb0ELb1ELb0ELb0ELb1EEEvNS_16Flash_bwd_paramsE --------------------------
	.section	.nv.constant0._ZN5flash44flash_bwd_dq_dk_dv_loop_seqk_parallel_kernelI23Flash_bwd_kernel_traitsILi64ELi128ELi128ELi8ELi4ELi4ELi4ELb0ELb0EN7cutlass10bfloat16_tE19Flash_kernel_traitsILi64ELi128ELi128ELi8ES3_EELb0ELb0ELb0ELb1ELb0ELb0ELb1EEEvNS_16Flash_bwd_paramsE,"a",@progbits
	.sectionflags	@""
	.align	4
.nv.constant0._ZN5flash44flash_bwd_dq_dk_dv_loop_seqk_parallel_kernelI23Flash_bwd_kernel_traitsILi64ELi128ELi128ELi8ELi4ELi4ELi4ELb0ELb0EN7cutlass10bfloat16_tE19Flash_kernel_traitsILi64ELi128ELi128ELi8ES3_EELb0ELb0ELb0ELb1ELb0ELb0ELb1EEEvNS_16Flash_bwd_paramsE:
	.zero		992


//--------------------- .nv.constant0._ZN5flash44flash_bwd_dq_dk_dv_loop_seqk_parallel_kernelI23Flash_bwd_kernel_traitsILi64ELi128ELi128ELi8ELi4ELi4ELi4ELb0ELb0EN7cutlass10bfloat16_tE19Flash_kernel_traitsILi64ELi128ELi128ELi8ES3_EELb1ELb0ELb1ELb0ELb0ELb1ELb0EEEvNS_16Flash_bwd_paramsE --------------------------
	.section	.nv.constant0._ZN5flash44flash_bwd_dq_dk_dv_loop_seqk_parallel_kernelI23Flash_bwd_kernel_traitsILi64ELi128ELi128ELi8ELi4ELi4ELi4ELb0ELb0EN7cutlass10bfloat16_tE19Flash_kernel_traitsILi64ELi128ELi128ELi8ES3_EELb1ELb0ELb1ELb0ELb0ELb1ELb0EEEvNS_16Flash_bwd_paramsE,"a",@progbits
	.sectionflags	@""
	.align	4
.nv.constant0._ZN5flash44flash_bwd_dq_dk_dv_loop_seqk_parallel_kernelI23Flash_bwd_kernel_traitsILi64ELi128ELi128ELi8ELi4ELi4ELi4ELb0ELb0EN7cutlass10bfloat16_tE19Flash_kernel_traitsILi64ELi128ELi128ELi8ES3_EELb1ELb0ELb1ELb0ELb0ELb1ELb0EEEvNS_16Flash_bwd_paramsE:
	.zero		992


//--------------------- .nv.constant0._ZN5flash44flash_bwd_dq_dk_dv_loop_seqk_parallel_kernelI23Flash_bwd_kernel_traitsILi64ELi128ELi128ELi8ELi4ELi4ELi4ELb0ELb0EN7cutlass10bfloat16_tE19Flash_kernel_traitsILi64ELi128ELi128ELi8ES3_EELb0ELb0ELb1ELb0ELb0ELb1ELb1EEEvNS_16Flash_bwd_paramsE --------------------------
	.section	.nv.constant0._ZN5flash44flash_bwd_dq_dk_dv_loop_seqk_parallel_kernelI23Flash_bwd_kernel_traitsILi64ELi128ELi128ELi8ELi4ELi4ELi4ELb0ELb0EN7cutlass10bfloat16_tE19Flash_kernel_traitsILi64ELi128ELi128ELi8ES3_EELb0ELb0ELb1ELb0ELb0ELb1ELb1EEEvNS_16Flash_bwd_paramsE,"a",@progbits
	.sectionflags	@""
	.align	4
.nv.constant0._ZN5flash44flash_bwd_dq_dk_dv_loop_seqk_parallel_kernelI23Flash_bwd_kernel_traitsILi64ELi128ELi128ELi8ELi4ELi4ELi4ELb0ELb0EN7cutlass10bfloat16_tE19Flash_kernel_traitsILi64ELi128ELi128ELi8ES3_EELb0ELb0ELb1ELb0ELb0ELb1ELb1EEEvNS_16Flash_bwd_paramsE:
	.zero		992


//--------------------- .nv.constant0._ZN5flash44flash_bwd_dq_dk_dv_loop_seqk_parallel_kernelI23Flash_bwd_kernel_traitsILi64ELi128ELi128ELi8ELi4ELi4ELi4ELb0ELb0EN7cutlass10bfloat16_tE19Flash_kernel_traitsILi64ELi128ELi128ELi8ES3_EELb1ELb0ELb1ELb1ELb0ELb0ELb0EEEvNS_16Flash_bwd_paramsE --------------------------
	.section	.nv.constant0._ZN5flash44flash_bwd_dq_dk_dv_loop_seqk_parallel_kernelI23Flash_bwd_kernel_traitsILi64ELi128ELi128ELi8ELi4ELi4ELi4ELb0ELb0EN7cutlass10bfloat16_tE19Flash_kernel_traitsILi64ELi128ELi128ELi8ES3_EELb1ELb0ELb1ELb1ELb0ELb0ELb0EEEvNS_16Flash_bwd_paramsE,"a",@progbits
	.sectionflags	@""
	.align	4
.nv.constant0._ZN5flash44flash_bwd_dq_dk_dv_loop_seqk_parallel_kernelI23Flash_bwd_kernel_traitsILi64ELi128ELi128ELi8ELi4ELi4ELi4ELb0ELb0EN7cutlass10bfloat16_tE19Flash_kernel_traitsILi64ELi128ELi128ELi8ES3_EELb1ELb0ELb1ELb1ELb0ELb0ELb0EEEvNS_16Flash_bwd_paramsE:
	.zero		992


//--------------------- .nv.constant0._ZN5flash44flash_bwd_dq_dk_dv_loop_seqk_parallel_kernelI23Flash_bwd_kernel_traitsILi64ELi128ELi128ELi8ELi4ELi4ELi4ELb0ELb0EN7cutlass10bfloat16_tE19Flash_kernel_traitsILi64ELi128ELi128ELi8ES3_EELb0ELb0ELb1ELb1ELb0ELb0ELb1EEEvNS_16Flash_bwd_paramsE --------------------------
	.section	.nv.constant0._ZN5flash44flash_bwd_dq_dk_dv_loop_seqk_parallel_kernelI23Flash_bwd_kernel_traitsILi64ELi128ELi128ELi8ELi4ELi4ELi4ELb0ELb0EN7cutlass10bfloat16_tE19Flash_kernel_traitsILi64ELi128ELi128ELi8ES3_EELb0ELb0ELb1ELb1ELb0ELb0ELb1EEEvNS_16Flash_bwd_paramsE,"a",@progbits
	.sectionflags	@""
	.align	4
.nv.constant0._ZN5flash44flash_bwd_dq_dk_dv_loop_seqk_parallel_kernelI23Flash_bwd_kernel_traitsILi64ELi128ELi128ELi8ELi4ELi4ELi4ELb0ELb0EN7cutlass10bfloat16_tE19Flash_kernel_traitsILi64ELi128ELi128ELi8ES3_EELb0ELb0ELb1ELb1ELb0ELb0ELb1EEEvNS_16Flash_bwd_paramsE:
	.zero		992


//--------------------- .nv.constant0._ZN5flash25flash_bwd_dot_do_o_kernelILb0E23Flash_bwd_kernel_traitsILi64ELi128ELi128ELi8ELi4ELi4ELi4ELb0ELb0EN7cutlass10bfloat16_tE19Flash_kernel_traitsILi64ELi128ELi128ELi8ES3_EEEEvNS_16Flash_bwd_paramsE --------------------------
	.section	.nv.constant0._ZN5flash25flash_bwd_dot_do_o_kernelILb0E23Flash_bwd_kernel_traitsILi64ELi128ELi128ELi8ELi4ELi4ELi4ELb0ELb0EN7cutlass10bfloat16_tE19Flash_kernel_traitsILi64ELi128ELi128ELi8ES3_EEEEvNS_16Flash_bwd_paramsE,"a",@progbits
	.sectionflags	@""
	.align	4
.nv.constant0._ZN5flash25flash_bwd_dot_do_o_kernelILb0E23Flash_bwd_kernel_traitsILi64ELi128ELi128ELi8ELi4ELi4ELi4ELb0ELb0EN7cutlass10bfloat16_tE19Flash_kernel_traitsILi64ELi128ELi128ELi8ES3_EEEEvNS_16Flash_bwd_paramsE:
	.zero		992


//--------------------- .nv.constant0._ZN5flash25flash_bwd_dot_do_o_kernelILb1E23Flash_bwd_kernel_traitsILi64ELi128ELi128ELi8ELi4ELi4ELi4ELb0ELb0EN7cutlass10bfloat16_tE19Flash_kernel_traitsILi64ELi128ELi128ELi8ES3_EEEEvNS_16Flash_bwd_paramsE --------------------------
	.section	.nv.constant0._ZN5flash25flash_bwd_dot_do_o_kernelILb1E23Flash_bwd_kernel_traitsILi64ELi128ELi128ELi8ELi4ELi4ELi4ELb0ELb0EN7cutlass10bfloat16_tE19Flash_kernel_traitsILi64ELi128ELi128ELi8ES3_EEEEvNS_16Flash_bwd_paramsE,"a",@progbits
	.sectionflags	@""
	.align	4
.nv.constant0._ZN5flash25flash_bwd_dot_do_o_kernelILb1E23Flash_bwd_kernel_traitsILi64ELi128ELi128ELi8ELi4ELi4ELi4ELb0ELb0EN7cutlass10bfloat16_tE19Flash_kernel_traitsILi64ELi128ELi128ELi8ES3_EEEEvNS_16Flash_bwd_paramsE:
	.zero		992


//--------------------- .text._ZN5flash44flash_bwd_dq_dk_dv_loop_seqk_parallel_kernelI23Flash_bwd_kernel_traitsILi64ELi64ELi128ELi8ELi2ELi4ELi4ELb1ELb0EN7cutlass10bfloat16_tE19Flash_kernel_traitsILi64ELi64ELi128ELi8ES3_EELb0ELb0ELb0ELb0ELb0ELb1ELb0EEEvNS_16Flash_bwd_paramsE --------------------------
	.section	.text._ZN5flash44flash_bwd_dq_dk_dv_loop_seqk_parallel_kernelI23Flash_bwd_kernel_traitsILi64ELi64ELi128ELi8ELi2ELi4ELi4ELb1ELb0EN7cutlass10bfloat16_tE19Flash_kernel_traitsILi64ELi64ELi128ELi8ES3_EELb0ELb0ELb0ELb0ELb0ELb1ELb0EEEvNS_16Flash_bwd_paramsE,"ax",@progbits
	.sectioninfo	@"SHI_REGISTERS=255"
	.align	128
        .global         _ZN5flash44flash_bwd_dq_dk_dv_loop_seqk_parallel_kernelI23Flash_bwd_kernel_traitsILi64ELi64ELi128ELi8ELi2ELi4ELi4ELb1ELb0EN7cutlass10bfloat16_tE19Flash_kernel_traitsILi64ELi64ELi128ELi8ES3_EELb0ELb0ELb0ELb0ELb0ELb1ELb0EEEvNS_16Flash_bwd_paramsE
        .type           _ZN5flash44flash_bwd_dq_dk_dv_loop_seqk_parallel_kernelI23Flash_bwd_kernel_traitsILi64ELi64ELi128ELi8ELi2ELi4ELi4ELb1ELb0EN7cutlass10bfloat16_tE19Flash_kernel_traitsILi64ELi64ELi128ELi8ES3_EELb0ELb0ELb0ELb0ELb0ELb1ELb0EEEvNS_16Flash_bwd_paramsE,@function
        .size           _ZN5flash44flash_bwd_dq_dk_dv_loop_seqk_parallel_kernelI23Flash_bwd_kernel_traitsILi64ELi64ELi128ELi8ELi2ELi4ELi4ELb1ELb0EN7cutlass10bfloat16_tE19Flash_kernel_traitsILi64ELi64ELi128ELi8ES3_EELb0ELb0ELb0ELb0ELb0ELb1ELb0EEEvNS_16Flash_bwd_paramsE,(.L_x_2451 - _ZN5flash44flash_bwd_dq_dk_dv_loop_seqk_parallel_kernelI23Flash_bwd_kernel_traitsILi64ELi64ELi128ELi8ELi2ELi4ELi4ELb1ELb0EN7cutlass10bfloat16_tE19Flash_kernel_traitsILi64ELi64ELi128ELi8ES3_EELb0ELb0ELb0ELb0ELb0ELb1ELb0EEEvNS_16Flash_bwd_paramsE)
        .other          _ZN5flash44flash_bwd_dq_dk_dv_loop_seqk_parallel_kernelI23Flash_bwd_kernel_traitsILi64ELi64ELi128ELi8ELi2ELi4ELi4ELb1ELb0EN7cutlass10bfloat16_tE19Flash_kernel_traitsILi64ELi64ELi128ELi8ES3_EELb0ELb0ELb0ELb0ELb0ELb1ELb0EEEvNS_16Flash_bwd_paramsE,@"STO_CUDA_ENTRY STV_DEFAULT"
_ZN5flash44flash_bwd_dq_dk_dv_loop_seqk_parallel_kernelI23Flash_bwd_kernel_traitsILi64ELi64ELi128ELi8ELi2ELi4ELi4ELb1ELb0EN7cutlass10bfloat16_tE19Flash_kernel_traitsILi64ELi64ELi128ELi8ES3_EELb0ELb0ELb0ELb0ELb0ELb1ELb0EEEvNS_16Flash_bwd_paramsE:
.text._ZN5flash44flash_bwd_dq_dk_dv_loop_seqk_parallel_kernelI23Flash_bwd_kernel_traitsILi64ELi64ELi128ELi8ELi2ELi4ELi4ELb1ELb0EN7cutlass10bfloat16_tE19Flash_kernel_traitsILi64ELi64ELi128ELi8ES3_EELb0ELb0ELb0ELb0ELb0ELb1ELb0EEEvNS_16Flash_bwd_paramsE:
[----:B------:R-:W-:Y:S02]  /*0000*/  MOV R1, c[0x0][0x28] ;  /* 0x00000a0000017a02 */ /* 0x000fe40000000f00 */
[----:B------:R-:W1:Y:S01]  /*0010*/  S2R R197, SR_CTAID.X ;  /* 0x0000000000c57919 */ /* 0x000e620000002500 */
[----:B------:R-:W-:Y:S02]  /*0020*/  ULDC UR5, c[0x0][0x218] ;  /* 0x0000860000057ab9 */ /* 0x000fe40000000800 */
[----:B------:R-:W-:-:S04]  /*0030*/  UIADD3 UR5, UR5, 0x7f, URZ ;  /* 0x0000007f05057890 */ /* 0x000fc8000fffe03f */
[----:B------:R-:W-:-:S04]  /*0040*/  USHF.R.S32.HI UR4, URZ, 0x1f, UR5 ;  /* 0x0000001f3f047899 */ /* 0x000fc80008011405 */
[----:B------:R-:W-:-:S04]  /*0050*/  ULEA.HI UR4, UR4, UR5, URZ, 0x7 ;  /* 0x0000000504047291 */ /* 0x000fc8000f8f383f */
[----:B------:R-:W-:-:S06]  /*0060*/  USHF.R.S32.HI UR4, URZ, 0x7, UR4 ;  /* 0x000000073f047899 */ /* 0x000fcc0008011404 */
[----:B-1----:R-:W-:-:S13]  /*0070*/  ISETP.GE.AND P0, PT, R197, UR4, PT ;  /* 0x00000004c5007c0c */ /* 0x002fda000bf06270 */
[----:B------:R-:W-:Y:S05]  /*0080*/  @P0 EXIT ;  /* 0x000000000000094d */ /* 0x000fea0003800000 */
[----:B------:R-:W1:Y:S01]  /*0090*/  S2R R7, SR_TID.X ;  /* 0x0000000000077919 */ /* 0x000e620000002100 */
[----:B------:R-:W-:Y:S01]  /*00a0*/  IMAD.MOV.U32 R207, RZ, RZ, 0x20 ;  /* 0x00000020ffcf7424 */ /* 0x000fe200078e00ff */
[----:B------:R-:W-:Y:S01]  /*00b0*/  ULDC.64 UR20, c[0x0][0x118] ;  /* 0x0000460000147ab9 */ /* 0x000fe20000000a00 */
[----:B------:R-:W-:Y:S01]  /*00c0*/  IMAD.MOV.U32 R172, RZ, RZ, 0x40 ;  /* 0x00000040ffac7424 */ /* 0x000fe200078e00ff */
[----:B------:R-:W2:Y:S01]  /*00d0*/  S2R R195, SR_CTAID.Y ;  /* 0x0000000000c37919 */ /* 0x000ea20000002600 */
[----:B------:R-:W-:-:S03]  /*00e0*/  ULDC UR4, c[0x0][0x1c0] ;  /* 0x0000700000047ab9 */ /* 0x000fc60000000800 */
[----:B------:R-:W3:Y:S01]  /*00f0*/  S2R R212, SR_CTAID.Z ;  /* 0x0000000000d47919 */ /* 0x000ee20000002700 */
[----:B-1----:R-:W-:-:S04]  /*0100*/  SHF.R.S32.HI R10, RZ, 0x1f, R7 ;  /* 0x0000001fff0a7819 */ /* 0x002fc80000011407 */
[CC--:B------:R-:W-:Y:S02]  /*0110*/  LEA.HI R4, R10.reuse, R7.reuse, RZ, 0x4 ;  /* 0x000000070a047211 */ /* 0x0c0fe400078f20ff */
[----:B------:R-:W-:Y:S02]  /*0120*/  LEA.HI R18, R10, R7, RZ, 0x3 ;  /* 0x000000070a127211 */ /* 0x000fe400078f18ff */
[----:B------:R-:W-:Y:S02]  /*0130*/  SHF.R.S32.HI R3, RZ, 0x4, R4 ;  /* 0x00000004ff037819 */ /* 0x000fe40000011404 */
[----:B------:R-:W-:Y:S02]  /*0140*/  LOP3.LUT R2, R18, 0xfffffff8, RZ, 0xc0, !PT ;  /* 0xfffffff812027812 */ /* 0x000fe400078ec0ff */
[----:B------:R-:W-:Y:S02]  /*0150*/  LEA.HI R0, R4, R3, RZ, 0x1 ;  /* 0x0000000304007211 */ /* 0x000fe400078f08ff */
[----:B------:R-:W-:-:S02]  /*0160*/  LEA.HI R8, R10, R7, RZ, 0x5 ;  /* 0x000000070a087211 */ /* 0x000fc400078f28ff */
[----:B------:R-:W-:Y:S02]  /*0170*/  LOP3.LUT R0, R0, 0xfffffffe, RZ, 0xc0, !PT ;  /* 0xfffffffe00007812 */ /* 0x000fe400078ec0ff */
[----:B------:R-:W-:Y:S02]  /*0180*/  SHF.R.S32.HI R189, RZ, 0x5, R8 ;  /* 0x00000005ffbd7819 */ /* 0x000fe40000011408 */
[----:B------:R-:W-:Y:S01]  /*0190*/  LEA.HI R11, R10, R7, RZ, 0x2 ;  /* 0x000000070a0b7211 */ /* 0x000fe200078f10ff */
[----:B------:R-:W-:Y:S01]  /*01a0*/  IMAD.IADD R0, R3, 0x1, -R0 ;  /* 0x0000000103007824 */ /* 0x000fe200078e0a00 */
[----:B------:R-:W-:Y:S01]  /*01b0*/  SHF.R.S32.HI R191, RZ, 0x3, R18 ;  /* 0x00000003ffbf7819 */ /* 0x000fe20000011412 */
[----:B------:R-:W-:Y:S01]  /*01c0*/  IMAD.IADD R3, R7, 0x1, -R2 ;  /* 0x0000000107037824 */ /* 0x000fe200078e0a02 */
[----:B------:R-:W-:Y:S01]  /*01d0*/  SHF.R.S32.HI R2, RZ, 0x1f, R8 ;  /* 0x0000001fff027819 */ /* 0x000fe20000011408 */
[----:B------:R-:W-:Y:S01]  /*01e0*/  IMAD.SHL.U32 R181, R0, 0x10, RZ ;  /* 0x0000001000b57824 */ /* 0x000fe200078e00ff */
[--C-:B------:R-:W-:Y:S01]  /*01f0*/  SHF.R.S32.HI R12, RZ, 0x2, R11.reuse ;  /* 0x00000002ff0c7819 */ /* 0x100fe2000001140b */
[----:B------:R-:W-:Y:S01]  /*0200*/  IMAD.SHL.U32 R13, R191, 0x40, RZ ;  /* 0x00000040bf0d7824 */ /* 0x000fe200078e00ff */
[----:B------:R-:W-:Y:S01]  /*0210*/  LEA.HI R2, R2, R189, RZ, 0x2 ;  /* 0x000000bd02027211 */ /* 0x000fe200078f10ff */
[C---:B------:R-:W-:Y:S01]  /*0220*/  IMAD.SHL.U32 R192, R3.reuse, 0x8, RZ ;  /* 0x0000000803c07824 */ /* 0x040fe200078e00ff */
[----:B------:R-:W-:Y:S01]  /*0230*/  SHF.R.S32.HI R5, RZ, 0x1f, R11 ;  /* 0x0000001fff057819 */ /* 0x000fe2000001140b */
[----:B------:R-:W-:Y:S01]  /*0240*/  IMAD.SHL.U32 R177, R3, 0x40, RZ ;  /* 0x0000004003b17824 */ /* 0x000fe200078e00ff */
[----:B------:R-:W-:-:S02]  /*0250*/  LOP3.LUT R2, R2, 0xfffffffc, RZ, 0xc0, !PT ;  /* 0xfffffffc02027812 */ /* 0x000fc400078ec0ff */
[----:B------:R-:W-:Y:S02]  /*0260*/  LEA.HI R5, R5, R12, RZ, 0x3 ;  /* 0x0000000c05057211 */ /* 0x000fe400078f18ff */
[----:B------:R-:W-:Y:S02]  /*0270*/  LOP3.LUT R4, R4, 0xfffffff0, RZ, 0xc0, !PT ;  /* 0xfffffff004047812 */ /* 0x000fe400078ec0ff */
[----:B------:R-:W-:Y:S02]  /*0280*/  LOP3.LUT R13, R13, 0x1c0, RZ, 0xc0, !PT ;  /* 0x000001c00d0d7812 */ /* 0x000fe400078ec0ff */
[----:B------:R-:W-:Y:S01]  /*0290*/  LOP3.LUT P4, RZ, R3, 0x2, RZ, 0xc0, !PT ;  /* 0x0000000203ff7812 */ /* 0x000fe2000788c0ff */
[----:B------:R-:W-:Y:S01]  /*02a0*/  IMAD.IADD R15, R7, 0x1, -R4 ;  /* 0x00000001070f7824 */ /* 0x000fe200078e0a04 */
[----:B------:R-:W-:Y:S01]  /*02b0*/  LOP3.LUT P3, RZ, R3, 0x4, RZ, 0xc0, !PT ;  /* 0x0000000403ff7812 */ /* 0x000fe2000786c0ff */
[----:B------:R-:W-:Y:S01]  /*02c0*/  IMAD.IADD R3, R189, 0x1, -R2 ;  /* 0x00000001bd037824 */ /* 0x000fe200078e0a02 */
[----:B------:R-:W-:-:S02]  /*02d0*/  LOP3.LUT R5, R5, 0xfffffff8, RZ, 0xc0, !PT ;  /* 0xfffffff805057812 */ /* 0x000fc400078ec0ff */
[----:B------:R-:W-:Y:S01]  /*02e0*/  SHF.R.U32.HI R9, RZ, 0x3, R13 ;  /* 0x00000003ff097819 */ /* 0x000fe2000001160d */
[----:B------:R-:W-:Y:S01]  /*02f0*/  IMAD.SHL.U32 R4, R3, 0x10, RZ ;  /* 0x0000001003047824 */ /* 0x000fe200078e00ff */
[----:B------:R-:W-:Y:S01]  /*0300*/  LOP3.LUT R6, R13, 0x38, R192, 0xf8, !PT ;  /* 0x000000380d067812 */ /* 0x000fe200078ef8c0 */
[----:B------:R-:W-:Y:S01]  /*0310*/  IMAD.IADD R5, R12, 0x1, -R5 ;  /* 0x000000010c057824 */ /* 0x000fe200078e0a05 */
[----:B------:R-:W-:Y:S01]  /*0320*/  LOP3.LUT R177, R177, 0x1c0, RZ, 0xc0, !PT ;  /* 0x000001c0b1b17812 */ /* 0x000fe200078ec0ff */
[----:B------:R-:W-:Y:S01]  /*0330*/  IMAD.SHL.U32 R12, R0, 0x200, RZ ;  /* 0x00000200000c7824 */ /* 0x000fe200078e00ff */
[----:B------:R-:W-:Y:S02]  /*0340*/  LOP3.LUT R9, R6, R9, RZ, 0x3c, !PT ;  /* 0x0000000906097212 */ /* 0x000fe400078e3cff */
[----:B------:R-:W-:Y:S02]  /*0350*/  LEA.HI R6, R10, R7, RZ, 0x6 ;  /* 0x000000070a067211 */ /* 0x000fe400078f30ff */
[----:B------:R-:W-:-:S02]  /*0360*/  LOP3.LUT R13, R177, 0x30, R4, 0xf8, !PT ;  /* 0x00000030b10d7812 */ /* 0x000fc400078ef804 */
[----:B------:R-:W-:Y:S02]  /*0370*/  LOP3.LUT R16, R177, 0x8, R18, 0xf8, !PT ;  /* 0x00000008b1107812 */ /* 0x000fe400078ef812 */
[----:B------:R-:W-:Y:S02]  /*0380*/  LOP3.LUT R14, R5, 0x1, RZ, 0xc0, !PT ;  /* 0x00000001050e7812 */ /* 0x000fe400078ec0ff */
[----:B------:R-:W-:Y:S02]  /*0390*/  SHF.R.S32.HI R6, RZ, 0x6, R6 ;  /* 0x00000006ff067819 */ /* 0x000fe40000011406 */
[----:B------:R-:W-:Y:S02]  /*03a0*/  SHF.R.U32.HI R177, RZ, 0x3, R177 ;  /* 0x00000003ffb17819 */ /* 0x000fe400000116b1 */
[----:B------:R-:W-:Y:S01]  /*03b0*/  LOP3.LUT R13, R13, 0x8, R18, 0xf8, !PT ;  /* 0x000000080d0d7812 */ /* 0x000fe200078ef812 */
[----:B------:R-:W-:Y:S01]  /*03c0*/  IMAD R190, R6, 0x200, R9 ;  /* 0x0000020006be7824 */ /* 0x000fe200078e0209 */
[----:B------:R-:W-:Y:S01]  /*03d0*/  ISETP.NE.U32.AND P0, PT, R14, 0x1, PT ;  /* 0x000000010e00780c */ /* 0x000fe20003f05070 */
[----:B------:R-:W-:Y:S01]  /*03e0*/  IMAD.SHL.U32 R9, R5, 0x40, RZ ;  /* 0x0000004005097824 */ /* 0x000fe200078e00ff */
[----:B------:R-:W-:Y:S01]  /*03f0*/  LOP3.LUT R179, R16, R177, RZ, 0x3c, !PT ;  /* 0x000000b110b37212 */ /* 0x000fe200078e3cff */
[----:B------:R-:W-:Y:S01]  /*0400*/  IMAD R16, R6, 0x800, R12 ;  /* 0x0000080006107824 */ /* 0x000fe200078e020c */
[----:B------:R-:W-:Y:S01]  /*0410*/  LOP3.LUT R188, R8, 0xffffffe0, RZ, 0xc0, !PT ;  /* 0xffffffe008bc7812 */ /* 0x000fe200078ec0ff */
[----:B------:R-:W-:Y:S01]  /*0420*/  IMAD.SHL.U32 R196, R190, 0x2, RZ ;  /* 0x00000002bec47824 */ /* 0x000fe200078e00ff */
[----:B------:R-:W-:Y:S01]  /*0430*/  LOP3.LUT R14, R11, 0x7ffffffc, RZ, 0xc0, !PT ;  /* 0x7ffffffc0b0e7812 */ /* 0x000fe200078ec0ff */
[C---:B------:R-:W-:Y:S01]  /*0440*/  IMAD.SHL.U32 R11, R7.reuse, 0x2, RZ ;  /* 0x00000002070b7824 */ /* 0x040fe200078e00ff */
[----:B------:R-:W-:Y:S01]  /*0450*/  LOP3.LUT R177, R12, R13, R177, 0xf6, !PT ;  /* 0x0000000d0cb17212 */ /* 0x000fe200078ef6b1 */
[C---:B------:R-:W-:Y:S01]  /*0460*/  IMAD.IADD R188, R7.reuse, 0x1, -R188 ;  /* 0x0000000107bc7824 */ /* 0x040fe200078e0abc */
[----:B------:R-:W-:Y:S01]  /*0470*/  LEA.HI R12, R10, R7, RZ, 0x7 ;  /* 0x000000070a0c7211 */ /* 0x000fe200078f38ff */
[----:B------:R-:W-:Y:S01]  /*0480*/  IMAD.IADD R10, R7, 0x1, -R14 ;  /* 0x00000001070a7824 */ /* 0x000fe200078e0a0e */
[----:B------:R-:W-:Y:S01]  /*0490*/  SHF.R.S32.HI R2, RZ, 0x1f, R15 ;  /* 0x0000001fff027819 */ /* 0x000fe2000001140f */
[----:B------:R-:W-:Y:S01]  /*04a0*/  IMAD.IADD R179, R16, 0x1, R179 ;  /* 0x0000000110b37824 */ /* 0x000fe200078e02b3 */
[----:B------:R-:W-:Y:S01]  /*04b0*/  SHF.R.S32.HI R7, RZ, 0x7, R12 ;  /* 0x00000007ff077819 */ /* 0x000fe2000001140c */
[----:B------:R-:W-:Y:S01]  /*04c0*/  IMAD.SHL.U32 R177, R177, 0x2, RZ ;  /* 0x00000002b1b17824 */ /* 0x000fe200078e00ff */
[----:B------:R-:W-:Y:S01]  /*04d0*/  LEA.HI R2, R2, R15, RZ, 0x3 ;  /* 0x0000000f02027211 */ /* 0x000fe200078f18ff */
[----:B------:R-:W-:Y:S01]  /*04e0*/  IMAD.SHL.U32 R179, R179, 0x2, RZ ;  /* 0x00000002b3b37824 */ /* 0x000fe200078e00ff */
[----:B------:R-:W-:Y:S01]  /*04f0*/  LEA.HI R12, R8, R189, RZ, 0x1 ;  /* 0x000000bd080c7211 */ /* 0x000fe200078f08ff */
[----:B------:R-:W-:Y:S01]  /*0500*/  IMAD.SHL.U32 R8, R6, 0x20, RZ ;  /* 0x0000002006087824 */ /* 0x000fe200078e00ff */
[----:B------:R-:W-:Y:S01]  /*0510*/  LOP3.LUT R4, R2, 0xfffffff8, RZ, 0xc0, !PT ;  /* 0xfffffff802047812 */ /* 0x000fe200078ec0ff */
[----:B------:R-:W-:Y:S01]  /*0520*/  IMAD.SHL.U32 R200, R7, 0x8, RZ ;  /* 0x0000000807c87824 */ /* 0x000fe200078e00ff */
[----:B------:R-:W-:Y:S01]  /*0530*/  LOP3.LUT R9, R9, 0x1c0, RZ, 0xc0, !PT ;  /* 0x000001c009097812 */ /* 0x000fe200078ec0ff */
[----:B------:R-:W-:Y:S01]  /*0540*/  IMAD.SHL.U32 R6, R10, 0x2, RZ ;  /* 0x000000020a067824 */ /* 0x000fe200078e00ff */
[----:B------:R-:W-:Y:S01]  /*0550*/  LOP3.LUT R186, R8, 0x6, R11, 0xf8, !PT ;  /* 0x0000000608ba7812 */ /* 0x000fe200078ef80b */
[----:B------:R-:W-:Y:S01]  /*0560*/  IMAD.IADD R4, R15, 0x1, -R4 ;  /* 0x000000010f047824 */ /* 0x000fe200078e0a04 */
[----:B------:R-:W-:Y:S01]  /*0570*/  LOP3.LUT R200, R200, 0x8, RZ, 0xc0, !PT ;  /* 0x00000008c8c87812 */ /* 0x000fe200078ec0ff */
[----:B------:R-:W-:Y:S01]  /*0580*/  IMAD R10, R7, 0x1000, R6 ;  /* 0x00001000070a7824 */ /* 0x000fe200078e0206 */
[----:B------:R-:W-:Y:S01]  /*0590*/  LOP3.LUT R12, R12, 0xfffffffe, RZ, 0xc0, !PT ;  /* 0xfffffffe0c0c7812 */ /* 0x000fe200078ec0ff */
[----:B------:R-:W-:Y:S01]  /*05a0*/  IMAD.SHL.U32 R4, R4, 0x40, RZ ;  /* 0x0000004004047824 */ /* 0x000fe200078e00ff */
[----:B------:R-:W-:-:S02]  /*05b0*/  LOP3.LUT R8, R9, 0x20, R8, 0xf8, !PT ;  /* 0x0000002009087812 */ /* 0x000fc400078ef808 */
[----:B------:R-:W-:Y:S02]  /*05c0*/  SHF.R.U32.HI R7, RZ, 0x3, R9 ;  /* 0x00000003ff077819 */ /* 0x000fe40000011609 */
[----:B------:R-:W-:Y:S02]  /*05d0*/  LOP3.LUT R181, R200, 0x10, R181, 0xf8, !PT ;  /* 0x00000010c8b57812 */ /* 0x000fe400078ef8b5 */
[----:B------:R-:W-:Y:S01]  /*05e0*/  R2P PR, R5, 0x6 ;  /* 0x0000000605007804 */ /* 0x000fe20000000000 */
[----:B------:R-:W-:Y:S01]  /*05f0*/  IMAD.IADD R5, R189, 0x1, -R12 ;  /* 0x00000001bd057824 */ /* 0x000fe200078e0a0c */
[----:B------:R-:W-:Y:S02]  /*0600*/  LOP3.LUT R8, R8, R7, RZ, 0x3c, !PT ;  /* 0x0000000708087212 */ /* 0x000fe400078e3cff */
[----:B------:R-:W-:Y:S01]  /*0610*/  LOP3.LUT R200, R7, R9, R200, 0x1e, !PT ;  /* 0x0000000907c87212 */ /* 0x000fe200078e1ec8 */
[----:B------:R-:W-:Y:S01]  /*0620*/  IMAD R201, R5, 0x400, R10 ;  /* 0x0000040005c97824 */ /* 0x000fe200078e020a */
[----:B------:R-:W-:Y:S01]  /*0630*/  SHF.R.S32.HI R7, RZ, 0x1f, R188 ;  /* 0x0000001fff077819 */ /* 0x000fe200000114bc */
[----:B------:R-:W-:Y:S01]  /*0640*/  IMAD.SHL.U32 R9, R0, 0x8, RZ ;  /* 0x0000000800097824 */ /* 0x000fe200078e00ff */
[----:B------:R-:W-:Y:S01]  /*0650*/  LOP3.LUT R4, R4, 0x1c0, RZ, 0xc0, !PT ;  /* 0x000001c004047812 */ /* 0x000fe200078ec0ff */
[----:B------:R-:W-:Y:S01]  /*0660*/  IMAD.SHL.U32 R0, R2, 0x40, RZ ;  /* 0x0000004002007824 */ /* 0x000fe200078e00ff */
[----:B------:R-:W-:Y:S01]  /*0670*/  LEA.HI R7, R7, R188, RZ, 0x2 ;  /* 0x000000bc07077211 */ /* 0x000fe200078f10ff */
[----:B------:R-:W-:Y:S01]  /*0680*/  IMAD.IADD R201, R8, 0x1, R201 ;  /* 0x0000000108c97824 */ /* 0x000fe200078e02c9 */
[----:B------:R-:W-:-:S02]  /*0690*/  SHF.R.U32.HI R8, RZ, 0x3, R4 ;  /* 0x00000003ff087819 */ /* 0x000fc40000011604 */
[----:B------:R-:W-:Y:S01]  /*06a0*/  SHF.R.S32.HI R2, RZ, 0x2, R7 ;  /* 0x00000002ff027819 */ /* 0x000fe20000011407 */
[----:B------:R-:W-:Y:S01]  /*06b0*/  IMAD R7, R3, 0x400, R6 ;  /* 0x0000040003077824 */ /* 0x000fe200078e0206 */
[----:B------:R-:W-:Y:S01]  /*06c0*/  LOP3.LUT R0, R0, 0xfffffe00, RZ, 0xc0, !PT ;  /* 0xfffffe0000007812 */ /* 0x000fe200078ec0ff */
[----:B------:R-:W-:Y:S01]  /*06d0*/  IMAD.SHL.U32 R201, R201, 0x2, RZ ;  /* 0x00000002c9c97824 */ /* 0x000fe200078e00ff */
[----:B------:R-:W-:Y:S01]  /*06e0*/  LOP3.LUT R181, R8, R181, R4, 0x1e, !PT ;  /* 0x000000b508b57212 */ /* 0x000fe200078e1e04 */
[----:B------:R-:W-:Y:S01]  /*06f0*/  IMAD.IADD R200, R7, 0x1, R200 ;  /* 0x0000000107c87824 */ /* 0x000fe200078e02c8 */
[----:B------:R-:W-:Y:S01]  /*0700*/  LOP3.LUT R9, R4, 0x8, R9, 0xf8, !PT ;  /* 0x0000000804097812 */ /* 0x000fe200078ef809 */
[----:B------:R-:W-:Y:S01]  /*0710*/  IMAD R187, R5, 0x10, R2 ;  /* 0x0000001005bb7824 */ /* 0x000fe200078e0202 */
[----:B------:R-:W-:Y:S01]  /*0720*/  LOP3.LUT R181, R181, R0, RZ, 0xfc, !PT ;  /* 0x00000000b5b57212 */ /* 0x000fe200078efcff */
[--C-:B------:R-:W-:Y:S01]  /*0730*/  IMAD R182, R5, 0x400, R0.reuse ;  /* 0x0000040005b67824 */ /* 0x100fe200078e0200 */
[----:B------:R-:W-:Y:S01]  /*0740*/  LOP3.LUT R9, R9, R8, RZ, 0x3c, !PT ;  /* 0x0000000809097212 */ /* 0x000fe200078e3cff */
[----:B------:R-:W-:Y:S01]  /*0750*/  IMAD R180, R3, 0x400, R0 ;  /* 0x0000040003b47824 */ /* 0x000fe200078e0200 */
[----:B------:R-:W-:Y:S01]  /*0760*/  SEL R3, R207, 0xffffffe0, !P4 ;  /* 0xffffffe0cf037807 */ /* 0x000fe20006000000 */
[----:B------:R-:W-:Y:S01]  /*0770*/  IMAD.MOV.U32 R0, RZ, RZ, -0x10 ;  /* 0xfffffff0ff007424 */ /* 0x000fe200078e00ff */
[----:B------:R-:W-:Y:S01]  /*0780*/  LEA R200, R200, 0x6000, 0x1 ;  /* 0x00006000c8c87811 */ /* 0x000fe200078e08ff */
[----:B------:R-:W-:Y:S01]  /*0790*/  IMAD.IADD R180, R9, 0x1, R180 ;  /* 0x0000000109b47824 */ /* 0x000fe200078e02b4 */
[----:B------:R-:W-:Y:S01]  /*07a0*/  SEL R172, R172, 0xffffffc0, !P3 ;  /* 0xffffffc0acac7807 */ /* 0x000fe20005800000 */
[----:B------:R-:W-:Y:S01]  /*07b0*/  IMAD.IADD R173, R179, 0x1, R3 ;  /* 0x00000001b3ad7824 */ /* 0x000fe200078e0203 */
[----:B------:R-:W-:Y:S01]  /*07c0*/  IADD3 R199, R187, -0x40, RZ ;  /* 0xffffffc0bbc77810 */ /* 0x000fe20007ffe0ff */
[----:B------:R-:W-:Y:S01]  /*07d0*/  IMAD.IADD R182, R182, 0x1, R9 ;  /* 0x00000001b6b67824 */ /* 0x000fe200078e0209 */
[----:B------:R-:W-:Y:S01]  /*07e0*/  SEL R207, R207, 0xffffffe0, !P1 ;  /* 0xffffffe0cfcf7807 */ /* 0x000fe20004800000 */
[----:B------:R-:W-:Y:S01]  /*07f0*/  IMAD.IADD R172, R179, 0x1, R172 ;  /* 0x00000001b3ac7824 */ /* 0x000fe200078e02ac */
[----:B------:R-:W-:-:S02]  /*0800*/  IADD3 R202, R200, 0x40, RZ ;  /* 0x00000040c8ca7810 */ /* 0x000fc40007ffe0ff */
[----:B------:R-:W-:Y:S01]  /*0810*/  SEL R0, R0, 0x10, !P0 ;  /* 0x0000001000007807 */ /* 0x000fe20004000000 */
[----:B------:R-:W-:Y:S01]  /*0820*/  IMAD.IADD R205, R201, 0x1, R207 ;  /* 0x00000001c9cd7824 */ /* 0x000fe200078e02cf */
[----:B------:R-:W-:Y:S01]  /*0830*/  SHF.R.S32.HI R198, RZ, 0x1f, R199 ;  /* 0x0000001fffc67819 */ /* 0x000fe200000114c7 */
[----:B------:R-:W-:Y:S01]  /*0840*/  IMAD.IADD R204, R207, 0x1, R200 ;  /* 0x00000001cfcc7824 */ /* 0x000fe200078e02c8 */
[C---:B------:R-:W-:Y:S01]  /*0850*/  @P2 IADD3 R202, R200.reuse, -0x40, RZ ;  /* 0xffffffc0c8ca2810 */ /* 0x040fe20007ffe0ff */
[----:B------:R-:W-:Y:S01]  /*0860*/  IMAD.IADD R3, R3, 0x1, R172 ;  /* 0x0000000103037824 */ /* 0x000fe200078e02ac */
[C---:B------:R-:W-:Y:S01]  /*0870*/  SHF.L.U64.HI R198, R199.reuse, 0x2, R198 ;  /* 0x00000002c7c67819 */ /* 0x040fe200000102c6 */
[----:B------:R-:W-:Y:S01]  /*0880*/  IMAD.SHL.U32 R199, R199, 0x4, RZ ;  /* 0x00000004c7c77824 */ /* 0x000fe200078e00ff */
[----:B------:R-:W-:Y:S01]  /*0890*/  IADD3 R203, R200, 0x420, RZ ;  /* 0x00000420c8cb7810 */ /* 0x000fe20007ffe0ff */
[----:B------:R-:W-:Y:S01]  /*08a0*/  IMAD.IADD R206, R201, 0x1, R0 ;  /* 0x00000001c9ce7824 */ /* 0x000fe200078e0200 */
[----:B------:R-:W-:Y:S01]  /*08b0*/  SHF.R.S32.HI R194, RZ, 0x1f, R187 ;  /* 0x0000001fffc27819 */ /* 0x000fe200000114bb */
[----:B------:R-:W-:Y:S01]  /*08c0*/  IMAD.IADD R221, R0, 0x1, R205 ;  /* 0x0000000100dd7824 */ /* 0x000fe200078e02cd */
[----:B------:R-:W-:Y:S01]  /*08d0*/  LEA R180, R180, 0xa000, 0x1 ;  /* 0x0000a000b4b47811 */ /* 0x000fe200078e08ff */
[----:B------:R-:W-:Y:S01]  /*08e0*/  IMAD.IADD R207, R207, 0x1, R202 ;  /* 0x00000001cfcf7824 */ /* 0x000fe200078e02ca */
[----:B--23--:R-:W-:-:S02]  /*08f0*/  @P1 IADD3 R203, R200, 0x3e0, RZ ;  /* 0x000003e0c8cb1810 */ /* 0x00cfc40007ffe0ff */
.L_x_44:
[----:B-1----:R-:W1:Y:S01]  /*0900*/  LDC.U8 R2, c[0x0][0x312] ;  /* 0x0000c480ff027b82 */ /* 0x002e620000000000 */
[----:B------:R-:W-:Y:S01]  /*0910*/  ISETP.NE.U32.AND P2, PT, RZ, c[0x0][0x250], PT ;  /* 0x00009400ff007a0c */ /* 0x000fe20003f45070 */
[----:B--2---:R-:W-:Y:S01]  /*0920*/  IMAD.SHL.U32 R4, R195, 0x4, RZ ;  /* 0x00000004c3047824 */ /* 0x004fe200078e00ff */
[----:B------:R-:W-:Y:S01]  /*0930*/  ISETP.NE.U32.AND P5, PT, RZ, c[0x0][0x240], PT ;  /* 0x00009000ff007a0c */ /* 0x000fe20003fa5070 */
[----:B------:R-:W-:Y:S01]  /*0940*/  IMAD.MOV.U32 R20, RZ, RZ, -0x1 ;  /* 0xffffffffff147424 */ /* 0x000fe200078e00ff */
[----:B------:R-:W-:-:S02]  /*0950*/  ISETP.NE.AND.EX P2, PT, RZ, c[0x0][0x254], PT, P2 ;  /* 0x00009500ff007a0c */ /* 0x000fc40003f45320 */
[----:B------:R-:W-:Y:S02]  /*0960*/  SHF.R.S32.HI R8, RZ, 0x1f, R195 ;  /* 0x0000001fff087819 */ /* 0x000fe400000114c3 */
[----:B------:R-:W-:Y:S02]  /*0970*/  ISETP.NE.AND.EX P5, PT, RZ, c[0x0][0x244], PT, P5 ;  /* 0x00009100ff007a0c */ /* 0x000fe40003fa5350 */
[----:B------:R-:W-:Y:S02]  /*0980*/  ISETP.EQ.U32.AND P4, PT, RZ, c[0x0][0x248], PT ;  /* 0x00009200ff007a0c */ /* 0x000fe40003f82070 */
[----:B------:R-:W-:Y:S02]  /*0990*/  SHF.L.U64.HI R0, R195, 0x2, R8 ;  /* 0x00000002c3007819 */ /* 0x000fe40000010208 */
[----:B------:R-:W-:Y:S02]  /*09a0*/  IADD3 R14, P0, R4, c[0x0][0x240], RZ ;  /* 0x00009000040e7a10 */ /* 0x000fe40007f1e0ff */
[----:B-1----:R-:W-:-:S02]  /*09b0*/  ISETP.NE.AND P3, PT, R2, RZ, PT ;  /* 0x000000ff0200720c */ /* 0x002fc40003f65270 */
[----:B------:R-:W-:Y:S02]  /*09c0*/  IADD3.X R15, R0, c[0x0][0x244], RZ, P0, !PT ;  /* 0x00009100000f7a10 */ /* 0x000fe400007fe4ff */
[----:B------:R-:W-:Y:S02]  /*09d0*/  ISETP.EQ.OR.EX P4, PT, RZ, c[0x0][0x24c], !P3, P4 ;  /* 0x00009300ff007a0c */ /* 0x000fe40005f82740 */
[C---:B------:R-:W-:Y:S01]  /*09e0*/  @P2 IADD3 R10, P0, R4.reuse, c[0x0][0x250], RZ ;  /* 0x00009400040a2a10 */ /* 0x040fe20007f1e0ff */
[----:B------:R-:W-:Y:S01]  /*09f0*/  IMAD.MOV.U32 R219, RZ, RZ, RZ ;  /* 0x000000ffffdb7224 */ /* 0x000fe200078e00ff */
[----:B------:R-:W-:Y:S01]  /*0a00*/  IADD3 R6, P1, R4, c[0x0][0x248], RZ ;  /* 0x0000920004067a10 */ /* 0x000fe20007f3e0ff */
[----:B------:R-:W-:Y:S01]  /*0a10*/  IMAD.MOV.U32 R222, RZ, RZ, -0x1 ;  /* 0xffffffffffde7424 */ /* 0x000fe200078e00ff */
[----:B------:R-:W2:Y:S01]  /*0a20*/  @P5 LDG.E R20, [R14.64] ;  /* 0x000000140e145981 */ /* 0x000ea2000c1e1900 */
[C---:B------:R-:W-:Y:S02]  /*0a30*/  @P2 IADD3.X R11, R0.reuse, c[0x0][0x254], RZ, P0, !PT ;  /* 0x00009500000b2a10 */ /* 0x040fe400007fe4ff */
[----:B------:R-:W-:Y:S01]  /*0a40*/  IADD3.X R7, R0, c[0x0][0x24c], RZ, P1, !PT ;  /* 0x0000930000077a10 */ /* 0x000fe20000ffe4ff */
[----:B------:R-:W2:Y:S04]  /*0a50*/  @P5 LDG.E R13, [R14.64+0x4] ;  /* 0x000004140e0d5981 */ /* 0x000ea8000c1e1900 */
[----:B-----5:R1:W5:Y:S04]  /*0a60*/  @P2 LDG.E R219, [R10.64] ;  /* 0x000000140adb2981 */ /* 0x020368000c1e1900 */
[----:B------:R1:W5:Y:S01]  /*0a70*/  @!P4 LDG.E R222, [R6.64] ;  /* 0x0000001406dec981 */ /* 0x000362000c1e1900 */
[----:B------:R-:W-:Y:S01]  /*0a80*/  ISETP.NE.U32.AND P0, PT, RZ, c[0x0][0x248], PT ;  /* 0x00009200ff007a0c */ /* 0x000fe20003f05070 */
[----:B------:R-:W-:-:S03]  /*0a90*/  IMAD.MOV.U32 R2, RZ, RZ, c[0x0][0x218] ;  /* 0x00008600ff027624 */ /* 0x000fc600078e00ff */
[----:B------:R-:W-:Y:S01]  /*0aa0*/  ISETP.NE.AND.EX P0, PT, RZ, c[0x0][0x24c], PT, P0 ;  /* 0x00009300ff007a0c */ /* 0x000fe20003f05300 */
[----:B--2---:R-:W-:Y:S02]  /*0ab0*/  @P5 IMAD.IADD R13, R13, 0x1, -R20 ;  /* 0x000000010d0d5824 */ /* 0x004fe400078e0a14 */
[----:B------:R-:W-:-:S10]  /*0ac0*/  @!P5 IMAD.MOV.U32 R13, RZ, RZ, c[0x0][0x214] ;  /* 0x00008500ff0dd624 */ /* 0x000fd400078e00ff */
[----:B------:R-:W-:Y:S05]  /*0ad0*/  @!P0 BRA `(.L_x_0) ;  /* 0x0000003000008947 */ /* 0x000fea0003800000 */
[----:B-1----:R-:W2:Y:S02]  /*0ae0*/  @P3 LDG.E R5, [R6.64+0x4] ;  /* 0x0000041406053981 */ /* 0x002ea4000c1e1900 */
[----:B--2--5:R-:W-:-:S06]  /*0af0*/  @P3 IADD3 R2, R5, -R222, RZ ;  /* 0x800000de05023210 */ /* 0x024fcc0007ffe0ff */
[----:B------:R1:W5:Y:S02]  /*0b00*/  @!P3 LDG.E R2, [R6.64] ;  /* 0x000000140602b981 */ /* 0x000364000c1e1900 */
.L_x_0:
[----:B-1----:R-:W-:-:S04]  /*0b10*/  ISETP.NE.U32.AND P1, PT, RZ, c[0x0][0x258], PT ;  /* 0x00009600ff007a0c */ /* 0x002fc80003f25070 */
[----:B------:R-:W-:-:S13]  /*0b20*/  ISETP.NE.AND.EX P1, PT, RZ, c[0x0][0x25c], PT, P1 ;  /* 0x00009700ff007a0c */ /* 0x000fda0003f25310 */
[----:B------:R-:W-:-:S04]  /*0b30*/  @P1 IADD3 R6, P0, R4, c[0x0][0x258], RZ ;  /* 0x0000960004061a10 */ /* 0x000fc80007f1e0ff */
[----:B------:R-:W-:-:S05]  /*0b40*/  @P1 IADD3.X R7, R0, c[0x0][0x25c], RZ, P0, !PT ;  /* 0x0000970000071a10 */ /* 0x000fca00007fe4ff */
[----:B------:R-:W2:Y:S01]  /*0b50*/  @P1 LDG.E R220, [R6.64] ;  /* 0x0000001406dc1981 */ /* 0x000ea2000c1e1900 */
[----:B------:R-:W-:Y:S01]  /*0b60*/  @!P1 ISETP.NE.U32.AND P0, PT, RZ, c[0x0][0x268], PT ;  /* 0x00009a00ff009a0c */ /* 0x000fe20003f05070 */
[----:B------:R-:W-:-:S03]  /*0b70*/  IMAD.SHL.U32 R5, R197, 0x80, RZ ;  /* 0x00000080c5057824 */ /* 0x000fc600078e00ff */
[----:B------:R-:W-:-:S04]  /*0b80*/  @!P1 ISETP.NE.AND.EX P0, PT, RZ, c[0x0][0x26c], PT, P0 ;  /* 0x00009b00ff009a0c */ /* 0x000fc80003f05300 */
[----:B------:R-:W-:Y:S01]  /*0b90*/  @!P1 SEL R0, RZ, c[0x0][0x21c], !P0 ;  /* 0x00008700ff009a07 */ /* 0x000fe20004000000 */
[----:B--2--5:R-:W-:-:S03]  /*0ba0*/  @P1 IMAD.IADD R220, R220, 0x1, -R219 ;  /* 0x00000001dcdc1824 */ /* 0x024fc600078e0adb */
[----:B------:R-:W-:-:S04]  /*0bb0*/  @!P1 IADD3 R220, R0, R2, -R219 ;  /* 0x0000000200dc9210 */ /* 0x000fc80007ffe8db */
[----:B------:R-:W-:-:S13]  /*0bc0*/  ISETP.GT.AND P0, PT, R220, R5, PT ;  /* 0x00000005dc00720c */ /* 0x000fda0003f04270 */
[----:B------:R-:W-:Y:S05]  /*0bd0*/  @!P0 BRA `(.L_x_1) ;  /* 0x0000607000008947 */ /* 0x000fea0003800000 */
[----:B------:R-:W-:Y:S01]  /*0be0*/  ISETP.NE.AND P1, PT, R222, -0x1, PT ;  /* 0xffffffffde00780c */ /* 0x000fe20003f25270 */
[----:B------:R-:W-:Y:S01]  /*0bf0*/  IMAD R18, R8, c[0x0][0x178], RZ ;  /* 0x00005e0008127a24 */ /* 0x000fe200078e02ff */
[----:B------:R-:W-:Y:S01]  /*0c00*/  IADD3 R0, R13, 0x3f, RZ ;  /* 0x0000003f0d007810 */ /* 0x000fe20007ffe0ff */
[C---:B------:R-:W-:Y:S01]  /*0c10*/  IMAD.WIDE.U32 R22, R195.reuse, c[0x0][0x178], RZ ;  /* 0x00005e00c3167a25 */ /* 0x040fe200078e00ff */
[C---:B------:R-:W-:Y:S02]  /*0c20*/  ISETP.NE.AND P0, PT, R20.reuse, -0x1, PT ;  /* 0xffffffff1400780c */ /* 0x040fe40003f05270 */
[----:B------:R-:W-:Y:S01]  /*0c30*/  SHF.R.S32.HI R7, RZ, 0x1f, R0 ;  /* 0x0000001fff077819 */ /* 0x000fe20000011400 */
[----:B------:R-:W-:Y:S02]  /*0c40*/  IMAD R18, R195, c[0x0][0x17c], R18 ;  /* 0x00005f00c3127a24 */ /* 0x000fe400078e0212 */
[----:B------:R-:W-:Y:S01]  /*0c50*/  IMAD.WIDE.U32 R14, R20, c[0x0][0x190], RZ ;  /* 0x00006400140e7a25 */ /* 0x000fe200078e00ff */
[----:B------:R-:W-:-:S02]  /*0c60*/  LEA.HI R7, R7, R0, RZ, 0x6 ;  /* 0x0000000007077211 */ /* 0x000fc400078f30ff */
[----:B------:R-:W-:Y:S01]  /*0c70*/  IADD3 R18, R23, R18, RZ ;  /* 0x0000001217127210 */ /* 0x000fe20007ffe0ff */
[----:B------:R-:W-:Y:S01]  /*0c80*/  @P1 IMAD.IADD R9, R219, 0x1, R222 ;  /* 0x00000001db091824 */ /* 0x000fe200078e02de */
[----:B------:R-:W-:Y:S01]  /*0c90*/  LOP3.LUT R16, R7, 0xffffffc0, RZ, 0xc0, !PT ;  /* 0xffffffc007107812 */ /* 0x000fe200078ec0ff */
[----:B------:R-:W-:Y:S01]  /*0ca0*/  IMAD R0, R20, c[0x0][0x194], RZ ;  /* 0x0000650014007a24 */ /* 0x000fe200078e02ff */
[----:B------:R-:W-:Y:S01]  /*0cb0*/  SEL R19, R22, R14, !P0 ;  /* 0x0000000e16137207 */ /* 0x000fe20004000000 */
[----:B------:R-:W-:Y:S01]  /*0cc0*/  @P1 IMAD.WIDE.U32 R10, R9, c[0x0][0x198], RZ ;  /* 0x00006600090a1a25 */ /* 0x000fe200078e00ff */
[----:B------:R-:W-:-:S03]  /*0cd0*/  IADD3 R16, R16, -0x40, RZ ;  /* 0xffffffc010107810 */ /* 0x000fc60007ffe0ff */
[----:B------:R-:W-:Y:S01]  /*0ce0*/  @P0 IMAD.IADD R18, R15, 0x1, R0 ;  /* 0x000000010f120824 */ /* 0x000fe200078e0200 */
[----:B------:R-:W-:Y:S01]  /*0cf0*/  SHF.R.S32.HI R17, RZ, 0x1f, R16 ;  /* 0x0000001fff117819 */ /* 0x000fe20000011410 */
[----:B------:R-:W-:Y:S01]  /*0d00*/  @P1 IMAD R9, R9, c[0x0][0x19c], R11 ;  /* 0x0000670009091a24 */ /* 0x000fe200078e020b */
[----:B------:R-:W-:Y:S05]  /*0d10*/  @P1 BRA `(.L_x_2) ;  /* 0x0000009000001947 */ /* 0x000fea0003800000 */
[----:B------:R-:W-:Y:S01]  /*0d20*/  SHF.R.S32.HI R2, RZ, 0x1f, R219 ;  /* 0x0000001fff027819 */ /* 0x000fe200000114db */
[----:B------:R-:W-:-:S04]  /*0d30*/  IMAD.WIDE.U32 R10, R219, c[0x0][0x198], RZ ;  /* 0x00006600db0a7a25 */ /* 0x000fc800078e00ff */
[----:B------:R-:W-:Y:S02]  /*0d40*/  IMAD R2, R2, c[0x0][0x198], RZ ;  /* 0x0000660002027a24 */ /* 0x000fe400078e02ff */
[----:B------:R-:W-:Y:S02]  /*0d50*/  IMAD R0, R8, c[0x0][0x180], RZ ;  /* 0x0000600008007a24 */ /* 0x000fe400078e02ff */
[----:B------:R-:W-:Y:S02]  /*0d60*/  IMAD R2, R219, c[0x0][0x19c], R2 ;  /* 0x00006700db027a24 */ /* 0x000fe400078e0202 */
[----:B------:R-:W-:-:S03]  /*0d70*/  IMAD R0, R195, c[0x0][0x184], R0 ;  /* 0x00006100c3007a24 */ /* 0x000fc600078e0200 */
[----:B------:R-:W-:-:S05]  /*0d80*/  IADD3 R11, R11, R2, RZ ;  /* 0x000000020b0b7210 */ /* 0x000fca0007ffe0ff */
[----:B------:R-:W-:-:S05]  /*0d90*/  IMAD.WIDE.U32 R10, R195, c[0x0][0x180], R10 ;  /* 0x00006000c30a7a25 */ /* 0x000fca00078e000a */
[----:B------:R-:W-:Y:S02]  /*0da0*/  IADD3 R9, R11, R0, RZ ;  /* 0x000000000b097210 */ /* 0x000fe40007ffe0ff */
.L_x_2:
[----:B------:R-:W-:-:S05]  /*0db0*/  @P1 IADD3 R2, R219, R222, RZ ;  /* 0x000000dedb021210 */ /* 0x000fca0007ffe0ff */
[----:B------:R-:W-:-:S04]  /*0dc0*/  @P1 IMAD.WIDE.U32 R14, R2, c[0x0][0x1a0], RZ ;  /* 0x00006800020e1a25 */ /* 0x000fc800078e00ff */
[----:B------:R-:W-:Y:S01]  /*0dd0*/  @P1 IMAD R2, R2, c[0x0][0x1a4], R15 ;  /* 0x0000690002021a24 */ /* 0x000fe200078e020f */
[----:B------:R-:W-:Y:S01]  /*0de0*/  @P1 MOV R12, R14 ;  /* 0x0000000e000c1202 */ /* 0x000fe20000000f00 */
        /* <DEDUP_REMOVED lines=10> */
[----:B------:R-:W-:Y:S02]  /*0e90*/  MOV R12, R14 ;  /* 0x0000000e000c7202 */ /* 0x000fe40000000f00 */
.L_x_3:
[----:B------:R-:W-:Y:S01]  /*0ea0*/  IABS R4, c[0x0][0x1c8] ;  /* 0x0000720000047a13 */ /* 0x000fe20000000000 */
[----:B------:R-:W-:Y:S01]  /*0eb0*/  IMAD.MOV.U32 R24, RZ, RZ, RZ ;  /* 0x000000ffff187224 */ /* 0x000fe200078e00ff */
[----:B------:R-:W-:Y:S01]  /*0ec0*/  IABS R22, R212 ;  /* 0x000000d400167213 */ /* 0x000fe20000000000 */
[----:B------:R-:W1:Y:S01]  /*0ed0*/  LDC.U8 R11, c[0x0][0x328] ;  /* 0x0000ca00ff0b7b82 */ /* 0x000e620000000000 */
[----:B------:R-:W2:Y:S01]  /*0ee0*/  I2F.RP R6, R4 ;  /* 0x0000000400067306 */ /* 0x000ea20000209400 */
[----:B------:R-:W-:Y:S01]  /*0ef0*/  @P0 IMAD.WIDE.U32 R32, R20, c[0x0][0x370], RZ ;  /* 0x0000dc0014200a25 */ /* 0x000fe200078e00ff */
[----:B------:R-:W-:Y:S01]  /*0f00*/  ULDC UR12, c[0x0][0x22c] ;  /* 0x00008b00000c7ab9 */ /* 0x000fe20000000800 */
[----:B------:R-:W-:Y:S01]  /*0f10*/  LOP3.LUT R14, R212, c[0x0][0x1c8], RZ, 0x3c, !PT ;  /* 0x00007200d40e7a12 */ /* 0x000fe200078e3cff */
[----:B------:R-:W-:Y:S01]  /*0f20*/  ULDC UR5, c[0x0][0x1c0] ;  /* 0x0000700000057ab9 */ /* 0x000fe20000000800 */
[----:B------:R-:W-:Y:S01]  /*0f30*/  @!P0 IMAD.WIDE.U32 R26, R195, c[0x0][0x368], RZ ;  /* 0x0000da00c31a8a25 */ /* 0x000fe200078e00ff */
[----:B------:R-:W-:Y:S01]  /*0f40*/  UIMAD.WIDE UR6, UR12, UR5, URZ ;  /* 0x000000050c0672a5 */ /* 0x000fe2000f8e023f */
[----:B------:R-:W-:-:S02]  /*0f50*/  ISETP.GE.AND P2, PT, R14, RZ, PT ;  /* 0x000000ff0e00720c */ /* 0x000fc40003f46270 */
[----:B------:R-:W-:Y:S02]  /*0f60*/  @P0 IMAD R23, R20, c[0x0][0x374], R33 ;  /* 0x0000dd0014170a24 */ /* 0x000fe400078e0221 */
[----:B------:R-:W-:Y:S01]  /*0f70*/  @!P0 IMAD.MOV.U32 R32, RZ, RZ, R26 ;  /* 0x000000ffff208224 */ /* 0x000fe200078e001a */
[----:B--2---:R-:W2:Y:S01]  /*0f80*/  MUFU.RCP R25, R6 ;  /* 0x0000000600197308 */ /* 0x004ea20000001000 */
[----:B-1----:R-:W-:Y:S02]  /*0f90*/  ISETP.NE.AND P1, PT, R11, RZ, PT ;  /* 0x000000ff0b00720c */ /* 0x002fe40003f25270 */
[----:B------:R-:W-:-:S04]  /*0fa0*/  SHF.L.U32 R11, R195, 0x7, RZ ;  /* 0x00000007c30b7819 */ /* 0x000fc800000006ff */
[----:B------:R-:W-:Y:S02]  /*0fb0*/  SEL R11, R11, RZ, P5 ;  /* 0x000000ff0b0b7207 */ /* 0x000fe40002800000 */
[----:B--2---:R-:W-:-:S06]  /*0fc0*/  IADD3 R25, R25, 0xffffffe, RZ ;  /* 0x0ffffffe19197810 */ /* 0x004fcc0007ffe0ff */
[----:B------:R-:W1:Y:S02]  /*0fd0*/  F2I.FTZ.U32.TRUNC.NTZ R25, R25 ;  /* 0x0000001900197305 */ /* 0x000e64000021f000 */
[----:B-1----:R-:W-:-:S05]  /*0fe0*/  IADD3 R0, RZ, -R25, RZ ;  /* 0x80000019ff007210 */ /* 0x002fca0007ffe0ff */
[----:B------:R-:W-:Y:S01]  /*0ff0*/  IMAD R15, R0, R4, RZ ;  /* 0x00000004000f7224 */ /* 0x000fe200078e02ff */
[----:B------:R-:W-:-:S03]  /*1000*/  MOV R0, c[0x0][0x224] ;  /* 0x0000890000007a02 */ /* 0x000fc60000000f00 */
[----:B------:R-:W-:Y:S01]  /*1010*/  IMAD.HI.U32 R15, R25, R15, R24 ;  /* 0x0000000f190f7227 */ /* 0x000fe200078e0018 */
[----:B------:R-:W-:-:S03]  /*1020*/  SHF.R.S32.HI R0, RZ, 0x1f, R0 ;  /* 0x0000001fff007819 */ /* 0x000fc60000011400 */
[----:B------:R-:W-:Y:S02]  /*1030*/  @!P0 IMAD R24, R8, c[0x0][0x368], RZ ;  /* 0x0000da0008188a24 */ /* 0x000fe400078e02ff */
[----:B------:R-:W-:-:S04]  /*1040*/  IMAD.HI.U32 R6, R15, R22, RZ ;  /* 0x000000160f067227 */ /* 0x000fc800078e00ff */
[----:B------:R-:W-:Y:S02]  /*1050*/  IMAD.MOV R15, RZ, RZ, -R6 ;  /* 0x000000ffff0f7224 */ /* 0x000fe400078e0a06 */
[C---:B------:R-:W-:Y:S02]  /*1060*/  @!P0 IMAD R21, R195.reuse, c[0x0][0x36c], R24 ;  /* 0x0000db00c3158a24 */ /* 0x040fe400078e0218 */
[C---:B------:R-:W-:Y:S02]  /*1070*/  IMAD R15, R4.reuse, R15, R22 ;  /* 0x0000000f040f7224 */ /* 0x040fe400078e0216 */
[----:B------:R-:W-:Y:S01]  /*1080*/  IMAD.WIDE.U32 R24, R195, c[0x0][0x224], RZ ;  /* 0x00008900c3187a25 */ /* 0x000fe200078e00ff */
[----:B------:R-:W-:Y:S02]  /*1090*/  @!P0 IADD3 R23, R27, R21, RZ ;  /* 0x000000151b178210 */ /* 0x000fe40007ffe0ff */
[----:B------:R-:W-:Y:S01]  /*10a0*/  ISETP.GT.U32.AND P3, PT, R4, R15, PT ;  /* 0x0000000f0400720c */ /* 0x000fe20003f64070 */
[----:B------:R-:W-:Y:S01]  /*10b0*/  IMAD R27, R0, R195, RZ ;  /* 0x000000c3001b7224 */ /* 0x000fe200078e02ff */
[----:B------:R-:W1:Y:S01]  /*10c0*/  S2R R21, SR_CTAID.X ;  /* 0x0000000000157919 */ /* 0x000e620000002500 */
[----:B------:R-:W2:Y:S01]  /*10d0*/  LDC.U8 R0, c[0x0][0x3d0] ;  /* 0x0000f400ff007b82 */ /* 0x000ea20000000000 */
[----:B------:R-:W-:-:S02]  /*10e0*/  IMAD R14, R24, UR7, RZ ;  /* 0x00000007180e7c24 */ /* 0x000fc4000f8e02ff */
[----:B------:R-:W-:Y:S01]  /*10f0*/  IMAD R27, R8, c[0x0][0x224], R27 ;  /* 0x00008900081b7a24 */ /* 0x000fe200078e021b */
[----:B------:R-:W-:-:S03]  /*1100*/  SHF.L.U64.HI R8, R195, 0x7, R8 ;  /* 0x00000007c3087819 */ /* 0x000fc60000010208 */
[----:B------:R-:W-:Y:S01]  /*1110*/  IMAD.IADD R25, R25, 0x1, R27 ;  /* 0x0000000119197824 */ /* 0x000fe200078e021b */
[----:B------:R-:W-:Y:S01]  /*1120*/  SEL R8, R8, RZ, P5 ;  /* 0x000000ff08087207 */ /* 0x000fe20002800000 */
[----:B------:R-:W-:Y:S01]  /*1130*/  IMAD.WIDE.U32 R26, R20, UR6, RZ ;  /* 0x00000006141a7c25 */ /* 0x000fe2000f8e00ff */
[-C--:B------:R-:W-:Y:S02]  /*1140*/  @!P3 IADD3 R15, R15, -R4.reuse, RZ ;  /* 0x800000040f0fb210 */ /* 0x080fe40007ffe0ff */
[----:B------:R-:W-:Y:S01]  /*1150*/  @!P3 IADD3 R6, R6, 0x1, RZ ;  /* 0x000000010606b810 */ /* 0x000fe20007ffe0ff */
[----:B------:R-:W-:Y:S01]  /*1160*/  IMAD R14, R25, UR6, R14 ;  /* 0x00000006190e7c24 */ /* 0x000fe2000f8e020e */
[----:B------:R-:W-:Y:S01]  /*1170*/  ISETP.GE.U32.AND P4, PT, R15, R4, PT ;  /* 0x000000040f00720c */ /* 0x000fe20003f86070 */
[----:B------:R-:W-:Y:S01]  /*1180*/  IMAD.WIDE.U32 R24, R24, UR6, RZ ;  /* 0x0000000618187c25 */ /* 0x000fe2000f8e00ff */
[----:B------:R-:W-:Y:S02]  /*1190*/  ISETP.NE.AND P3, PT, RZ, c[0x0][0x1c8], PT ;  /* 0x00007200ff007a0c */ /* 0x000fe40003f65270 */
[----:B------:R-:W-:Y:S01]  /*11a0*/  IADD3 R30, P5, R16, R11, RZ ;  /* 0x0000000b101e7210 */ /* 0x000fe20007fbe0ff */
[----:B------:R-:W-:Y:S01]  /*11b0*/  IMAD R4, R20, UR7, RZ ;  /* 0x0000000714047c24 */ /* 0x000fe2000f8e02ff */
[----:B------:R-:W-:Y:S01]  /*11c0*/  IADD3 R14, R25, R14, RZ ;  /* 0x0000000e190e7210 */ /* 0x000fe20007ffe0ff */
[----:B------:R-:W-:Y:S01]  /*11d0*/  @P1 IMAD R25, R195, c[0x0][0x214], RZ ;  /* 0x00008500c3191a24 */ /* 0x000fe200078e02ff */
[----:B------:R-:W-:Y:S01]  /*11e0*/  SEL R15, R24, R26, !P0 ;  /* 0x0000001a180f7207 */ /* 0x000fe20004000000 */
[----:B------:R-:W-:Y:S01]  /*11f0*/  IMAD.X R8, R17, 0x1, R8, P5 ;  /* 0x0000000111087824 */ /* 0x000fe200028e0608 */
[----:B--2---:R-:W-:Y:S01]  /*1200*/  ISETP.NE.AND P6, PT, R0, RZ, PT ;  /* 0x000000ff0000720c */ /* 0x004fe20003fc5270 */
[----:B------:R-:W-:Y:S01]  /*1210*/  IMAD R11, R30, UR7, RZ ;  /* 0x000000071e0b7c24 */ /* 0x000fe2000f8e02ff */
[----:B------:R-:W-:Y:S01]  /*1220*/  @P1 SEL R29, R25, R20, !P0 ;  /* 0x00000014191d1207 */ /* 0x000fe20004000000 */
[----:B-1----:R-:W-:Y:S01]  /*1230*/  IMAD.WIDE.U32 R24, R21, c[0x0][0x3d8], RZ ;  /* 0x0000f60015187a25 */ /* 0x002fe200078e00ff */
[----:B------:R-:W-:-:S03]  /*1240*/  @P4 IADD3 R6, R6, 0x1, RZ ;  /* 0x0000000106064810 */ /* 0x000fc60007ffe0ff */
[----:B------:R-:W-:Y:S01]  /*1250*/  IMAD R11, R8, UR6, R11 ;  /* 0x00000006080b7c24 */ /* 0x000fe2000f8e020b */
[----:B------:R-:W-:Y:S01]  /*1260*/  @!P2 IADD3 R6, -R6, RZ, RZ ;  /* 0x000000ff0606a210 */ /* 0x000fe20007ffe1ff */
[----:B------:R-:W-:Y:S01]  /*1270*/  IMAD R21, R21, c[0x0][0x3dc], R25 ;  /* 0x0000f70015157a24 */ /* 0x000fe200078e0219 */
[----:B------:R-:W-:Y:S01]  /*1280*/  @!P3 LOP3.LUT R6, RZ, c[0x0][0x1c8], RZ, 0x33, !PT ;  /* 0x00007200ff06ba12 */ /* 0x000fe200078e33ff */
[----:B------:R-:W-:Y:S01]  /*1290*/  IMAD R26, R212, c[0x0][0x22c], RZ ;  /* 0x00008b00d41a7a24 */ /* 0x000fe200078e02ff */
[----:B------:R-:W-:Y:S01]  /*12a0*/  SEL R22, R24, RZ, P6 ;  /* 0x000000ff18167207 */ /* 0x000fe20003000000 */
[----:B------:R-:W-:Y:S01]  /*12b0*/  IMAD.WIDE.U32 R30, R30, UR6, RZ ;  /* 0x000000061e1e7c25 */ /* 0x000fe2000f8e00ff */
[----:B------:R-:W-:Y:S02]  /*12c0*/  SHF.R.S32.HI R8, RZ, 0x1f, R5 ;  /* 0x0000001fff087819 */ /* 0x000fe40000011405 */
[--C-:B------:R-:W-:Y:S01]  /*12d0*/  SHF.R.S32.HI R25, RZ, 0x1f, R212.reuse ;  /* 0x0000001fff197819 */ /* 0x100fe200000114d4 */
[----:B------:R-:W-:Y:S01]  /*12e0*/  @!P1 IMAD R0, R195, c[0x0][0x1c0], R212 ;  /* 0x00007000c3009a24 */ /* 0x000fe200078e02d4 */
[----:B------:R-:W-:Y:S01]  /*12f0*/  SHF.R.S32.HI R24, RZ, 0x1f, R26 ;  /* 0x0000001fff187819 */ /* 0x000fe2000001141a */
[----:B------:R-:W-:Y:S01]  /*1300*/  @P0 IMAD.IADD R14, R27, 0x1, R4 ;  /* 0x000000011b0e0824 */ /* 0x000fe200078e0204 */
[----:B------:R-:W-:Y:S01]  /*1310*/  SEL R21, R21, RZ, P6 ;  /* 0x000000ff15157207 */ /* 0x000fe20003000000 */
[----:B------:R-:W-:Y:S01]  /*1320*/  @P1 IMAD R29, R212, c[0x0][0x234], R29 ;  /* 0x00008d00d41d1a24 */ /* 0x000fe200078e021d */
[----:B------:R-:W-:Y:S01]  /*1330*/  IADD3 R11, R31, R11, RZ ;  /* 0x0000000b1f0b7210 */ /* 0x000fe20007ffe0ff */
[----:B------:R-:W-:Y:S01]  /*1340*/  @!P1 IMAD R29, R0, c[0x0][0x214], RZ ;  /* 0x00008500001d9a24 */ /* 0x000fe200078e02ff */
[----:B------:R-:W-:Y:S01]  /*1350*/  SHF.R.S32.HI R4, RZ, 0x1f, R6 ;  /* 0x0000001fff047819 */ /* 0x000fe20000011406 */
[----:B------:R-:W-:Y:S05]  /*1360*/  @!P1 BRA `(.L_x_4) ;  /* 0x0000007000009947 */ /* 0x000fea0003800000 */
[----:B------:R-:W-:Y:S01]  /*1370*/  @!P0 IMAD R20, R195, c[0x0][0x224], RZ ;  /* 0x00008900c3148a24 */ /* 0x000fe200078e02ff */
[----:B------:R-:W-:-:S02]  /*1380*/  MOV R27, 0x80 ;  /* 0x00000080001b7802 */ /* 0x000fc40000000f00 */
[----:B------:R-:W-:Y:S02]  /*1390*/  MOV R0, c[0x0][0x210] ;  /* 0x0000840000007a02 */ /* 0x000fe40000000f00 */
[----:B------:R-:W-:-:S03]  /*13a0*/  LEA R33, R195, R20, 0x7 ;  /* 0x00000014c3217211 */ /* 0x000fc600078e38ff */
[----:B------:R-:W-:-:S04]  /*13b0*/  IMAD R27, R27, R0, c[0x0][0x234] ;  /* 0x00008d001b1b7624 */ /* 0x000fc800078e0200 */
[----:B------:R-:W-:Y:S01]  /*13c0*/  IMAD R27, R27, R212, R33 ;  /* 0x000000d41b1b7224 */ /* 0x000fe200078e0221 */
[----:B------:R-:W-:Y:S05]  /*13d0*/  BRA `(.L_x_5) ;  /* 0x0000002000007947 */ /* 0x000fea0003800000 */
.L_x_4:
[----:B------:R-:W-:-:S04]  /*13e0*/  IMAD R27, R195, c[0x0][0x1c0], R212 ;  /* 0x00007000c31b7a24 */ /* 0x000fc800078e02d4 */
[----:B------:R-:W-:Y:S02]  /*13f0*/  IMAD R27, R27, c[0x0][0x224], RZ ;  /* 0x000089001b1b7a24 */ /* 0x000fe400078e02ff */
.L_x_5:
[----:B------:R-:W-:Y:S01]  /*1400*/  IADD3 R32, P0, R192, R32, RZ ;  /* 0x00000020c0207210 */ /* 0x000fe20007f1e0ff */
[----:B------:R-:W-:Y:S01]  /*1410*/  UIMAD UR12, UR12, UR4, URZ ;  /* 0x000000040c0c72a4 */ /* 0x000fe2000f8e023f */
[----:B------:R-:W-:Y:S01]  /*1420*/  SHF.R.S32.HI R193, RZ, 0x1f, R192 ;  /* 0x0000001fffc17819 */ /* 0x000fe200000114c0 */
[----:B------:R-:W-:Y:S01]  /*1430*/  IMAD R31, R17, c[0x0][0x370], RZ ;  /* 0x0000dc00111f7a24 */ /* 0x000fe200078e02ff */
[----:B------:R-:W-:Y:S01]  /*1440*/  SHF.R.S32.HI R0, RZ, 0x1f, R191 ;  /* 0x0000001fff007819 */ /* 0x000fe200000114bf */
[----:B------:R-:W-:Y:S01]  /*1450*/  USHF.L.U32 UR6, UR12, 0x6, URZ ;  /* 0x000000060c067899 */ /* 0x000fe2000800063f */
[C---:B------:R-:W-:Y:S01]  /*1460*/  IADD3 R29, R16.reuse, R29, RZ ;  /* 0x0000001d101d7210 */ /* 0x040fe20007ffe0ff */
[----:B------:R-:W-:Y:S01]  /*1470*/  IMAD.X R33, R193, 0x1, R23, P0 ;  /* 0x00000001c1217824 */ /* 0x000fe200000e0617 */
[----:B------:R-:W-:Y:S01]  /*1480*/  IADD3 R23, P0, R191, R16, RZ ;  /* 0x00000010bf177210 */ /* 0x000fe20007f1e0ff */
[C---:B------:R-:W-:Y:S01]  /*1490*/  IMAD R20, R16.reuse, c[0x0][0x374], R31 ;  /* 0x0000dd0010147a24 */ /* 0x040fe200078e021f */
[----:B------:R-:W-:Y:S01]  /*14a0*/  USHF.R.S32.HI UR5, URZ, 0x1f, UR6 ;  /* 0x0000001f3f057899 */ /* 0x000fe20008011406 */
[----:B------:R-:W-:Y:S01]  /*14b0*/  IMAD.WIDE.U32 R32, R16, c[0x0][0x370], R32 ;  /* 0x0000dc0010207a25 */ /* 0x000fe200078e0020 */
[----:B------:R-:W-:Y:S01]  /*14c0*/  IADD3.X R17, R0, R17, RZ, P0, !PT ;  /* 0x0000001100117210 */ /* 0x000fe200007fe4ff */
[----:B------:R-:W-:Y:S01]  /*14d0*/  BSSY B1, `(.L_x_1) ;  /* 0x0000577000017945 */ /* 0x000fe20003800000 */
[----:B------:R-:W-:Y:S01]  /*14e0*/  IADD3 R26, P3, P2, R30, UR6, R26 ;  /* 0x000000061e1a7c10 */ /* 0x000fe2000fa7e01a */
[----:B------:R-:W-:Y:S01]  /*14f0*/  IMAD.IADD R33, R33, 0x1, R20 ;  /* 0x0000000121217824 */ /* 0x000fe200078e0214 */
[----:B------:R-:W-:Y:S01]  /*1500*/  IADD3 R27, R16, R27, RZ ;  /* 0x0000001b101b7210 */ /* 0x000fe20007ffe0ff */
[----:B------:R-:W-:Y:S01]  /*1510*/  IMAD R20, R17, c[0x0][0x190], RZ ;  /* 0x0000640011147a24 */ /* 0x000fe200078e02ff */
[----:B------:R-:W-:Y:S01]  /*1520*/  IADD3 R22, P1, P0, R22, R26, R15 ;  /* 0x0000001a16167210 */ /* 0x000fe2000783e00f */
[----:B------:R-:W-:Y:S01]  /*1530*/  IMAD.WIDE.U32 R30, R23, c[0x0][0x190], R192 ;  /* 0x00006400171e7a25 */ /* 0x000fe200078e00c0 */
[----:B------:R-:W-:-:S02]  /*1540*/  IADD3.X R11, R11, UR5, R24, P3, P2 ;  /* 0x000000050b0b7c10 */ /* 0x000fc40009fe4418 */
[----:B------:R-:W-:Y:S01]  /*1550*/  ISETP.GE.AND P3, PT, R13, 0x1, PT ;  /* 0x000000010d00780c */ /* 0x000fe20003f66270 */
[----:B------:R-:W-:Y:S01]  /*1560*/  IMAD R17, R23, c[0x0][0x194], R20 ;  /* 0x0000650017117a24 */ /* 0x000fe200078e0214 */
[----:B------:R-:W-:Y:S01]  /*1570*/  IADD3.X R14, R21, R11, R14, P1, P0 ;  /* 0x0000000b150e7210 */ /* 0x000fe20000fe040e */
[----:B------:R-:W-:Y:S01]  /*1580*/  IMAD R23, R189, UR12, R188 ;  /* 0x0000000cbd177c24 */ /* 0x000fe2000f8e02bc */
[----:B------:R-:W-:Y:S01]  /*1590*/  IADD3 R20, P1, R19, R30, RZ ;  /* 0x0000001e13147210 */ /* 0x000fe20007f3e0ff */
[----:B------:R-:W-:Y:S01]  /*15a0*/  IMAD R15, R25, c[0x0][0x378], RZ ;  /* 0x0000de00190f7a24 */ /* 0x000fe200078e02ff */
[----:B------:R-:W-:Y:S01]  /*15b0*/  LEA.HI.SX32 R218, R7, 0xffffffff, 0x1a ;  /* 0xffffffff07da7811 */ /* 0x000fe200078fd2ff */
[----:B------:R-:W-:Y:S01]  /*15c0*/  IMAD.WIDE.U32 R32, R212, c[0x0][0x378], R32 ;  /* 0x0000de00d4207a25 */ /* 0x000fe200078e0020 */
[C---:B------:R-:W-:Y:S02]  /*15d0*/  IADD3 R22, P0, R23.reuse, R22, RZ ;  /* 0x0000001617167210 */ /* 0x040fe40007f1e0ff */
[----:B------:R-:W-:Y:S01]  /*15e0*/  IADD3.X R21, R18, R31, R17, P1, !PT ;  /* 0x0000001f12157210 */ /* 0x000fe20000ffe411 */
[----:B------:R-:W-:Y:S01]  /*15f0*/  IMAD R15, R212, c[0x0][0x37c], R15 ;  /* 0x0000df00d40f7a24 */ /* 0x000fe200078e020f */
[----:B------:R-:W-:Y:S01]  /*1600*/  LEA.HI.X.SX32 R231, R23, R14, 0x1, P0 ;  /* 0x0000000e17e77211 */ /* 0x000fe200000f0eff */
[----:B------:R-:W-:Y:S01]  /*1610*/  IMAD R11, R25, c[0x0][0x1a8], RZ ;  /* 0x00006a00190b7a24 */ /* 0x000fe200078e02ff */
[----:B------:R-:W-:Y:S01]  /*1620*/  LEA R230, P0, R22, c[0x0][0x350], 0x2 ;  /* 0x0000d40016e67a11 */ /* 0x000fe200078010ff */
[----:B------:R-:W-:-:S02]  /*1630*/  IMAD.IADD R33, R33, 0x1, R15 ;  /* 0x0000000121217824 */ /* 0x000fc400078e020f */
[----:B------:R-:W-:Y:S01]  /*1640*/  IMAD R14, R0, c[0x0][0x370], RZ ;  /* 0x0000dc00000e7a24 */ /* 0x000fe200078e02ff */
[----:B------:R-:W-:Y:S01]  /*1650*/  LEA.HI.X R231, R22, c[0x0][0x354], R231, 0x2, P0 ;  /* 0x0000d50016e77a11 */ /* 0x000fe200000f14e7 */
[C---:B------:R-:W-:Y:S02]  /*1660*/  IMAD R11, R212.reuse, c[0x0][0x1ac], R11 ;  /* 0x00006b00d40b7a24 */ /* 0x040fe400078e020b */
[----:B------:R-:W-:-:S04]  /*1670*/  IMAD.WIDE.U32 R20, R212, c[0x0][0x1a8], R20 ;  /* 0x00006a00d4147a25 */ /* 0x000fc800078e0014 */
[C---:B------:R-:W-:Y:S01]  /*1680*/  IMAD R14, R191.reuse, c[0x0][0x374], R14 ;  /* 0x0000dd00bf0e7a24 */ /* 0x040fe200078e020e */
[----:B------:R-:W-:Y:S01]  /*1690*/  LEA R228, P2, R20, c[0x0][0x160], 0x1 ;  /* 0x0000580014e47a11 */ /* 0x000fe200078408ff */
[----:B------:R-:W-:-:S04]  /*16a0*/  IMAD.WIDE.U32 R32, R191, c[0x0][0x370], R32 ;  /* 0x0000dc00bf207a25 */ /* 0x000fc800078e0020 */
[----:B------:R-:W-:Y:S01]  /*16b0*/  IMAD.IADD R11, R21, 0x1, R11 ;  /* 0x00000001150b7824 */ /* 0x000fe200078e020b */
[----:B------:R-:W-:Y:S01]  /*16c0*/  IADD3 R14, R33, R14, RZ ;  /* 0x0000000e210e7210 */ /* 0x000fe20007ffe0ff */
[----:B------:R-:W-:Y:S01]  /*16d0*/  IMAD.MOV.U32 R210, RZ, RZ, 0x4 ;  /* 0x00000004ffd27424 */ /* 0x000fe200078e00ff */
[----:B------:R-:W-:Y:S02]  /*16e0*/  LEA R226, P1, R32, c[0x0][0x330], 0x1 ;  /* 0x0000cc0020e27a11 */ /* 0x000fe400078208ff */
[----:B------:R-:W-:Y:S01]  /*16f0*/  LEA.HI.X R229, R20, c[0x0][0x164], R11, 0x1, P2 ;  /* 0x0000590014e57a11 */ /* 0x000fe200010f0c0b */
[----:B------:R-:W-:Y:S01]  /*1700*/  IMAD.WIDE R208, R29, R210, c[0x0][0x200] ;  /* 0x000080001dd07625 */ /* 0x000fe200078e02d2 */
[----:B------:R-:W-:-:S03]  /*1710*/  LEA.HI.X R227, R32, c[0x0][0x334], R14, 0x1, P1 ;  /* 0x0000cd0020e37a11 */ /* 0x000fc600008f0c0e */
[----:B------:R-:W-:Y:S01]  /*1720*/  IMAD.WIDE R210, R27, R210, c[0x0][0x3c8] ;  /* 0x0000f2001bd27625 */ /* 0x000fe200078e02d2 */
[----:B------:R-:W-:Y:S05]  /*1730*/  @!P3 BRA `(.L_x_6) ;  /* 0x00004b200000b947 */ /* 0x000fea0003800000 */
[----:B------:R-:W-:Y:S01]  /*1740*/  IMAD R16, R8, c[0x0][0x1a0], RZ ;  /* 0x0000680008107a24 */ /* 0x000fe200078e02ff */
[----:B------:R-:W-:Y:S01]  /*1750*/  IADD3 R15, R191, 0x20, RZ ;  /* 0x00000020bf0f7810 */ /* 0x000fe20007ffe0ff */
[----:B------:R-:W-:Y:S01]  /*1760*/  IMAD.WIDE.U32 R18, R5, c[0x0][0x1a0], R192 ;  /* 0x0000680005127a25 */ /* 0x000fe200078e00c0 */
[----:B------:R-:W-:Y:S01]  /*1770*/  @P6 BAR.SYNC.DEFER_BLOCKING 0x0 ;  /* 0x0000000000006b1d */ /* 0x000fe20000010000 */
[----:B------:R-:W-:Y:S02]  /*1780*/  MOV R214, 0x7f800000 ;  /* 0x7f80000000d67802 */ /* 0x000fe40000000f00 */
[----:B------:R-:W-:Y:S01]  /*1790*/  IMAD R14, R197, -0x80, R220 ;  /* 0xffffff80c50e7824 */ /* 0x000fe200078e02dc */
[----:B------:R-:W-:Y:S01]  /*17a0*/  IADD3 R18, P0, R12, R18, RZ ;  /* 0x000000120c127210 */ /* 0x000fe20007f1e0ff */
[----:B------:R-:W-:Y:S02]  /*17b0*/  IMAD R7, R5, c[0x0][0x1a4], R16 ;  /* 0x0000690005077a24 */ /* 0x000fe400078e0210 */
[----:B------:R-:W-:Y:S01]  /*17c0*/  IMAD R11, R4, c[0x0][0x1b8], RZ ;  /* 0x00006e00040b7a24 */ /* 0x000fe200078e02ff */
[CC--:B------:R-:W-:Y:S01]  /*17d0*/  ISETP.GE.AND P5, PT, R191.reuse, R14.reuse, PT ;  /* 0x0000000ebf00720c */ /* 0x0c0fe20003fa6270 */
[----:B------:R-:W-:Y:S01]  /*17e0*/  IMAD.MOV.U32 R183, RZ, RZ, 0x40 ;  /* 0x00000040ffb77424 */ /* 0x000fe200078e00ff */
[----:B------:R-:W-:Y:S01]  /*17f0*/  IADD3.X R19, R2, R19, R7, P0, !PT ;  /* 0x0000001302137210 */ /* 0x000fe200007fe407 */
[----:B------:R-:W-:Y:S01]  /*1800*/  IMAD R11, R6, c[0x0][0x1bc], R11 ;  /* 0x00006f00060b7a24 */ /* 0x000fe200078e020b */
[----:B------:R-:W-:Y:S01]  /*1810*/  IADD3 R7, R191, 0x40, RZ ;  /* 0x00000040bf077810 */ /* 0x000fe20007ffe0ff */
[----:B------:R-:W-:Y:S01]  /*1820*/  IMAD R8, R8, c[0x0][0x198], RZ ;  /* 0x0000660008087a24 */ /* 0x000fe200078e02ff */
[-C--:B------:R-:W-:Y:S01]  /*1830*/  ISETP.GE.AND P4, PT, R15, R14.reuse, PT ;  /* 0x0000000e0f00720c */ /* 0x080fe20003f86270 */
[----:B------:R-:W-:Y:S01]  /*1840*/  IMAD.WIDE.U32 R18, R6, c[0x0][0x1b8], R18 ;  /* 0x00006e0006127a25 */ /* 0x000fe200078e0012 */
[----:B------:R-:W-:-:S02]  /*1850*/  ISETP.GE.AND P2, PT, R7, R14, PT ;  /* 0x0000000e0700720c */ /* 0x000fc40003f46270 */
[----:B------:R-:W-:Y:S01]  /*1860*/  IADD3 R7, R191, 0x60, RZ ;  /* 0x00000060bf077810 */ /* 0x000fe20007ffe0ff */
[----:B------:R-:W-:Y:S02]  /*1870*/  IMAD.IADD R19, R19, 0x1, R11 ;  /* 0x0000000113137824 */ /* 0x000fe400078e020b */
[----:B------:R-:W-:Y:S01]  /*1880*/  @!P5 IMAD R2, R0, c[0x0][0x1a0], RZ ;  /* 0x000068000002da24 */ /* 0x000fe200078e02ff */
[----:B------:R-:W-:Y:S01]  /*1890*/  ISETP.GE.AND P1, PT, R7, R14, PT ;  /* 0x0000000e0700720c */ /* 0x000fe20003f26270 */
[C---:B------:R-:W-:Y:S01]  /*18a0*/  @!P5 IMAD.WIDE.U32 R16, R191.reuse, c[0x0][0x1a0], R18 ;  /* 0x00006800bf10da25 */ /* 0x040fe200078e0012 */
[----:B------:R1:W-:Y:S03]  /*18b0*/  @P5 STS.128 [R196+0xa000], RZ ;  /* 0x00a000ffc4005388 */ /* 0x0003e60000000c00 */
[C---:B------:R-:W-:Y:S01]  /*18c0*/  @!P5 IMAD R2, R191.reuse, c[0x0][0x1a4], R2 ;  /* 0x00006900bf02da24 */ /* 0x040fe200078e0202 */
[----:B------:R-:W-:Y:S01]  /*18d0*/  @!P5 LEA R22, P0, R16, c[0x0][0x170], 0x1 ;  /* 0x00005c001016da11 */ /* 0x000fe200078008ff */
[--C-:B------:R-:W-:Y:S01]  /*18e0*/  @!P4 IMAD.MOV.U32 R25, RZ, RZ, R19.reuse ;  /* 0x000000ffff19c224 */ /* 0x100fe200078e0013 */
[----:B------:R-:W-:Y:S01]  /*18f0*/  @!P4 IADD3 R11, P3, R191, 0x20, RZ ;  /* 0x00000020bf0bc810 */ /* 0x000fe20007f7e0ff */
[----:B------:R-:W-:Y:S01]  /*1900*/  @!P5 IMAD.IADD R2, R17, 0x1, R2 ;  /* 0x000000011102d824 */ /* 0x000fe200078e0202 */
[----:B------:R-:W-:Y:S01]  /*1910*/  @!P4 MOV R24, R18 ;  /* 0x000000120018c202 */ /* 0x000fe20000000f00 */
[----:B------:R-:W-:-:S02]  /*1920*/  @!P2 IMAD.MOV.U32 R17, RZ, RZ, R19 ;  /* 0x000000ffff11a224 */ /* 0x000fc400078e0013 */
[----:B------:R-:W-:Y:S01]  /*1930*/  @!P4 IMAD.X R12, RZ, RZ, R0, P3 ;  /* 0x000000ffff0cc224 */ /* 0x000fe200018e0600 */
[----:B------:R-:W-:Y:S01]  /*1940*/  @!P5 LEA.HI.X R23, R16, c[0x0][0x174], R2, 0x1, P0 ;  /* 0x00005d001017da11 */ /* 0x000fe200000f0c02 */
[----:B------:R-:W-:Y:S01]  /*1950*/  IMAD R2, R218, -0x40, R13 ;  /* 0xffffffc0da027824 */ /* 0x000fe200078e020d */
[C---:B------:R-:W-:Y:S01]  /*1960*/  @!P2 IADD3 R7, P0, R191.reuse, 0x40, RZ ;  /* 0x00000040bf07a810 */ /* 0x040fe20007f1e0ff */
[----:B------:R-:W-:Y:S01]  /*1970*/  @!P4 IMAD R12, R12, c[0x0][0x1a0], RZ ;  /* 0x000068000c0cca24 */ /* 0x000fe200078e02ff */
[----:B------:R-:W-:Y:S01]  /*1980*/  @!P1 IADD3 R13, P3, R191, 0x60, RZ ;  /* 0x00000060bf0d9810 */ /* 0x000fe20007f7e0ff */
[----:B------:R-:W-:Y:S01]  /*1990*/  @!P4 IMAD.WIDE.U32 R24, R11, c[0x0][0x1a0], R24 ;  /* 0x000068000b18ca25 */ /* 0x000fe200078e0018 */
[-C--:B------:R-:W-:Y:S01]  /*19a0*/  ISETP.GE.AND P6, PT, R191, R2.reuse, PT ;  /* 0x00000002bf00720c */ /* 0x080fe20003fc6270 */
[----:B------:R-:W-:Y:S01]  /*19b0*/  @!PT LDS RZ, [RZ] ;  /* 0x00000000fffff984 */ /* 0x000fe20000000800 */
[----:B------:R-:W-:Y:S01]  /*19c0*/  @!PT LDS RZ, [RZ] ;  /* 0x00000000fffff984 */ /* 0x000fe20000000800 */
[----:B------:R-:W-:Y:S01]  /*19d0*/  @!PT LDS RZ, [RZ] ;  /* 0x00000000fffff984 */ /* 0x000fe20000000800 */
[----:B------:R2:W-:Y:S02]  /*19e0*/  @!P5 LDGSTS.E.BYPASS.LTC128B.128 [R196+0xa000], [R22.64] ;  /* 0x0a00000016c4dfae */ /* 0x0005e4000b901d54 */
[----:B------:R-:W-:Y:S01]  /*19f0*/  @!P2 IMAD.X R16, RZ, RZ, R0, P0 ;  /* 0x000000ffff10a224 */ /* 0x000fe200000e0600 */
[----:B------:R-:W-:Y:S01]  /*1a00*/  ISETP.GE.AND P0, PT, R15, R2, PT ;  /* 0x000000020f00720c */ /* 0x000fe20003f06270 */
[----:B------:R-:W-:Y:S01]  /*1a10*/  @!P4 IMAD R12, R11, c[0x0][0x1a4], R12 ;  /* 0x000069000b0cca24 */ /* 0x000fe200078e020c */
[----:B------:R1:W-:Y:S01]  /*1a20*/  @P4 STS.128 [R196+0xb000], RZ ;  /* 0x00b000ffc4004388 */ /* 0x0003e20000000c00 */
[----:B------:R-:W-:-:S02]  /*1a30*/  @!P2 IMAD R16, R16, c[0x0][0x1a0], RZ ;  /* 0x000068001010aa24 */ /* 0x000fc400078e02ff */
[----:B------:R-:W-:Y:S01]  /*1a40*/  @!P1 IMAD.X R14, RZ, RZ, R0, P3 ;  /* 0x000000ffff0e9224 */ /* 0x000fe200018e0600 */
[----:B------:R-:W-:Y:S01]  /*1a50*/  @!P4 LEA R20, P3, R24, c[0x0][0x170], 0x1 ;  /* 0x00005c001814ca11 */ /* 0x000fe200078608ff */
[----:B------:R-:W-:Y:S02]  /*1a60*/  @!P2 IMAD R11, R7, c[0x0][0x1a4], R16 ;  /* 0x00006900070baa24 */ /* 0x000fe400078e0210 */
[----:B------:R-:W-:Y:S02]  /*1a70*/  @!P2 IMAD.MOV.U32 R16, RZ, RZ, R18 ;  /* 0x000000ffff10a224 */ /* 0x000fe400078e0012 */
[----:B------:R-:W-:Y:S02]  /*1a80*/  @!P1 IMAD R14, R14, c[0x0][0x1a0], RZ ;  /* 0x000068000e0e9a24 */ /* 0x000fe400078e02ff */
[----:B------:R-:W-:Y:S02]  /*1a90*/  @!P4 IMAD.IADD R12, R25, 0x1, R12 ;  /* 0x00000001190cc824 */ /* 0x000fe400078e020c */
[----:B------:R-:W-:-:S03]  /*1aa0*/  @!P2 IMAD.WIDE.U32 R16, R7, c[0x0][0x1a0], R16 ;  /* 0x000068000710aa25 */ /* 0x000fc600078e0010 */
[----:B------:R-:W-:Y:S01]  /*1ab0*/  @!P4 LEA.HI.X R21, R24, c[0x0][0x174], R12, 0x1, P3 ;  /* 0x00005d001815ca11 */ /* 0x000fe200018f0c0c */
[----:B------:R-:W-:Y:S01]  /*1ac0*/  @!P1 IMAD R7, R13, c[0x0][0x1a4], R14 ;  /* 0x000069000d079a24 */ /* 0x000fe200078e020e */
[----:B------:R-:W-:Y:S01]  /*1ad0*/  @!P2 IADD3 R11, R17, R11, RZ ;  /* 0x0000000b110ba210 */ /* 0x000fe20007ffe0ff */
[----:B------:R-:W-:Y:S01]  /*1ae0*/  @!P1 IMAD.WIDE.U32 R14, R13, c[0x0][0x1a0], R18 ;  /* 0x000068000d0e9a25 */ /* 0x000fe200078e0012 */
[C---:B------:R-:W-:Y:S01]  /*1af0*/  @!P2 LEA R18, P3, R16.reuse, c[0x0][0x170], 0x1 ;  /* 0x00005c001012aa11 */ /* 0x040fe200078608ff */
[----:B------:R-:W-:Y:S01]  /*1b00*/  @!PT LDS RZ, [RZ] ;  /* 0x00000000fffff984 */ /* 0x000fe20000000800 */
[----:B------:R-:W-:Y:S01]  /*1b10*/  @!PT LDS RZ, [RZ] ;  /* 0x00000000fffff984 */ /* 0x000fe20000000800 */
[----:B------:R-:W-:Y:S01]  /*1b20*/  @!PT LDS RZ, [RZ] ;  /* 0x00000000fffff984 */ /* 0x000fe20000000800 */
[----:B------:R3:W-:Y:S02]  /*1b30*/  @!P4 LDGSTS.E.BYPASS.LTC128B.128 [R196+0xb000], [R20.64] ;  /* 0x0b00000014c4cfae */ /* 0x0007e4000b901d54 */
[----:B------:R-:W-:Y:S01]  /*1b40*/  @!P1 IMAD.IADD R7, R15, 0x1, R7 ;  /* 0x000000010f079824 */ /* 0x000fe200078e0207 */
[----:B------:R-:W-:Y:S01]  /*1b50*/  @!P2 LEA.HI.X R19, R16, c[0x0][0x174], R11, 0x1, P3 ;  /* 0x00005d001013aa11 */ /* 0x000fe200018f0c0b */
[C---:B------:R-:W-:Y:S01]  /*1b60*/  IMAD.WIDE.U32 R24, R183.reuse, c[0x0][0x370], RZ ;  /* 0x0000dc00b7187a25 */ /* 0x040fe200078e00ff */
[----:B------:R-:W-:Y:S01]  /*1b70*/  @!P1 LEA R16, P3, R14, c[0x0][0x170], 0x1 ;  /* 0x00005c000e109a11 */ /* 0x000fe200078608ff */
[----:B------:R1:W-:Y:S01]  /*1b80*/  @P2 STS.128 [R196+0xc000], RZ ;  /* 0x00c000ffc4002388 */ /* 0x0003e20000000c00 */
[----:B------:R-:W-:Y:S01]  /*1b90*/  LEA.HI R11, R218, R218, RZ, 0x1 ;  /* 0x000000dada0b7211 */ /* 0x000fe200078f08ff */
[C---:B------:R-:W-:Y:S01]  /*1ba0*/  IMAD.WIDE.U32 R12, R183.reuse, c[0x0][0x190], RZ ;  /* 0x00006400b70c7a25 */ /* 0x040fe200078e00ff */
[----:B------:R-:W-:Y:S01]  /*1bb0*/  @!P1 LEA.HI.X R17, R14, c[0x0][0x174], R7, 0x1, P3 ;  /* 0x00005d000e119a11 */ /* 0x000fe200018f0c07 */
[----:B------:R-:W-:Y:S01]  /*1bc0*/  @!PT LDS RZ, [RZ] ;  /* 0x00000000fffff984 */ /* 0x000fe20000000800 */
[----:B------:R-:W-:Y:S01]  /*1bd0*/  @!PT LDS RZ, [RZ] ;  /* 0x00000000fffff984 */ /* 0x000fe20000000800 */
[----:B------:R-:W-:Y:S01]  /*1be0*/  @!PT LDS RZ, [RZ] ;  /* 0x00000000fffff984 */ /* 0x000fe20000000800 */
[----:B------:R4:W-:Y:S01]  /*1bf0*/  @!P2 LDGSTS.E.BYPASS.LTC128B.128 [R196+0xc000], [R18.64] ;  /* 0x0c00000012c4afae */ /* 0x0009e2000b901d54 */
[----:B------:R-:W-:Y:S01]  /*1c00*/  @!P0 IADD3 R14, P3, R226, R24, RZ ;  /* 0x00000018e20e8210 */ /* 0x000fe20007f7e0ff */
[----:B------:R-:W-:Y:S01]  /*1c10*/  IMAD R7, R183, c[0x0][0x374], RZ ;  /* 0x0000dd00b7077a24 */ /* 0x000fe200078e02ff */
[----:B------:R-:W-:Y:S01]  /*1c20*/  LOP3.LUT R11, R11, 0xfffffffe, RZ, 0xc0, !PT ;  /* 0xfffffffe0b0b7812 */ /* 0x000fe200078ec0ff */
[----:B------:R-:W-:Y:S01]  /*1c30*/  IMAD R8, R5, c[0x0][0x19c], R8 ;  /* 0x0000670005087a24 */ /* 0x000fe200078e0208 */
[----:B------:R1:W-:Y:S01]  /*1c40*/  @P1 STS.128 [R196+0xd000], RZ ;  /* 0x00d000ffc4001388 */ /* 0x0003e20000000c00 */
[----:B------:R-:W-:Y:S01]  /*1c50*/  IMAD.MOV.U32 R215, RZ, RZ, 0x7f800000 ;  /* 0x7f800000ffd77424 */ /* 0x000fe200078e00ff */
[----:B------:R-:W-:Y:S01]  /*1c60*/  @!P0 IADD3.X R15, R227, R25, R7, P3, !PT ;  /* 0x00000019e30f8210 */ /* 0x000fe20001ffe407 */
[----:B------:R-:W-:Y:S01]  /*1c70*/  IMAD R7, R183, c[0x0][0x194], RZ ;  /* 0x00006500b7077a24 */ /* 0x000fe200078e02ff */
[----:B------:R-:W-:Y:S01]  /*1c80*/  @!P0 IADD3 R12, P3, R228, R12, RZ ;  /* 0x0000000ce40c8210 */ /* 0x000fe20007f7e0ff */
[----:B------:R-:W-:Y:S01]  /*1c90*/  IMAD.WIDE.U32 R24, R5, c[0x0][0x198], R192 ;  /* 0x0000660005187a25 */ /* 0x000fe200078e00c0 */
[----:B------:R-:W-:Y:S01]  /*1ca0*/  @!PT LDS RZ, [RZ] ;  /* 0x00000000fffff984 */ /* 0x000fe20000000800 */
[----:B------:R-:W-:Y:S01]  /*1cb0*/  @!PT LDS RZ, [RZ] ;  /* 0x00000000fffff984 */ /* 0x000fe20000000800 */
[----:B------:R-:W-:Y:S01]  /*1cc0*/  @!PT LDS RZ, [RZ] ;  /* 0x00000000fffff984 */ /* 0x000fe20000000800 */
[----:B------:R1:W-:Y:S02]  /*1cd0*/  @!P1 LDGSTS.E.BYPASS.LTC128B.128 [R196+0xd000], [R16.64] ;  /* 0x0d00000010c49fae */ /* 0x0003e4000b901d54 */
[----:B------:R-:W-:Y:S01]  /*1ce0*/  @!P0 IADD3.X R13, R229, R13, R7, P3, !PT ;  /* 0x0000000de50d8210 */ /* 0x000fe20001ffe407 */
[----:B------:R-:W-:Y:S01]  /*1cf0*/  IMAD.IADD R11, R218, 0x1, -R11 ;  /* 0x00000001da0b7824 */ /* 0x000fe200078e0a0b */
[----:B------:R-:W-:Y:S01]  /*1d00*/  IADD3 R24, P3, R10, R24, RZ ;  /* 0x000000180a187210 */ /* 0x000fe20007f7e0ff */
[----:B------:R-:W-:Y:S01]  /*1d10*/  IMAD R7, R4, c[0x0][0x1b0], RZ ;  /* 0x00006c0004077a24 */ /* 0x000fe200078e02ff */
[----:B------:R-:W0:Y:S01]  /*1d20*/  LDGDEPBAR ;  /* 0x00000000000079af */ /* 0x000e220000000000 */
[----:B------:R-:W-:Y:S01]  /*1d30*/  IMAD.MOV.U32 R216, RZ, RZ, 0x7f800000 ;  /* 0x7f800000ffd87424 */ /* 0x000fe200078e00ff */
[----:B------:R-:W-:Y:S01]  /*1d40*/  IADD3.X R25, R9, R25, R8, P3, !PT ;  /* 0x0000001909197210 */ /* 0x000fe20001ffe408 */
[----:B------:R-:W-:Y:S01]  /*1d50*/  IMAD R4, R6, c[0x0][0x1b4], R7 ;  /* 0x00006d0006047a24 */ /* 0x000fe200078e0207 */
[----:B------:R-:W-:Y:S01]  /*1d60*/  ISETP.NE.AND P3, PT, R11, 0x1, PT ;  /* 0x000000010b00780c */ /* 0x000fe20003f65270 */
[----:B------:R3:W-:Y:S01]  /*1d70*/  @P6 STS.128 [R196+0x4000], RZ ;  /* 0x004000ffc4006388 */ /* 0x0007e20000000c00 */
[----:B------:R-:W-:Y:S01]  /*1d80*/  IADD3 R7, R190, 0x1000, RZ ;  /* 0x00001000be077810 */ /* 0x000fe20007ffe0ff */
[----:B------:R-:W-:-:S02]  /*1d90*/  IMAD.WIDE.U32 R8, R6, c[0x0][0x1b0], R24 ;  /* 0x00006c0006087a25 */ /* 0x000fc400078e0018 */
[----:B------:R-:W-:Y:S01]  /*1da0*/  @!PT LDS RZ, [RZ] ;  /* 0x00000000fffff984 */ /* 0x000fe20000000800 */
[----:B------:R-:W-:Y:S01]  /*1db0*/  @!PT LDS RZ, [RZ] ;  /* 0x00000000fffff984 */ /* 0x000fe20000000800 */
[----:B------:R-:W-:Y:S01]  /*1dc0*/  @!PT LDS RZ, [RZ] ;  /* 0x00000000fffff984 */ /* 0x000fe20000000800 */
[----:B------:R3:W-:Y:S01]  /*1dd0*/  @!P6 LDGSTS.E.BYPASS.LTC128B.128 [R196+0x4000], [R226.64] ;  /* 0x04000000e2c4efae */ /* 0x0007e2000b901d54 */
[----:B------:R-:W-:Y:S01]  /*1de0*/  SEL R7, R7, R190, !P3 ;  /* 0x000000be07077207 */ /* 0x000fe20005800000 */
[----:B--2---:R-:W-:Y:S02]  /*1df0*/  @!P1 IMAD.MOV.U32 R22, RZ, RZ, R8 ;  /* 0x000000ffff169224 */ /* 0x004fe400078e0008 */
[----:B------:R2:W-:Y:S01]  /*1e00*/  @P0 STS.128 [R196+0x5000], RZ ;  /* 0x005000ffc4000388 */ /* 0x0005e20000000c00 */
[----:B------:R-:W-:Y:S02]  /*1e10*/  IMAD.MOV.U32 R213, RZ, RZ, 0x7f800000 ;  /* 0x7f800000ffd57424 */ /* 0x000fe400078e00ff */
[----:B------:R-:W-:Y:S01]  /*1e20*/  IMAD.SHL.U32 R217, R7, 0x2, RZ ;  /* 0x0000000207d97824 */ /* 0x000fe200078e00ff */
[----:B------:R-:W-:Y:S01]  /*1e30*/  IADD3 R7, R187, 0x28, RZ ;  /* 0x00000028bb077810 */ /* 0x000fe20007ffe0ff */
[----:B------:R-:W-:Y:S01]  /*1e40*/  @!PT LDS RZ, [RZ] ;  /* 0x00000000fffff984 */ /* 0x000fe20000000800 */
[----:B------:R-:W-:Y:S01]  /*1e50*/  @!PT LDS RZ, [RZ] ;  /* 0x00000000fffff984 */ /* 0x000fe20000000800 */
[----:B------:R-:W-:Y:S01]  /*1e60*/  @!PT LDS RZ, [RZ] ;  /* 0x00000000fffff984 */ /* 0x000fe20000000800 */
[----:B------:R2:W-:Y:S01]  /*1e70*/  @!P0 LDGSTS.E.BYPASS.LTC128B.128 [R196+0x5000], [R14.64] ;  /* 0x050000000ec48fae */ /* 0x0005e2000b901d54 */
[----:B-1----:R-:W-:-:S03]  /*1e80*/  IMAD.IADD R17, R9, 0x1, R4 ;  /* 0x0000000109117824 */ /* 0x002fc600078e0204 */
[----:B------:R1:W-:Y:S01]  /*1e90*/  @P6 STS [R217], RZ ;  /* 0x000000ffd9006388 */ /* 0x0003e20000000800 */
[----:B------:R-:W-:Y:S01]  /*1ea0*/  @!P5 IMAD.MOV.U32 R16, RZ, RZ, R8 ;  /* 0x000000ffff10d224 */ /* 0x000fe200078e0008 */
[----:B------:R-:W-:Y:S01]  /*1eb0*/  SHF.R.S32.HI R4, RZ, 0x1f, R7 ;  /* 0x0000001fff047819 */ /* 0x000fe20000011407 */
[--C-:B------:R-:W-:Y:S01]  /*1ec0*/  @!P1 IMAD.MOV.U32 R23, RZ, RZ, R17.reuse ;  /* 0x000000ffff179224 */ /* 0x100fe200078e0011 */
[----:B------:R1:W-:Y:S01]  /*1ed0*/  @P6 STS [R217+0x4], RZ ;  /* 0x000004ffd9006388 */ /* 0x0003e20000000800 */
[----:B----4-:R-:W-:-:S03]  /*1ee0*/  @!P5 IMAD.WIDE.U32 R18, R191, c[0x0][0x198], R16 ;  /* 0x00006600bf12da25 */ /* 0x010fc600078e0010 */
[----:B------:R1:W-:Y:S04]  /*1ef0*/  @P6 STS [R217+0x8], RZ ;  /* 0x000008ffd9006388 */ /* 0x0003e80000000800 */
[----:B------:R1:W-:Y:S04]  /*1f00*/  @P6 STS [R217+0xc], RZ ;  /* 0x00000cffd9006388 */ /* 0x0003e80000000800 */
[----:B------:R-:W-:Y:S01]  /*1f10*/  @!PT LDS RZ, [RZ] ;  /* 0x00000000fffff984 */ /* 0x000fe20000000800 */
[----:B------:R-:W-:Y:S01]  /*1f20*/  @!PT LDS RZ, [RZ] ;  /* 0x00000000fffff984 */ /* 0x000fe20000000800 */
[----:B------:R-:W-:Y:S01]  /*1f30*/  @!PT LDS RZ, [RZ] ;  /* 0x00000000fffff984 */ /* 0x000fe20000000800 */
[----:B------:R1:W-:Y:S01]  /*1f40*/  @!P6 LDGSTS.E.BYPASS.LTC128B.128 [R217], [R228.64] ;  /* 0x00000000e4d9efae */ /* 0x0003e2000b901d54 */
[----:B------:R-:W-:-:S03]  /*1f50*/  ISETP.GE.AND P6, PT, R7, R2, PT ;  /* 0x000000020700720c */ /* 0x000fc60003fc6270 */
[----:B------:R1:W-:Y:S01]  /*1f60*/  @P0 STS [R217+0x1000], RZ ;  /* 0x001000ffd9000388 */ /* 0x0003e20000000800 */
[----:B--2---:R-:W-:-:S03]  /*1f70*/  @!P5 IMAD R14, R0, c[0x0][0x198], RZ ;  /* 0x00006600000eda24 */ /* 0x004fc600078e02ff */
[----:B------:R1:W-:Y:S01]  /*1f80*/  @P0 STS [R217+0x1004], RZ ;  /* 0x001004ffd9000388 */ /* 0x0003e20000000800 */
[----:B------:R-:W-:-:S03]  /*1f90*/  @!P5 IMAD R9, R191, c[0x0][0x19c], R14 ;  /* 0x00006700bf09da24 */ /* 0x000fc600078e020e */
[----:B------:R1:W-:Y:S04]  /*1fa0*/  @P0 STS [R217+0x1008], RZ ;  /* 0x001008ffd9000388 */ /* 0x0003e80000000800 */
[----:B------:R1:W-:Y:S01]  /*1fb0*/  @P0 STS [R217+0x100c], RZ ;  /* 0x00100cffd9000388 */ /* 0x0003e20000000800 */
[----:B------:R-:W-:Y:S02]  /*1fc0*/  @!P5 IADD3 R9, R19, R9, RZ ;  /* 0x000000091309d210 */ /* 0x000fe40007ffe0ff */
[----:B------:R-:W-:Y:S01]  /*1fd0*/  @!P2 MOV R19, R17 ;  /* 0x000000110013a202 */ /* 0x000fe20000000f00 */
[----:B------:R-:W-:Y:S01]  /*1fe0*/  @!PT LDS RZ, [RZ] ;  /* 0x00000000fffff984 */ /* 0x000fe20000000800 */
[----:B------:R-:W-:Y:S01]  /*1ff0*/  @!PT LDS RZ, [RZ] ;  /* 0x00000000fffff984 */ /* 0x000fe20000000800 */
[----:B------:R-:W-:Y:S01]  /*2000*/  @!PT LDS RZ, [RZ] ;  /* 0x00000000fffff984 */ /* 0x000fe20000000800 */
[----:B------:R2:W-:Y:S01]  /*2010*/  @!P0 LDGSTS.E.BYPASS.LTC128B.128 [R217+0x1000], [R12.64] ;  /* 0x010000000cd98fae */ /* 0x0005e2000b901d54 */
[----:B------:R-:W-:-:S03]  /*2020*/  @!P4 IADD3 R6, P0, R191, 0x20, RZ ;  /* 0x00000020bf06c810 */ /* 0x000fc60007f1e0ff */
[----:B------:R1:W-:Y:S01]  /*2030*/  @P5 STS.128 [R196+0x6000], RZ ;  /* 0x006000ffc4005388 */ /* 0x0003e20000000c00 */
[----:B------:R-:W-:Y:S02]  /*2040*/  @!P4 IADD3.X R10, RZ, R0, RZ, P0, !PT ;  /* 0x00000000ff0ac210 */ /* 0x000fe400007fe4ff */
[----:B------:R-:W-:-:S03]  /*2050*/  @!P6 LEA R14, P0, R7, R208, 0x2 ;  /* 0x000000d0070ee211 */ /* 0x000fc600078010ff */
[----:B------:R-:W-:Y:S01]  /*2060*/  @!P4 IMAD R11, R10, c[0x0][0x198], RZ ;  /* 0x000066000a0bca24 */ /* 0x000fe200078e02ff */
[----:B------:R-:W-:-:S03]  /*2070*/  @!P6 LEA.HI.X R15, R7, R209, R4, 0x2, P0 ;  /* 0x000000d1070fe211 */ /* 0x000fc600000f1404 */
[----:B------:R-:W-:Y:S02]  /*2080*/  @!P4 IMAD R11, R6, c[0x0][0x19c], R11 ;  /* 0x00006700060bca24 */ /* 0x000fe400078e020b */
[----:B------:R1:W5:Y:S01]  /*2090*/  @!P6 LDG.E R214, [R14.64] ;  /* 0x000000140ed6e981 */ /* 0x000362000c1e1900 */
[----:B--2---:R-:W-:Y:S02]  /*20a0*/  @!P4 IMAD.MOV.U32 R12, RZ, RZ, R8 ;  /* 0x000000ffff0cc224 */ /* 0x004fe400078e0008 */
[----:B------:R-:W-:Y:S01]  /*20b0*/  @!P4 IMAD.MOV.U32 R13, RZ, RZ, R17 ;  /* 0x000000ffff0dc224 */ /* 0x000fe200078e0011 */
[----:B------:R-:W-:-:S03]  /*20c0*/  IADD3 R17, R187, 0x20, RZ ;  /* 0x00000020bb117810 */ /* 0x000fc60007ffe0ff */
[----:B------:R-:W-:Y:S01]  /*20d0*/  @!P4 IMAD.WIDE.U32 R6, R6, c[0x0][0x198], R12 ;  /* 0x000066000606ca25 */ /* 0x000fe200078e000c */
[----:B------:R-:W-:-:S03]  /*20e0*/  @!P5 LEA R12, P0, R18, c[0x0][0x168], 0x1 ;  /* 0x00005a00120cda11 */ /* 0x000fc600078008ff */
[----:B------:R-:W-:Y:S01]  /*20f0*/  @!P4 IMAD.IADD R11, R7, 0x1, R11 ;  /* 0x00000001070bc824 */ /* 0x000fe200078e020b */
[----:B------:R-:W-:Y:S01]  /*2100*/  @!P5 LEA.HI.X R13, R18, c[0x0][0x16c], R9, 0x1, P0 ;  /* 0x00005b00120dda11 */ /* 0x000fe200000f0c09 */
[----:B------:R-:W-:Y:S01]  /*2110*/  @!P2 IMAD.MOV.U32 R18, RZ, RZ, R8 ;  /* 0x000000ffff12a224 */ /* 0x000fe200078e0008 */
[----:B------:R-:W-:-:S03]  /*2120*/  @!P4 LEA R10, P0, R6, c[0x0][0x168], 0x1 ;  /* 0x00005a00060aca11 */ /* 0x000fc600078008ff */
[----:B------:R-:W-:Y:S01]  /*2130*/  @!PT LDS RZ, [RZ] ;  /* 0x00000000fffff984 */ /* 0x000fe20000000800 */
[----:B------:R-:W-:Y:S01]  /*2140*/  @!PT LDS RZ, [RZ] ;  /* 0x00000000fffff984 */ /* 0x000fe20000000800 */
[----:B------:R-:W-:Y:S01]  /*2150*/  @!PT LDS RZ, [RZ] ;  /* 0x00000000fffff984 */ /* 0x000fe20000000800 */
[----:B------:R2:W-:Y:S01]  /*2160*/  @!P5 LDGSTS.E.BYPASS.LTC128B.128 [R196+0x6000], [R12.64] ;  /* 0x060000000cc4dfae */ /* 0x0005e2000b901d54 */
[----:B------:R-:W-:Y:S02]  /*2170*/  @!P4 LEA.HI.X R11, R6, c[0x0][0x16c], R11, 0x1, P0 ;  /* 0x00005b00060bca11 */ /* 0x000fe400000f0c0b */
[C---:B------:R-:W-:Y:S01]  /*2180*/  @!P2 IADD3 R6, P0, R191.reuse, 0x40, RZ ;  /* 0x00000040bf06a810 */ /* 0x040fe20007f1e0ff */
[----:B------:R1:W-:Y:S04]  /*2190*/  @P4 STS.128 [R196+0x7000], RZ ;  /* 0x007000ffc4004388 */ /* 0x0003e80000000c00 */
[----:B------:R-:W-:Y:S01]  /*21a0*/  @!P2 IMAD.X R7, RZ, RZ, R0, P0 ;  /* 0x000000ffff07a224 */ /* 0x000fe200000e0600 */
[----:B------:R-:W-:Y:S01]  /*21b0*/  @!P1 IADD3 R4, P0, R191, 0x60, RZ ;  /* 0x00000060bf049810 */ /* 0x000fe20007f1e0ff */
[----:B------:R-:W-:Y:S01]  /*21c0*/  @!P2 IMAD.WIDE.U32 R18, R6, c[0x0][0x198], R18 ;  /* 0x000066000612aa25 */ /* 0x000fe200078e0012 */
[----:B------:R-:W-:Y:S01]  /*21d0*/  @!PT LDS RZ, [RZ] ;  /* 0x00000000fffff984 */ /* 0x000fe20000000800 */
[----:B------:R-:W-:Y:S01]  /*21e0*/  @!PT LDS RZ, [RZ] ;  /* 0x00000000fffff984 */ /* 0x000fe20000000800 */
[----:B------:R-:W-:Y:S01]  /*21f0*/  @!PT LDS RZ, [RZ] ;  /* 0x00000000fffff984 */ /* 0x000fe20000000800 */
[----:B------:R1:W-:Y:S01]  /*2200*/  @!P4 LDGSTS.E.BYPASS.LTC128B.128 [R196+0x7000], [R10.64] ;  /* 0x070000000ac4cfae */ /* 0x0003e2000b901d54 */
[----:B------:R-:W-:-:S02]  /*2210*/  ISETP.GE.AND P4, PT, R17, R2, PT ;  /* 0x000000021100720c */ /* 0x000fc40003f86270 */
[----:B------:R-:W-:Y:S01]  /*2220*/  @!P2 IMAD R7, R7, c[0x0][0x198], RZ ;  /* 0x000066000707aa24 */ /* 0x000fe200078e02ff */
[----:B------:R1:W-:Y:S01]  /*2230*/  @P2 STS.128 [R196+0x8000], RZ ;  /* 0x008000ffc4002388 */ /* 0x0003e20000000c00 */
[----:B------:R-:W-:Y:S01]  /*2240*/  @!P1 IMAD.X R0, RZ, RZ, R0, P0 ;  /* 0x000000ffff009224 */ /* 0x000fe200000e0600 */
[----:B---3--:R-:W-:Y:S01]  /*2250*/  @!P2 LEA R20, P0, R18, c[0x0][0x168], 0x1 ;  /* 0x00005a001214aa11 */ /* 0x008fe200078008ff */
[----:B------:R-:W-:Y:S02]  /*2260*/  @!P2 IMAD R7, R6, c[0x0][0x19c], R7 ;  /* 0x000067000607aa24 */ /* 0x000fe400078e0207 */
[----:B------:R-:W-:Y:S01]  /*2270*/  @!P1 IMAD R9, R0, c[0x0][0x198], RZ ;  /* 0x0000660000099a24 */ /* 0x000fe200078e02ff */
[----:B------:R-:W-:Y:S01]  /*2280*/  SHF.L.U64.HI R0, R187, 0x2, R194 ;  /* 0x00000002bb007819 */ /* 0x000fe200000102c2 */
[----:B------:R-:W-:Y:S02]  /*2290*/  @!P2 IMAD.IADD R7, R19, 0x1, R7 ;  /* 0x000000011307a824 */ /* 0x000fe400078e0207 */
[----:B------:R-:W-:-:S02]  /*22a0*/  @!P1 IMAD R9, R4, c[0x0][0x19c], R9 ;  /* 0x0000670004099a24 */ /* 0x000fc400078e0209 */
[----:B------:R-:W-:Y:S01]  /*22b0*/  @!P1 IMAD.WIDE.U32 R22, R4, c[0x0][0x198], R22 ;  /* 0x0000660004169a25 */ /* 0x000fe200078e0016 */
[----:B------:R-:W-:Y:S02]  /*22c0*/  @!P2 LEA.HI.X R21, R18, c[0x0][0x16c], R7, 0x1, P0 ;  /* 0x00005b001215aa11 */ /* 0x000fe400000f0c07 */
[----:B------:R-:W-:Y:S01]  /*22d0*/  IADD3 R7, R187, 0x8, RZ ;  /* 0x00000008bb077810 */ /* 0x000fe20007ffe0ff */
[----:B------:R-:W-:Y:S01]  /*22e0*/  @!P1 IMAD.IADD R9, R23, 0x1, R9 ;  /* 0x0000000117099824 */ /* 0x000fe200078e0209 */
[C---:B------:R-:W-:Y:S01]  /*22f0*/  @!P1 LEA R8, P0, R22.reuse, c[0x0][0x168], 0x1 ;  /* 0x00005a0016089a11 */ /* 0x040fe200078008ff */
[----:B------:R-:W-:Y:S01]  /*2300*/  @!PT LDS RZ, [RZ] ;  /* 0x00000000fffff984 */ /* 0x000fe20000000800 */
[----:B------:R-:W-:Y:S01]  /*2310*/  @!PT LDS RZ, [RZ] ;  /* 0x00000000fffff984 */ /* 0x000fe20000000800 */
[----:B------:R-:W-:Y:S01]  /*2320*/  @!PT LDS RZ, [RZ] ;  /* 0x00000000fffff984 */ /* 0x000fe20000000800 */
[----:B------:R1:W-:Y:S01]  /*2330*/  @!P2 LDGSTS.E.BYPASS.LTC128B.128 [R196+0x8000], [R20.64] ;  /* 0x0800000014c4afae */ /* 0x0003e2000b901d54 */
[----:B------:R-:W-:Y:S02]  /*2340*/  ISETP.GE.AND P5, PT, R7, R2, PT ;  /* 0x000000020700720c */ /* 0x000fe40003fa6270 */
[----:B------:R-:W-:Y:S01]  /*2350*/  @!P1 LEA.HI.X R9, R22, c[0x0][0x16c], R9, 0x1, P0 ;  /* 0x00005b0016099a11 */ /* 0x000fe200000f0c09 */
[----:B------:R1:W-:Y:S01]  /*2360*/  @P1 STS.128 [R196+0x9000], RZ ;  /* 0x009000ffc4001388 */ /* 0x0003e20000000c00 */
[----:B------:R-:W-:-:S02]  /*2370*/  SHF.L.U32 R7, R187, 0x2, RZ ;  /* 0x00000002bb077819 */ /* 0x000fc400000006ff */
[----:B------:R-:W-:Y:S01]  /*2380*/  ISETP.GE.AND P2, PT, R187, R2, PT ;  /* 0x00000002bb00720c */ /* 0x000fe20003f46270 */
[----:B------:R-:W-:Y:S01]  /*2390*/  @!PT LDS RZ, [RZ] ;  /* 0x00000000fffff984 */ /* 0x000fe20000000800 */
[----:B------:R-:W-:Y:S01]  /*23a0*/  @!PT LDS RZ, [RZ] ;  /* 0x00000000fffff984 */ /* 0x000fe20000000800 */
[----:B------:R-:W-:Y:S01]  /*23b0*/  @!PT LDS RZ, [RZ] ;  /* 0x00000000fffff984 */ /* 0x000fe20000000800 */
[----:B------:R1:W-:Y:S01]  /*23c0*/  @!P1 LDGSTS.E.BYPASS.LTC128B.128 [R196+0x9000], [R8.64] ;  /* 0x0900000008c49fae */ /* 0x0003e2000b901d54 */
[----:B--2---:R-:W-:-:S03]  /*23d0*/  IADD3 R12, P0, R7, R208, RZ ;  /* 0x000000d0070c7210 */ /* 0x004fc60007f1e0ff */
[----:B------:R-:W0:Y:S02]  /*23e0*/  LDGDEPBAR ;  /* 0x00000000000079af */ /* 0x000e240000000000 */
[----:B------:R-:W-:Y:S02]  /*23f0*/  IMAD.X R13, R0, 0x1, R209, P0 ;  /* 0x00000001000d7824 */ /* 0x000fe400000e06d1 */
[----:B------:R-:W2:Y:S04]  /*2400*/  S2R R7, SR_TID.X ;  /* 0x0000000000077919 */ /* 0x000ea80000002100 */
[----:B------:R1:W5:Y:S04]  /*2410*/  @!P2 LDG.E R215, [R12.64] ;  /* 0x000000140cd7a981 */ /* 0x000368000c1e1900 */
[----:B------:R1:W5:Y:S04]  /*2420*/  @!P5 LDG.E R216, [R12.64+0x20] ;  /* 0x000020140cd8d981 */ /* 0x000368000c1e1900 */
[----:B------:R1:W5:Y:S01]  /*2430*/  @!P4 LDG.E R213, [R12.64+0x80] ;  /* 0x000080140cd5c981 */ /* 0x000362000c1e1900 */
[----:B------:R-:W-:-:S04]  /*2440*/  DEPBAR.LE SB0, 0x1 ;  /* 0x000080400000791a */ /* 0x000fc80000000000 */
[----:B------:R-:W-:Y:S01]  /*2450*/  BAR.SYNC.DEFER_BLOCKING 0x0 ;  /* 0x0000000000007b1d */ /* 0x000fe20000010000 */
[----:B--2---:R-:W-:-:S04]  /*2460*/  SHF.R.S32.HI R2, RZ, 0x1f, R7 ;  /* 0x0000001fff027819 */ /* 0x004fc80000011407 */
[----:B------:R-:W-:-:S04]  /*2470*/  LEA.HI R2, R2, R7, RZ, 0x4 ;  /* 0x0000000702027211 */ /* 0x000fc800078f20ff */
[----:B------:R-:W-:-:S05]  /*2480*/  LOP3.LUT R2, R2, 0xfffffff0, RZ, 0xc0, !PT ;  /* 0xfffffff002027812 */ /* 0x000fca00078ec0ff */
[----:B------:R-:W-:Y:S01]  /*2490*/  IMAD.IADD R2, R7, 0x1, -R2 ;  /* 0x0000000107027824 */ /* 0x000fe200078e0a02 */
[----:B------:R1:W2:Y:S04]  /*24a0*/  LDSM.16.M88.4 R140, [R179+0xa000] ;  /* 0x00a00000b38c783b */ /* 0x0002a80000000200 */
[----:B------:R1:W3:Y:S04]  /*24b0*/  LDSM.16.M88.4 R144, [R179+0xa800] ;  /* 0x00a80000b390783b */ /* 0x0002e80000000200 */
[----:B------:R1:W4:Y:S04]  /*24c0*/  LDSM.16.M88.4 R148, [R173+0xa000] ;  /* 0x00a00000ad94783b */ /* 0x0003280000000200 */
[----:B------:R1:W1:Y:S04]  /*24d0*/  LDSM.16.M88.4 R152, [R173+0xa800] ;  /* 0x00a80000ad98783b */ /* 0x0002680000000200 */
[----:B------:R1:W1:Y:S04]  /*24e0*/  LDSM.16.M88.4 R156, [R172+0xa000] ;  /* 0x00a00000ac9c783b */ /* 0x0002680000000200 */
[----:B------:R1:W1:Y:S04]  /*24f0*/  LDSM.16.M88.4 R160, [R172+0xa800] ;  /* 0x00a80000aca0783b */ /* 0x0002680000000200 */
[----:B------:R1:W1:Y:S04]  /*2500*/  LDSM.16.M88.4 R164, [R3+0xa000] ;  /* 0x00a0000003a4783b */ /* 0x0002680000000200 */
[----:B------:R1:W1:Y:S01]  /*2510*/  LDSM.16.M88.4 R168, [R3+0xa800] ;  /* 0x00a8000003a8783b */ /* 0x0002620000000200 */
[----:B------:R-:W-:Y:S01]  /*2520*/  SHF.R.S32.HI R7, RZ, 0x1f, R2 ;  /* 0x0000001fff077819 */ /* 0x000fe20000011402 */
[----:B------:R-:W-:-:S03]  /*2530*/  USHF.L.U32 UR17, UR12, 0x4, URZ ;  /* 0x000000040c117899 */ /* 0x000fc6000800063f */
[----:B------:R-:W-:Y:S01]  /*2540*/  LEA.HI R0, R7, R2, RZ, 0x3 ;  /* 0x0000000207007211 */ /* 0x000fe200078f18ff */
[----:B------:R-:W-:-:S03]  /*2550*/  USHF.L.U32 UR18, UR12, 0x3, URZ ;  /* 0x000000030c127899 */ /* 0x000fc6000800063f */
[----:B------:R-:W-:Y:S01]  /*2560*/  LOP3.LUT R7, R0, 0xfffffff8, RZ, 0xc0, !PT ;  /* 0xfffffff800077812 */ /* 0x000fe200078ec0ff */
[----:B------:R-:W-:Y:S01]  /*2570*/  UIADD3 UR11, UR17, 0x20, URZ ;  /* 0x00000020110b7890 */ /* 0x000fe2000fffe03f */
[----:B------:R-:W-:-:S03]  /*2580*/  IADD3 R5, R5, 0x80, RZ ;  /* 0x0000008005057810 */ /* 0x000fc60007ffe0ff */
[----:B------:R-:W-:Y:S01]  /*2590*/  IMAD.IADD R7, R2, 0x1, -R7 ;  /* 0x0000000102077824 */ /* 0x000fe200078e0a07 */
[----:B------:R-:W-:Y:S01]  /*25a0*/  UIADD3 UR10, UR18, UR11, URZ ;  /* 0x0000000b120a7290 */ /* 0x000fe2000fffe03f */
[----:B------:R-:W-:Y:S01]  /*25b0*/  IMAD.MOV.U32 R175, RZ, RZ, 0x20 ;  /* 0x00000020ffaf7424 */ /* 0x000fe200078e00ff */
[----:B------:R-:W-:Y:S02]  /*25c0*/  ISETP.GE.AND P1, PT, R5, R220, PT ;  /* 0x000000dc0500720c */ /* 0x000fe40003f26270 */
[----:B------:R-:W-:Y:S01]  /*25d0*/  LOP3.LUT P0, RZ, R7, 0x2, RZ, 0xc0, !PT ;  /* 0x0000000207ff7812 */ /* 0x000fe2000780c0ff */
[----:B------:R-:W-:Y:S01]  /*25e0*/  UIADD3 UR9, UR18, UR10, URZ ;  /* 0x0000000a12097290 */ /* 0x000fe2000fffe03f */
[----:B------:R-:W-:Y:S02]  /*25f0*/  IADD3 R176, R181, 0x1000, RZ ;  /* 0x00001000b5b07810 */ /* 0x000fe40007ffe0ff */
[----:B------:R-:W-:Y:S01]  /*2600*/  IADD3 R5, R182, 0x1000, RZ ;  /* 0x00001000b6057810 */ /* 0x000fe20007ffe0ff */
[----:B------:R-:W-:Y:S01]  /*2610*/  UIADD3 UR8, UR18, UR9, URZ ;  /* 0x0000000912087290 */ /* 0x000fe2000fffe03f */
[----:B------:R-:W-:Y:S01]  /*2620*/  SEL R176, R176, R181, !P3 ;  /* 0x000000b5b0b07207 */ /* 0x000fe20005800000 */
[----:B------:R-:W-:Y:S01]  /*2630*/  IMAD.SHL.U32 R174, R182, 0x2, RZ ;  /* 0x00000002b6ae7824 */ /* 0x000fe200078e00ff */
[----:B------:R-:W-:-:S02]  /*2640*/  SEL R175, R175, 0xffffffe0, !P0 ;  /* 0xffffffe0afaf7807 */ /* 0x000fc40004000000 */
[----:B------:R-:W-:Y:S02]  /*2650*/  LOP3.LUT P2, RZ, R7, 0x4, RZ, 0xc0, !PT ;  /* 0x0000000407ff7812 */ /* 0x000fe4000784c0ff */
[----:B------:R-:W-:Y:S01]  /*2660*/  SEL R178, R5, R182, !P3 ;  /* 0x000000b605b27207 */ /* 0x000fe20005800000 */
[----:B------:R-:W-:Y:S01]  /*2670*/  UIADD3 UR7, UR18, UR8, URZ ;  /* 0x0000000812077290 */ /* 0x000fe2000fffe03f */
[----:B------:R-:W-:Y:S01]  /*2680*/  CS2R R94, SRZ ;  /* 0x00000000005e7805 */ /* 0x000fe2000001ff00 */
        /* <DEDUP_REMOVED lines=31> */
[----:B------:R-:W-:Y:S01]  /*2880*/  SHF.L.U32 R178, R178, 0x1, RZ ;  /* 0x00000001b2b27819 */ /* 0x000fe200000006ff */
[----:B------:R-:W-:Y:S01]  /*2890*/  IMAD.SHL.U32 R176, R176, 0x2, RZ ;  /* 0x00000002b0b07824 */ /* 0x000fe200078e00ff */
[----:B------:R-:W-:Y:S01]  /*28a0*/  SEL R183, R183, 0xffffffc0, !P2 ;  /* 0xffffffc0b7b77807 */ /* 0x000fe20005000000 */
[C---:B------:R-:W-:Y:S01]  /*28b0*/  IMAD.SHL.U32 R223, R187.reuse, 0x4, RZ ;  /* 0x00000004bbdf7824 */ /* 0x040fe200078e00ff */
[----:B------:R-:W-:Y:S01]  /*28c0*/  SHF.L.U64.HI R224, R187, 0x2, R194 ;  /* 0x00000002bbe07819 */ /* 0x000fe200000102c2 */
[----:B------:R-:W-:Y:S01]  /*28d0*/  IMAD.IADD R0, R180, 0x1, R175 ;  /* 0x00000001b4007824 */ /* 0x000fe200078e02af */
[----:B------:R-:W-:Y:S01]  /*28e0*/  MOV R225, 0x40 ;  /* 0x0000004000e17802 */ /* 0x000fe20000000f00 */
[----:B------:R-:W-:Y:S01]  /*28f0*/  IMAD.IADD R2, R175, 0x1, R174 ;  /* 0x00000001af027824 */ /* 0x000fe200078e02ae */
[----:B------:R-:W-:-:S02]  /*2900*/  UIADD3 UR5, -UR6, URZ, URZ ;  /* 0x0000003f06057290 */ /* 0x000fc4000fffe13f */
[----:B------:R-:W-:Y:S02]  /*2910*/  UIMAD UR16, UR12, 0x18, URZ ;  /* 0x000000180c1078a4 */ /* 0x000fe4000f8e023f */
[----:B------:R-:W-:Y:S02]  /*2920*/  USHF.L.U32 UR15, UR12, 0x5, URZ ;  /* 0x000000050c0f7899 */ /* 0x000fe4000800063f */
[----:B------:R-:W-:Y:S02]  /*2930*/  UIMAD UR14, UR12, 0x28, URZ ;  /* 0x000000280c0e78a4 */ /* 0x000fe4000f8e023f */
[----:B------:R-:W-:Y:S02]  /*2940*/  UIMAD UR13, UR12, 0x30, URZ ;  /* 0x000000300c0d78a4 */ /* 0x000fe4000f8e023f */
[----:B------:R-:W-:Y:S02]  /*2950*/  UIMAD UR12, UR12, 0x38, URZ ;  /* 0x000000380c0c78a4 */ /* 0x000fe4000f8e023f */
[----:B-1234-:R-:W-:-:S02]  /*2960*/  UIADD3 UR6, UR18, UR7, URZ ;  /* 0x0000000712067290 */ /* 0x01efc4000fffe03f */
.L_x_9:
[----:B------:R-:W0:Y:S01]  /*2970*/  LDGDEPBAR ;  /* 0x00000000000079af */ /* 0x000e220000000000 */
[C---:B------:R-:W-:Y:S01]  /*2980*/  IADD3 R184, R178.reuse, R175, RZ ;  /* 0x000000afb2b87210 */ /* 0x040fe20007ffe0ff */
[----:B-----5:R-:W-:Y:S01]  /*2990*/  FMUL.FTZ R233, R215, 1.4426950216293334961 ;  /* 0x3fb8aa3bd7e97820 */ /* 0x020fe20000410000 */
[-C--:B------:R-:W-:Y:S01]  /*29a0*/  IADD3 R185, R178, R183.reuse, RZ ;  /* 0x000000b7b2b97210 */ /* 0x080fe20007ffe0ff */
[----:B------:R-:W-:Y:S01]  /*29b0*/  FMUL.FTZ R235, R213, 1.4426950216293334961 ;  /* 0x3fb8aa3bd5eb7820 */ /* 0x000fe20000410000 */
[----:B------:R-:W-:Y:S01]  /*29c0*/  IADD3 R183, R184, R183, RZ ;  /* 0x000000b7b8b77210 */ /* 0x000fe20007ffe0ff */
[----:B------:R-:W-:Y:S01]  /*29d0*/  FMUL.FTZ R237, R214, 1.4426950216293334961 ;  /* 0x3fb8aa3bd6ed7820 */ /* 0x000fe20000410000 */
[----:B------:R-:W-:Y:S02]  /*29e0*/  FSETP.NEU.FTZ.AND P0, PT, R215, -INF , PT ;  /* 0xff800000d700780b */ /* 0x000fe40003f1d000 */
[----:B------:R-:W-:Y:S01]  /*29f0*/  ISETP.GE.AND P6, PT, R218, 0x1, PT ;  /* 0x00000001da00780c */ /* 0x000fe20003fc6270 */
[----:B------:R-:W-:Y:S04]  /*2a00*/  DEPBAR.LE SB0, 0x0 ;  /* 0x000080000000791a */ /* 0x000fe80000000000 */
[----:B------:R-:W-:Y:S08]  /*2a10*/  BAR.SYNC.DEFER_BLOCKING 0x0 ;  /* 0x0000000000007b1d */ /* 0x000ff00000010000 */
[----:B------:R-:W-:Y:S08]  /*2a20*/  LDSM.16.M88.4 R100, [R178] ;  /* 0x00000000b264783b */ /* 0x000ff00000000200 */
[----:B------:R-:W1:Y:S08]  /*2a30*/  LDSM.16.M88.4 R104, [R179+0x6000] ;  /* 0x00600000b368783b */ /* 0x000e700000000200 */
[----:B------:R-:W2:Y:S08]  /*2a40*/  LDSM.16.M88.4 R108, [R178+0x1000] ;  /* 0x00100000b26c783b */ /* 0x000eb00000000200 */
[----:B------:R-:W3:Y:S08]  /*2a50*/  LDSM.16.M88.4 R112, [R179+0x6800] ;  /* 0x00680000b370783b */ /* 0x000ef00000000200 */
[----:B------:R-:W-:Y:S08]  /*2a60*/  LDSM.16.M88.4 R116, [R184] ;  /* 0x00000000b874783b */ /* 0x000ff00000000200 */
[----:B------:R-:W4:Y:S01]  /*2a70*/  LDSM.16.M88.4 R120, [R173+0x6000] ;  /* 0x00600000ad78783b */ /* 0x000f220000000200 */
[-C--:B-1----:R-:W-:Y:S07]  /*2a80*/  HMMA.16816.F32.BF16 R4, R100, R104.reuse, RZ ;  /* 0x000000686404723c */ /* 0x082fee00000418ff */
[----:B------:R-:W1:Y:S01]  /*2a90*/  LDSM.16.M88.4 R124, [R184+0x1000] ;  /* 0x00100000b87c783b */ /* 0x000e620000000200 */
[C---:B--2---:R-:W-:Y:S07]  /*2aa0*/  HMMA.16816.F32.BF16 R8, R108.reuse, R104, RZ ;  /* 0x000000686c08723c */ /* 0x044fee00000418ff */
[----:B------:R-:W2:Y:S01]  /*2ab0*/  LDSM.16.M88.4 R128, [R173+0x6800] ;  /* 0x00680000ad80783b */ /* 0x000ea20000000200 */
[-C--:B------:R-:W-:Y:S07]  /*2ac0*/  HMMA.16816.F32.BF16 R12, R108, R106.reuse, RZ ;  /* 0x0000006a6c0c723c */ /* 0x080fee00000418ff */
[----:B------:R-:W-:Y:S01]  /*2ad0*/  LDSM.16.M88.4 R132, [R185] ;  /* 0x00000000b984783b */ /* 0x000fe20000000200 */
[C---:B------:R-:W-:Y:S07]  /*2ae0*/  HMMA.16816.F32.BF16 R16, R100.reuse, R106, RZ ;  /* 0x0000006a6410723c */ /* 0x040fee00000418ff */
[----:B------:R-:W1:Y:S01]  /*2af0*/  LDSM.16.M88.4 R136, [R172+0x6000] ;  /* 0x00600000ac88783b */ /* 0x000e620000000200 */
[-C--:B---3--:R-:W-:Y:S07]  /*2b00*/  HMMA.16816.F32.BF16 R20, R100, R112.reuse, RZ ;  /* 0x000000706414723c */ /* 0x088fee00000418ff */
[----:B------:R-:W-:Y:S01]  /*2b10*/  LDSM.16.M88.4 R104, [R172+0x6800] ;  /* 0x00680000ac68783b */ /* 0x000fe20000000200 */
[C---:B------:R-:W-:Y:S08]  /*2b20*/  HMMA.16816.F32.BF16 R24, R108.reuse, R112, RZ ;  /* 0x000000706c18723c */ /* 0x040ff000000418ff */
[-C--:B------:R-:W-:Y:S01]  /*2b30*/  HMMA.16816.F32.BF16 R28, R108, R114.reuse, RZ ;  /* 0x000000726c1c723c */ /* 0x080fe200000418ff */
[----:B------:R-:W-:Y:S07]  /*2b40*/  LDSM.16.M88.4 R108, [R183] ;  /* 0x00000000b76c783b */ /* 0x000fee0000000200 */
[----:B------:R-:W-:Y:S01]  /*2b50*/  HMMA.16816.F32.BF16 R32, R100, R114, RZ ;  /* 0x000000726420723c */ /* 0x000fe200000418ff */
[----:B------:R-:W3:Y:S07]  /*2b60*/  LDSM.16.M88.4 R100, [R185+0x1000] ;  /* 0x00100000b964783b */ /* 0x000eee0000000200 */
[-C--:B----4-:R-:W-:Y:S01]  /*2b70*/  HMMA.16816.F32.BF16 R4, R116, R120.reuse, R4 ;  /* 0x000000787404723c */ /* 0x090fe20000041804 */
[----:B------:R-:W4:Y:S07]  /*2b80*/  LDSM.16.M88.4 R112, [R3+0x6000] ;  /* 0x006000000370783b */ /* 0x000f2e0000000200 */
[C---:B-1----:R-:W-:Y:S07]  /*2b90*/  HMMA.16816.F32.BF16 R8, R124.reuse, R120, R8 ;  /* 0x000000787c08723c */ /* 0x042fee0000041808 */
[----:B------:R-:W-:Y:S01]  /*2ba0*/  FSEL R121, R233, RZ, P0 ;  /* 0x000000ffe9797208 */ /* 0x000fe20000000000 */
[-C--:B------:R-:W-:Y:S03]  /*2bb0*/  HMMA.16816.F32.BF16 R12, R124, R122.reuse, R12 ;  /* 0x0000007a7c0c723c */ /* 0x080fe6000004180c */
[C---:B------:R-:W-:Y:S05]  /*2bc0*/  FSETP.NEU.FTZ.AND P0, PT, R216.reuse, -INF , PT ;  /* 0xff800000d800780b */ /* 0x040fea0003f1d000 */
[C---:B------:R-:W-:Y:S08]  /*2bd0*/  HMMA.16816.F32.BF16 R16, R116.reuse, R122, R16 ;  /* 0x0000007a7410723c */ /* 0x040ff00000041810 */
[-C--:B--2---:R-:W-:Y:S08]  /*2be0*/  HMMA.16816.F32.BF16 R20, R116, R128.reuse, R20 ;  /* 0x000000807414723c */ /* 0x084ff00000041814 */
[C---:B------:R-:W-:Y:S08]  /*2bf0*/  HMMA.16816.F32.BF16 R24, R124.reuse, R128, R24 ;  /* 0x000000807c18723c */ /* 0x040ff00000041818 */
[-C--:B------:R-:W-:Y:S08]  /*2c00*/  HMMA.16816.F32.BF16 R28, R124, R130.reuse, R28 ;  /* 0x000000827c1c723c */ /* 0x080ff0000004181c */
[----:B------:R-:W-:Y:S08]  /*2c10*/  HMMA.16816.F32.BF16 R32, R116, R130, R32 ;  /* 0x000000827420723c */ /* 0x000ff00000041820 */
[-C--:B------:R-:W-:Y:S08]  /*2c20*/  HMMA.16816.F32.BF16 R4, R132, R136.reuse, R4 ;  /* 0x000000888404723c */ /* 0x080ff00000041804 */
[C---:B---3--:R-:W-:Y:S07]  /*2c30*/  HMMA.16816.F32.BF16 R8, R100.reuse, R136, R8 ;  /* 0x000000886408723c */ /* 0x048fee0000041808 */
[----:B------:R-:W-:Y:S01]  /*2c40*/  @P1 LEA R137, R197, R186, 0x7 ;  /* 0x000000bac5891211 */ /* 0x000fe200078e38ff */
[-C--:B------:R-:W-:Y:S03]  /*2c50*/  HMMA.16816.F32.BF16 R12, R100, R138.reuse, R12 ;  /* 0x0000008a640c723c */ /* 0x080fe6000004180c */
[CC--:B------:R-:W-:Y:S02]  /*2c60*/  @P1 ISETP.GE.AND P3, PT, R137.reuse, R220.reuse, PT ;  /* 0x000000dc8900120c */ /* 0x0c0fe40003f66270 */
[C---:B------:R-:W-:Y:S02]  /*2c70*/  @P1 IADD3 R233, R137.reuse, 0x1, RZ ;  /* 0x0000000189e91810 */ /* 0x040fe40007ffe0ff */
[C---:B------:R-:W-:Y:S01]  /*2c80*/  @P1 IADD3 R243, R137.reuse, 0x9, RZ ;  /* 0x0000000989f31810 */ /* 0x040fe20007ffe0ff */
[C---:B------:R-:W-:Y:S04]  /*2c90*/  HMMA.16816.F32.BF16 R16, R132.reuse, R138, R16 ;  /* 0x0000008a8410723c */ /* 0x040fe80000041810 */
[C---:B------:R-:W-:Y:S02]  /*2ca0*/  @P1 IADD3 R247, R137.reuse, 0x10, RZ ;  /* 0x0000001089f71810 */ /* 0x040fe40007ffe0ff */
[----:B------:R-:W-:Y:S02]  /*2cb0*/  @P1 IADD3 R239, R137, 0x8, RZ ;  /* 0x0000000889ef1810 */ /* 0x000fe40007ffe0ff */
[-C--:B------:R-:W-:Y:S03]  /*2cc0*/  HMMA.16816.F32.BF16 R20, R132, R104.reuse, R20 ;  /* 0x000000688414723c */ /* 0x080fe60000041814 */
[----:B------:R-:W-:Y:S01]  /*2cd0*/  @P1 ISETP.GE.AND P4, PT, R233, R220, PT ;  /* 0x000000dce900120c */ /* 0x000fe20003f86270 */
[----:B------:R-:W-:Y:S01]  /*2ce0*/  FMUL.FTZ R233, R216, 1.4426950216293334961 ;  /* 0x3fb8aa3bd8e97820 */ /* 0x000fe20000410000 */
[----:B------:R-:W-:Y:S03]  /*2cf0*/  @P1 IADD3 R251, R137, 0x11, RZ ;  /* 0x0000001189fb1810 */ /* 0x000fe60007ffe0ff */
[C---:B------:R-:W-:Y:S08]  /*2d00*/  HMMA.16816.F32.BF16 R24, R100.reuse, R104, R24 ;  /* 0x000000686418723c */ /* 0x040ff00000041818 */
[-C--:B------:R-:W-:Y:S01]  /*2d10*/  HMMA.16816.F32.BF16 R28, R100, R106.reuse, R28 ;  /* 0x0000006a641c723c */ /* 0x080fe2000004181c */
[----:B------:R1:W2:Y:S07]  /*2d20*/  LDSM.16.M88.4 R100, [R183+0x1000] ;  /* 0x00100000b764783b */ /* 0x0002ae0000000200 */
[----:B------:R-:W-:Y:S01]  /*2d30*/  HMMA.16816.F32.BF16 R32, R132, R106, R32 ;  /* 0x0000006a8420723c */ /* 0x000fe20000041820 */
[----:B------:R-:W3:Y:S07]  /*2d40*/  LDSM.16.M88.4 R104, [R3+0x6800] ;  /* 0x006800000368783b */ /* 0x000eee0000000200 */
[-C--:B----4-:R-:W-:Y:S05]  /*2d50*/  HMMA.16816.F32.BF16 R4, R108, R112.reuse, R4 ;  /* 0x000000706c04723c */ /* 0x090fea0000041804 */
[----:B-1----:R-:W-:Y:S04]  /*2d60*/  SEL R183, R225, 0xffffffc0, !P2 ;  /* 0xffffffc0e1b77807 */ /* 0x002fe80005000000 */
[----:B------:R-:W-:Y:S11]  /*2d70*/  IADD3 R120, R183, R2, RZ ;  /* 0x00000002b7787210 */ /* 0x000ff60007ffe0ff */
[----:B------:R-:W-:Y:S04]  /*2d80*/  @!UPT UIADD3 URZ, URZ, URZ, URZ ;  /* 0x0000003f3f3ff290 */ /* 0x000fe8000fffe03f */
[----:B------:R-:W-:Y:S01]  /*2d90*/  @P1 FSEL R7, R7, -INF , !P4 ;  /* 0xff80000007071808 */ /* 0x000fe20006000000 */
[C---:B--2---:R-:W-:Y:S04]  /*2da0*/  HMMA.16816.F32.BF16 R8, R100.reuse, R112, R8 ;  /* 0x000000706408723c */ /* 0x044fe80000041808 */
[----:B------:R-:W-:Y:S02]  /*2db0*/  @P1 FSEL R4, R4, -INF , !P3 ;  /* 0xff80000004041808 */ /* 0x000fe40005800000 */
[----:B------:R-:W-:Y:S02]  /*2dc0*/  @P1 FSEL R6, R6, -INF , !P3 ;  /* 0xff80000006061808 */ /* 0x000fe40005800000 */
[-C--:B------:R-:W-:Y:S04]  /*2dd0*/  HMMA.16816.F32.BF16 R12, R100, R114.reuse, R12 ;  /* 0x00000072640c723c */ /* 0x080fe8000004180c */
[----:B------:R-:W-:Y:S01]  /*2de0*/  FSEL R113, R233, RZ, P0 ;  /* 0x000000ffe9717208 */ /* 0x000fe20000000000 */
[----:B------:R-:W-:Y:S01]  /*2df0*/  FFMA.FTZ R232, R4, c[0x0][0x23c], -R121 ;  /* 0x00008f0004e87a23 */ /* 0x000fe20000010879 */
[----:B------:R-:W-:Y:S02]  /*2e00*/  FSETP.NEU.FTZ.AND P0, PT, R213, -INF , PT ;  /* 0xff800000d500780b */ /* 0x000fe40003f1d000 */
[C---:B------:R-:W-:Y:S03]  /*2e10*/  HMMA.16816.F32.BF16 R16, R108.reuse, R114, R16 ;  /* 0x000000726c10723c */ /* 0x040fe60000041810 */
[----:B------:R-:W-:Y:S01]  /*2e20*/  MUFU.EX2 R232, R232 ;  /* 0x000000e800e87308 */ /* 0x000fe20000000800 */
[--C-:B------:R-:W-:Y:S01]  /*2e30*/  FFMA.FTZ R238, R7, c[0x0][0x23c], -R113.reuse ;  /* 0x00008f0007ee7a23 */ /* 0x100fe20000010871 */
[----:B------:R-:W-:Y:S01]  /*2e40*/  FSEL R129, R235, RZ, P0 ;  /* 0x000000ffeb817208 */ /* 0x000fe20000000000 */
[----:B------:R-:W-:Y:S01]  /*2e50*/  FFMA.FTZ R234, R6, c[0x0][0x23c], -R113 ;  /* 0x00008f0006ea7a23 */ /* 0x000fe20000010871 */
[----:B------:R-:W-:Y:S01]  /*2e60*/  @P1 FSEL R5, R5, -INF , !P4 ;  /* 0xff80000005051808 */ /* 0x000fe20006000000 */
[-C--:B---3--:R-:W-:Y:S03]  /*2e70*/  HMMA.16816.F32.BF16 R20, R108, R104.reuse, R20 ;  /* 0x000000686c14723c */ /* 0x088fe60000041814 */
[----:B------:R-:W-:Y:S01]  /*2e80*/  FSETP.NEU.FTZ.AND P0, PT, R214, -INF , PT ;  /* 0xff800000d600780b */ /* 0x000fe20003f1d000 */
[----:B------:R-:W-:Y:S01]  /*2e90*/  FFMA.FTZ R236, R5, c[0x0][0x23c], -R121 ;  /* 0x00008f0005ec7a23 */ /* 0x000fe20000010879 */
[----:B------:R-:W-:Y:S01]  /*2ea0*/  MUFU.EX2 R235, R238 ;  /* 0x000000ee00eb7308 */ /* 0x000fe20000000800 */
[----:B------:R-:W-:Y:S02]  /*2eb0*/  @P1 FSEL R8, R8, -INF , !P3 ;  /* 0xff80000008081808 */ /* 0x000fe40005800000 */
[----:B------:R-:W-:Y:S01]  /*2ec0*/  @P1 FSEL R10, R10, -INF , !P3 ;  /* 0xff8000000a0a1808 */ /* 0x000fe20005800000 */
[C---:B------:R-:W-:Y:S04]  /*2ed0*/  HMMA.16816.F32.BF16 R24, R100.reuse, R104, R24 ;  /* 0x000000686418723c */ /* 0x040fe80000041818 */
[-C--:B------:R-:W-:Y:S02]  /*2ee0*/  @P1 ISETP.GE.AND P3, PT, R243, R220.reuse, PT ;  /* 0x000000dcf300120c */ /* 0x080fe40003f66270 */
[----:B------:R1:W-:Y:S01]  /*2ef0*/  MUFU.EX2 R233, R236 ;  /* 0x000000ec00e97308 */ /* 0x0003e20000000800 */
[----:B------:R-:W-:Y:S01]  /*2f00*/  @P1 FSEL R9, R9, -INF , !P4 ;  /* 0xff80000009091808 */ /* 0x000fe20006000000 */
[-C--:B------:R-:W-:Y:S04]  /*2f10*/  HMMA.16816.F32.BF16 R28, R100, R106.reuse, R28 ;  /* 0x0000006a641c723c */ /* 0x080fe8000004181c */
[----:B------:R-:W-:Y:S01]  /*2f20*/  @P1 FSEL R19, R19, -INF , !P3 ;  /* 0xff80000013131808 */ /* 0x000fe20005800000 */
[----:B------:R-:W-:Y:S01]  /*2f30*/  FFMA.FTZ R240, R9, c[0x0][0x23c], -R129 ;  /* 0x00008f0009f07a23 */ /* 0x000fe20000010881 */
[----:B------:R-:W-:Y:S02]  /*2f40*/  @P1 FSEL R13, R13, -INF , !P3 ;  /* 0xff8000000d0d1808 */ /* 0x000fe40005800000 */
[----:B------:R-:W2:Y:S01]  /*2f50*/  MUFU.EX2 R234, R234 ;  /* 0x000000ea00ea7308 */ /* 0x000ea20000000800 */
[----:B------:R-:W-:Y:S01]  /*2f60*/  FFMA.FTZ R250, R19, c[0x0][0x23c], -R113 ;  /* 0x00008f0013fa7a23 */ /* 0x000fe20000010871 */
[----:B------:R-:W-:Y:S04]  /*2f70*/  HMMA.16816.F32.BF16 R32, R108, R106, R32 ;  /* 0x0000006a6c20723c */ /* 0x000fe80000041820 */
[----:B------:R-:W-:Y:S01]  /*2f80*/  @P1 FSEL R15, R15, -INF , !P3 ;  /* 0xff8000000f0f1808 */ /* 0x000fe20005800000 */
[----:B------:R-:W-:Y:S01]  /*2f90*/  FFMA.FTZ R241, R13, c[0x0][0x23c], -R129 ;  /* 0x00008f000df17a23 */ /* 0x000fe20000010881 */
[----:B------:R-:W-:Y:S02]  /*2fa0*/  @P1 FSEL R17, R17, -INF , !P3 ;  /* 0xff80000011111808 */ /* 0x000fe40005800000 */
[-C--:B------:R-:W-:Y:S02]  /*2fb0*/  @P1 ISETP.GE.AND P3, PT, R247, R220.reuse, PT ;  /* 0x000000dcf700120c */ /* 0x080fe40003f66270 */
[----:B------:R3:W-:Y:S02]  /*2fc0*/  MUFU.EX2 R247, R250 ;  /* 0x000000fa00f77308 */ /* 0x0007e40000000800 */
[----:B------:R-:W-:Y:S01]  /*2fd0*/  FSEL R9, R237, RZ, P0 ;  /* 0x000000ffed097208 */ /* 0x000fe20000000000 */
[----:B------:R-:W-:Y:S01]  /*2fe0*/  FFMA.FTZ R245, R17, c[0x0][0x23c], -R121 ;  /* 0x00008f0011f57a23 */ /* 0x000fe20000010879 */
[----:B------:R-:W-:Y:S01]  /*2ff0*/  @P1 ISETP.GE.AND P0, PT, R239, R220, PT ;  /* 0x000000dcef00120c */ /* 0x000fe20003f06270 */
[----:B-1----:R-:W-:Y:S01]  /*3000*/  FFMA.FTZ R236, R8, c[0x0][0x23c], -R129 ;  /* 0x00008f0008ec7a23 */ /* 0x002fe20000010881 */
[----:B------:R-:W-:Y:S01]  /*3010*/  @P1 FSEL R11, R11, -INF , !P4 ;  /* 0xff8000000b0b1808 */ /* 0x000fe20006000000 */
[--C-:B------:R-:W-:Y:S01]  /*3020*/  FFMA.FTZ R238, R10, c[0x0][0x23c], -R9.reuse ;  /* 0x00008f000aee7a23 */ /* 0x100fe20000010809 */
[----:B------:R-:W-:Y:S01]  /*3030*/  @P1 FSEL R12, R12, -INF , !P0 ;  /* 0xff8000000c0c1808 */ /* 0x000fe20004000000 */
[--C-:B------:R-:W-:Y:S01]  /*3040*/  FFMA.FTZ R243, R15, c[0x0][0x23c], -R9.reuse ;  /* 0x00008f000ff37a23 */ /* 0x100fe20000010809 */
[----:B------:R1:W-:Y:S01]  /*3050*/  MUFU.EX2 R237, R240 ;  /* 0x000000f000ed7308 */ /* 0x0003e20000000800 */
[----:B------:R-:W-:Y:S01]  /*3060*/  @P1 FSEL R14, R14, -INF , !P0 ;  /* 0xff8000000e0e1808 */ /* 0x000fe20004000000 */
[----:B------:R-:W-:Y:S01]  /*3070*/  FFMA.FTZ R242, R11, c[0x0][0x23c], -R9 ;  /* 0x00008f000bf27a23 */ /* 0x000fe20000010809 */
[----:B------:R-:W-:Y:S02]  /*3080*/  @P1 FSEL R16, R16, -INF , !P0 ;  /* 0xff80000010101808 */ /* 0x000fe40004000000 */
[----:B------:R-:W-:Y:S02]  /*3090*/  @P1 FSEL R18, R18, -INF , !P0 ;  /* 0xff80000012121808 */ /* 0x000fe40004000000 */
[----:B------:R-:W-:Y:S01]  /*30a0*/  IADD3 R10, P0, R223, R210, RZ ;  /* 0x000000d2df0a7210 */ /* 0x000fe20007f1e0ff */
[----:B------:R-:W-:Y:S01]  /*30b0*/  FFMA.FTZ R244, R16, c[0x0][0x23c], -R121 ;  /* 0x00008f0010f47a23 */ /* 0x000fe20000010879 */
[----:B------:R-:W-:Y:S01]  /*30c0*/  @P1 IADD3 R13, R137, 0x18, RZ ;  /* 0x00000018890d1810 */ /* 0x000fe20007ffe0ff */
[----:B------:R4:W-:Y:S01]  /*30d0*/  MUFU.EX2 R239, R242 ;  /* 0x000000f200ef7308 */ /* 0x0009e20000000800 */
[----:B------:R-:W-:Y:S01]  /*30e0*/  IADD3.X R11, R224, R211, RZ, P0, !PT ;  /* 0x000000d3e00b7210 */ /* 0x000fe200007fe4ff */
[----:B------:R-:W-:Y:S01]  /*30f0*/  FFMA.FTZ R246, R18, c[0x0][0x23c], -R113 ;  /* 0x00008f0012f67a23 */ /* 0x000fe20000010871 */
[-C--:B------:R-:W-:Y:S02]  /*3100*/  @P1 ISETP.GE.AND P0, PT, R13, R220.reuse, PT ;  /* 0x000000dc0d00120c */ /* 0x080fe40003f06270 */
[----:B------:R-:W-:Y:S01]  /*3110*/  @P1 IADD3 R13, R137, 0x19, RZ ;  /* 0x00000019890d1810 */ /* 0x000fe20007ffe0ff */
[----:B---3--:R2:W3:Y:S01]  /*3120*/  LDG.E R250, [R10.64] ;  /* 0x000000140afa7981 */ /* 0x0084e2000c1e1900 */
[----:B------:R-:W-:Y:S02]  /*3130*/  @P1 FSEL R20, R20, -INF , !P3 ;  /* 0xff80000014141808 */ /* 0x000fe40005800000 */
[----:B------:R-:W-:Y:S01]  /*3140*/  @P1 FSEL R22, R22, -INF , !P3 ;  /* 0xff80000016161808 */ /* 0x000fe20005800000 */
[----:B------:R2:W3:Y:S01]  /*3150*/  LDG.E R138, [R10.64+0x20] ;  /* 0x000020140a8a7981 */ /* 0x0004e2000c1e1900 */
[----:B------:R-:W-:Y:S01]  /*3160*/  MUFU.EX2 R244, R244 ;  /* 0x000000f400f47308 */ /* 0x000fe20000000800 */
[----:B------:R-:W-:Y:S01]  /*3170*/  @P1 FSEL R24, R24, -INF , !P3 ;  /* 0xff80000018181808 */ /* 0x000fe20005800000 */
[----:B------:R-:W-:Y:S01]  /*3180*/  FFMA.FTZ R248, R20, c[0x0][0x23c], -R121 ;  /* 0x00008f0014f87a23 */ /* 0x000fe20000010879 */
[----:B------:R2:W3:Y:S01]  /*3190*/  LDG.E R133, [R10.64+0x80] ;  /* 0x000080140a857981 */ /* 0x0004e2000c1e1900 */
[----:B------:R-:W-:Y:S01]  /*31a0*/  @P1 FSEL R26, R26, -INF , !P3 ;  /* 0xff8000001a1a1808 */ /* 0x000fe20005800000 */
[----:B-1----:R-:W-:Y:S01]  /*31b0*/  FFMA.FTZ R240, R12, c[0x0][0x23c], -R129 ;  /* 0x00008f000cf07a23 */ /* 0x002fe20000010881 */
[-C--:B------:R-:W-:Y:S01]  /*31c0*/  @P1 ISETP.GE.AND P4, PT, R251, R220.reuse, PT ;  /* 0x000000dcfb00120c */ /* 0x080fe20003f86270 */
[----:B------:R1:W3:Y:S01]  /*31d0*/  LDG.E R137, [R10.64+0xa0] ;  /* 0x0000a0140a897981 */ /* 0x0002e2000c1e1900 */
[----:B------:R-:W-:Y:S01]  /*31e0*/  @P1 ISETP.GE.AND P3, PT, R13, R220, PT ;  /* 0x000000dc0d00120c */ /* 0x000fe20003f66270 */
[----:B------:R-:W-:Y:S01]  /*31f0*/  FFMA.FTZ R251, R22, c[0x0][0x23c], -R113 ;  /* 0x00008f0016fb7a23 */ /* 0x000fe20000010871 */
[----:B------:R-:W1:Y:S01]  /*3200*/  MUFU.EX2 R245, R245 ;  /* 0x000000f500f57308 */ /* 0x000e620000000800 */
[----:B------:R-:W-:Y:S01]  /*3210*/  @P1 FSEL R25, R25, -INF , !P4 ;  /* 0xff80000019191808 */ /* 0x000fe20006000000 */
[----:B------:R-:W-:Y:S01]  /*3220*/  FFMA.FTZ R139, R24, c[0x0][0x23c], -R129 ;  /* 0x00008f00188b7a23 */ /* 0x000fe20000010881 */
[----:B------:R-:W-:Y:S01]  /*3230*/  @P1 FSEL R28, R28, -INF , !P0 ;  /* 0xff8000001c1c1808 */ /* 0x000fe20004000000 */
[----:B----4-:R-:W-:Y:S01]  /*3240*/  FFMA.FTZ R242, R14, c[0x0][0x23c], -R9 ;  /* 0x00008f000ef27a23 */ /* 0x010fe20000010809 */
[----:B------:R-:W-:Y:S01]  /*3250*/  @P1 FSEL R29, R29, -INF , !P3 ;  /* 0xff8000001d1d1808 */ /* 0x000fe20005800000 */
[--C-:B------:R-:W-:Y:S01]  /*3260*/  FFMA.FTZ R134, R25, c[0x0][0x23c], -R129.reuse ;  /* 0x00008f0019867a23 */ /* 0x100fe20000010881 */
[----:B------:R-:W-:Y:S01]  /*3270*/  @P1 FSEL R30, R30, -INF , !P0 ;  /* 0xff8000001e1e1808 */ /* 0x000fe20004000000 */
[--C-:B------:R-:W-:Y:S01]  /*3280*/  FFMA.FTZ R123, R28, c[0x0][0x23c], -R129.reuse ;  /* 0x00008f001c7b7a23 */ /* 0x100fe20000010881 */
[----:B------:R-:W-:Y:S01]  /*3290*/  @P1 FSEL R34, R34, -INF , !P0 ;  /* 0xff80000022221808 */ /* 0x000fe20004000000 */
[----:B------:R-:W4:Y:S01]  /*32a0*/  MUFU.EX2 R246, R246 ;  /* 0x000000f600f67308 */ /* 0x000f220000000800 */
[----:B------:R-:W-:Y:S01]  /*32b0*/  @P1 FSEL R21, R21, -INF , !P4 ;  /* 0xff80000015151808 */ /* 0x000fe20006000000 */
[----:B------:R-:W-:Y:S01]  /*32c0*/  FFMA.FTZ R129, R29, c[0x0][0x23c], -R129 ;  /* 0x00008f001d817a23 */ /* 0x000fe20000010881 */
[----:B------:R-:W-:Y:S01]  /*32d0*/  @P1 FSEL R23, R23, -INF , !P4 ;  /* 0xff80000017171808 */ /* 0x000fe20006000000 */
[----:B------:R-:W-:Y:S01]  /*32e0*/  FFMA.FTZ R13, R30, c[0x0][0x23c], -R9 ;  /* 0x00008f001e0d7a23 */ /* 0x000fe20000010809 */
[----:B--2---:R-:W-:Y:S01]  /*32f0*/  F2FP.BF16.PACK_AB R22, R235, R234 ;  /* 0x000000eaeb16723e */ /* 0x004fe200000010ff */
[----:B------:R-:W-:Y:S01]  /*3300*/  FFMA.FTZ R249, R21, c[0x0][0x23c], -R121 ;  /* 0x00008f0015f97a23 */ /* 0x000fe20000010879 */
[----:B------:R-:W-:Y:S01]  /*3310*/  @P1 FSEL R27, R27, -INF , !P4 ;  /* 0xff8000001b1b1808 */ /* 0x000fe20006000000 */
[--C-:B------:R-:W-:Y:S01]  /*3320*/  FFMA.FTZ R252, R23, c[0x0][0x23c], -R113.reuse ;  /* 0x00008f0017fc7a23 */ /* 0x100fe20000010871 */
[----:B------:R-:W-:Y:S01]  /*3330*/  @P1 FSEL R31, R31, -INF , !P3 ;  /* 0xff8000001f1f1808 */ /* 0x000fe20005800000 */
[----:B------:R-:W2:Y:S01]  /*3340*/  MUFU.EX2 R238, R238 ;  /* 0x000000ee00ee7308 */ /* 0x000ea20000000800 */
[----:B------:R-:W-:Y:S01]  /*3350*/  @P1 FSEL R32, R32, -INF , !P0 ;  /* 0xff80000020201808 */ /* 0x000fe20004000000 */
[----:B-1----:R-:W-:Y:S01]  /*3360*/  FFMA.FTZ R11, R34, c[0x0][0x23c], -R113 ;  /* 0x00008f00220b7a23 */ /* 0x002fe20000010871 */
[----:B------:R-:W-:Y:S01]  /*3370*/  F2FP.BF16.PACK_AB R10, R233, R232 ;  /* 0x000000e8e90a723e */ /* 0x000fe200000010ff */
[----:B------:R-:W-:Y:S01]  /*3380*/  STS [R201+0xe400], R22 ;  /* 0x00e40016c9007388 */ /* 0x000fe20000000800 */
[----:B------:R-:W-:Y:S01]  /*3390*/  F2FP.BF16.PACK_AB R17, R245, R244 ;  /* 0x000000f4f511723e */ /* 0x000fe200000010ff */
[--C-:B------:R-:W-:Y:S01]  /*33a0*/  FFMA.FTZ R135, R26, c[0x0][0x23c], -R9.reuse ;  /* 0x00008f001a877a23 */ /* 0x100fe20000010809 */
[----:B------:R-:W-:Y:S01]  /*33b0*/  @P1 FSEL R33, R33, -INF , !P3 ;  /* 0xff80000021211808 */ /* 0x000fe20005800000 */
[----:B------:R-:W-:Y:S01]  /*33c0*/  STS [R201+0xe000], R10 ;  /* 0x00e0000ac9007388 */ /* 0x000fe20000000800 */
[----:B------:R-:W-:Y:S01]  /*33d0*/  @P1 FSEL R35, R35, -INF , !P3 ;  /* 0xff80000023231808 */ /* 0x000fe20005800000 */
[----:B------:R-:W1:Y:S01]  /*33e0*/  MUFU.EX2 R236, R236 ;  /* 0x000000ec00ec7308 */ /* 0x000e620000000800 */
[--C-:B------:R-:W-:Y:S01]  /*33f0*/  FFMA.FTZ R122, R27, c[0x0][0x23c], -R9.reuse ;  /* 0x00008f001b7a7a23 */ /* 0x100fe20000010809 */
[----:B------:R-:W-:Y:S01]  /*3400*/  STS [R206+0xe000], R17 ;  /* 0x00e00011ce007388 */ /* 0x000fe20000000800 */
[----:B------:R-:W-:Y:S01]  /*3410*/  FFMA.FTZ R9, R31, c[0x0][0x23c], -R9 ;  /* 0x00008f001f097a23 */ /* 0x000fe20000010809 */
[----:B----4-:R-:W-:Y:S01]  /*3420*/  F2FP.BF16.PACK_AB R15, R247, R246 ;  /* 0x000000f6f70f723e */ /* 0x010fe200000010ff */
[----:B------:R-:W-:Y:S02]  /*3430*/  FFMA.FTZ R131, R32, c[0x0][0x23c], -R121 ;  /* 0x00008f0020837a23 */ /* 0x000fe40000010879 */
[----:B------:R-:W-:Y:S02]  /*3440*/  FFMA.FTZ R113, R35, c[0x0][0x23c], -R113 ;  /* 0x00008f0023717a23 */ /* 0x000fe40000010871 */
[----:B------:R-:W-:Y:S01]  /*3450*/  STS [R206+0xe400], R15 ;  /* 0x00e4000fce007388 */ /* 0x000fe20000000800 */
[----:B------:R-:W-:Y:S01]  /*3460*/  MUFU.EX2 R240, R240 ;  /* 0x000000f000f07308 */ /* 0x000fe20000000800 */
[----:B------:R-:W-:Y:S01]  /*3470*/  FFMA.FTZ R121, R33, c[0x0][0x23c], -R121 ;  /* 0x00008f0021797a23 */ /* 0x000fe20000010879 */
[----:B--2---:R-:W-:Y:S05]  /*3480*/  F2FP.BF16.PACK_AB R14, R239, R238 ;  /* 0x000000eeef0e723e */ /* 0x004fea00000010ff */
[----:B------:R2:W-:Y:S03]  /*3490*/  STS [R201+0xf400], R14 ;  /* 0x00f4000ec9007388 */ /* 0x0005e60000000800 */
[----:B------:R-:W4:Y:S01]  /*34a0*/  MUFU.EX2 R241, R241 ;  /* 0x000000f100f17308 */ /* 0x000f220000000800 */
[----:B-1----:R-:W-:Y:S05]  /*34b0*/  F2FP.BF16.PACK_AB R18, R237, R236 ;  /* 0x000000eced12723e */ /* 0x002fea00000010ff */
[----:B------:R1:W-:Y:S04]  /*34c0*/  STS [R201+0xf000], R18 ;  /* 0x00f00012c9007388 */ /* 0x0003e80000000800 */
[----:B------:R-:W-:Y:S10]  /*34d0*/  MUFU.EX2 R242, R242 ;  /* 0x000000f200f27308 */ /* 0x000ff40000000800 */
[----:B------:R-:W1:Y:S10]  /*34e0*/  MUFU.EX2 R243, R243 ;  /* 0x000000f300f37308 */ /* 0x000e740000000800 */
[----:B------:R-:W-:Y:S10]  /*34f0*/  MUFU.EX2 R130, R129 ;  /* 0x0000008100827308 */ /* 0x000ff40000000800 */
[----:B------:R4:W-:Y:S10]  /*3500*/  MUFU.EX2 R129, R13 ;  /* 0x0000000d00817308 */ /* 0x0009f40000000800 */
[----:B------:R1:W-:Y:S10]  /*3510*/  MUFU.EX2 R184, R11 ;  /* 0x0000000b00b87308 */ /* 0x0003f40000000800 */
[----:B------:R-:W-:Y:S01]  /*3520*/  MUFU.EX2 R248, R248 ;  /* 0x000000f800f87308 */ /* 0x000fe20000000800 */
[----:B----4-:R-:W-:Y:S05]  /*3530*/  F2FP.BF16.PACK_AB R13, R241, R240 ;  /* 0x000000f0f10d723e */ /* 0x010fea00000010ff */
[----:B------:R-:W-:Y:S04]  /*3540*/  STS [R206+0xf000], R13 ;  /* 0x00f0000dce007388 */ /* 0x000fe80000000800 */
[----:B------:R-:W-:Y:S01]  /*3550*/  MUFU.EX2 R249, R249 ;  /* 0x000000f900f97308 */ /* 0x000fe20000000800 */
[----:B-1----:R-:W-:Y:S05]  /*3560*/  F2FP.BF16.PACK_AB R11, R243, R242 ;  /* 0x000000f2f30b723e */ /* 0x002fea00000010ff */
[----:B------:R-:W-:Y:S04]  /*3570*/  STS [R206+0xf400], R11 ;  /* 0x00f4000bce007388 */ /* 0x000fe80000000800 */
[----:B------:R-:W-:Y:S10]  /*3580*/  MUFU.EX2 R251, R251 ;  /* 0x000000fb00fb7308 */ /* 0x000ff40000000800 */
[----:B------:R-:W1:Y:S10]  /*3590*/  MUFU.EX2 R252, R252 ;  /* 0x000000fc00fc7308 */ /* 0x000e740000000800 */
[----:B------:R4:W2:Y:S10]  /*35a0*/  MUFU.EX2 R126, R9 ;  /* 0x00000009007e7308 */ /* 0x0008b40000000800 */
[----:B------:R-:W2:Y:S01]  /*35b0*/  MUFU.EX2 R125, R113 ;  /* 0x00000071007d7308 */ /* 0x000ea20000000800 */
[----:B-1----:R-:W-:Y:S05]  /*35c0*/  F2FP.BF16.PACK_AB R34, R252, R251 ;  /* 0x000000fbfc22723e */ /* 0x002fea00000010ff */
[----:B------:R-:W-:Y:S04]  /*35d0*/  STS [R205+0xe400], R34 ;  /* 0x00e40022cd007388 */ /* 0x000fe80000000800 */
[----:B------:R-:W-:Y:S01]  /*35e0*/  MUFU.EX2 R131, R131 ;  /* 0x0000008300837308 */ /* 0x000fe20000000800 */
[----:B----4-:R-:W-:Y:S02]  /*35f0*/  F2FP.BF16.PACK_AB R9, R249, R248 ;  /* 0x000000f8f909723e */ /* 0x010fe400000010ff */
[----:B--2---:R-:W-:Y:S03]  /*3600*/  F2FP.BF16.PACK_AB R30, R126, R129 ;  /* 0x000000817e1e723e */ /* 0x004fe600000010ff */
[----:B------:R-:W-:Y:S04]  /*3610*/  STS [R205+0xe000], R9 ;  /* 0x00e00009cd007388 */ /* 0x000fe80000000800 */
[----:B------:R-:W1:Y:S01]  /*3620*/  MUFU.EX2 R185, R121 ;  /* 0x0000007900b97308 */ /* 0x000e620000000800 */
[----:B------:R-:W-:Y:S05]  /*3630*/  F2FP.BF16.PACK_AB R14, R125, R184 ;  /* 0x000000b87d0e723e */ /* 0x000fea00000010ff */
[----:B------:R-:W-:Y:S04]  /*3640*/  STS [R221+0xe400], R14 ;  /* 0x00e4000edd007388 */ /* 0x000fe80000000800 */
[----:B------:R-:W-:Y:S10]  /*3650*/  MUFU.EX2 R139, R139 ;  /* 0x0000008b008b7308 */ /* 0x000ff40000000800 */
[----:B------:R-:W2:Y:S01]  /*3660*/  MUFU.EX2 R134, R134 ;  /* 0x0000008600867308 */ /* 0x000ea20000000800 */
[----:B-1----:R-:W-:Y:S02]  /*3670*/  F2FP.BF16.PACK_AB R10, R185, R131 ;  /* 0x00000083b90a723e */ /* 0x002fe400000010ff */
[----:B------:R-:W-:Y:S03]  /*3680*/  IADD3 R121, R183, R174, RZ ;  /* 0x000000aeb7797210 */ /* 0x000fe60007ffe0ff */
[----:B------:R-:W-:Y:S04]  /*3690*/  STS [R221+0xe000], R10 ;  /* 0x00e0000add007388 */ /* 0x000fe80000000800 */
[----:B------:R-:W-:Y:S10]  /*36a0*/  MUFU.EX2 R135, R135 ;  /* 0x0000008700877308 */ /* 0x000ff40000000800 */
[----:B------:R-:W1:Y:S01]  /*36b0*/  MUFU.EX2 R122, R122 ;  /* 0x0000007a007a7308 */ /* 0x000e620000000800 */
[----:B--2---:R-:W-:Y:S05]  /*36c0*/  F2FP.BF16.PACK_AB R18, R134, R139 ;  /* 0x0000008b8612723e */ /* 0x004fea00000010ff */
[----:B------:R-:W-:Y:S04]  /*36d0*/  STS [R205+0xf000], R18 ;  /* 0x00f00012cd007388 */ /* 0x000fe80000000800 */
[----:B------:R-:W2:Y:S01]  /*36e0*/  MUFU.EX2 R123, R123 ;  /* 0x0000007b007b7308 */ /* 0x000ea20000000800 */
[----:B-1----:R-:W-:Y:S05]  /*36f0*/  F2FP.BF16.PACK_AB R22, R122, R135 ;  /* 0x000000877a16723e */ /* 0x002fea00000010ff */
[----:B------:R-:W-:Y:S04]  /*3700*/  STS [R205+0xf400], R22 ;  /* 0x00f40016cd007388 */ /* 0x000fe80000000800 */
[----:B------:R-:W-:Y:S01]  /*3710*/  STS [R221+0xf400], R30 ;  /* 0x00f4001edd007388 */ /* 0x000fe20000000800 */
[----:B--2---:R-:W-:Y:S05]  /*3720*/  F2FP.BF16.PACK_AB R26, R130, R123 ;  /* 0x0000007b821a723e */ /* 0x004fea00000010ff */
[----:B------:R-:W-:Y:S04]  /*3730*/  STS [R221+0xf000], R26 ;  /* 0x00f0001add007388 */ /* 0x000fe80000000800 */
[----:B------:R-:W1:Y:S08]  /*3740*/  LDSM.16.M88.4 R100, [R174+0x4000] ;  /* 0x00400000ae64783b */ /* 0x000e700000000200 */
[----:B------:R-:W2:Y:S08]  /*3750*/  LDSM.16.M88.4 R104, [R174+0x5000] ;  /* 0x00500000ae68783b */ /* 0x000eb00000000200 */
[----:B------:R-:W4:Y:S08]  /*3760*/  LDSM.16.M88.4 R108, [R2+0x4000] ;  /* 0x00400000026c783b */ /* 0x000f300000000200 */
[----:B------:R-:W3:Y:S08]  /*3770*/  LDSM.16.M88.4 R112, [R2+0x5000] ;  /* 0x005000000270783b */ /* 0x000ef00000000200 */
[----:B------:R-:W-:Y:S01]  /*3780*/  LDSM.16.M88.4 R116, [R121+0x5000] ;  /* 0x005000007974783b */ /* 0x000fe20000000200 */
[-C--:B-1----:R-:W-:Y:S08]  /*3790*/  HMMA.16816.F32.BF16 R4, R100, R140.reuse, RZ ;  /* 0x0000008c6404723c */ /* 0x082ff000000418ff */
[C---:B--2---:R-:W-:Y:S08]  /*37a0*/  HMMA.16816.F32.BF16 R8, R104.reuse, R140, RZ ;  /* 0x0000008c6808723c */ /* 0x044ff000000418ff */
[-C--:B------:R-:W-:Y:S08]  /*37b0*/  HMMA.16816.F32.BF16 R12, R104, R142.reuse, RZ ;  /* 0x0000008e680c723c */ /* 0x080ff000000418ff */
[C---:B------:R-:W-:Y:S08]  /*37c0*/  HMMA.16816.F32.BF16 R16, R100.reuse, R142, RZ ;  /* 0x0000008e6410723c */ /* 0x040ff000000418ff */
[-C--:B------:R-:W-:Y:S08]  /*37d0*/  HMMA.16816.F32.BF16 R20, R100, R144.reuse, RZ ;  /* 0x000000906414723c */ /* 0x080ff000000418ff */
[C---:B------:R-:W-:Y:S08]  /*37e0*/  HMMA.16816.F32.BF16 R24, R104.reuse, R144, RZ ;  /* 0x000000906818723c */ /* 0x040ff000000418ff */
[-C--:B------:R-:W-:Y:S01]  /*37f0*/  HMMA.16816.F32.BF16 R28, R104, R146.reuse, RZ ;  /* 0x00000092681c723c */ /* 0x080fe200000418ff */
[----:B------:R-:W1:Y:S07]  /*3800*/  LDSM.16.M88.4 R104, [R121+0x4000] ;  /* 0x004000007968783b */ /* 0x000e6e0000000200 */
[----:B------:R-:W-:Y:S01]  /*3810*/  HMMA.16816.F32.BF16 R32, R100, R146, RZ ;  /* 0x000000926420723c */ /* 0x000fe200000418ff */
[----:B------:R-:W2:Y:S07]  /*3820*/  LDSM.16.M88.4 R100, [R120+0x4000] ;  /* 0x004000007864783b */ /* 0x000eae0000000200 */
[-C--:B----4-:R-:W-:Y:S08]  /*3830*/  HMMA.16816.F32.BF16 R4, R108, R148.reuse, R4 ;  /* 0x000000946c04723c */ /* 0x090ff00000041804 */
[C---:B---3--:R-:W-:Y:S08]  /*3840*/  HMMA.16816.F32.BF16 R8, R112.reuse, R148, R8 ;  /* 0x000000947008723c */ /* 0x048ff00000041808 */
[-C--:B------:R-:W-:Y:S08]  /*3850*/  HMMA.16816.F32.BF16 R12, R112, R150.reuse, R12 ;  /* 0x00000096700c723c */ /* 0x080ff0000004180c */
[C---:B------:R-:W-:Y:S08]  /*3860*/  HMMA.16816.F32.BF16 R16, R108.reuse, R150, R16 ;  /* 0x000000966c10723c */ /* 0x040ff00000041810 */
[-C--:B------:R-:W-:Y:S08]  /*3870*/  HMMA.16816.F32.BF16 R20, R108, R152.reuse, R20 ;  /* 0x000000986c14723c */ /* 0x080ff00000041814 */
[C---:B------:R-:W-:Y:S08]  /*3880*/  HMMA.16816.F32.BF16 R24, R112.reuse, R152, R24 ;  /* 0x000000987018723c */ /* 0x040ff00000041818 */
[-C--:B------:R-:W-:Y:S01]  /*3890*/  HMMA.16816.F32.BF16 R28, R112, R154.reuse, R28 ;  /* 0x0000009a701c723c */ /* 0x080fe2000004181c */
[----:B------:R-:W3:Y:S07]  /*38a0*/  LDSM.16.M88.4 R112, [R120+0x5000] ;  /* 0x005000007870783b */ /* 0x000eee0000000200 */
[----:B------:R-:W-:Y:S08]  /*38b0*/  HMMA.16816.F32.BF16 R32, R108, R154, R32 ;  /* 0x0000009a6c20723c */ /* 0x000ff00000041820 */
[-C--:B-1----:R-:W-:Y:S08]  /*38c0*/  HMMA.16816.F32.BF16 R4, R104, R156.reuse, R4 ;  /* 0x0000009c6804723c */ /* 0x082ff00000041804 */
[C---:B------:R-:W-:Y:S08]  /*38d0*/  HMMA.16816.F32.BF16 R8, R116.reuse, R156, R8 ;  /* 0x0000009c7408723c */ /* 0x040ff00000041808 */
[-C--:B------:R-:W-:Y:S08]  /*38e0*/  HMMA.16816.F32.BF16 R12, R116, R158.reuse, R12 ;  /* 0x0000009e740c723c */ /* 0x080ff0000004180c */
[C---:B------:R-:W-:Y:S08]  /*38f0*/  HMMA.16816.F32.BF16 R16, R104.reuse, R158, R16 ;  /* 0x0000009e6810723c */ /* 0x040ff00000041810 */
[-C--:B------:R-:W-:Y:S08]  /*3900*/  HMMA.16816.F32.BF16 R20, R104, R160.reuse, R20 ;  /* 0x000000a06814723c */ /* 0x080ff00000041814 */
[C---:B------:R-:W-:Y:S08]  /*3910*/  HMMA.16816.F32.BF16 R24, R116.reuse, R160, R24 ;  /* 0x000000a07418723c */ /* 0x040ff00000041818 */
[-C--:B------:R-:W-:Y:S08]  /*3920*/  HMMA.16816.F32.BF16 R28, R116, R162.reuse, R28 ;  /* 0x000000a2741c723c */ /* 0x080ff0000004181c */
[----:B------:R-:W-:Y:S08]  /*3930*/  HMMA.16816.F32.BF16 R32, R104, R162, R32 ;  /* 0x000000a26820723c */ /* 0x000ff00000041820 */
[-C--:B--2---:R-:W-:Y:S08]  /*3940*/  HMMA.16816.F32.BF16 R4, R100, R164.reuse, R4 ;  /* 0x000000a46404723c */ /* 0x084ff00000041804 */
[C---:B---3--:R-:W-:Y:S08]  /*3950*/  HMMA.16816.F32.BF16 R8, R112.reuse, R164, R8 ;  /* 0x000000a47008723c */ /* 0x048ff00000041808 */
[-C--:B------:R-:W-:Y:S08]  /*3960*/  HMMA.16816.F32.BF16 R12, R112, R166.reuse, R12 ;  /* 0x000000a6700c723c */ /* 0x080ff0000004180c */
[C---:B------:R-:W-:Y:S01]  /*3970*/  FADD.FTZ R121, -R250.reuse, R4 ;  /* 0x00000004fa797221 */ /* 0x040fe20000010100 */
[C---:B------:R-:W-:Y:S04]  /*3980*/  HMMA.16816.F32.BF16 R16, R100.reuse, R166, R16 ;  /* 0x000000a66410723c */ /* 0x040fe80000041810 */
[----:B------:R-:W-:Y:S02]  /*3990*/  FADD.FTZ R106, -R250, R5 ;  /* 0x00000005fa6a7221 */ /* 0x000fe40000010100 */
[----:B------:R-:W-:Y:S02]  /*39a0*/  FMUL.FTZ R232, R232, R121 ;  /* 0x00000079e8e87220 */ /* 0x000fe40000410000 */
[----:B------:R-:W-:Y:S01]  /*39b0*/  FMUL.FTZ R233, R233, R106 ;  /* 0x0000006ae9e97220 */ /* 0x000fe20000410000 */
[-C--:B------:R-:W-:Y:S08]  /*39c0*/  HMMA.16816.F32.BF16 R20, R100, R168.reuse, R20 ;  /* 0x000000a86414723c */ /* 0x080ff00000041814 */
[C---:B------:R-:W-:Y:S07]  /*39d0*/  HMMA.16816.F32.BF16 R24, R112.reuse, R168, R24 ;  /* 0x000000a87018723c */ /* 0x040fee0000041818 */
[C---:B------:R-:W-:Y:S01]  /*39e0*/  FADD.FTZ R17, -R250.reuse, R17 ;  /* 0x00000011fa117221 */ /* 0x040fe20000010100 */
[-C--:B------:R-:W-:Y:S04]  /*39f0*/  HMMA.16816.F32.BF16 R28, R112, R170.reuse, R28 ;  /* 0x000000aa701c723c */ /* 0x080fe8000004181c */
[C---:B------:R-:W-:Y:S02]  /*3a00*/  FADD.FTZ R105, -R250.reuse, R16 ;  /* 0x00000010fa697221 */ /* 0x040fe40000010100 */
[----:B------:R-:W-:Y:S02]  /*3a10*/  FMUL.FTZ R245, R245, R17 ;  /* 0x00000011f5f57220 */ /* 0x000fe40000410000 */
[C---:B------:R-:W-:Y:S01]  /*3a20*/  FADD.FTZ R17, -R250.reuse, R20 ;  /* 0x00000014fa117221 */ /* 0x040fe20000010100 */
[----:B------:R-:W-:Y:S04]  /*3a30*/  HMMA.16816.F32.BF16 R32, R100, R170, R32 ;  /* 0x000000aa6420723c */ /* 0x000fe80000041820 */
[----:B------:R-:W-:Y:S02]  /*3a40*/  FADD.FTZ R21, -R250, R21 ;  /* 0x00000015fa157221 */ /* 0x000fe40000010100 */
[----:B------:R-:W-:Y:S02]  /*3a50*/  FADD.FTZ R22, -R138, R22 ;  /* 0x000000168a167221 */ /* 0x000fe40000010100 */
[----:B------:R-:W-:Y:S04]  /*3a60*/  FMUL.FTZ R248, R248, R17 ;  /* 0x00000011f8f87220 */ /* 0x000fe80000410000 */
[C---:B------:R-:W-:Y:S02]  /*3a70*/  FADD.FTZ R17, -R138.reuse, R6 ;  /* 0x000000068a117221 */ /* 0x040fe40000010100 */
[----:B------:R-:W-:Y:S02]  /*3a80*/  FMUL.FTZ R251, R251, R22 ;  /* 0x00000016fbfb7220 */ /* 0x000fe40000410000 */
[----:B------:R-:W-:Y:S02]  /*3a90*/  FADD.FTZ R22, -R133, R13 ;  /* 0x0000000d85167221 */ /* 0x000fe40000010100 */
[----:B------:R-:W-:Y:S02]  /*3aa0*/  FMUL.FTZ R249, R249, R21 ;  /* 0x00000015f9f97220 */ /* 0x000fe40000410000 */
[----:B------:R-:W-:Y:S02]  /*3ab0*/  FADD.FTZ R21, -R138, R7 ;  /* 0x000000078a157221 */ /* 0x000fe40000010100 */
[----:B------:R-:W-:Y:S02]  /*3ac0*/  FMUL.FTZ R234, R234, R17 ;  /* 0x00000011eaea7220 */ /* 0x000fe40000410000 */
[C---:B------:R-:W-:Y:S02]  /*3ad0*/  FADD.FTZ R121, -R250.reuse, R32 ;  /* 0x00000020fa797221 */ /* 0x040fe40000010100 */
[----:B------:R-:W-:Y:S02]  /*3ae0*/  FADD.FTZ R250, -R250, R33 ;  /* 0x00000021fafa7221 */ /* 0x000fe40000010100 */
[C---:B------:R-:W-:Y:S02]  /*3af0*/  FADD.FTZ R33, -R138.reuse, R18 ;  /* 0x000000128a217221 */ /* 0x040fe40000010100 */
[C---:B------:R-:W-:Y:S02]  /*3b00*/  FADD.FTZ R18, -R138.reuse, R19 ;  /* 0x000000138a127221 */ /* 0x040fe40000010100 */
[C---:B------:R-:W-:Y:S02]  /*3b10*/  FADD.FTZ R23, -R138.reuse, R23 ;  /* 0x000000178a177221 */ /* 0x040fe40000010100 */
[----:B------:R-:W-:Y:S02]  /*3b20*/  FMUL.FTZ R247, R247, R18 ;  /* 0x00000012f7f77220 */ /* 0x000fe40000410000 */
[C---:B------:R-:W-:Y:S02]  /*3b30*/  FADD.FTZ R18, -R133.reuse, R9 ;  /* 0x0000000985127221 */ /* 0x040fe40000010100 */
[C---:B------:R-:W-:Y:S02]  /*3b40*/  FADD.FTZ R9, -R133.reuse, R12 ;  /* 0x0000000c85097221 */ /* 0x040fe40000010100 */
[C---:B------:R-:W-:Y:S02]  /*3b50*/  FADD.FTZ R17, -R138.reuse, R34 ;  /* 0x000000228a117221 */ /* 0x040fe40000010100 */
[----:B------:R-:W-:Y:S02]  /*3b60*/  FADD.FTZ R138, -R138, R35 ;  /* 0x000000238a8a7221 */ /* 0x000fe40000010100 */
[----:B------:R-:W-:Y:S02]  /*3b70*/  FADD.FTZ R19, -R133, R8 ;  /* 0x0000000885137221 */ /* 0x000fe40000010100 */
[----:B------:R-:W-:Y:S02]  /*3b80*/  FMUL.FTZ R237, R237, R18 ;  /* 0x00000012eded7220 */ /* 0x000fe40000410000 */
[----:B------:R-:W-:Y:S02]  /*3b90*/  FMUL.FTZ R240, R240, R9 ;  /* 0x00000009f0f07220 */ /* 0x000fe40000410000 */
[----:B------:R-:W-:Y:S02]  /*3ba0*/  FMUL.FTZ R241, R241, R22 ;  /* 0x00000016f1f17220 */ /* 0x000fe40000410000 */
[C---:B------:R-:W-:Y:S02]  /*3bb0*/  FADD.FTZ R18, -R133.reuse, R24 ;  /* 0x0000001885127221 */ /* 0x040fe40000010100 */
[C---:B------:R-:W-:Y:S02]  /*3bc0*/  FADD.FTZ R25, -R133.reuse, R25 ;  /* 0x0000001985197221 */ /* 0x040fe40000010100 */
[C---:B------:R-:W-:Y:S02]  /*3bd0*/  FADD.FTZ R22, -R133.reuse, R28 ;  /* 0x0000001c85167221 */ /* 0x040fe40000010100 */
[----:B------:R-:W-:Y:S02]  /*3be0*/  FADD.FTZ R133, -R133, R29 ;  /* 0x0000001d85857221 */ /* 0x000fe40000010100 */
[C---:B------:R-:W-:Y:S02]  /*3bf0*/  FADD.FTZ R9, -R137.reuse, R10 ;  /* 0x0000000a89097221 */ /* 0x040fe40000010100 */
[C---:B------:R-:W-:Y:S02]  /*3c00*/  FADD.FTZ R10, -R137.reuse, R11 ;  /* 0x0000000b890a7221 */ /* 0x040fe40000010100 */
[C---:B------:R-:W-:Y:S02]  /*3c10*/  FADD.FTZ R11, -R137.reuse, R14 ;  /* 0x0000000e890b7221 */ /* 0x040fe40000010100 */
[C---:B------:R-:W-:Y:S02]  /*3c20*/  FADD.FTZ R14, -R137.reuse, R15 ;  /* 0x0000000f890e7221 */ /* 0x040fe40000010100 */
[C---:B------:R-:W-:Y:S02]  /*3c30*/  FADD.FTZ R26, -R137.reuse, R26 ;  /* 0x0000001a891a7221 */ /* 0x040fe40000010100 */
[C---:B------:R-:W-:Y:S02]  /*3c40*/  FADD.FTZ R27, -R137.reuse, R27 ;  /* 0x0000001b891b7221 */ /* 0x040fe40000010100 */
[C---:B------:R-:W-:Y:S02]  /*3c50*/  FADD.FTZ R30, -R137.reuse, R30 ;  /* 0x0000001e891e7221 */ /* 0x040fe40000010100 */
[----:B------:R-:W-:Y:S02]  /*3c60*/  FADD.FTZ R137, -R137, R31 ;  /* 0x0000001f89897221 */ /* 0x000fe40000010100 */
[----:B------:R-:W-:Y:S02]  /*3c70*/  FMUL.FTZ R244, R244, R105 ;  /* 0x00000069f4f47220 */ /* 0x000fe40000410000 */
        /* <DEDUP_REMOVED lines=19> */
[----:B------:R-:W-:Y:S01]  /*3db0*/  FMUL.FTZ R137, R126, R137 ;  /* 0x000000897e897220 */ /* 0x000fe20000410000 */
[----:B------:R-:W-:-:S05]  /*3dc0*/  @!P6 BRA `(.L_x_7) ;  /* 0x000001300000e947 */ /* 0x000fca0003800000 */
[----:B------:R-:W-:Y:S01]  /*3dd0*/  LOP3.LUT R6, R218, 0x1, RZ, 0xc0, !PT ;  /* 0x00000001da067812 */ /* 0x000fe200078ec0ff */
[----:B------:R-:W-:Y:S02]  /*3de0*/  IMAD.MOV.U32 R7, RZ, RZ, c[0x0][0x190] ;  /* 0x00006400ff077624 */ /* 0x000fe400078e00ff */
[----:B------:R-:W-:Y:S01]  /*3df0*/  IMAD.MOV.U32 R4, RZ, RZ, -0x2000 ;  /* 0xffffe000ff047424 */ /* 0x000fe200078e00ff */
[----:B------:R-:W-:Y:S01]  /*3e00*/  ISETP.NE.U32.AND P3, PT, R6, 0x1, PT ;  /* 0x000000010600780c */ /* 0x000fe20003f65070 */
[----:B------:R-:W-:Y:S03]  /*3e10*/  IMAD.U32 R5, R7, -0x40, RZ ;  /* 0xffffffc007057824 */ /* 0x000fe600078e00ff */
[----:B------:R-:W-:Y:S02]  /*3e20*/  SEL R4, R4, 0x2000, !P3 ;  /* 0x0000200004047807 */ /* 0x000fe40005800000 */
[----:B------:R-:W-:Y:S03]  /*3e30*/  LEA R228, P0, R5, R228, 0x1 ;  /* 0x000000e405e47211 */ /* 0x000fe600078008ff */
[--C-:B------:R-:W-:Y:S01]  /*3e40*/  IMAD.IADD R217, R217, 0x1, R4.reuse ;  /* 0x00000001d9d97824 */ /* 0x100fe200078e0204 */
[----:B------:R-:W-:Y:S01]  /*3e50*/  LEA.HI.X.SX32 R229, R5, R229, 0x1, P0 ;  /* 0x000000e505e57211 */ /* 0x000fe200000f0eff */
[----:B------:R-:W-:Y:S01]  /*3e60*/  IMAD.MOV.U32 R5, RZ, RZ, c[0x0][0x194] ;  /* 0x00006500ff057624 */ /* 0x000fe200078e00ff */
[C---:B------:R-:W-:Y:S01]  /*3e70*/  LEA R6, P0, R7.reuse, R228, 0x6 ;  /* 0x000000e407067211 */ /* 0x040fe200078030ff */
[----:B------:R-:W-:Y:S02]  /*3e80*/  IMAD.IADD R178, R178, 0x1, R4 ;  /* 0x00000001b2b27824 */ /* 0x000fe400078e0204 */
[----:B------:R-:W-:Y:S01]  /*3e90*/  @!PT LDS RZ, [RZ] ;  /* 0x00000000fffff984 */ /* 0x000fe20000000800 */
[----:B------:R-:W-:Y:S01]  /*3ea0*/  @!PT LDS RZ, [RZ] ;  /* 0x00000000fffff984 */ /* 0x000fe20000000800 */
[----:B------:R-:W-:Y:S01]  /*3eb0*/  @!PT LDS RZ, [RZ] ;  /* 0x00000000fffff984 */ /* 0x000fe20000000800 */
[----:B------:R1:W-:Y:S01]  /*3ec0*/  LDGSTS.E.BYPASS.LTC128B.128 [R217], [R228.64] ;  /* 0x00000000e4d97fae */ /* 0x0003e2000b901d54 */
[----:B------:R-:W-:Y:S05]  /*3ed0*/  LEA.HI.X R7, R7, R229, R5, 0x6, P0 ;  /* 0x000000e507077211 */ /* 0x000fea00000f3405 */
[----:B------:R1:W-:Y:S04]  /*3ee0*/  LDGSTS.E.BYPASS.LTC128B.128 [R217+0x1000], [R6.64] ;  /* 0x0100000006d97fae */ /* 0x0003e8000b901d54 */
[----:B------:R-:W0:Y:S02]  /*3ef0*/  LDGDEPBAR ;  /* 0x00000000000079af */ /* 0x000e240000000000 */
.L_x_7:
[----:B------:R-:W-:Y:S01]  /*3f00*/  F2FP.BF16.PACK_AB R232, R233, R232 ;  /* 0x000000e8e9e8723e */ /* 0x000fe200000010ff */
[----:B------:R-:W-:Y:S01]  /*3f10*/  IMAD.SHL.U32 R112, R181, 0x2, RZ ;  /* 0x00000002b5707824 */ /* 0x000fe200078e00ff */
[----:B------:R-:W-:Y:S02]  /*3f20*/  F2FP.BF16.PACK_AB R234, R235, R234 ;  /* 0x000000eaebea723e */ /* 0x000fe400000010ff */
[----:B------:R-:W-:Y:S01]  /*3f30*/  F2FP.BF16.PACK_AB R245, R245, R244 ;  /* 0x000000f4f5f5723e */ /* 0x000fe200000010ff */
[----:B------:R-:W-:Y:S01]  /*3f40*/  STS [R201+0xa000], R232 ;  /* 0x00a000e8c9007388 */ /* 0x000fe20000000800 */
        /* <DEDUP_REMOVED lines=19> */
[C---:B------:R-:W-:Y:S01]  /*4080*/  IADD3 R4, R112.reuse, 0x4000, RZ ;  /* 0x0000400070047810 */ /* 0x040fe20007ffe0ff */
[----:B------:R-:W-:Y:S01]  /*4090*/  STS [R206+0xb400], R243 ;  /* 0x00b400f3ce007388 */ /* 0x000fe20000000800 */
[----:B------:R-:W-:Y:S02]  /*40a0*/  IADD3 R100, R112, 0x4040, RZ ;  /* 0x0000404070647810 */ /* 0x000fe40007ffe0ff */
[----:B------:R-:W-:Y:S01]  /*40b0*/  @P2 IADD3 R100, R4, -0x40, RZ ;  /* 0xffffffc004642810 */ /* 0x000fe20007ffe0ff */
[----:B------:R-:W-:Y:S04]  /*40c0*/  STS [R205+0xa000], R248 ;  /* 0x00a000f8cd007388 */ /* 0x000fe80000000800 */
[----:B------:R-:W-:Y:S04]  /*40d0*/  STS [R205+0xa400], R252 ;  /* 0x00a400fccd007388 */ /* 0x000fe80000000800 */
[----:B------:R-:W-:Y:S04]  /*40e0*/  STS [R221+0xa000], R250 ;  /* 0x00a000fadd007388 */ /* 0x000fe80000000800 */
[----:B------:R-:W-:Y:S04]  /*40f0*/  STS [R221+0xa400], R138 ;  /* 0x00a4008add007388 */ /* 0x000fe80000000800 */
[----:B------:R-:W-:Y:S04]  /*4100*/  STS [R205+0xb000], R134 ;  /* 0x00b00086cd007388 */ /* 0x000fe80000000800 */
[----:B------:R-:W-:Y:S04]  /*4110*/  STS [R205+0xb400], R122 ;  /* 0x00b4007acd007388 */ /* 0x000fe80000000800 */
[----:B------:R-:W-:Y:S04]  /*4120*/  STS [R221+0xb000], R102 ;  /* 0x00b00066dd007388 */ /* 0x000fe80000000800 */
[----:B------:R-:W-:Y:S04]  /*4130*/  STS [R221+0xb400], R104 ;  /* 0x00b40068dd007388 */ /* 0x000fe80000000800 */
[----:B------:R-:W-:Y:S06]  /*4140*/  BAR.SYNC.DEFER_BLOCKING 0x0 ;  /* 0x0000000000007b1d */ /* 0x000fec0000010000 */
[----:B-1----:R-:W-:Y:S04]  /*4150*/  LDSM.16.MT88.4 R4, [R177+0xe000] ;  /* 0x00e00000b104783b */ /* 0x002fe80000004200 */
[----:B------:R-:W1:Y:S04]  /*4160*/  LDSM.16.MT88.4 R8, [R112+0x4000] ;  /* 0x004000007008783b */ /* 0x000e680000004200 */
[----:B------:R-:W2:Y:S04]  /*4170*/  LDSM.16.MT88.4 R12, [R177+0x10000] ;  /* 0x01000000b10c783b */ /* 0x000ea80000004200 */
[----:B------:R-:W3:Y:S04]  /*4180*/  LDSM.16.MT88.4 R16, [R100] ;  /* 0x000000006410783b */ /* 0x000ee80000004200 */
[----:B------:R-:W-:Y:S04]  /*4190*/  LDSM.16.MT88.4 R20, [R177+0xe800] ;  /* 0x00e80000b114783b */ /* 0x000fe80000004200 */
[----:B------:R-:W4:Y:S04]  /*41a0*/  LDSM.16.MT88.4 R24, [R112+0x4800] ;  /* 0x004800007018783b */ /* 0x000f280000004200 */
[----:B------:R-:W5:Y:S04]  /*41b0*/  LDSM.16.MT88.4 R28, [R177+0x10800] ;  /* 0x01080000b11c783b */ /* 0x000f680000004200 */
[----:B------:R-:W3:Y:S01]  /*41c0*/  LDSM.16.MT88.4 R32, [R100+0x800] ;  /* 0x000800006420783b */ /* 0x000ee20000004200 */
[-C--:B-1----:R-:W-:Y:S08]  /*41d0*/  HMMA.16816.F32.BF16 R36, R4, R8.reuse, R36 ;  /* 0x000000080424723c */ /* 0x082ff00000041824 */
[C---:B--2---:R-:W-:Y:S08]  /*41e0*/  HMMA.16816.F32.BF16 R40, R12.reuse, R8, R40 ;  /* 0x000000080c28723c */ /* 0x044ff00000041828 */
[-C--:B------:R-:W-:Y:S08]  /*41f0*/  HMMA.16816.F32.BF16 R44, R12, R10.reuse, R44 ;  /* 0x0000000a0c2c723c */ /* 0x080ff0000004182c */
[C---:B------:R-:W-:Y:S01]  /*4200*/  HMMA.16816.F32.BF16 R48, R4.reuse, R10, R48 ;  /* 0x0000000a0430723c */ /* 0x040fe20000041830 */
[----:B------:R-:W-:Y:S07]  /*4210*/  LDSM.16.MT88.4 R8, [R112+0x5000] ;  /* 0x005000007008783b */ /* 0x000fee0000004200 */
[-C--:B---3--:R-:W-:Y:S08]  /*4220*/  HMMA.16816.F32.BF16 R52, R4, R16.reuse, R52 ;  /* 0x000000100434723c */ /* 0x088ff00000041834 */
[C---:B------:R-:W-:Y:S08]  /*4230*/  HMMA.16816.F32.BF16 R56, R12.reuse, R16, R56 ;  /* 0x000000100c38723c */ /* 0x040ff00000041838 */
[-C--:B------:R-:W-:Y:S01]  /*4240*/  HMMA.16816.F32.BF16 R60, R12, R18.reuse, R60 ;  /* 0x000000120c3c723c */ /* 0x080fe2000004183c */
[----:B------:R-:W-:Y:S07]  /*4250*/  LDSM.16.MT88.4 R12, [R177+0x11000] ;  /* 0x01100000b10c783b */ /* 0x000fee0000004200 */
[----:B------:R-:W-:Y:S01]  /*4260*/  HMMA.16816.F32.BF16 R64, R4, R18, R64 ;  /* 0x000000120440723c */ /* 0x000fe20000041840 */
[----:B------:R-:W1:Y:S04]  /*4270*/  LDSM.16.MT88.4 R4, [R177+0xf000] ;  /* 0x00f00000b104783b */ /* 0x000e680000004200 */
[----:B------:R-:W2:Y:S03]  /*4280*/  LDSM.16.MT88.4 R16, [R100+0x1000] ;  /* 0x001000006410783b */ /* 0x000ea60000004200 */
[-C--:B----4-:R-:W-:Y:S08]  /*4290*/  HMMA.16816.F32.BF16 R36, R20, R24.reuse, R36 ;  /* 0x000000181424723c */ /* 0x090ff00000041824 */
[C---:B-----5:R-:W-:Y:S08]  /*42a0*/  HMMA.16816.F32.BF16 R40, R28.reuse, R24, R40 ;  /* 0x000000181c28723c */ /* 0x060ff00000041828 */
[-C--:B------:R-:W-:Y:S08]  /*42b0*/  HMMA.16816.F32.BF16 R44, R28, R26.reuse, R44 ;  /* 0x0000001a1c2c723c */ /* 0x080ff0000004182c */
[C---:B------:R-:W-:Y:S01]  /*42c0*/  HMMA.16816.F32.BF16 R48, R20.reuse, R26, R48 ;  /* 0x0000001a1430723c */ /* 0x040fe20000041830 */
[----:B------:R-:W-:Y:S07]  /*42d0*/  LDSM.16.MT88.4 R24, [R112+0x5800] ;  /* 0x005800007018783b */ /* 0x000fee0000004200 */
[-C--:B------:R-:W-:Y:S08]  /*42e0*/  HMMA.16816.F32.BF16 R52, R20, R32.reuse, R52 ;  /* 0x000000201434723c */ /* 0x080ff00000041834 */
[C---:B------:R-:W-:Y:S08]  /*42f0*/  HMMA.16816.F32.BF16 R56, R28.reuse, R32, R56 ;  /* 0x000000201c38723c */ /* 0x040ff00000041838 */
[-C--:B------:R-:W-:Y:S01]  /*4300*/  HMMA.16816.F32.BF16 R60, R28, R34.reuse, R60 ;  /* 0x000000221c3c723c */ /* 0x080fe2000004183c */
[----:B------:R-:W-:Y:S07]  /*4310*/  LDSM.16.MT88.4 R28, [R177+0x11800] ;  /* 0x01180000b11c783b */ /* 0x000fee0000004200 */
[----:B------:R-:W-:Y:S01]  /*4320*/  HMMA.16816.F32.BF16 R64, R20, R34, R64 ;  /* 0x000000221440723c */ /* 0x000fe20000041840 */
[----:B------:R-:W3:Y:S04]  /*4330*/  LDSM.16.MT88.4 R20, [R177+0xf800] ;  /* 0x00f80000b114783b */ /* 0x000ee80000004200 */
[----:B------:R-:W4:Y:S03]  /*4340*/  LDSM.16.MT88.4 R32, [R100+0x1800] ;  /* 0x001800006420783b */ /* 0x000f260000004200 */
[-C--:B-1----:R-:W-:Y:S01]  /*4350*/  HMMA.16816.F32.BF16 R36, R4, R8.reuse, R36 ;  /* 0x000000080424723c */ /* 0x082fe20000041824 */
[----:B------:R-:W-:Y:S07]  /*4360*/  BAR.SYNC.DEFER_BLOCKING 0x0 ;  /* 0x0000000000007b1d */ /* 0x000fee0000010000 */
[C---:B------:R-:W-:Y:S08]  /*4370*/  HMMA.16816.F32.BF16 R40, R12.reuse, R8, R40 ;  /* 0x000000080c28723c */ /* 0x040ff00000041828 */
[-C--:B------:R-:W-:Y:S08]  /*4380*/  HMMA.16816.F32.BF16 R44, R12, R10.reuse, R44 ;  /* 0x0000000a0c2c723c */ /* 0x080ff0000004182c */
[C---:B------:R-:W-:Y:S08]  /*4390*/  HMMA.16816.F32.BF16 R48, R4.reuse, R10, R48 ;  /* 0x0000000a0430723c */ /* 0x040ff00000041830 */
[-C--:B--2---:R-:W-:Y:S08]  /*43a0*/  HMMA.16816.F32.BF16 R52, R4, R16.reuse, R52 ;  /* 0x000000100434723c */ /* 0x084ff00000041834 */
[C---:B------:R-:W-:Y:S08]  /*43b0*/  HMMA.16816.F32.BF16 R56, R12.reuse, R16, R56 ;  /* 0x000000100c38723c */ /* 0x040ff00000041838 */
[-C--:B------:R-:W-:Y:S08]  /*43c0*/  HMMA.16816.F32.BF16 R60, R12, R18.reuse, R60 ;  /* 0x000000120c3c723c */ /* 0x080ff0000004183c */
[----:B------:R-:W-:Y:S08]  /*43d0*/  HMMA.16816.F32.BF16 R64, R4, R18, R64 ;  /* 0x000000120440723c */ /* 0x000ff00000041840 */
[-C--:B---3--:R-:W-:Y:S08]  /*43e0*/  HMMA.16816.F32.BF16 R36, R20, R24.reuse, R36 ;  /* 0x000000181424723c */ /* 0x088ff00000041824 */
[C---:B------:R-:W-:Y:S08]  /*43f0*/  HMMA.16816.F32.BF16 R40, R28.reuse, R24, R40 ;  /* 0x000000181c28723c */ /* 0x040ff00000041828 */
[-C--:B------:R-:W-:Y:S08]  /*4400*/  HMMA.16816.F32.BF16 R44, R28, R26.reuse, R44 ;  /* 0x0000001a1c2c723c */ /* 0x080ff0000004182c */
[C---:B------:R-:W-:Y:S08]  /*4410*/  HMMA.16816.F32.BF16 R48, R20.reuse, R26, R48 ;  /* 0x0000001a1430723c */ /* 0x040ff00000041830 */
[-C--:B----4-:R-:W-:Y:S08]  /*4420*/  HMMA.16816.F32.BF16 R52, R20, R32.reuse, R52 ;  /* 0x000000201434723c */ /* 0x090ff00000041834 */
[C---:B------:R-:W-:Y:S08]  /*4430*/  HMMA.16816.F32.BF16 R56, R28.reuse, R32, R56 ;  /* 0x000000201c38723c */ /* 0x040ff00000041838 */
[-C--:B------:R-:W-:Y:S08]  /*4440*/  HMMA.16816.F32.BF16 R60, R28, R34.reuse, R60 ;  /* 0x000000221c3c723c */ /* 0x080ff0000004183c */
[----:B------:R-:W-:Y:S01]  /*4450*/  HMMA.16816.F32.BF16 R64, R20, R34, R64 ;  /* 0x000000221440723c */ /* 0x000fe20000041840 */
[----:B------:R-:W-:-:S07]  /*4460*/  @!P6 BRA `(.L_x_8) ;  /* 0x000000d00000e947 */ /* 0x000fce0003800000 */
[----:B------:R-:W-:Y:S04]  /*4470*/  IMAD.MOV.U32 R7, RZ, RZ, c[0x0][0x370] ;  /* 0x0000dc00ff077624 */ /* 0x000fe800078e00ff */
[----:B------:R-:W-:Y:S05]  /*4480*/  IMAD.U32 R5, R7, -0x40, RZ ;  /* 0xffffffc007057824 */ /* 0x000fea00078e00ff */
[C---:B------:R-:W-:Y:S04]  /*4490*/  LEA R226, P0, R5.reuse, R226, 0x1 ;  /* 0x000000e205e27211 */ /* 0x040fe800078008ff */
[----:B------:R-:W-:Y:S01]  /*44a0*/  LEA.HI.X.SX32 R227, R5, R227, 0x1, P0 ;  /* 0x000000e305e37211 */ /* 0x000fe200000f0eff */
[----:B------:R-:W-:Y:S01]  /*44b0*/  IMAD.MOV.U32 R5, RZ, RZ, c[0x0][0x374] ;  /* 0x0000dd00ff057624 */ /* 0x000fe200078e00ff */
[C---:B------:R-:W-:Y:S03]  /*44c0*/  LEA R8, P0, R7.reuse, R226, 0x6 ;  /* 0x000000e207087211 */ /* 0x040fe600078030ff */
[----:B------:R-:W-:Y:S01]  /*44d0*/  @!PT LDS RZ, [RZ] ;  /* 0x00000000fffff984 */ /* 0x000fe20000000800 */
[----:B------:R-:W-:Y:S01]  /*44e0*/  @!PT LDS RZ, [RZ] ;  /* 0x00000000fffff984 */ /* 0x000fe20000000800 */
[----:B------:R-:W-:Y:S01]  /*44f0*/  @!PT LDS RZ, [RZ] ;  /* 0x00000000fffff984 */ /* 0x000fe20000000800 */
[----:B------:R1:W-:Y:S01]  /*4500*/  LDGSTS.E.BYPASS.LTC128B.128 [R196+0x4000], [R226.64] ;  /* 0x04000000e2c47fae */ /* 0x0003e2000b901d54 */
[----:B------:R-:W-:Y:S05]  /*4510*/  LEA.HI.X R9, R7, R227, R5, 0x6, P0 ;  /* 0x000000e307097211 */ /* 0x000fea00000f3405 */
[----:B------:R1:W-:Y:S04]  /*4520*/  LDGSTS.E.BYPASS.LTC128B.128 [R196+0x5000], [R8.64] ;  /* 0x0500000008c47fae */ /* 0x0003e8000b901d54 */
[----:B------:R-:W0:Y:S02]  /*4530*/  LDGDEPBAR ;  /* 0x00000000000079af */ /* 0x000e240000000000 */
.L_x_8:
[----:B------:R-:W-:Y:S01]  /*4540*/  LDSM.16.M88.4 R20, [R180] ;  /* 0x00000000b414783b */ /* 0x000fe20000000200 */
[--C-:B------:R-:W-:Y:S02]  /*4550*/  IMAD.IADD R113, R112, 0x1, R183.reuse ;  /* 0x0000000170717824 */ /* 0x100fe400078e02b7 */
[----:B------:R-:W-:Y:S01]  /*4560*/  IMAD.IADD R115, R180, 0x1, R183 ;  /* 0x00000001b4737824 */ /* 0x000fe200078e02b7 */
[----:B-1----:R-:W1:Y:S01]  /*4570*/  LDSM.16.MT88.4 R8, [R112+0x6000] ;  /* 0x006000007008783b */ /* 0x002e620000004200 */
[----:B------:R-:W-:Y:S03]  /*4580*/  IMAD.IADD R114, R183, 0x1, R0 ;  /* 0x00000001b7727824 */ /* 0x000fe600078e0200 */
[----:B------:R-:W2:Y:S04]  /*4590*/  LDSM.16.MT88.4 R16, [R113+0x6000] ;  /* 0x006000007110783b */ /* 0x000ea80000004200 */
[----:B------:R-:W-:Y:S04]  /*45a0*/  LDSM.16.M88.4 R24, [R0] ;  /* 0x000000000018783b */ /* 0x000fe80000000200 */
[----:B------:R-:W3:Y:S04]  /*45b0*/  LDSM.16.MT88.4 R28, [R112+0x6800] ;  /* 0x00680000701c783b */ /* 0x000ee80000004200 */
[----:B------:R-:W4:Y:S04]  /*45c0*/  LDSM.16.MT88.4 R32, [R113+0x6800] ;  /* 0x006800007120783b */ /* 0x000f280000004200 */
[----:B------:R-:W-:Y:S04]  /*45d0*/  LDSM.16.MT88.4 R104, [R112+0x7000] ;  /* 0x007000007068783b */ /* 0x000fe80000004200 */
[----:B------:R-:W3:Y:S04]  /*45e0*/  LDSM.16.M88.4 R100, [R115] ;  /* 0x000000007364783b */ /* 0x000ee80000000200 */
[----:B------:R-:W-:Y:S01]  /*45f0*/  LDSM.16.MT88.4 R108, [R112+0x7800] ;  /* 0x00780000706c783b */ /* 0x000fe20000004200 */
[C---:B-1----:R-:W-:Y:S08]  /*4600*/  HMMA.16816.F32.BF16 R4, R20.reuse, R8, RZ ;  /* 0x000000081404723c */ /* 0x042ff000000418ff */
[C---:B------:R-:W-:Y:S08]  /*4610*/  HMMA.16816.F32.BF16 R8, R20.reuse, R10, RZ ;  /* 0x0000000a1408723c */ /* 0x040ff000000418ff */
[C---:B--2---:R-:W-:Y:S08]  /*4620*/  HMMA.16816.F32.BF16 R12, R20.reuse, R16, RZ ;  /* 0x00000010140c723c */ /* 0x044ff000000418ff */
[----:B------:R-:W-:Y:S01]  /*4630*/  HMMA.16816.F32.BF16 R16, R20, R18, RZ ;  /* 0x000000121410723c */ /* 0x000fe200000418ff */
[----:B------:R-:W1:Y:S07]  /*4640*/  LDSM.16.MT88.4 R20, [R113+0x7000] ;  /* 0x007000007114783b */ /* 0x000e6e0000004200 */
[C---:B---3--:R-:W-:Y:S08]  /*4650*/  HMMA.16816.F32.BF16 R4, R24.reuse, R28, R4 ;  /* 0x0000001c1804723c */ /* 0x048ff00000041804 */
[C---:B------:R-:W-:Y:S01]  /*4660*/  HMMA.16816.F32.BF16 R8, R24.reuse, R30, R8 ;  /* 0x0000001e1808723c */ /* 0x040fe20000041808 */
[----:B------:R-:W2:Y:S07]  /*4670*/  LDSM.16.M88.4 R28, [R114] ;  /* 0x00000000721c783b */ /* 0x000eae0000000200 */
[C---:B----4-:R-:W-:Y:S08]  /*4680*/  HMMA.16816.F32.BF16 R12, R24.reuse, R32, R12 ;  /* 0x00000020180c723c */ /* 0x050ff0000004180c */
[----:B------:R-:W-:Y:S01]  /*4690*/  HMMA.16816.F32.BF16 R16, R24, R34, R16 ;  /* 0x000000221810723c */ /* 0x000fe20000041810 */
[----:B------:R-:W3:Y:S04]  /*46a0*/  LDSM.16.MT88.4 R24, [R113+0x7800] ;  /* 0x007800007118783b */ /* 0x000ee80000004200 */
[----:B------:R-:W-:Y:S03]  /*46b0*/  LDSM.16.M88.4 R32, [R180+0x2000] ;  /* 0x00200000b420783b */ /* 0x000fe60000000200 */
[C---:B------:R-:W-:Y:S08]  /*46c0*/  HMMA.16816.F32.BF16 R4, R100.reuse, R104, R4 ;  /* 0x000000686404723c */ /* 0x040ff00000041804 */
[C---:B------:R-:W-:Y:S01]  /*46d0*/  HMMA.16816.F32.BF16 R8, R100.reuse, R106, R8 ;  /* 0x0000006a6408723c */ /* 0x040fe20000041808 */
[----:B------:R-:W4:Y:S07]  /*46e0*/  LDSM.16.MT88.4 R104, [R112+0x8000] ;  /* 0x008000007068783b */ /* 0x000f2e0000004200 */
[C---:B-1----:R-:W-:Y:S08]  /*46f0*/  HMMA.16816.F32.BF16 R12, R100.reuse, R20, R12 ;  /* 0x00000014640c723c */ /* 0x042ff0000004180c */
[----:B------:R-:W-:Y:S01]  /*4700*/  HMMA.16816.F32.BF16 R16, R100, R22, R16 ;  /* 0x000000166410723c */ /* 0x000fe20000041810 */
[----:B------:R-:W1:Y:S04]  /*4710*/  LDSM.16.MT88.4 R20, [R113+0x8000] ;  /* 0x008000007114783b */ /* 0x000e680000004200 */
[----:B------:R-:W-:Y:S03]  /*4720*/  LDSM.16.M88.4 R100, [R0+0x2000] ;  /* 0x002000000064783b */ /* 0x000fe60000000200 */
[C---:B--2---:R-:W-:Y:S08]  /*4730*/  HMMA.16816.F32.BF16 R4, R28.reuse, R108, R4 ;  /* 0x0000006c1c04723c */ /* 0x044ff00000041804 */
[C---:B------:R-:W-:Y:S01]  /*4740*/  HMMA.16816.F32.BF16 R8, R28.reuse, R110, R8 ;  /* 0x0000006e1c08723c */ /* 0x040fe20000041808 */
[----:B------:R-:W2:Y:S07]  /*4750*/  LDSM.16.MT88.4 R108, [R112+0x8800] ;  /* 0x00880000706c783b */ /* 0x000eae0000004200 */
[C---:B---3--:R-:W-:Y:S08]  /*4760*/  HMMA.16816.F32.BF16 R12, R28.reuse, R24, R12 ;  /* 0x000000181c0c723c */ /* 0x048ff0000004180c */
[----:B------:R-:W-:Y:S01]  /*4770*/  HMMA.16816.F32.BF16 R16, R28, R26, R16 ;  /* 0x0000001a1c10723c */ /* 0x000fe20000041810 */
[----:B------:R-:W3:Y:S04]  /*4780*/  LDSM.16.MT88.4 R24, [R113+0x8800] ;  /* 0x008800007118783b */ /* 0x000ee80000004200 */
[----:B------:R-:W-:Y:S03]  /*4790*/  LDSM.16.M88.4 R28, [R115+0x2000] ;  /* 0x00200000731c783b */ /* 0x000fe60000000200 */
[C---:B----4-:R-:W-:Y:S08]  /*47a0*/  HMMA.16816.F32.BF16 R4, R32.reuse, R104, R4 ;  /* 0x000000682004723c */ /* 0x050ff00000041804 */
        /* <DEDUP_REMOVED lines=11> */
[----:B------:R-:W3:Y:S06]  /*4860*/  LDSM.16.MT88.4 R24, [R113+0x9800] ;  /* 0x009800007118783b */ /* 0x000eec0000004200 */
[----:B------:R-:W-:Y:S01]  /*4870*/  @P6 IADD3 R100, P3, R208, R199, RZ ;  /* 0x000000c7d0646210 */ /* 0x000fe20007f7e0ff */
[C---:B----4-:R-:W-:Y:S01]  /*4880*/  HMMA.16816.F32.BF16 R4, R28.reuse, R104, R4 ;  /* 0x000000681c04723c */ /* 0x050fe20000041804 */
[----:B------:R-:W-:Y:S04]  /*4890*/  IMAD.U32 R103, RZ, RZ, UR17 ;  /* 0x00000011ff677e24 */ /* 0x000fe8000f8e00ff */
[----:B------:R-:W-:Y:S02]  /*48a0*/  @P6 IMAD.X R101, R209, 0x1, R198, P3 ;  /* 0x00000001d1656824 */ /* 0x000fe400018e06c6 */
[----:B------:R-:W-:Y:S01]  /*48b0*/  IMAD.IADD R104, R183, 0x1, R176 ;  /* 0x00000001b7687824 */ /* 0x000fe200078e02b0 */
[C---:B------:R-:W-:Y:S01]  /*48c0*/  HMMA.16816.F32.BF16 R8, R28.reuse, R106, R8 ;  /* 0x0000006a1c08723c */ /* 0x040fe20000041808 */
[----:B------:R-:W-:Y:S01]  /*48d0*/  IMAD.U32 R105, RZ, RZ, UR18 ;  /* 0x00000012ff697e24 */ /* 0x000fe2000f8e00ff */
[----:B------:R4:W5:Y:S04]  /*48e0*/  @P6 LDG.E R215, [R100.64] ;  /* 0x0000001464d76981 */ /* 0x000968000c1e1900 */
[----:B------:R4:W5:Y:S01]  /*48f0*/  @P6 LDG.E R216, [R100.64+0x20] ;  /* 0x0000201464d86981 */ /* 0x000962000c1e1900 */
[----:B------:R-:W-:Y:S01]  /*4900*/  IMAD.U32 R107, RZ, RZ, UR11 ;  /* 0x0000000bff6b7e24 */ /* 0x000fe2000f8e00ff */
[C---:B-1----:R-:W-:Y:S02]  /*4910*/  HMMA.16816.F32.BF16 R12, R28.reuse, R20, R12 ;  /* 0x000000141c0c723c */ /* 0x042fe4000004180c */
[----:B------:R4:W5:Y:S04]  /*4920*/  @P6 LDG.E R213, [R100.64+0x80] ;  /* 0x0000801464d56981 */ /* 0x000968000c1e1900 */
[----:B------:R4:W5:Y:S02]  /*4930*/  @P6 LDG.E R214, [R100.64+0xa0] ;  /* 0x0000a01464d66981 */ /* 0x000964000c1e1900 */
[----:B------:R-:W-:Y:S02]  /*4940*/  HMMA.16816.F32.BF16 R16, R28, R22, R16 ;  /* 0x000000161c10723c */ /* 0x000fe40000041810 */
[----:B------:R-:W-:Y:S05]  /*4950*/  LDSM.16.MT88.4 R20, [R177+0xc000] ;  /* 0x00c00000b114783b */ /* 0x000fea0000004200 */
[----:B------:R-:W-:Y:S01]  /*4960*/  IMAD.U32 R29, RZ, RZ, UR5 ;  /* 0x00000005ff1d7e24 */ /* 0x000fe2000f8e00ff */
[C---:B--2---:R-:W-:Y:S01]  /*4970*/  HMMA.16816.F32.BF16 R4, R32.reuse, R108, R4 ;  /* 0x0000006c2004723c */ /* 0x044fe20000041804 */
[----:B------:R-:W-:Y:S04]  /*4980*/  IMAD.U32 R31, RZ, RZ, UR5 ;  /* 0x00000005ff1f7e24 */ /* 0x000fe8000f8e00ff */
[----:B------:R-:W-:Y:S01]  /*4990*/  LEA R230, P0, R29, R230, 0x2 ;  /* 0x000000e61de67211 */ /* 0x000fe200078010ff */
[----:B------:R-:W-:Y:S02]  /*49a0*/  IMAD.U32 R29, RZ, RZ, UR17 ;  /* 0x00000011ff1d7e24 */ /* 0x000fe4000f8e00ff */
[C---:B------:R-:W-:Y:S04]  /*49b0*/  HMMA.16816.F32.BF16 R8, R32.reuse, R110, R8 ;  /* 0x0000006e2008723c */ /* 0x040fe80000041808 */
[----:B------:R-:W-:Y:S01]  /*49c0*/  LEA.HI.X.SX32 R231, R31, R231, 0x2, P0 ;  /* 0x000000e71fe77211 */ /* 0x000fe200000f16ff */
[----:B------:R-:W-:Y:S01]  /*49d0*/  IMAD.U32 R31, RZ, RZ, UR16 ;  /* 0x00000010ff1f7e24 */ /* 0x000fe2000f8e00ff */
[-C--:B------:R-:W-:Y:S01]  /*49e0*/  LEA R28, P3, R103, R230.reuse, 0x2 ;  /* 0x000000e6671c7211 */ /* 0x080fe200078610ff */
[----:B------:R-:W-:Y:S01]  /*49f0*/  IMAD.U32 R103, RZ, RZ, UR14 ;  /* 0x0000000eff677e24 */ /* 0x000fe2000f8e00ff */
[C---:B---3--:R-:W-:Y:S01]  /*4a00*/  HMMA.16816.F32.BF16 R12, R32.reuse, R24, R12 ;  /* 0x00000018200c723c */ /* 0x048fe2000004180c */
[----:B----4-:R-:W-:Y:S03]  /*4a10*/  IMAD.U32 R101, RZ, RZ, UR14 ;  /* 0x0000000eff657e24 */ /* 0x010fe6000f8e00ff */
[-C--:B------:R-:W-:Y:S03]  /*4a20*/  LEA.HI.X.SX32 R29, R29, R231.reuse, 0x2, P3 ;  /* 0x000000e71d1d7211 */ /* 0x080fe600018f16ff */
[----:B------:R-:W-:Y:S01]  /*4a30*/  IMAD.U32 R25, RZ, RZ, UR18 ;  /* 0x00000012ff197e24 */ /* 0x000fe2000f8e00ff */
[----:B------:R-:W-:Y:S01]  /*4a40*/  HMMA.16816.F32.BF16 R16, R32, R26, R16 ;  /* 0x0000001a2010723c */ /* 0x000fe20000041810 */
[----:B------:R-:W-:Y:S03]  /*4a50*/  RED.E.ADD.F32.FTZ.RN.STRONG.GPU [R230.64], R4 ;  /* 0x00000004e600798e */ /* 0x000fe6000c10e794 */
[-C--:B------:R-:W-:Y:S01]  /*4a60*/  LEA R30, P4, R25, R230.reuse, 0x2 ;  /* 0x000000e6191e7211 */ /* 0x080fe200078810ff */
[----:B------:R-:W-:Y:S01]  /*4a70*/  IMAD.U32 R25, RZ, RZ, UR16 ;  /* 0x00000010ff197e24 */ /* 0x000fe2000f8e00ff */
[-C--:B------:R-:W-:Y:S01]  /*4a80*/  LEA R24, P0, R31, R230.reuse, 0x2 ;  /* 0x000000e61f187211 */ /* 0x080fe200078010ff */
[----:B------:R-:W-:Y:S01]  /*4a90*/  IMAD.U32 R27, RZ, RZ, UR15 ;  /* 0x0000000fff1b7e24 */ /* 0x000fe2000f8e00ff */
[-C--:B------:R-:W-:Y:S01]  /*4aa0*/  LEA.HI.X.SX32 R31, R105, R231.reuse, 0x2, P4 ;  /* 0x000000e7691f7211 */ /* 0x080fe200020f16ff */
[----:B------:R-:W-:Y:S03]  /*4ab0*/  IMAD.U32 R35, RZ, RZ, UR13 ;  /* 0x0000000dff237e24 */ /* 0x000fe6000f8e00ff */
[-C--:B------:R-:W-:Y:S01]  /*4ac0*/  LEA.HI.X.SX32 R25, R25, R231.reuse, 0x2, P0 ;  /* 0x000000e719197211 */ /* 0x080fe200000f16ff */
[----:B------:R1:W-:Y:S01]  /*4ad0*/  RED.E.ADD.F32.FTZ.RN.STRONG.GPU [R30.64], R5 ;  /* 0x000000051e00798e */ /* 0x0003e2000c10e794 */
[----:B------:R-:W-:Y:S01]  /*4ae0*/  IMAD.U32 R105, RZ, RZ, UR15 ;  /* 0x0000000fff697e24 */ /* 0x000fe2000f8e00ff */
[-C--:B------:R-:W-:Y:S01]  /*4af0*/  LEA R34, P0, R27, R230.reuse, 0x2 ;  /* 0x000000e61b227211 */ /* 0x080fe200078010ff */
[----:B------:R-:W-:Y:S01]  /*4b00*/  IMAD.U32 R33, RZ, RZ, UR12 ;  /* 0x0000000cff217e24 */ /* 0x000fe2000f8e00ff */
[----:B------:R2:W-:Y:S01]  /*4b10*/  RED.E.ADD.F32.FTZ.RN.STRONG.GPU [R28.64], R6 ;  /* 0x000000061c00798e */ /* 0x0005e2000c10e794 */
[-C--:B------:R-:W-:Y:S01]  /*4b20*/  LEA R108, P4, R103, R230.reuse, 0x2 ;  /* 0x000000e6676c7211 */ /* 0x080fe200078810ff */
[----:B------:R-:W-:Y:S02]  /*4b30*/  IMAD.U32 R27, RZ, RZ, UR13 ;  /* 0x0000000dff1b7e24 */ /* 0x000fe4000f8e00ff */
[----:B------:R3:W-:Y:S01]  /*4b40*/  RED.E.ADD.F32.FTZ.RN.STRONG.GPU [R24.64], R7 ;  /* 0x000000071800798e */ /* 0x0007e2000c10e794 */
[-C--:B------:R-:W-:Y:S01]  /*4b50*/  LEA.HI.X.SX32 R109, R101, R231.reuse, 0x2, P4 ;  /* 0x000000e7656d7211 */ /* 0x080fe200020f16ff */
[----:B------:R-:W-:Y:S02]  /*4b60*/  IMAD.U32 R101, RZ, RZ, UR9 ;  /* 0x00000009ff657e24 */ /* 0x000fe4000f8e00ff */
[----:B------:R-:W-:Y:S02]  /*4b70*/  IMAD.U32 R103, RZ, RZ, UR10 ;  /* 0x0000000aff677e24 */ /* 0x000fe4000f8e00ff */
[----:B-1----:R-:W-:Y:S01]  /*4b80*/  IMAD.U32 R5, RZ, RZ, UR12 ;  /* 0x0000000cff057e24 */ /* 0x002fe2000f8e00ff */
[-C--:B--2---:R-:W-:Y:S02]  /*4b90*/  LEA R28, P3, R35, R230.reuse, 0x2 ;  /* 0x000000e6231c7211 */ /* 0x084fe400078610ff */
[-C--:B------:R-:W-:Y:S01]  /*4ba0*/  LEA.HI.X.SX32 R35, R105, R231.reuse, 0x2, P0 ;  /* 0x000000e769237211 */ /* 0x080fe200000f16ff */
[----:B------:R-:W-:Y:S01]  /*4bb0*/  IMAD.U32 R105, RZ, RZ, UR10 ;  /* 0x0000000aff697e24 */ /* 0x000fe2000f8e00ff */
[-C--:B------:R-:W-:Y:S01]  /*4bc0*/  LEA R6, P0, R33, R230.reuse, 0x2 ;  /* 0x000000e621067211 */ /* 0x080fe200078010ff */
[----:B------:R-:W-:Y:S01]  /*4bd0*/  IMAD.U32 R33, RZ, RZ, UR8 ;  /* 0x00000008ff217e24 */ /* 0x000fe2000f8e00ff */
[-C--:B------:R-:W-:Y:S01]  /*4be0*/  LEA.HI.X.SX32 R29, R27, R231.reuse, 0x2, P3 ;  /* 0x000000e71b1d7211 */ /* 0x080fe200018f16ff */
[----:B------:R1:W-:Y:S01]  /*4bf0*/  RED.E.ADD.F32.FTZ.RN.STRONG.GPU [R34.64], R8 ;  /* 0x000000082200798e */ /* 0x0003e2000c10e794 */
[-C--:B---3--:R-:W-:Y:S01]  /*4c00*/  LEA.HI.X.SX32 R7, R5, R231.reuse, 0x2, P0 ;  /* 0x000000e705077211 */ /* 0x088fe200000f16ff */
[----:B------:R-:W-:Y:S01]  /*4c10*/  IMAD.U32 R5, RZ, RZ, UR11 ;  /* 0x0000000bff057e24 */ /* 0x000fe2000f8e00ff */
[-C--:B------:R-:W-:Y:S01]  /*4c20*/  LEA R100, P0, R105, R230.reuse, 0x2 ;  /* 0x000000e669647211 */ /* 0x080fe200078010ff */
[----:B------:R2:W-:Y:S01]  /*4c30*/  RED.E.ADD.F32.FTZ.RN.STRONG.GPU [R108.64], R9 ;  /* 0x000000096c00798e */ /* 0x0005e2000c10e794 */
[-C--:B------:R-:W-:Y:S01]  /*4c40*/  LEA R102, P4, R33, R230.reuse, 0x2 ;  /* 0x000000e621667211 */ /* 0x080fe200078810ff */
[----:B------:R-:W-:Y:S01]  /*4c50*/  IMAD.U32 R27, RZ, RZ, UR7 ;  /* 0x00000007ff1b7e24 */ /* 0x000fe2000f8e00ff */
[-C--:B------:R-:W-:Y:S01]  /*4c60*/  LEA R32, P3, R5, R230.reuse, 0x2 ;  /* 0x000000e605207211 */ /* 0x080fe200078610ff */
[----:B------:R3:W-:Y:S01]  /*4c70*/  RED.E.ADD.F32.FTZ.RN.STRONG.GPU [R28.64], R10 ;  /* 0x0000000a1c00798e */ /* 0x0007e2000c10e794 */
[----:B------:R-:W-:Y:S02]  /*4c80*/  IMAD.U32 R25, RZ, RZ, UR6 ;  /* 0x00000006ff197e24 */ /* 0x000fe4000f8e00ff */
[-C--:B------:R-:W-:Y:S01]  /*4c90*/  LEA.HI.X.SX32 R33, R107, R231.reuse, 0x2, P3 ;  /* 0x000000e76b217211 */ /* 0x080fe200018f16ff */
[----:B------:R4:W-:Y:S01]  /*4ca0*/  RED.E.ADD.F32.FTZ.RN.STRONG.GPU [R6.64], R11 ;  /* 0x0000000b0600798e */ /* 0x0009e2000c10e794 */
[-C--:B------:R-:W-:Y:S03]  /*4cb0*/  LEA R106, P3, R27, R230.reuse, 0x2 ;  /* 0x000000e61b6a7211 */ /* 0x080fe600078610ff */
[----:B------:R-:W-:Y:S04]  /*4cc0*/  RED.E.ADD.F32.FTZ.RN.STRONG.GPU [R230.64+0x80], R12 ;  /* 0x0000800ce600798e */ /* 0x000fe8000c10e794 */
[----:B------:R-:W-:Y:S04]  /*4cd0*/  RED.E.ADD.F32.FTZ.RN.STRONG.GPU [R30.64+0x80], R13 ;  /* 0x0000800d1e00798e */ /* 0x000fe8000c10e794 */
[----:B------:R-:W-:Y:S01]  /*4ce0*/  RED.E.ADD.F32.FTZ.RN.STRONG.GPU [R32.64], R14 ;  /* 0x0000000e2000798e */ /* 0x000fe2000c10e794 */
[----:B-1----:R-:W-:Y:S01]  /*4cf0*/  IMAD.U32 R35, RZ, RZ, UR9 ;  /* 0x00000009ff237e24 */ /* 0x002fe2000f8e00ff */
[-C--:B------:R-:W-:Y:S02]  /*4d00*/  LEA R34, P5, R101, R230.reuse, 0x2 ;  /* 0x000000e665227211 */ /* 0x080fe400078a10ff */
[-C--:B------:R-:W-:Y:S01]  /*4d10*/  LEA.HI.X.SX32 R101, R103, R231.reuse, 0x2, P0 ;  /* 0x000000e767657211 */ /* 0x080fe200000f16ff */
[----:B--2---:R-:W-:Y:S01]  /*4d20*/  IMAD.U32 R9, RZ, RZ, UR7 ;  /* 0x00000007ff097e24 */ /* 0x004fe2000f8e00ff */
[-C--:B------:R-:W-:Y:S02]  /*4d30*/  LEA.HI.X.SX32 R35, R35, R231.reuse, 0x2, P5 ;  /* 0x000000e723237211 */ /* 0x080fe400028f16ff */
[----:B------:R-:W-:Y:S01]  /*4d40*/  LEA R108, P0, R25, R230, 0x2 ;  /* 0x000000e6196c7211 */ /* 0x000fe200078010ff */
[----:B---3--:R-:W-:Y:S01]  /*4d50*/  IMAD.U32 R29, RZ, RZ, UR8 ;  /* 0x00000008ff1d7e24 */ /* 0x008fe2000f8e00ff */
[----:B------:R-:W-:Y:S01]  /*4d60*/  RED.E.ADD.F32.FTZ.RN.STRONG.GPU [R100.64], R15 ;  /* 0x0000000f6400798e */ /* 0x000fe2000c10e794 */
[-C--:B------:R-:W-:Y:S01]  /*4d70*/  LEA.HI.X.SX32 R107, R9, R231.reuse, 0x2, P3 ;  /* 0x000000e7096b7211 */ /* 0x080fe200018f16ff */
[----:B----4-:R-:W-:Y:S02]  /*4d80*/  IMAD.U32 R7, RZ, RZ, UR6 ;  /* 0x00000006ff077e24 */ /* 0x010fe4000f8e00ff */
[-C--:B------:R-:W-:Y:S01]  /*4d90*/  LEA.HI.X.SX32 R103, R29, R231.reuse, 0x2, P4 ;  /* 0x000000e71d677211 */ /* 0x080fe200020f16ff */
[----:B------:R-:W-:Y:S01]  /*4da0*/  RED.E.ADD.F32.FTZ.RN.STRONG.GPU [R34.64], R16 ;  /* 0x000000102200798e */ /* 0x000fe2000c10e794 */
[----:B------:R-:W-:Y:S02]  /*4db0*/  ISETP.GT.AND P5, PT, R218, RZ, PT ;  /* 0x000000ffda00720c */ /* 0x000fe40003fa4270 */
[----:B------:R-:W-:Y:S01]  /*4dc0*/  LEA.HI.X.SX32 R109, R7, R231, 0x2, P0 ;  /* 0x000000e7076d7211 */ /* 0x000fe200000f16ff */
[----:B------:R-:W-:Y:S01]  /*4dd0*/  LDSM.16.MT88.4 R8, [R176] ;  /* 0x00000000b008783b */ /* 0x000fe20000004200 */
[----:B------:R-:W-:Y:S02]  /*4de0*/  @P6 IADD3 R210, P3, R210, -0x100, RZ ;  /* 0xffffff00d2d26810 */ /* 0x000fe40007f7e0ff */
[----:B------:R-:W-:Y:S01]  /*4df0*/  @P6 IADD3 R208, P4, R208, -0x100, RZ ;  /* 0xffffff00d0d06810 */ /* 0x000fe20007f9e0ff */
[----:B------:R-:W1:Y:S01]  /*4e00*/  LDSM.16.MT88.4 R4, [R177+0xa000] ;  /* 0x00a00000b104783b */ /* 0x000e620000004200 */
[----:B------:R-:W-:Y:S02]  /*4e10*/  @P6 IADD3.X R211, R211, -0x1, RZ, P3, !PT ;  /* 0xffffffffd3d36810 */ /* 0x000fe40001ffe4ff */
[----:B------:R-:W-:Y:S01]  /*4e20*/  @P6 IADD3.X R209, R209, -0x1, RZ, P4, !PT ;  /* 0xffffffffd1d16810 */ /* 0x000fe200027fe4ff */
[----:B------:R-:W-:Y:S04]  /*4e30*/  RED.E.ADD.F32.FTZ.RN.STRONG.GPU [R102.64], R17 ;  /* 0x000000116600798e */ /* 0x000fe8000c10e794 */
[----:B------:R-:W-:Y:S04]  /*4e40*/  RED.E.ADD.F32.FTZ.RN.STRONG.GPU [R106.64], R18 ;  /* 0x000000126a00798e */ /* 0x000fe8000c10e794 */
[----:B------:R-:W-:Y:S04]  /*4e50*/  RED.E.ADD.F32.FTZ.RN.STRONG.GPU [R108.64], R19 ;  /* 0x000000136c00798e */ /* 0x000fe8000c10e794 */
[----:B------:R-:W2:Y:S04]  /*4e60*/  LDSM.16.MT88.4 R24, [R104] ;  /* 0x000000006818783b */ /* 0x000ea80000004200 */
[----:B------:R-:W-:Y:S04]  /*4e70*/  LDSM.16.MT88.4 R28, [R177+0xa800] ;  /* 0x00a80000b11c783b */ /* 0x000fe80000004200 */
[----:B------:R-:W3:Y:S04]  /*4e80*/  LDSM.16.MT88.4 R12, [R176+0x800] ;  /* 0x00080000b00c783b */ /* 0x000ee80000004200 */
[----:B------:R-:W4:Y:S04]  /*4e90*/  LDSM.16.MT88.4 R32, [R177+0xc800] ;  /* 0x00c80000b120783b */ /* 0x000f280000004200 */
[----:B------:R-:W2:Y:S04]  /*4ea0*/  LDSM.16.MT88.4 R100, [R104+0x800] ;  /* 0x000800006864783b */ /* 0x000ea80000004200 */
[----:B------:R-:W-:Y:S01]  /*4eb0*/  LDSM.16.MT88.4 R16, [R176+0x1000] ;  /* 0x00100000b010783b */ /* 0x000fe20000004200 */
[-C--:B-1----:R-:W-:Y:S08]  /*4ec0*/  HMMA.16816.F32.BF16 R68, R4, R8.reuse, R68 ;  /* 0x000000080444723c */ /* 0x082ff00000041844 */
[C---:B------:R-:W-:Y:S08]  /*4ed0*/  HMMA.16816.F32.BF16 R72, R20.reuse, R8, R72 ;  /* 0x000000081448723c */ /* 0x040ff00000041848 */
[-C--:B------:R-:W-:Y:S08]  /*4ee0*/  HMMA.16816.F32.BF16 R76, R20, R10.reuse, R76 ;  /* 0x0000000a144c723c */ /* 0x080ff0000004184c */
[C---:B------:R-:W-:Y:S01]  /*4ef0*/  HMMA.16816.F32.BF16 R80, R4.reuse, R10, R80 ;  /* 0x0000000a0450723c */ /* 0x040fe20000041850 */
[----:B------:R-:W1:Y:S07]  /*4f00*/  LDSM.16.MT88.4 R8, [R177+0xb000] ;  /* 0x00b00000b108783b */ /* 0x000e6e0000004200 */
[-C--:B--2---:R-:W-:Y:S08]  /*4f10*/  HMMA.16816.F32.BF16 R84, R4, R24.reuse, R84 ;  /* 0x000000180454723c */ /* 0x084ff00000041854 */
[C---:B------:R-:W-:Y:S08]  /*4f20*/  HMMA.16816.F32.BF16 R88, R20.reuse, R24, R88 ;  /* 0x000000181458723c */ /* 0x040ff00000041858 */
[-C--:B------:R-:W-:Y:S01]  /*4f30*/  HMMA.16816.F32.BF16 R92, R20, R26.reuse, R92 ;  /* 0x0000001a145c723c */ /* 0x080fe2000004185c */
[----:B------:R-:W2:Y:S07]  /*4f40*/  LDSM.16.MT88.4 R20, [R177+0xd000] ;  /* 0x00d00000b114783b */ /* 0x000eae0000004200 */
[----:B------:R-:W-:Y:S01]  /*4f50*/  HMMA.16816.F32.BF16 R96, R4, R26, R96 ;  /* 0x0000001a0460723c */ /* 0x000fe20000041860 */
[----:B------:R-:W1:Y:S04]  /*4f60*/  LDSM.16.MT88.4 R4, [R104+0x1000] ;  /* 0x001000006804783b */ /* 0x000e680000004200 */
[----:B------:R-:W-:Y:S03]  /*4f70*/  LDSM.16.MT88.4 R24, [R176+0x1800] ;  /* 0x00180000b018783b */ /* 0x000fe60000004200 */
[-C--:B---3--:R-:W-:Y:S08]  /*4f80*/  HMMA.16816.F32.BF16 R68, R28, R12.reuse, R68 ;  /* 0x0000000c1c44723c */ /* 0x088ff00000041844 */
[C---:B----4-:R-:W-:Y:S08]  /*4f90*/  HMMA.16816.F32.BF16 R72, R32.reuse, R12, R72 ;  /* 0x0000000c2048723c */ /* 0x050ff00000041848 */
[-C--:B------:R-:W-:Y:S08]  /*4fa0*/  HMMA.16816.F32.BF16 R76, R32, R14.reuse, R76 ;  /* 0x0000000e204c723c */ /* 0x080ff0000004184c */
[C---:B------:R-:W-:Y:S01]  /*4fb0*/  HMMA.16816.F32.BF16 R80, R28.reuse, R14, R80 ;  /* 0x0000000e1c50723c */ /* 0x040fe20000041850 */
[----:B------:R-:W3:Y:S07]  /*4fc0*/  LDSM.16.MT88.4 R12, [R177+0xb800] ;  /* 0x00b80000b10c783b */ /* 0x000eee0000004200 */
[-C--:B------:R-:W-:Y:S08]  /*4fd0*/  HMMA.16816.F32.BF16 R84, R28, R100.reuse, R84 ;  /* 0x000000641c54723c */ /* 0x080ff00000041854 */
[C---:B------:R-:W-:Y:S08]  /*4fe0*/  HMMA.16816.F32.BF16 R88, R32.reuse, R100, R88 ;  /* 0x000000642058723c */ /* 0x040ff00000041858 */
[-C--:B------:R-:W-:Y:S01]  /*4ff0*/  HMMA.16816.F32.BF16 R92, R32, R102.reuse, R92 ;  /* 0x00000066205c723c */ /* 0x080fe2000004185c */
[----:B------:R-:W4:Y:S07]  /*5000*/  LDSM.16.MT88.4 R32, [R177+0xd800] ;  /* 0x00d80000b120783b */ /* 0x000f2e0000004200 */
[----:B------:R-:W-:Y:S01]  /*5010*/  HMMA.16816.F32.BF16 R96, R28, R102, R96 ;  /* 0x000000661c60723c */ /* 0x000fe20000041860 */
[----:B------:R-:W3:Y:S07]  /*5020*/  LDSM.16.MT88.4 R28, [R104+0x1800] ;  /* 0x00180000681c783b */ /* 0x000eee0000004200 */
[-C--:B-1----:R-:W-:Y:S08]  /*5030*/  HMMA.16816.F32.BF16 R68, R8, R16.reuse, R68 ;  /* 0x000000100844723c */ /* 0x082ff00000041844 */
[C---:B--2---:R-:W-:Y:S08]  /*5040*/  HMMA.16816.F32.BF16 R72, R20.reuse, R16, R72 ;  /* 0x000000101448723c */ /* 0x044ff00000041848 */
[-C--:B------:R-:W-:Y:S08]  /*5050*/  HMMA.16816.F32.BF16 R76, R20, R18.reuse, R76 ;  /* 0x00000012144c723c */ /* 0x080ff0000004184c */
[C---:B------:R-:W-:Y:S08]  /*5060*/  HMMA.16816.F32.BF16 R80, R8.reuse, R18, R80 ;  /* 0x000000120850723c */ /* 0x040ff00000041850 */
[-C--:B------:R-:W-:Y:S08]  /*5070*/  HMMA.16816.F32.BF16 R84, R8, R4.reuse, R84 ;  /* 0x000000040854723c */ /* 0x080ff00000041854 */
[C---:B------:R-:W-:Y:S07]  /*5080*/  HMMA.16816.F32.BF16 R88, R20.reuse, R4, R88 ;  /* 0x000000041458723c */ /* 0x040fee0000041858 */
[----:B------:R-:W-:Y:S01]  /*5090*/  LOP3.LUT R4, R218, 0x1, RZ, 0xc0, !PT ;  /* 0x00000001da047812 */ /* 0x000fe200078ec0ff */
[-C--:B------:R-:W-:Y:S03]  /*50a0*/  HMMA.16816.F32.BF16 R92, R20, R6.reuse, R92 ;  /* 0x00000006145c723c */ /* 0x080fe6000004185c */
[----:B------:R-:W-:Y:S02]  /*50b0*/  ISETP.NE.U32.AND P0, PT, R4, 0x1, PT ;  /* 0x000000010400780c */ /* 0x000fe40003f05070 */
[----:B------:R-:W-:Y:S02]  /*50c0*/  IADD3 R4, R176, -0x2000, RZ ;  /* 0xffffe000b0047810 */ /* 0x000fe40007ffe0ff */
[----:B------:R-:W-:Y:S01]  /*50d0*/  IADD3 R218, R218, -0x1, RZ ;  /* 0xffffffffdada7810 */ /* 0x000fe20007ffe0ff */
[----:B------:R-:W-:Y:S08]  /*50e0*/  HMMA.16816.F32.BF16 R96, R8, R6, R96 ;  /* 0x000000060860723c */ /* 0x000ff00000041860 */
[-C--:B---3--:R-:W-:Y:S05]  /*50f0*/  HMMA.16816.F32.BF16 R68, R12, R24.reuse, R68 ;  /* 0x000000180c44723c */ /* 0x088fea0000041844 */
[----:B------:R-:W-:Y:S03]  /*5100*/  @P0 IADD3 R4, R176, 0x2000, RZ ;  /* 0x00002000b0040810 */ /* 0x000fe60007ffe0ff */
[C---:B----4-:R-:W-:Y:S04]  /*5110*/  HMMA.16816.F32.BF16 R72, R32.reuse, R24, R72 ;  /* 0x000000182048723c */ /* 0x050fe80000041848 */
[----:B------:R-:W-:Y:S04]  /*5120*/  IMAD.MOV.U32 R176, RZ, RZ, R4 ;  /* 0x000000ffffb07224 */ /* 0x000fe800078e0004 */
[-C--:B------:R-:W-:Y:S08]  /*5130*/  HMMA.16816.F32.BF16 R76, R32, R26.reuse, R76 ;  /* 0x0000001a204c723c */ /* 0x080ff0000004184c */
[C---:B------:R-:W-:Y:S08]  /*5140*/  HMMA.16816.F32.BF16 R80, R12.reuse, R26, R80 ;  /* 0x0000001a0c50723c */ /* 0x040ff00000041850 */
[-C--:B------:R-:W-:Y:S08]  /*5150*/  HMMA.16816.F32.BF16 R84, R12, R28.reuse, R84 ;  /* 0x0000001c0c54723c */ /* 0x080ff00000041854 */
[C---:B------:R-:W-:Y:S08]  /*5160*/  HMMA.16816.F32.BF16 R88, R32.reuse, R28, R88 ;  /* 0x0000001c2058723c */ /* 0x040ff00000041858 */
[-C--:B------:R-:W-:Y:S08]  /*5170*/  HMMA.16816.F32.BF16 R92, R32, R30.reuse, R92 ;  /* 0x0000001e205c723c */ /* 0x080ff0000004185c */
[----:B------:R-:W-:Y:S01]  /*5180*/  HMMA.16816.F32.BF16 R96, R12, R30, R96 ;  /* 0x0000001e0c60723c */ /* 0x000fe20000041860 */
[----:B------:R-:W-:-:S07]  /*5190*/  @P5 BRA `(.L_x_9) ;  /* 0xffffd7d000005947 */ /* 0x000fce000383ffff */
[----:B------:R-:W-:Y:S01]  /*51a0*/  BAR.SYNC.DEFER_BLOCKING 0x0 ;  /* 0x0000000000007b1d */ /* 0x000fe20000010000 */
[----:B------:R-:W-:Y:S01]  /*51b0*/  FMUL.FTZ R68, R68, c[0x0][0x2e0] ;  /* 0x0000b80044447a20 */ /* 0x000fe20000410000 */
[----:B------:R-:W-:Y:S01]  /*51c0*/  F2FP.BF16.PACK_AB R37, R37, R36 ;  /* 0x000000242525723e */ /* 0x000fe200000010ff */
        /* <DEDUP_REMOVED lines=23> */
[----:B------:R1:W-:Y:S01]  /*5340*/  STS [R200], R69 ;  /* 0x00000045c8007388 */ /* 0x0003e20000000800 */
[----:B------:R-:W-:Y:S01]  /*5350*/  FMUL.FTZ R77, R77, c[0x0][0x2e0] ;  /* 0x0000b8004d4d7a20 */ /* 0x000fe20000410000 */
[----:B------:R-:W-:Y:S01]  /*5360*/  F2FP.BF16.PACK_AB R75, R75, R74 ;  /* 0x0000004a4b4b723e */ /* 0x000fe200000010ff */
[----:B------:R-:W-:Y:S01]  /*5370*/  FMUL.FTZ R78, R78, c[0x0][0x2e0] ;  /* 0x0000b8004e4e7a20 */ /* 0x000fe20000410000 */
[----:B------:R1:W-:Y:S01]  /*5380*/  STS [R200+0x400], R71 ;  /* 0x00040047c8007388 */ /* 0x0003e20000000800 */
[----:B------:R-:W-:Y:S01]  /*5390*/  FMUL.FTZ R79, R79, c[0x0][0x2e0] ;  /* 0x0000b8004f4f7a20 */ /* 0x000fe20000410000 */
[----:B------:R-:W-:Y:S01]  /*53a0*/  F2FP.BF16.PACK_AB R77, R77, R76 ;  /* 0x0000004c4d4d723e */ /* 0x000fe200000010ff */
[----:B------:R-:W-:Y:S01]  /*53b0*/  FMUL.FTZ R84, R84, c[0x0][0x2e0] ;  /* 0x0000b80054547a20 */ /* 0x000fe20000410000 */
[----:B------:R1:W-:Y:S01]  /*53c0*/  STS [R204], R81 ;  /* 0x00000051cc007388 */ /* 0x0003e20000000800 */
        /* <DEDUP_REMOVED lines=29> */
[----:B------:R-:W-:-:S02]  /*55a0*/  F2FP.BF16.PACK_AB R92, R93, R92 ;  /* 0x0000005c5d5c723e */ /* 0x000fc400000010ff */
[----:B------:R1:W-:Y:S01]  /*55b0*/  STS [R207], R96 ;  /* 0x00000060cf007388 */ /* 0x0003e20000000800 */
[----:B------:R-:W-:Y:S02]  /*55c0*/  F2FP.BF16.PACK_AB R47, R47, R46 ;  /* 0x0000002e2f2f723e */ /* 0x000fe400000010ff */
[----:B------:R-:W-:Y:S01]  /*55d0*/  F2FP.BF16.PACK_AB R94, R95, R94 ;  /* 0x0000005e5f5e723e */ /* 0x000fe200000010ff */
[----:B------:R1:W-:Y:S01]  /*55e0*/  STS [R207+0x400], R98 ;  /* 0x00040062cf007388 */ /* 0x0003e20000000800 */
[----:B------:R-:W-:Y:S02]  /*55f0*/  F2FP.BF16.PACK_AB R53, R53, R52 ;  /* 0x000000343535723e */ /* 0x000fe400000010ff */
[----:B------:R-:W-:Y:S01]  /*5600*/  F2FP.BF16.PACK_AB R55, R55, R54 ;  /* 0x000000363737723e */ /* 0x000fe200000010ff */
[----:B------:R1:W-:Y:S01]  /*5610*/  STS [R202+0x2000], R89 ;  /* 0x00200059ca007388 */ /* 0x0003e20000000800 */
[----:B------:R-:W-:Y:S02]  /*5620*/  F2FP.BF16.PACK_AB R64, R65, R64 ;  /* 0x000000404140723e */ /* 0x000fe400000010ff */
[----:B------:R-:W-:Y:S01]  /*5630*/  F2FP.BF16.PACK_AB R66, R67, R66 ;  /* 0x000000424342723e */ /* 0x000fe200000010ff */
[----:B------:R1:W-:Y:S01]  /*5640*/  STS [R202+0x2400], R91 ;  /* 0x0024005bca007388 */ /* 0x0003e20000000800 */
[----:B------:R-:W-:-:S02]  /*5650*/  F2FP.BF16.PACK_AB R57, R57, R56 ;  /* 0x000000383939723e */ /* 0x000fc400000010ff */
[----:B------:R-:W-:Y:S01]  /*5660*/  F2FP.BF16.PACK_AB R59, R59, R58 ;  /* 0x0000003a3b3b723e */ /* 0x000fe200000010ff */
[----:B------:R1:W-:Y:S01]  /*5670*/  STS [R207+0x2000], R92 ;  /* 0x0020005ccf007388 */ /* 0x0003e20000000800 */
[----:B------:R-:W-:Y:S02]  /*5680*/  F2FP.BF16.PACK_AB R60, R61, R60 ;  /* 0x0000003c3d3c723e */ /* 0x000fe400000010ff */
[----:B------:R-:W-:Y:S01]  /*5690*/  F2FP.BF16.PACK_AB R62, R63, R62 ;  /* 0x0000003e3f3e723e */ /* 0x000fe200000010ff */
[----:B------:R1:W-:Y:S01]  /*56a0*/  STS [R207+0x2400], R94 ;  /* 0x0024005ecf007388 */ /* 0x0003e20000000800 */
[----:B------:R-:W-:Y:S02]  /*56b0*/  ISETP.NE.AND P0, PT, R222, -0x1, PT ;  /* 0xffffffffde00780c */ /* 0x000fe40003f05270 */
[----:B------:R-:W-:Y:S01]  /*56c0*/  SHF.R.S32.HI R4, RZ, 0x1f, R195 ;  /* 0x0000001fff047819 */ /* 0x000fe200000114c3 */
[----:B------:R1:W-:Y:S04]  /*56d0*/  STS [R200+0x4000], R37 ;  /* 0x00400025c8007388 */ /* 0x0003e80000000800 */
[----:B------:R1:W-:Y:S04]  /*56e0*/  STS [R200+0x4400], R39 ;  /* 0x00440027c8007388 */ /* 0x0003e80000000800 */
[----:B------:R1:W-:Y:S02]  /*56f0*/  STS [R204+0x4000], R49 ;  /* 0x00400031cc007388 */ /* 0x0003e40000000800 */
[----:B------:R-:W-:-:S02]  /*5700*/  @P0 IADD3 R32, R219, R222, RZ ;  /* 0x000000dedb200210 */ /* 0x000fc40007ffe0ff */
[----:B------:R1:W-:Y:S03]  /*5710*/  STS [R203+0x4000], R50 ;  /* 0x00400032cb007388 */ /* 0x0003e60000000800 */
[C---:B------:R-:W-:Y:S01]  /*5720*/  @P0 IMAD.WIDE.U32 R34, R32.reuse, c[0x0][0x3a0], RZ ;  /* 0x0000e80020220a25 */ /* 0x040fe200078e00ff */
[----:B------:R1:W-:Y:S03]  /*5730*/  STS [R200+0x6000], R41 ;  /* 0x00600029c8007388 */ /* 0x0003e60000000800 */
[----:B------:R-:W-:Y:S01]  /*5740*/  @P0 IMAD R32, R32, c[0x0][0x3a4], R35 ;  /* 0x0000e90020200a24 */ /* 0x000fe200078e0223 */
[----:B------:R1:W-:Y:S04]  /*5750*/  STS [R200+0x6400], R43 ;  /* 0x0064002bc8007388 */ /* 0x0003e80000000800 */
        /* <DEDUP_REMOVED lines=9> */
[----:B------:R1:W-:Y:S01]  /*57f0*/  STS [R207+0x6400], R62 ;  /* 0x0064003ecf007388 */ /* 0x0003e20000000800 */
        /* <DEDUP_REMOVED lines=10> */
.L_x_10:
        /* <DEDUP_REMOVED lines=15> */
.L_x_11:
[----:B------:R-:W-:Y:S01]  /*5990*/  BAR.SYNC.DEFER_BLOCKING 0x0 ;  /* 0x0000000000007b1d */ /* 0x000fe20000010000 */
[C---:B------:R-:W-:Y:S01]  /*59a0*/  SHF.L.U32 R38, R197.reuse, 0x7, RZ ;  /* 0x00000007c5267819 */ /* 0x040fe200000006ff */
[----:B------:R-:W-:Y:S01]  /*59b0*/  IMAD R220, R197, -0x80, R220 ;  /* 0xffffff80c5dc7824 */ /* 0x000fe200078e02dc */
[----:B-1----:R-:W-:Y:S02]  /*59c0*/  SHF.R.S32.HI R43, RZ, 0x1f, R192 ;  /* 0x0000001fff2b7819 */ /* 0x002fe400000114c0 */
[----:B------:R-:W-:Y:S01]  /*59d0*/  SHF.R.S32.HI R37, RZ, 0x1f, R38 ;  /* 0x0000001fff257819 */ /* 0x000fe20000011426 */
[----:B------:R-:W-:Y:S01]  /*59e0*/  BSSY B0, `(.L_x_12) ;  /* 0x0000020000007945 */ /* 0x000fe20003800000 */
[----:B------:R-:W-:Y:S02]  /*59f0*/  MOV R42, R192 ;  /* 0x000000c0002a7202 */ /* 0x000fe40000000f00 */
[----:B------:R-:W-:Y:S01]  /*5a00*/  ISETP.GE.AND P4, PT, R191, R220, PT ;  /* 0x000000dcbf00720c */ /* 0x000fe20003f86270 */
[----:B------:R-:W-:Y:S01]  /*5a10*/  IMAD R33, R37, c[0x0][0x3a0], RZ ;  /* 0x0000e80025217a24 */ /* 0x000fe200078e02ff */
[----:B------:R-:W-:Y:S01]  /*5a20*/  SHF.R.S32.HI R36, RZ, 0x1f, R212 ;  /* 0x0000001fff247819 */ /* 0x000fe200000114d4 */
[----:B------:R-:W-:Y:S01]  /*5a30*/  IMAD.WIDE.U32 R40, R38, c[0x0][0x3a0], R42 ;  /* 0x0000e80026287a25 */ /* 0x000fe200078e002a */
[----:B------:R-:W-:-:S03]  /*5a40*/  SHF.R.S32.HI R39, RZ, 0x1f, R191 ;  /* 0x0000001fff277819 */ /* 0x000fc600000114bf */
[----:B------:R-:W-:Y:S01]  /*5a50*/  IMAD R33, R38, c[0x0][0x3a4], R33 ;  /* 0x0000e90026217a24 */ /* 0x000fe200078e0221 */
[----:B------:R-:W-:-:S04]  /*5a60*/  IADD3 R44, P0, R34, R40, RZ ;  /* 0x00000028222c7210 */ /* 0x000fc80007f1e0ff */
[----:B------:R-:W-:Y:S01]  /*5a70*/  IADD3.X R45, R32, R41, R33, P0, !PT ;  /* 0x00000029202d7210 */ /* 0x000fe200007fe421 */
[----:B------:R-:W-:Y:S01]  /*5a80*/  IMAD R41, R36, c[0x0][0x3b8], RZ ;  /* 0x0000ee0024297a24 */ /* 0x000fe200078e02ff */
[----:B------:R1:W2:Y:S03]  /*5a90*/  LDS.128 R28, [R196+0x7000] ;  /* 0x00700000c41c7984 */ /* 0x0002a60000000c00 */
[C---:B------:R-:W-:Y:S01]  /*5aa0*/  IMAD R41, R212.reuse, c[0x0][0x3bc], R41 ;  /* 0x0000ef00d4297a24 */ /* 0x040fe200078e0229 */
[----:B------:R1:W3:Y:S01]  /*5ab0*/  LDS.128 R24, [R196+0x8000] ;  /* 0x00800000c4187984 */ /* 0x0002e20000000c00 */
[----:B------:R-:W-:-:S03]  /*5ac0*/  IMAD.WIDE.U32 R44, R212, c[0x0][0x3b8], R44 ;  /* 0x0000ee00d42c7a25 */ /* 0x000fc600078e002c */
[----:B------:R1:W4:Y:S02]  /*5ad0*/  LDS.128 R20, [R196+0x9000] ;  /* 0x00900000c4147984 */ /* 0x0003240000000c00 */
[----:B------:R-:W-:Y:S02]  /*5ae0*/  IADD3 R41, R45, R41, RZ ;  /* 0x000000292d297210 */ /* 0x000fe40007ffe0ff */
[----:B------:R1:W1:Y:S04]  /*5af0*/  LDS.128 R16, [R196+0xa000] ;  /* 0x00a00000c4107984 */ /* 0x0002680000000c00 */
[----:B------:R1:W1:Y:S04]  /*5b00*/  LDS.128 R12, [R196+0xb000] ;  /* 0x00b00000c40c7984 */ /* 0x0002680000000c00 */
[----:B------:R1:W1:Y:S04]  /*5b10*/  LDS.128 R8, [R196+0xc000] ;  /* 0x00c00000c4087984 */ /* 0x0002680000000c00 */
[----:B------:R1:W1:Y:S01]  /*5b20*/  LDS.128 R4, [R196+0xd000] ;  /* 0x00d00000c4047984 */ /* 0x0002620000000c00 */
[----:B------:R-:W-:Y:S05]  /*5b30*/  @P4 BRA `(.L_x_13) ;  /* 0x000000a000004947 */ /* 0x000fea0003800000 */
[----:B------:R-:W4:Y:S01]  /*5b40*/  LDS.128 R32, [R196+0x6000] ;  /* 0x00600000c4207984 */ /* 0x000f220000000c00 */
[----:B------:R-:W-:Y:S01]  /*5b50*/  MOV R46, R44 ;  /* 0x0000002c002e7202 */ /* 0x000fe20000000f00 */
[----:B------:R-:W-:Y:S01]  /*5b60*/  IMAD R40, R39, c[0x0][0x3a0], RZ ;  /* 0x0000e80027287a24 */ /* 0x000fe200078e02ff */
[----:B------:R-:W-:-:S03]  /*5b70*/  MOV R47, R41 ;  /* 0x00000029002f7202 */ /* 0x000fc60000000f00 */
[C---:B------:R-:W-:Y:S02]  /*5b80*/  IMAD R40, R191.reuse, c[0x0][0x3a4], R40 ;  /* 0x0000e900bf287a24 */ /* 0x040fe400078e0228 */
[----:B------:R-:W-:-:S05]  /*5b90*/  IMAD.WIDE.U32 R46, R191, c[0x0][0x3a0], R46 ;  /* 0x0000e800bf2e7a25 */ /* 0x000fca00078e002e */
[----:B------:R-:W-:Y:S02]  /*5ba0*/  IADD3 R40, R47, R40, RZ ;  /* 0x000000282f287210 */ /* 0x000fe40007ffe0ff */
[----:B------:R-:W-:-:S04]  /*5bb0*/  LEA R48, P0, R46, c[0x0][0x340], 0x1 ;  /* 0x0000d0002e307a11 */ /* 0x000fc800078008ff */
[----:B------:R-:W-:-:S05]  /*5bc0*/  LEA.HI.X R49, R46, c[0x0][0x344], R40, 0x1, P0 ;  /* 0x0000d1002e317a11 */ /* 0x000fca00000f0c28 */
[----:B----4-:R4:W-:Y:S04]  /*5bd0*/  STG.E.128 [R48.64], R32 ;  /* 0x0000002030007986 */ /* 0x0109e8000c101d14 */
.L_x_13:
[----:B------:R-:W-:Y:S05]  /*5be0*/  BSYNC B0 ;  /* 0x0000000000007941 */ /* 0x000fea0003800000 */
.L_x_12:
[----:B----4-:R-:W-:Y:S01]  /*5bf0*/  IADD3 R33, R191, 0x20, RZ ;  /* 0x00000020bf217810 */ /* 0x010fe20007ffe0ff */
[----:B------:R-:W-:Y:S03]  /*5c00*/  BSSY B0, `(.L_x_14) ;  /* 0x000000d000007945 */ /* 0x000fe60003800000 */
[----:B------:R-:W-:-:S13]  /*5c10*/  ISETP.GE.AND P3, PT, R33, R220, PT ;  /* 0x000000dc2100720c */ /* 0x000fda0003f66270 */
[----:B------:R-:W-:Y:S05]  /*5c20*/  @P3 BRA `(.L_x_15) ;  /* 0x000000a000003947 */ /* 0x000fea0003800000 */
[----:B------:R-:W-:Y:S02]  /*5c30*/  IADD3 R33, P0, R191, 0x20, RZ ;  /* 0x00000020bf217810 */ /* 0x000fe40007f1e0ff */
[----:B------:R-:W-:Y:S02]  /*5c40*/  MOV R40, R44 ;  /* 0x0000002c00287202 */ /* 0x000fe40000000f00 */
[----:B------:R-:W-:-:S03]  /*5c50*/  IADD3.X R32, RZ, R39, RZ, P0, !PT ;  /* 0x00000027ff207210 */ /* 0x000fc600007fe4ff */
[----:B------:R-:W-:-:S04]  /*5c60*/  IMAD.WIDE.U32 R34, R33, c[0x0][0x3a0], R40 ;  /* 0x0000e80021227a25 */ /* 0x000fc800078e0028 */
[----:B------:R-:W-:Y:S01]  /*5c70*/  IMAD R32, R32, c[0x0][0x3a0], RZ ;  /* 0x0000e80020207a24 */ /* 0x000fe200078e02ff */
[----:B------:R-:W-:-:S03]  /*5c80*/  LEA R46, P0, R34, c[0x0][0x340], 0x1 ;  /* 0x0000d000222e7a11 */ /* 0x000fc600078008ff */
[----:B------:R-:W-:-:S05]  /*5c90*/  IMAD R32, R33, c[0x0][0x3a4], R32 ;  /* 0x0000e90021207a24 */ /* 0x000fca00078e0220 */
[----:B------:R-:W-:-:S04]  /*5ca0*/  IADD3 R32, R35, R32, RZ ;  /* 0x0000002023207210 */ /* 0x000fc80007ffe0ff */
[----:B------:R-:W-:-:S05]  /*5cb0*/  LEA.HI.X R47, R34, c[0x0][0x344], R32, 0x1, P0 ;  /* 0x0000d100222f7a11 */ /* 0x000fca00000f0c20 */
[----:B--2---:R2:W-:Y:S02]  /*5cc0*/  STG.E.128 [R46.64], R28 ;  /* 0x0000001c2e007986 */ /* 0x0045e4000c101d14 */
.L_x_15:
[----:B------:R-:W-:Y:S05]  /*5cd0*/  BSYNC B0 ;  /* 0x0000000000007941 */ /* 0x000fea0003800000 */
.L_x_14:
[----:B--2---:R-:W-:Y:S01]  /*5ce0*/  IADD3 R29, R191, 0x40, RZ ;  /* 0x00000040bf1d7810 */ /* 0x004fe20007ffe0ff */
        /* <DEDUP_REMOVED lines=12> */
[----:B---3--:R2:W-:Y:S02]  /*5db0*/  STG.E.128 [R32.64], R24 ;  /* 0x0000001820007986 */ /* 0x0085e4000c101d14 */
.L_x_17:
[----:B------:R-:W-:Y:S05]  /*5dc0*/  BSYNC B0 ;  /* 0x0000000000007941 */ /* 0x000fea0003800000 */
.L_x_16:
[----:B--23--:R-:W-:Y:S01]  /*5dd0*/  IADD3 R25, R191, 0x60, RZ ;  /* 0x00000060bf197810 */ /* 0x00cfe20007ffe0ff */
        /* <DEDUP_REMOVED lines=12> */
[----:B------:R2:W-:Y:S02]  /*5ea0*/  STG.E.128 [R28.64], R20 ;  /* 0x000000141c007986 */ /* 0x0005e4000c101d14 */
.L_x_19:
[----:B------:R-:W-:Y:S05]  /*5eb0*/  BSYNC B0 ;  /* 0x0000000000007941 */ /* 0x000fea0003800000 */
.L_x_18:
[----:B------:R-:W-:Y:S01]  /*5ec0*/  IMAD.WIDE.U32 R42, R38, c[0x0][0x3a8], R42 ;  /* 0x0000ea00262a7a25 */ /* 0x000fe200078e002a */
[----:B------:R-:W-:Y:S03]  /*5ed0*/  BSSY B0, `(.L_x_20) ;  /* 0x0000012000007945 */ /* 0x000fe60003800000 */
[----:B------:R-:W-:Y:S01]  /*5ee0*/  IMAD R37, R37, c[0x0][0x3a8], RZ ;  /* 0x0000ea0025257a24 */ /* 0x000fe200078e02ff */
[----:B--2---:R-:W-:Y:S01]  /*5ef0*/  IADD3 R22, P0, R2, R42, RZ ;  /* 0x0000002a02167210 */ /* 0x004fe20007f1e0ff */
[----:B------:R-:W-:Y:S02]  /*5f00*/  IMAD R21, R36, c[0x0][0x3c0], RZ ;  /* 0x0000f00024157a24 */ /* 0x000fe400078e02ff */
[----:B------:R-:W-:Y:S02]  /*5f10*/  IMAD R37, R38, c[0x0][0x3ac], R37 ;  /* 0x0000eb0026257a24 */ /* 0x000fe400078e0225 */
[----:B------:R-:W-:-:S03]  /*5f20*/  IMAD R21, R212, c[0x0][0x3c4], R21 ;  /* 0x0000f100d4157a24 */ /* 0x000fc600078e0215 */
[----:B------:R-:W-:-:S05]  /*5f30*/  IADD3.X R23, R0, R43, R37, P0, !PT ;  /* 0x0000002b00177210 */ /* 0x000fca00007fe425 */
[----:B------:R-:W-:-:S05]  /*5f40*/  IMAD.WIDE.U32 R22, R212, c[0x0][0x3c0], R22 ;  /* 0x0000f000d4167a25 */ /* 0x000fca00078e0016 */
[----:B------:R-:W-:Y:S01]  /*5f50*/  IADD3 R21, R23, R21, RZ ;  /* 0x0000001517157210 */ /* 0x000fe20007ffe0ff */
[----:B------:R-:W-:Y:S05]  /*5f60*/  @P4 BRA `(.L_x_21) ;  /* 0x0000008000004947 */ /* 0x000fea0003800000 */
[----:B------:R-:W-:Y:S01]  /*5f70*/  MOV R20, R22 ;  /* 0x0000001600147202 */ /* 0x000fe20000000f00 */
[----:B------:R-:W-:-:S04]  /*5f80*/  IMAD R0, R39, c[0x0][0x3a8], RZ ;  /* 0x0000ea0027007a24 */ /* 0x000fc800078e02ff */
[----:B------:R-:W-:-:S04]  /*5f90*/  IMAD.WIDE.U32 R24, R191, c[0x0][0x3a8], R20 ;  /* 0x0000ea00bf187a25 */ /* 0x000fc800078e0014 */
[----:B------:R-:W-:Y:S01]  /*5fa0*/  IMAD R0, R191, c[0x0][0x3ac], R0 ;  /* 0x0000eb00bf007a24 */ /* 0x000fe200078e0200 */
[----:B------:R-:W-:-:S04]  /*5fb0*/  LEA R26, P0, R24, c[0x0][0x348], 0x1 ;  /* 0x0000d200181a7a11 */ /* 0x000fc800078008ff */
[----:B------:R-:W-:-:S04]  /*5fc0*/  IADD3 R0, R25, R0, RZ ;  /* 0x0000000019007210 */ /* 0x000fc80007ffe0ff */
[----:B------:R-:W-:-:S05]  /*5fd0*/  LEA.HI.X R27, R24, c[0x0][0x34c], R0, 0x1, P0 ;  /* 0x0000d300181b7a11 */ /* 0x000fca00000f0c00 */
[----:B-1----:R1:W-:Y:S02]  /*5fe0*/  STG.E.128 [R26.64], R16 ;  /* 0x000000101a007986 */ /* 0x0023e4000c101d14 */
.L_x_21:
[----:B------:R-:W-:Y:S05]  /*5ff0*/  BSYNC B0 ;  /* 0x0000000000007941 */ /* 0x000fea0003800000 */
.L_x_20:
[----:B------:R-:W-:Y:S01]  /*6000*/  BSSY B0, `(.L_x_22) ;  /* 0x000000c000007945 */ /* 0x000fe20003800000 */
[----:B------:R-:W-:Y:S05]  /*6010*/  @P3 BRA `(.L_x_23) ;  /* 0x000000a000003947 */ /* 0x000fea0003800000 */
[----:B------:R-:W-:Y:S02]  /*6020*/  IADD3 R2, P0, R191, 0x20, RZ ;  /* 0x00000020bf027810 */ /* 0x000fe40007f1e0ff */
[----:B------:R-:W-:Y:S02]  /*6030*/  MOV R20, R22 ;  /* 0x0000001600147202 */ /* 0x000fe40000000f00 */
[----:B------:R-:W-:-:S03]  /*6040*/  IADD3.X R0, RZ, R39, RZ, P0, !PT ;  /* 0x00000027ff007210 */ /* 0x000fc600007fe4ff */
[----:B-1----:R-:W-:-:S04]  /*6050*/  IMAD.WIDE.U32 R18, R2, c[0x0][0x3a8], R20 ;  /* 0x0000ea0002127a25 */ /* 0x002fc800078e0014 */
[----:B------:R-:W-:Y:S01]  /*6060*/  IMAD R17, R0, c[0x0][0x3a8], RZ ;  /* 0x0000ea0000117a24 */ /* 0x000fe200078e02ff */
[----:B------:R-:W-:-:S03]  /*6070*/  LEA R16, P0, R18, c[0x0][0x348], 0x1 ;  /* 0x0000d20012107a11 */ /* 0x000fc600078008ff */
[----:B------:R-:W-:-:S05]  /*6080*/  IMAD R17, R2, c[0x0][0x3ac], R17 ;  /* 0x0000eb0002117a24 */ /* 0x000fca00078e0211 */
[----:B------:R-:W-:-:S04]  /*6090*/  IADD3 R17, R19, R17, RZ ;  /* 0x0000001113117210 */ /* 0x000fc80007ffe0ff */
[----:B------:R-:W-:-:S05]  /*60a0*/  LEA.HI.X R17, R18, c[0x0][0x34c], R17, 0x1, P0 ;  /* 0x0000d30012117a11 */ /* 0x000fca00000f0c11 */
[----:B------:R1:W-:Y:S02]  /*60b0*/  STG.E.128 [R16.64], R12 ;  /* 0x0000000c10007986 */ /* 0x0003e4000c101d14 */
.L_x_23:
[----:B------:R-:W-:Y:S05]  /*60c0*/  BSYNC B0 ;  /* 0x0000000000007941 */ /* 0x000fea0003800000 */
.L_x_22:
        /* <DEDUP_REMOVED lines=12> */
.L_x_25:
[----:B------:R-:W-:Y:S05]  /*6190*/  BSYNC B0 ;  /* 0x0000000000007941 */ /* 0x000fea0003800000 */
.L_x_24:
        /* <DEDUP_REMOVED lines=10> */
[----:B------:R1:W-:Y:S01]  /*6240*/  STG.E.128 [R10.64], R4 ;  /* 0x000000040a007986 */ /* 0x0003e2000c101d14 */
[----:B------:R-:W-:Y:S05]  /*6250*/  BRA `(.L_x_26) ;  /* 0x000009e000007947 */ /* 0x000fea0003800000 */
.L_x_6:
[----:B------:R-:W-:Y:S02]  /*6260*/  ISETP.NE.AND P0, PT, R222, -0x1, PT ;  /* 0xffffffffde00780c */ /* 0x000fe40003f05270 */
[----:B------:R-:W-:-:S11]  /*6270*/  SHF.R.S32.HI R4, RZ, 0x1f, R195 ;  /* 0x0000001fff047819 */ /* 0x000fd600000114c3 */
[----:B------:R-:W-:-:S05]  /*6280*/  @P0 IADD3 R7, R219, R222, RZ ;  /* 0x000000dedb070210 */ /* 0x000fca0007ffe0ff */
[----:B------:R-:W-:-:S04]  /*6290*/  @P0 IMAD.WIDE.U32 R8, R7, c[0x0][0x3a0], RZ ;  /* 0x0000e80007080a25 */ /* 0x000fc800078e00ff */
        /* <DEDUP_REMOVED lines=11> */
.L_x_27:
        /* <DEDUP_REMOVED lines=15> */
.L_x_28:
[C---:B------:R-:W-:Y:S01]  /*6440*/  SHF.L.U32 R5, R197.reuse, 0x7, RZ ;  /* 0x00000007c5057819 */ /* 0x040fe200000006ff */
[----:B------:R-:W-:Y:S01]  /*6450*/  IMAD R220, R197, -0x80, R220 ;  /* 0xffffff80c5dc7824 */ /* 0x000fe200078e02dc */
[----:B------:R-:W-:Y:S01]  /*6460*/  SHF.R.S32.HI R6, RZ, 0x1f, R212 ;  /* 0x0000001fff067819 */ /* 0x000fe200000114d4 */
[----:B------:R-:W-:Y:S01]  /*6470*/  BSSY B0, `(.L_x_29) ;  /* 0x0000016000007945 */ /* 0x000fe20003800000 */
[----:B------:R-:W-:Y:S01]  /*6480*/  SHF.R.S32.HI R4, RZ, 0x1f, R5 ;  /* 0x0000001fff047819 */ /* 0x000fe20000011405 */
[----:B------:R-:W-:Y:S01]  /*6490*/  IMAD.WIDE.U32 R12, R5, c[0x0][0x3a0], R192 ;  /* 0x0000e800050c7a25 */ /* 0x000fe200078e00c0 */
[----:B------:R-:W-:-:S03]  /*64a0*/  ISETP.GE.AND P4, PT, R191, R220, PT ;  /* 0x000000dcbf00720c */ /* 0x000fc60003f86270 */
[----:B------:R-:W-:Y:S01]  /*64b0*/  IMAD R10, R4, c[0x0][0x3a0], RZ ;  /* 0x0000e800040a7a24 */ /* 0x000fe200078e02ff */
[----:B------:R-:W-:Y:S01]  /*64c0*/  IADD3 R12, P0, R8, R12, RZ ;  /* 0x0000000c080c7210 */ /* 0x000fe20007f1e0ff */
[----:B------:R-:W-:Y:S02]  /*64d0*/  IMAD R9, R6, c[0x0][0x3b8], RZ ;  /* 0x0000ee0006097a24 */ /* 0x000fe400078e02ff */
[----:B------:R-:W-:Y:S02]  /*64e0*/  IMAD R10, R5, c[0x0][0x3a4], R10 ;  /* 0x0000e900050a7a24 */ /* 0x000fe400078e020a */
[----:B------:R-:W-:-:S03]  /*64f0*/  IMAD R9, R212, c[0x0][0x3bc], R9 ;  /* 0x0000ef00d4097a24 */ /* 0x000fc600078e0209 */
[----:B------:R-:W-:Y:S02]  /*6500*/  IADD3.X R13, R7, R13, R10, P0, !PT ;  /* 0x0000000d070d7210 */ /* 0x000fe400007fe40a */
[----:B------:R-:W-:-:S03]  /*6510*/  SHF.R.S32.HI R7, RZ, 0x1f, R191 ;  /* 0x0000001fff077819 */ /* 0x000fc600000114bf */
        /* <DEDUP_REMOVED lines=10> */
[----:B------:R1:W-:Y:S02]  /*65c0*/  STG.E.128 [R16.64], RZ ;  /* 0x000000ff10007986 */ /* 0x0003e4000c101d14 */
.L_x_30:
[----:B------:R-:W-:Y:S05]  /*65d0*/  BSYNC B0 ;  /* 0x0000000000007941 */ /* 0x000fea0003800000 */
.L_x_29:
[----:B------:R-:W-:Y:S01]  /*65e0*/  IADD3 R9, R191, 0x20, RZ ;  /* 0x00000020bf097810 */ /* 0x000fe20007ffe0ff */
        /* <DEDUP_REMOVED lines=8> */
[----:B-1----:R-:W-:-:S03]  /*6670*/  LEA R16, P0, R14, c[0x0][0x340], 0x1 ;  /* 0x0000d0000e107a11 */ /* 0x002fc600078008ff */
[----:B------:R-:W-:-:S05]  /*6680*/  IMAD R8, R9, c[0x0][0x3a4], R8 ;  /* 0x0000e90009087a24 */ /* 0x000fca00078e0208 */
[----:B------:R-:W-:-:S04]  /*6690*/  IADD3 R9, R8, R15, RZ ;  /* 0x0000000f08097210 */ /* 0x000fc80007ffe0ff */
[----:B------:R-:W-:-:S05]  /*66a0*/  LEA.HI.X R17, R14, c[0x0][0x344], R9, 0x1, P0 ;  /* 0x0000d1000e117a11 */ /* 0x000fca00000f0c09 */
[----:B------:R1:W-:Y:S02]  /*66b0*/  STG.E.128 [R16.64], RZ ;  /* 0x000000ff10007986 */ /* 0x0003e4000c101d14 */
.L_x_32:
[----:B------:R-:W-:Y:S05]  /*66c0*/  BSYNC B0 ;  /* 0x0000000000007941 */ /* 0x000fea0003800000 */
.L_x_31:
        /* <DEDUP_REMOVED lines=14> */
.L_x_34:
[----:B------:R-:W-:Y:S05]  /*67b0*/  BSYNC B0 ;  /* 0x0000000000007941 */ /* 0x000fea0003800000 */
.L_x_33:
        /* <DEDUP_REMOVED lines=13> */
[----:B------:R2:W-:Y:S02]  /*6890*/  STG.E.128 [R12.64], RZ ;  /* 0x000000ff0c007986 */ /* 0x0005e4000c101d14 */
.L_x_36:
[----:B------:R-:W-:Y:S05]  /*68a0*/  BSYNC B0 ;  /* 0x0000000000007941 */ /* 0x000fea0003800000 */
.L_x_35:
[C---:B------:R-:W-:Y:S01]  /*68b0*/  IMAD.WIDE.U32 R8, R5.reuse, c[0x0][0x3a8], R192 ;  /* 0x0000ea0005087a25 */ /* 0x040fe200078e00c0 */
[----:B------:R-:W-:Y:S03]  /*68c0*/  BSSY B0, `(.L_x_37) ;  /* 0x0000012000007945 */ /* 0x000fe60003800000 */
[----:B------:R-:W-:Y:S02]  /*68d0*/  IMAD R4, R4, c[0x0][0x3a8], RZ ;  /* 0x0000ea0004047a24 */ /* 0x000fe400078e02ff */
[----:B------:R-:W-:Y:S02]  /*68e0*/  IMAD R11, R6, c[0x0][0x3c0], RZ ;  /* 0x0000f000060b7a24 */ /* 0x000fe400078e02ff */
[----:B------:R-:W-:Y:S01]  /*68f0*/  IMAD R5, R5, c[0x0][0x3ac], R4 ;  /* 0x0000eb0005057a24 */ /* 0x000fe200078e0204 */
[----:B------:R-:W-:-:S04]  /*6900*/  IADD3 R4, P0, R2, R8, RZ ;  /* 0x0000000802047210 */ /* 0x000fc80007f1e0ff */
[----:B------:R-:W-:Y:S01]  /*6910*/  IADD3.X R5, R0, R9, R5, P0, !PT ;  /* 0x0000000900057210 */ /* 0x000fe200007fe405 */
[----:B------:R-:W-:-:S04]  /*6920*/  IMAD R9, R212, c[0x0][0x3c4], R11 ;  /* 0x0000f100d4097a24 */ /* 0x000fc800078e020b */
[----:B------:R-:W-:-:S05]  /*6930*/  IMAD.WIDE.U32 R10, R212, c[0x0][0x3c0], R4 ;  /* 0x0000f000d40a7a25 */ /* 0x000fca00078e0004 */
[----:B------:R-:W-:Y:S01]  /*6940*/  IADD3 R9, R9, R11, RZ ;  /* 0x0000000b09097210 */ /* 0x000fe20007ffe0ff */
[----:B------:R-:W-:Y:S05]  /*6950*/  @P4 BRA `(.L_x_38) ;  /* 0x0000008000004947 */ /* 0x000fea0003800000 */
[----:B------:R-:W-:Y:S01]  /*6960*/  MOV R8, R10 ;  /* 0x0000000a00087202 */ /* 0x000fe20000000f00 */
[----:B------:R-:W-:-:S04]  /*6970*/  IMAD R0, R7, c[0x0][0x3a8], RZ ;  /* 0x0000ea0007007a24 */ /* 0x000fc800078e02ff */
[----:B------:R-:W-:-:S04]  /*6980*/  IMAD.WIDE.U32 R4, R191, c[0x0][0x3a8], R8 ;  /* 0x0000ea00bf047a25 */ /* 0x000fc800078e0008 */
[----:B------:R-:W-:Y:S01]  /*6990*/  IMAD R0, R191, c[0x0][0x3ac], R0 ;  /* 0x0000eb00bf007a24 */ /* 0x000fe200078e0200 */
[----:B--2---:R-:W-:-:S04]  /*69a0*/  LEA R12, P0, R4, c[0x0][0x348], 0x1 ;  /* 0x0000d200040c7a11 */ /* 0x004fc800078008ff */
[----:B------:R-:W-:-:S04]  /*69b0*/  IADD3 R0, R0, R5, RZ ;  /* 0x0000000500007210 */ /* 0x000fc80007ffe0ff */
[----:B------:R-:W-:-:S05]  /*69c0*/  LEA.HI.X R13, R4, c[0x0][0x34c], R0, 0x1, P0 ;  /* 0x0000d300040d7a11 */ /* 0x000fca00000f0c00 */
[----:B------:R2:W-:Y:S02]  /*69d0*/  STG.E.128 [R12.64], RZ ;  /* 0x000000ff0c007986 */ /* 0x0005e4000c101d14 */
.L_x_38:
[----:B------:R-:W-:Y:S05]  /*69e0*/  BSYNC B0 ;  /* 0x0000000000007941 */ /* 0x000fea0003800000 */
.L_x_37:
[----:B------:R-:W-:Y:S01]  /*69f0*/  BSSY B0, `(.L_x_39) ;  /* 0x000000c000007945 */ /* 0x000fe20003800000 */
[----:B------:R-:W-:Y:S05]  /*6a00*/  @P3 BRA `(.L_x_40) ;  /* 0x000000a000003947 */ /* 0x000fea0003800000 */
[----:B------:R-:W-:Y:S02]  /*6a10*/  IADD3 R5, P0, R191, 0x20, RZ ;  /* 0x00000020bf057810 */ /* 0x000fe40007f1e0ff */
[----:B------:R-:W-:Y:S02]  /*6a20*/  MOV R8, R10 ;  /* 0x0000000a00087202 */ /* 0x000fe40000000f00 */
[----:B------:R-:W-:-:S03]  /*6a30*/  IADD3.X R0, RZ, R7, RZ, P0, !PT ;  /* 0x00000007ff007210 */ /* 0x000fc600007fe4ff */
[----:B--2---:R-:W-:-:S04]  /*6a40*/  IMAD.WIDE.U32 R12, R5, c[0x0][0x3a8], R8 ;  /* 0x0000ea00050c7a25 */ /* 0x004fc800078e0008 */
[----:B------:R-:W-:Y:S01]  /*6a50*/  IMAD R0, R0, c[0x0][0x3a8], RZ ;  /* 0x0000ea0000007a24 */ /* 0x000fe200078e02ff */
[----:B------:R-:W-:-:S03]  /*6a60*/  LEA R4, P0, R12, c[0x0][0x348], 0x1 ;  /* 0x0000d2000c047a11 */ /* 0x000fc600078008ff */
[----:B------:R-:W-:-:S05]  /*6a70*/  IMAD R0, R5, c[0x0][0x3ac], R0 ;  /* 0x0000eb0005007a24 */ /* 0x000fca00078e0200 */
[----:B------:R-:W-:-:S04]  /*6a80*/  IADD3 R5, R0, R13, RZ ;  /* 0x0000000d00057210 */ /* 0x000fc80007ffe0ff */
[----:B------:R-:W-:-:S05]  /*6a90*/  LEA.HI.X R5, R12, c[0x0][0x34c], R5, 0x1, P0 ;  /* 0x0000d3000c057a11 */ /* 0x000fca00000f0c05 */
[----:B------:R2:W-:Y:S02]  /*6aa0*/  STG.E.128 [R4.64], RZ ;  /* 0x000000ff04007986 */ /* 0x0005e4000c101d14 */
.L_x_40:
[----:B------:R-:W-:Y:S05]  /*6ab0*/  BSYNC B0 ;  /* 0x0000000000007941 */ /* 0x000fea0003800000 */
.L_x_39:
[----:B------:R-:W-:Y:S01]  /*6ac0*/  BSSY B0, `(.L_x_41) ;  /* 0x000000c000007945 */ /* 0x000fe20003800000 */
[----:B------:R-:W-:Y:S05]  /*6ad0*/  @P2 BRA `(.L_x_42) ;  /* 0x000000a000002947 */ /* 0x000fea0003800000 */
[----:B--2---:R-:W-:Y:S02]  /*6ae0*/  IADD3 R5, P0, R191, 0x40, RZ ;  /* 0x00000040bf057810 */ /* 0x004fe40007f1e0ff */
        /* <DEDUP_REMOVED lines=9> */
.L_x_42:
[----:B------:R-:W-:Y:S05]  /*6b80*/  BSYNC B0 ;  /* 0x0000000000007941 */ /* 0x000fea0003800000 */
.L_x_41:
[----:B------:R-:W-:Y:S05]  /*6b90*/  @P1 BRA `(.L_x_26) ;  /* 0x000000a000001947 */ /* 0x000fea0003800000 */
[----:B------:R-:W-:Y:S02]  /*6ba0*/  IADD3 R0, P0, R191, 0x60, RZ ;  /* 0x00000060bf007810 */ /* 0x000fe40007f1e0ff */
[----:B------:R-:W-:Y:S02]  /*6bb0*/  MOV R8, R10 ;  /* 0x0000000a00087202 */ /* 0x000fe40000000f00 */
[----:B--2---:R-:W-:-:S03]  /*6bc0*/  IADD3.X R5, RZ, R7, RZ, P0, !PT ;  /* 0x00000007ff057210 */ /* 0x004fc600007fe4ff */
[----:B------:R-:W-:-:S04]  /*6bd0*/  IMAD.WIDE.U32 R6, R0, c[0x0][0x3a8], R8 ;  /* 0x0000ea0000067a25 */ /* 0x000fc800078e0008 */
[----:B------:R-:W-:Y:S01]  /*6be0*/  IMAD R5, R5, c[0x0][0x3a8], RZ ;  /* 0x0000ea0005057a24 */ /* 0x000fe200078e02ff */
[----:B------:R-:W-:-:S03]  /*6bf0*/  LEA R4, P0, R6, c[0x0][0x348], 0x1 ;  /* 0x0000d20006047a11 */ /* 0x000fc600078008ff */
[----:B------:R-:W-:-:S05]  /*6c00*/  IMAD R5, R0, c[0x0][0x3ac], R5 ;  /* 0x0000eb0000057a24 */ /* 0x000fca00078e0205 */
[----:B------:R-:W-:-:S04]  /*6c10*/  IADD3 R5, R5, R7, RZ ;  /* 0x0000000705057210 */ /* 0x000fc80007ffe0ff */
[----:B------:R-:W-:-:S05]  /*6c20*/  LEA.HI.X R5, R6, c[0x0][0x34c], R5, 0x1, P0 ;  /* 0x0000d30006057a11 */ /* 0x000fca00000f0c05 */
[----:B------:R2:W-:Y:S02]  /*6c30*/  STG.E.128 [R4.64], RZ ;  /* 0x000000ff04007986 */ /* 0x0005e4000c101d14 */
.L_x_26:
[----:B------:R-:W-:Y:S05]  /*6c40*/  BSYNC B1 ;  /* 0x0000000000017941 */ /* 0x000fea0003800000 */
.L_x_1:
[----:B------:R-:W-:Y:S01]  /*6c50*/  ULDC UR6, c[0x0][0x218] ;  /* 0x0000860000067ab9 */ /* 0x000fe20000000800 */
[----:B------:R-:W-:Y:S01]  /*6c60*/  IADD3 R197, R197, c[0x0][0xc], RZ ;  /* 0x00000300c5c57a10 */ /* 0x000fe20007ffe0ff */
[----:B------:R-:W-:-:S04]  /*6c70*/  UIADD3 UR6, UR6, 0x7f, URZ ;  /* 0x0000007f06067890 */ /* 0x000fc8000fffe03f */
[----:B------:R-:W-:-:S04]  /*6c80*/  USHF.R.S32.HI UR5, URZ, 0x1f, UR6 ;  /* 0x0000001f3f057899 */ /* 0x000fc80008011406 */
[----:B------:R-:W-:-:S04]  /*6c90*/  ULEA.HI UR5, UR5, UR6, URZ, 0x7 ;  /* 0x0000000605057291 */ /* 0x000fc8000f8f383f */
[----:B------:R-:W-:-:S06]  /*6ca0*/  USHF.R.S32.HI UR5, URZ, 0x7, UR5 ;  /* 0x000000073f057899 */ /* 0x000fcc0008011405 */
[----:B------:R-:W-:-:S13]  /*6cb0*/  ISETP.GE.AND P0, PT, R197, UR5, PT ;  /* 0x00000005c5007c0c */ /* 0x000fda000bf06270 */
[----:B------:R-:W-:Y:S01]  /*6cc0*/  @P0 CALL.REL.NOINC `(.L_x_43) ;  /* 0x0000001000000944 */ /* 0x000fe20003c00000 */
[----:B------:R-:W-:Y:S05]  /*6cd0*/  BRA `(.L_x_44) ;  /* 0xffff9c2000007947 */ /* 0x000fea000383ffff */
.L_x_43:
[----:B------:R-:W-:Y:S05]  /*6ce0*/  EXIT ;  /* 0x000000000000794d */ /* 0x000fea0003800000 */
.L_x_45:
[----:B------:R-:W-:-:S00]  /*6cf0*/  BRA `(.L_x_45) ;  /* 0xfffffff000007947 */ /* 0x000fc0000383ffff */
[----:B------:R-:W-:-:S00]  /*6d00*/  NOP ;  /* 0x0000000000007918 */ /* 0x000fc00000000000 */
[----:B------:R-:W-:-:S00]  /*6d10*/  NOP ;  /* 0x0000000000007918 */ /* 0x000fc00000000000 */
[----:B------:R-:W-:-:S00]  /*6d20*/  NOP ;  /* 0x0000000000007918 */ /* 0x000fc00000000000 */
[----:B------:R-:W-:-:S00]  /*6d30*/  NOP ;  /* 0x0000000000007918 */ /* 0x000fc00000000000 */
[----:B------:R-:W-:-:S00]  /*6d40*/  NOP ;  /* 0x0000000000007918 */ /* 0x000fc00000000000 */
[----:B------:R-:W-:-:S00]  /*6d50*/  NOP ;  /* 0x0000000000007918 */ /* 0x000fc00000000000 */
[----:B------:R-:W-:-:S00]  /*6d60*/  NOP ;  /* 0x0000000000007918 */ /* 0x000fc00000000000 */
[----:B------:R-:W-:-:S00]  /*6d70*/  NOP ;  /* 0x0000000000007918 */ /* 0x000fc00000000000 */
.L_x_2451:


//--------------------- .text._ZN5flash44flash_bwd_dq_dk_dv_loop_seqk_parallel_kernelI23Flash_bwd_kernel_traitsILi64ELi64ELi128ELi8ELi2ELi4ELi4ELb1ELb0EN7cutlass10bfloat16_tE19Flash_kernel_traitsILi64ELi64ELi128ELi8ES3_EELb0ELb0ELb0ELb0ELb0ELb0ELb0EEEvNS_16Flash_bwd_paramsE --------------------------
	.section	.text._ZN5flash44flash_bwd_dq_dk_dv_loop_seqk_parallel_kernelI23Flash_bwd_kernel_traitsILi64ELi64ELi128ELi8ELi2ELi4ELi4ELb1ELb0EN7cutlass10bfloat16_tE19Flash_kernel_traitsILi64ELi64ELi128ELi8ES3_EELb0ELb0ELb0ELb0ELb0ELb0ELb0EEEvNS_16Flash_bwd_paramsE,"ax",@progbits
	.sectioninfo	@"SHI_REGISTERS=255"
	.align	128
        .global         _ZN5flash44flash_bwd_dq_dk_dv_loop_seqk_parallel_kernelI23Flash_bwd_kernel_traitsILi64ELi64ELi128ELi8ELi2ELi4ELi4ELb1ELb0EN7cutlass10bfloat16_tE19Flash_kernel_traitsILi64ELi64ELi128ELi8ES3_EELb0ELb0ELb0ELb0ELb0ELb0ELb0EEEvNS_16Flash_bwd_paramsE
        .type           _ZN5flash44flash_bwd_dq_dk_dv_loop_seqk_parallel_kernelI23Flash_bwd_kernel_traitsILi64ELi64ELi128ELi8ELi2ELi4ELi4ELb1ELb0EN7cutlass10bfloat16_tE19Flash_kernel_traitsILi64ELi64ELi128ELi8ES3_EELb0ELb0ELb0ELb0ELb0ELb0ELb0EEEvNS_16Flash_bwd_paramsE,@function
        .size           _ZN5flash44flash_bwd_dq_dk_dv_loop_seqk_parallel_kernelI23Flash_bwd_kernel_traitsILi64ELi64ELi128ELi8ELi2ELi4ELi4ELb1ELb0EN7cutlass10bfloat16_tE19Flash_kernel_traitsILi64ELi64ELi128ELi8ES3_EELb0ELb0ELb0ELb0ELb0ELb0ELb0EEEvNS_16Flash_bwd_paramsE,(.L_x_2452 - _ZN5flash44flash_bwd_dq_dk_dv_loop_seqk_parallel_kernelI23Flash_bwd_kernel_traitsILi64ELi64ELi128ELi8ELi2ELi4ELi4ELb1ELb0EN7cutlass10bfloat16_tE19Flash_kernel_traitsILi64ELi64ELi128ELi8ES3_EELb0ELb0ELb0ELb0ELb0ELb0ELb0EEEvNS_16Flash_bwd_paramsE)
        .other          _ZN5flash44flash_bwd_dq_dk_dv_loop_seqk_parallel_kernelI23Flash_bwd_kernel_traitsILi64ELi64ELi128ELi8ELi2ELi4ELi4ELb1ELb0EN7cutlass10bfloat16_tE19Flash_kernel_traitsILi64ELi64ELi128ELi8ES3_EELb0ELb0ELb0ELb0ELb0ELb0ELb0EEEvNS_16Flash_bwd_paramsE,@"STO_CUDA_ENTRY STV_DEFAULT"
_ZN5flash44flash_bwd_dq_dk_dv_loop_seqk_parallel_kernelI23Flash_bwd_kernel_traitsILi64ELi64ELi128ELi8ELi2ELi4ELi4ELb1ELb0EN7cutlass10bfloat16_tE19Flash_kernel_traitsILi64ELi64ELi128ELi8ES3_EELb0ELb0ELb0ELb0ELb0ELb0ELb0EEEvNS_16Flash_bwd_paramsE:
.text._ZN5flash44flash_bwd_dq_dk_dv_loop_seqk_parallel_kernelI23Flash_bwd_kernel_traitsILi64ELi64ELi128ELi8ELi2ELi4ELi4ELb1ELb0EN7cutlass10bfloat16_tE19Flash_kernel_traitsILi64ELi64ELi128ELi8ES3_EELb0ELb0ELb0ELb0ELb0ELb0ELb0EEEvNS_16Flash_bwd_paramsE:
        /* <DEDUP_REMOVED lines=144> */
.L_x_114:
[----:B-1----:R-:W1:Y:S01]  /*0900*/  LDC.U8 R2, c[0x0][0x312] ;  /* 0x0000c480ff027b82 */ /* 0x002e620000000000 */
[----:B------:R-:W-:Y:S01]  /*0910*/  ISETP.NE.U32.AND P3, PT, RZ, c[0x0][0x250], PT ;  /* 0x00009400ff007a0c */ /* 0x000fe20003f65070 */
[----:B---3--:R-:W-:Y:S01]  /*0920*/  IMAD.SHL.U32 R5, R195, 0x4, RZ ;  /* 0x00000004c3057824 */ /* 0x008fe200078e00ff */
        /* <DEDUP_REMOVED lines=9> */
[C---:B------:R-:W-:Y:S02]  /*09c0*/  IADD3.X R15, R0.reuse, c[0x0][0x244], RZ, P1, !PT ;  /* 0x00009100000f7a10 */ /* 0x040fe40000ffe4ff */
[----:B------:R-:W-:Y:S02]  /*09d0*/  ISETP.EQ.OR.EX P5, PT, RZ, c[0x0][0x24c], !P4, P5 ;  /* 0x00009300ff007a0c */ /* 0x000fe400067a2750 */
[C---:B--2---:R-:W-:Y:S01]  /*09e0*/  @P3 IADD3 R12, P1, R5.reuse, c[0x0][0x250], RZ ;  /* 0x00009400050c3a10 */ /* 0x044fe20007f3e0ff */
        /* <DEDUP_REMOVED lines=18> */
.L_x_46:
        /* <DEDUP_REMOVED lines=42> */
.L_x_48:
        /* <DEDUP_REMOVED lines=13> */
.L_x_49:
        /* <DEDUP_REMOVED lines=28> */
[----:B------:R-:W-:Y:S02]  /*1040*/  @!P1 IMAD R13, R195, c[0x0][0x36c], R24 ;  /* 0x0000db00c30d9a24 */ /* 0x000fe400078e0218 */
[----:B------:R-:W-:Y:S02]  /*1050*/  IMAD R21, R2, R21, R22 ;  /* 0x0000001502157224 */ /* 0x000fe400078e0216 */
[----:B------:R-:W1:Y:S01]  /*1060*/  S2R R22, SR_CTAID.X ;  /* 0x0000000000167919 */ /* 0x000e620000002500 */
[----:B------:R-:W-:Y:S01]  /*1070*/  @!P1 IADD3 R23, R27, R13, RZ ;  /* 0x0000000d1b179210 */ /* 0x000fe20007ffe0ff */
[----:B------:R-:W-:Y:S01]  /*1080*/  IMAD R13, R0, R195, RZ ;  /* 0x000000c3000d7224 */ /* 0x000fe200078e02ff */
[----:B------:R-:W-:Y:S01]  /*1090*/  ISETP.GT.U32.AND P4, PT, R2, R21, PT ;  /* 0x000000150200720c */ /* 0x000fe20003f84070 */
[----:B------:R-:W2:Y:S01]  /*10a0*/  LDC.U8 R0, c[0x0][0x3d0] ;  /* 0x0000f400ff007b82 */ /* 0x000ea20000000000 */
[----:B------:R-:W-:-:S04]  /*10b0*/  IMAD.WIDE.U32 R24, R195, c[0x0][0x224], RZ ;  /* 0x00008900c3187a25 */ /* 0x000fc800078e00ff */
[----:B------:R-:W-:Y:S01]  /*10c0*/  IMAD R13, R4, c[0x0][0x224], R13 ;  /* 0x00008900040d7a24 */ /* 0x000fe200078e020d */
[----:B------:R-:W-:Y:S01]  /*10d0*/  SHF.L.U64.HI R4, R195, 0x7, R4 ;  /* 0x00000007c3047819 */ /* 0x000fe20000010204 */
[----:B------:R-:W-:-:S03]  /*10e0*/  IMAD.WIDE.U32 R26, R24, UR6, RZ ;  /* 0x00000006181a7c25 */ /* 0x000fc6000f8e00ff */
[----:B------:R-:W-:Y:S01]  /*10f0*/  SEL R4, R4, RZ, P0 ;  /* 0x000000ff04047207 */ /* 0x000fe20000000000 */
[----:B------:R-:W-:Y:S01]  /*1100*/  IMAD.IADD R14, R25, 0x1, R13 ;  /* 0x00000001190e7824 */ /* 0x000fe200078e020d */
[-C--:B------:R-:W-:Y:S01]  /*1110*/  @!P4 IADD3 R21, R21, -R2.reuse, RZ ;  /* 0x800000021515c210 */ /* 0x080fe20007ffe0ff */
[----:B------:R-:W-:Y:S01]  /*1120*/  IMAD R13, R24, UR7, RZ ;  /* 0x00000007180d7c24 */ /* 0x000fe2000f8e02ff */
[----:B------:R-:W-:Y:S01]  /*1130*/  @!P4 IADD3 R5, R5, 0x1, RZ ;  /* 0x000000010505c810 */ /* 0x000fe20007ffe0ff */
[----:B------:R-:W-:Y:S01]  /*1140*/  IMAD.WIDE.U32 R24, R20, UR6, RZ ;  /* 0x0000000614187c25 */ /* 0x000fe2000f8e00ff */
[----:B------:R-:W-:Y:S02]  /*1150*/  ISETP.GE.U32.AND P5, PT, R21, R2, PT ;  /* 0x000000021500720c */ /* 0x000fe40003fa6070 */
[----:B------:R-:W-:Y:S01]  /*1160*/  ISETP.NE.AND P4, PT, RZ, c[0x0][0x1c8], PT ;  /* 0x00007200ff007a0c */ /* 0x000fe20003f85270 */
[----:B------:R-:W-:Y:S01]  /*1170*/  IMAD R13, R14, UR6, R13 ;  /* 0x000000060e0d7c24 */ /* 0x000fe2000f8e020d */
[----:B------:R-:W-:Y:S01]  /*1180*/  IADD3 R30, P0, R16, R11, RZ ;  /* 0x0000000b101e7210 */ /* 0x000fe20007f1e0ff */
[----:B------:R-:W-:Y:S01]  /*1190*/  IMAD R2, R20, UR7, RZ ;  /* 0x0000000714027c24 */ /* 0x000fe2000f8e02ff */
[----:B------:R-:W-:Y:S01]  /*11a0*/  SEL R14, R26, R24, !P1 ;  /* 0x000000181a0e7207 */ /* 0x000fe20004800000 */
[----:B------:R-:W-:Y:S01]  /*11b0*/  @P2 IMAD R21, R195, c[0x0][0x214], RZ ;  /* 0x00008500c3152a24 */ /* 0x000fe200078e02ff */
[----:B------:R-:W-:Y:S01]  /*11c0*/  IADD3 R13, R27, R13, RZ ;  /* 0x0000000d1b0d7210 */ /* 0x000fe20007ffe0ff */
[----:B------:R-:W-:Y:S01]  /*11d0*/  @P1 IMAD.IADD R13, R25, 0x1, R2 ;  /* 0x00000001190d1824 */ /* 0x000fe200078e0202 */
[----:B------:R-:W-:Y:S01]  /*11e0*/  SHF.R.S32.HI R2, RZ, 0x1f, R7 ;  /* 0x0000001fff027819 */ /* 0x000fe20000011407 */
[----:B------:R-:W-:Y:S01]  /*11f0*/  IMAD.X R4, R15, 0x1, R4, P0 ;  /* 0x000000010f047824 */ /* 0x000fe200000e0604 */
[----:B------:R-:W-:Y:S01]  /*1200*/  @P2 SEL R21, R21, R20, !P1 ;  /* 0x0000001415152207 */ /* 0x000fe20004800000 */
[----:B------:R-:W-:Y:S01]  /*1210*/  IMAD R11, R30, UR7, RZ ;  /* 0x000000071e0b7c24 */ /* 0x000fe2000f8e02ff */
[----:B------:R-:W-:Y:S01]  /*1220*/  @P5 IADD3 R5, R5, 0x1, RZ ;  /* 0x0000000105055810 */ /* 0x000fe20007ffe0ff */
[----:B-1----:R-:W-:Y:S01]  /*1230*/  IMAD.WIDE.U32 R24, R22, c[0x0][0x3d8], RZ ;  /* 0x0000f60016187a25 */ /* 0x002fe200078e00ff */
[----:B--2---:R-:W-:-:S02]  /*1240*/  ISETP.NE.AND P0, PT, R0, RZ, PT ;  /* 0x000000ff0000720c */ /* 0x004fc40003f05270 */
[----:B------:R-:W-:Y:S01]  /*1250*/  @!P3 IADD3 R5, -R5, RZ, RZ ;  /* 0x000000ff0505b210 */ /* 0x000fe20007ffe1ff */
[----:B------:R-:W-:Y:S01]  /*1260*/  IMAD R11, R4, UR6, R11 ;  /* 0x00000006040b7c24 */ /* 0x000fe2000f8e020b */
[----:B------:R-:W-:Y:S01]  /*1270*/  @!P4 LOP3.LUT R5, RZ, c[0x0][0x1c8], RZ, 0x33, !PT ;  /* 0x00007200ff05ca12 */ /* 0x000fe200078e33ff */
[----:B------:R-:W-:Y:S01]  /*1280*/  IMAD R22, R22, c[0x0][0x3dc], R25 ;  /* 0x0000f70016167a24 */ /* 0x000fe200078e0219 */
[----:B------:R-:W-:Y:S01]  /*1290*/  SHF.R.S32.HI R25, RZ, 0x1f, R212 ;  /* 0x0000001fff197819 */ /* 0x000fe200000114d4 */
[----:B------:R-:W-:Y:S01]  /*12a0*/  IMAD R26, R212, c[0x0][0x22c], RZ ;  /* 0x00008b00d41a7a24 */ /* 0x000fe200078e02ff */
[----:B------:R-:W-:Y:S01]  /*12b0*/  SHF.R.S32.HI R4, RZ, 0x1f, R5 ;  /* 0x0000001fff047819 */ /* 0x000fe20000011405 */
[----:B------:R-:W-:Y:S01]  /*12c0*/  IMAD.WIDE.U32 R30, R30, UR6, RZ ;  /* 0x000000061e1e7c25 */ /* 0x000fe2000f8e00ff */
[----:B------:R-:W-:-:S03]  /*12d0*/  SEL R22, R22, RZ, P0 ;  /* 0x000000ff16167207 */ /* 0x000fc60000000000 */
[----:B------:R-:W-:Y:S01]  /*12e0*/  @!P2 IMAD R0, R195, c[0x0][0x1c0], R212 ;  /* 0x00007000c300aa24 */ /* 0x000fe200078e02d4 */
[----:B------:R-:W-:Y:S01]  /*12f0*/  IADD3 R11, R31, R11, RZ ;  /* 0x0000000b1f0b7210 */ /* 0x000fe20007ffe0ff */
[----:B------:R-:W-:Y:S01]  /*1300*/  @P2 IMAD R29, R212, c[0x0][0x234], R21 ;  /* 0x00008d00d41d2a24 */ /* 0x000fe200078e0215 */
[----:B------:R-:W-:Y:S01]  /*1310*/  SEL R21, R24, RZ, P0 ;  /* 0x000000ff18157207 */ /* 0x000fe20000000000 */
[----:B------:R-:W-:Y:S01]  /*1320*/  @!P2 IMAD R29, R0, c[0x0][0x214], RZ ;  /* 0x00008500001daa24 */ /* 0x000fe200078e02ff */
[----:B------:R-:W-:Y:S01]  /*1330*/  SHF.R.S32.HI R24, RZ, 0x1f, R26 ;  /* 0x0000001fff187819 */ /* 0x000fe2000001141a */
[----:B------:R-:W-:Y:S05]  /*1340*/  @!P2 BRA `(.L_x_50) ;  /* 0x000000700000a947 */ /* 0x000fea0003800000 */
[C---:B------:R-:W-:Y:S01]  /*1350*/  @!P1 IMAD R20, R195.reuse, c[0x0][0x224], RZ ;  /* 0x00008900c3149a24 */ /* 0x040fe200078e02ff */
[----:B------:R-:W-:Y:S02]  /*1360*/  MOV R27, 0x80 ;  /* 0x00000080001b7802 */ /* 0x000fe40000000f00 */
[----:B------:R-:W-:Y:S02]  /*1370*/  MOV R0, c[0x0][0x210] ;  /* 0x0000840000007a02 */ /* 0x000fe40000000f00 */
[----:B------:R-:W-:-:S03]  /*1380*/  LEA R33, R195, R20, 0x7 ;  /* 0x00000014c3217211 */ /* 0x000fc600078e38ff */
[----:B------:R-:W-:-:S04]  /*1390*/  IMAD R27, R27, R0, c[0x0][0x234] ;  /* 0x00008d001b1b7624 */ /* 0x000fc800078e0200 */
[----:B------:R-:W-:Y:S01]  /*13a0*/  IMAD R27, R27, R212, R33 ;  /* 0x000000d41b1b7224 */ /* 0x000fe200078e0221 */
[----:B------:R-:W-:Y:S05]  /*13b0*/  BRA `(.L_x_51) ;  /* 0x0000002000007947 */ /* 0x000fea0003800000 */
.L_x_50:
[----:B------:R-:W-:-:S04]  /*13c0*/  IMAD R27, R195, c[0x0][0x1c0], R212 ;  /* 0x00007000c31b7a24 */ /* 0x000fc800078e02d4 */
[----:B------:R-:W-:Y:S02]  /*13d0*/  IMAD R27, R27, c[0x0][0x224], RZ ;  /* 0x000089001b1b7a24 */ /* 0x000fe400078e02ff */
.L_x_51:
        /* <DEDUP_REMOVED lines=9> */
[----:B------:R-:W-:Y:S01]  /*1470*/  USHF.R.S32.HI UR5, URZ, 0x1f, UR6 ;  /* 0x0000001f3f057899 */ /* 0x000fe20008011406 */
[----:B------:R-:W-:Y:S01]  /*1480*/  IMAD R20, R16, c[0x0][0x374], R31 ;  /* 0x0000dd0010147a24 */ /* 0x000fe200078e021f */
[----:B------:R-:W-:Y:S01]  /*1490*/  IADD3 R26, P4, P3, R30, UR6, R26 ;  /* 0x000000061e1a7c10 */ /* 0x000fe2000fb9e01a */
[----:B------:R-:W-:Y:S01]  /*14a0*/  IMAD.WIDE.U32 R32, R16, c[0x0][0x370], R32 ;  /* 0x0000dc0010207a25 */ /* 0x000fe200078e0020 */
[----:B------:R-:W-:Y:S01]  /*14b0*/  IADD3.X R15, R0, R15, RZ, P1, !PT ;  /* 0x0000000f000f7210 */ /* 0x000fe20000ffe4ff */
[----:B------:R-:W-:Y:S01]  /*14c0*/  BSSY B1, `(.L_x_47) ;  /* 0x00005e3000017945 */ /* 0x000fe20003800000 */
[----:B------:R-:W-:Y:S01]  /*14d0*/  IADD3 R14, P2, P1, R21, R26, R14 ;  /* 0x0000001a150e7210 */ /* 0x000fe2000795e00e */
[----:B------:R-:W-:Y:S01]  /*14e0*/  IMAD.IADD R33, R33, 0x1, R20 ;  /* 0x0000000121217824 */ /* 0x000fe200078e0214 */
[----:B------:R-:W-:Y:S01]  /*14f0*/  IADD3.X R11, R11, UR5, R24, P4, P3 ;  /* 0x000000050b0b7c10 */ /* 0x000fe2000a7e6418 */
[----:B------:R-:W-:Y:S01]  /*1500*/  IMAD R20, R15, c[0x0][0x190], RZ ;  /* 0x000064000f147a24 */ /* 0x000fe200078e02ff */
[----:B------:R-:W-:Y:S01]  /*1510*/  ISETP.GE.AND P4, PT, R10, 0x1, PT ;  /* 0x000000010a00780c */ /* 0x000fe20003f86270 */
[----:B------:R-:W-:Y:S01]  /*1520*/  IMAD.WIDE.U32 R30, R23, c[0x0][0x190], R192 ;  /* 0x00006400171e7a25 */ /* 0x000fe200078e00c0 */
[----:B------:R-:W-:-:S02]  /*1530*/  IADD3.X R22, R22, R11, R13, P2, P1 ;  /* 0x0000000b16167210 */ /* 0x000fc400017e240d */
[----:B------:R-:W-:Y:S01]  /*1540*/  IADD3 R29, R16, R29, RZ ;  /* 0x0000001d101d7210 */ /* 0x000fe20007ffe0ff */
[----:B------:R-:W-:Y:S01]  /*1550*/  IMAD R21, R25, c[0x0][0x378], RZ ;  /* 0x0000de0019157a24 */ /* 0x000fe200078e02ff */
[----:B------:R-:W-:Y:S01]  /*1560*/  IADD3 R30, P2, R18, R30, RZ ;  /* 0x0000001e121e7210 */ /* 0x000fe20007f5e0ff */
[----:B------:R-:W-:Y:S01]  /*1570*/  IMAD R20, R23, c[0x0][0x194], R20 ;  /* 0x0000650017147a24 */ /* 0x000fe200078e0214 */
[----:B------:R-:W-:Y:S01]  /*1580*/  LEA.HI.SX32 R219, R19, 0xffffffff, 0x1a ;  /* 0xffffffff13db7811 */ /* 0x000fe200078fd2ff */
[C---:B------:R-:W-:Y:S02]  /*1590*/  IMAD R21, R212.reuse, c[0x0][0x37c], R21 ;  /* 0x0000df00d4157a24 */ /* 0x040fe400078e0215 */
[----:B------:R-:W-:Y:S01]  /*15a0*/  IMAD.WIDE.U32 R32, R212, c[0x0][0x378], R32 ;  /* 0x0000de00d4207a25 */ /* 0x000fe200078e0020 */
[----:B------:R-:W-:-:S03]  /*15b0*/  IADD3.X R31, R17, R31, R20, P2, !PT ;  /* 0x0000001f111f7210 */ /* 0x000fc600017fe414 */
[----:B------:R-:W-:Y:S02]  /*15c0*/  IMAD R15, R189, UR12, R188 ;  /* 0x0000000cbd0f7c24 */ /* 0x000fe4000f8e02bc */
[----:B------:R-:W-:Y:S02]  /*15d0*/  IMAD.IADD R33, R33, 0x1, R21 ;  /* 0x0000000121217824 */ /* 0x000fe400078e0215 */
[----:B------:R-:W-:Y:S01]  /*15e0*/  IMAD R11, R25, c[0x0][0x1a8], RZ ;  /* 0x00006a00190b7a24 */ /* 0x000fe200078e02ff */
[C---:B------:R-:W-:Y:S01]  /*15f0*/  IADD3 R14, P1, R15.reuse, R14, RZ ;  /* 0x0000000e0f0e7210 */ /* 0x040fe20007f3e0ff */
[----:B------:R-:W-:Y:S02]  /*1600*/  IMAD R16, R0, c[0x0][0x370], RZ ;  /* 0x0000dc0000107a24 */ /* 0x000fe400078e02ff */
[C---:B------:R-:W-:Y:S01]  /*1610*/  IMAD R11, R212.reuse, c[0x0][0x1ac], R11 ;  /* 0x00006b00d40b7a24 */ /* 0x040fe200078e020b */
[----:B------:R-:W-:Y:S01]  /*1620*/  LEA.HI.X.SX32 R233, R15, R22, 0x1, P1 ;  /* 0x000000160fe97211 */ /* 0x000fe200008f0eff */
[----:B------:R-:W-:Y:S01]  /*1630*/  IMAD.WIDE.U32 R30, R212, c[0x0][0x1a8], R30 ;  /* 0x00006a00d41e7a25 */ /* 0x000fe200078e001e */
[----:B------:R-:W-:-:S03]  /*1640*/  LEA R232, P1, R14, c[0x0][0x350], 0x2 ;  /* 0x0000d4000ee87a11 */ /* 0x000fc600078210ff */
[C---:B------:R-:W-:Y:S01]  /*1650*/  IMAD R13, R191.reuse, c[0x0][0x374], R16 ;  /* 0x0000dd00bf0d7a24 */ /* 0x040fe200078e0210 */
[----:B------:R-:W-:Y:S01]  /*1660*/  LEA R230, P3, R30, c[0x0][0x160], 0x1 ;  /* 0x000058001ee67a11 */ /* 0x000fe200078608ff */
[----:B------:R-:W-:Y:S01]  /*1670*/  IMAD.WIDE.U32 R32, R191, c[0x0][0x370], R32 ;  /* 0x0000dc00bf207a25 */ /* 0x000fe200078e0020 */
[----:B------:R-:W-:-:S03]  /*1680*/  LEA.HI.X R233, R14, c[0x0][0x354], R233, 0x2, P1 ;  /* 0x0000d5000ee97a11 */ /* 0x000fc600008f14e9 */
        /* <DEDUP_REMOVED lines=9> */
[----:B------:R-:W-:Y:S01]  /*1720*/  @P0 BAR.SYNC.DEFER_BLOCKING 0x0 ;  /* 0x0000000000000b1d */ /* 0x000fe20000010000 */
[----:B------:R-:W-:Y:S01]  /*1730*/  IMAD R14, R197, -0x80, R220 ;  /* 0xffffff80c50e7824 */ /* 0x000fe200078e02dc */
[----:B------:R-:W-:Y:S01]  /*1740*/  LEA.HI R18, R219, R219, RZ, 0x1 ;  /* 0x000000dbdb127211 */ /* 0x000fe200078f08ff */
[----:B------:R-:W-:-:S03]  /*1750*/  IMAD.WIDE.U32 R16, R7, c[0x0][0x1a0], R192 ;  /* 0x0000680007107a25 */ /* 0x000fc600078e00c0 */
[----:B------:R-:W-:Y:S01]  /*1760*/  ISETP.GE.AND P2, PT, R191, R14, PT ;  /* 0x0000000ebf00720c */ /* 0x000fe20003f46270 */
[----:B------:R-:W-:Y:S01]  /*1770*/  IMAD R20, R2, c[0x0][0x1a0], RZ ;  /* 0x0000680002147a24 */ /* 0x000fe200078e02ff */
[----:B------:R-:W-:Y:S01]  /*1780*/  IADD3 R16, P0, R12, R16, RZ ;  /* 0x000000100c107210 */ /* 0x000fe20007f1e0ff */
[----:B------:R-:W-:Y:S01]  /*1790*/  BSSY B0, `(.L_x_53) ;  /* 0x000001c000007945 */ /* 0x000fe20003800000 */
[----:B------:R-:W-:Y:S01]  /*17a0*/  LOP3.LUT R18, R18, 0xfffffffe, RZ, 0xc0, !PT ;  /* 0xfffffffe12127812 */ /* 0x000fe200078ec0ff */
[----:B------:R-:W-:Y:S01]  /*17b0*/  IMAD R12, R7, c[0x0][0x1a4], R20 ;  /* 0x00006900070c7a24 */ /* 0x000fe200078e0214 */
[----:B------:R-:W-:-:S04]  /*17c0*/  P2R R11, PR, RZ, 0x4 ;  /* 0x00000004ff0b7803 */ /* 0x000fc80000000000 */
[----:B------:R-:W-:Y:S01]  /*17d0*/  IADD3.X R17, R9, R17, R12, P0, !PT ;  /* 0x0000001109117210 */ /* 0x000fe200007fe40c */
[----:B------:R-:W-:Y:S01]  /*17e0*/  IMAD R12, R4, c[0x0][0x1b8], RZ ;  /* 0x00006e00040c7a24 */ /* 0x000fe200078e02ff */
[----:B------:R-:W-:-:S03]  /*17f0*/  IADD3 R9, R219, -R18, RZ ;  /* 0x80000012db097210 */ /* 0x000fc60007ffe0ff */
[----:B------:R-:W-:Y:S01]  /*1800*/  IMAD.WIDE.U32 R16, R5, c[0x0][0x1b8], R16 ;  /* 0x00006e0005107a25 */ /* 0x000fe200078e0010 */
[----:B------:R-:W-:Y:S01]  /*1810*/  ISETP.NE.AND P1, PT, R9, 0x1, PT ;  /* 0x000000010900780c */ /* 0x000fe20003f25270 */
[----:B------:R1:W-:Y:S02]  /*1820*/  @P2 STS.128 [R196+0xa000], RZ ;  /* 0x00a000ffc4002388 */ /* 0x0003e40000000c00 */
[----:B------:R-:W-:-:S05]  /*1830*/  IMAD R9, R5, c[0x0][0x1bc], R12 ;  /* 0x00006f0005097a24 */ /* 0x000fca00078e020c */
[----:B------:R-:W-:Y:S01]  /*1840*/  IADD3 R9, R17, R9, RZ ;  /* 0x0000000911097210 */ /* 0x000fe20007ffe0ff */
[----:B------:R-:W-:Y:S05]  /*1850*/  @P2 BRA `(.L_x_54) ;  /* 0x000000f000002947 */ /* 0x000fea0003800000 */
[----:B------:R-:W-:-:S13]  /*1860*/  ISETP.GE.AND P0, PT, R192, c[0x0][0x220], PT ;  /* 0x00008800c0007a0c */ /* 0x000fda0003f06270 */
[----:B------:R2:W-:Y:S01]  /*1870*/  @P0 STS.128 [R196+0xa000], RZ ;  /* 0x00a000ffc4000388 */ /* 0x0005e20000000c00 */
[----:B------:R-:W-:Y:S05]  /*1880*/  @P0 BRA `(.L_x_54) ;  /* 0x000000c000000947 */ /* 0x000fea0003800000 */
        /* <DEDUP_REMOVED lines=8> */
[----:B------:R-:W-:Y:S01]  /*1910*/  @!PT LDS RZ, [RZ] ;  /* 0x00000000fffff984 */ /* 0x000fe20000000800 */
[----:B------:R-:W-:Y:S01]  /*1920*/  @!PT LDS RZ, [RZ] ;  /* 0x00000000fffff984 */ /* 0x000fe20000000800 */
[----:B------:R-:W-:Y:S01]  /*1930*/  @!PT LDS RZ, [RZ] ;  /* 0x00000000fffff984 */ /* 0x000fe20000000800 */
[----:B------:R3:W-:Y:S04]  /*1940*/  LDGSTS.E.BYPASS.LTC128B.128 [R196+0xa000], [R20.64] ;  /* 0x0a00000014c47fae */ /* 0x0007e8000b901d54 */
.L_x_54:
[----:B------:R-:W-:Y:S05]  /*1950*/  BSYNC B0 ;  /* 0x0000000000007941 */ /* 0x000fea0003800000 */
.L_x_53:
[----:B------:R-:W-:Y:S01]  /*1960*/  IADD3 R15, R191, 0x20, RZ ;  /* 0x00000020bf0f7810 */ /* 0x000fe20007ffe0ff */
[----:B------:R-:W-:Y:S03]  /*1970*/  BSSY B0, `(.L_x_55) ;  /* 0x0000015000007945 */ /* 0x000fe60003800000 */
[----:B------:R-:W-:-:S13]  /*1980*/  ISETP.GE.AND P6, PT, R15, R14, PT ;  /* 0x0000000e0f00720c */ /* 0x000fda0003fc6270 */
[----:B------:R4:W-:Y:S01]  /*1990*/  @P6 STS.128 [R196+0xb000], RZ ;  /* 0x00b000ffc4006388 */ /* 0x0009e20000000c00 */
[----:B------:R-:W-:Y:S05]  /*19a0*/  @P6 BRA `(.L_x_56) ;  /* 0x0000011000006947 */ /* 0x000fea0003800000 */
[----:B------:R-:W-:-:S13]  /*19b0*/  ISETP.GE.AND P0, PT, R192, c[0x0][0x220], PT ;  /* 0x00008800c0007a0c */ /* 0x000fda0003f06270 */
[----:B------:R1:W-:Y:S01]  /*19c0*/  @P0 STS.128 [R196+0xb000], RZ ;  /* 0x00b000ffc4000388 */ /* 0x0003e20000000c00 */
[----:B------:R-:W-:Y:S05]  /*19d0*/  @P0 BRA `(.L_x_56) ;  /* 0x000000e000000947 */ /* 0x000fea0003800000 */
[----:B------:R-:W-:Y:S01]  /*19e0*/  IADD3 R13, P0, R191, 0x20, RZ ;  /* 0x00000020bf0d7810 */ /* 0x000fe20007f1e0ff */
[----:B------:R-:W-:Y:S01]  /*19f0*/  IMAD.MOV.U32 R18, RZ, RZ, R16 ;  /* 0x000000ffff127224 */ /* 0x000fe200078e0010 */
[----:B------:R-:W-:-:S03]  /*1a00*/  MOV R19, R9 ;  /* 0x0000000900137202 */ /* 0x000fc60000000f00 */
[----:B------:R-:W-:Y:S02]  /*1a10*/  IMAD.X R12, RZ, RZ, R0, P0 ;  /* 0x000000ffff0c7224 */ /* 0x000fe400000e0600 */
[----:B------:R-:W-:-:S04]  /*1a20*/  IMAD.WIDE.U32 R18, R13, c[0x0][0x1a0], R18 ;  /* 0x000068000d127a25 */ /* 0x000fc800078e0012 */
[----:B------:R-:W-:Y:S01]  /*1a30*/  IMAD R12, R12, c[0x0][0x1a0], RZ ;  /* 0x000068000c0c7a24 */ /* 0x000fe200078e02ff */
[----:B---3--:R-:W-:-:S03]  /*1a40*/  LEA R20, P0, R18, c[0x0][0x170], 0x1 ;  /* 0x00005c0012147a11 */ /* 0x008fc600078008ff */
[----:B------:R-:W-:-:S05]  /*1a50*/  IMAD R12, R13, c[0x0][0x1a4], R12 ;  /* 0x000069000d0c7a24 */ /* 0x000fca00078e020c */
[----:B------:R-:W-:-:S04]  /*1a60*/  IADD3 R12, R19, R12, RZ ;  /* 0x0000000c130c7210 */ /* 0x000fc80007ffe0ff */
[----:B------:R-:W-:-:S05]  /*1a70*/  LEA.HI.X R21, R18, c[0x0][0x174], R12, 0x1, P0 ;  /* 0x00005d0012157a11 */ /* 0x000fca00000f0c0c */
[----:B------:R-:W-:Y:S01]  /*1a80*/  @!PT LDS RZ, [RZ] ;  /* 0x00000000fffff984 */ /* 0x000fe20000000800 */
[----:B------:R-:W-:Y:S01]  /*1a90*/  @!PT LDS RZ, [RZ] ;  /* 0x00000000fffff984 */ /* 0x000fe20000000800 */
[----:B------:R-:W-:Y:S01]  /*1aa0*/  @!PT LDS RZ, [RZ] ;  /* 0x00000000fffff984 */ /* 0x000fe20000000800 */
[----:B------:R3:W-:Y:S02]  /*1ab0*/  LDGSTS.E.BYPASS.LTC128B.128 [R196+0xb000], [R20.64] ;  /* 0x0b00000014c47fae */ /* 0x0007e4000b901d54 */
.L_x_56:
[----:B------:R-:W-:Y:S05]  /*1ac0*/  BSYNC B0 ;  /* 0x0000000000007941 */ /* 0x000fea0003800000 */
.L_x_55:
        /* <DEDUP_REMOVED lines=22> */
.L_x_58:
[----:B------:R-:W-:Y:S05]  /*1c30*/  BSYNC B0 ;  /* 0x0000000000007941 */ /* 0x000fea0003800000 */
.L_x_57:
        /* <DEDUP_REMOVED lines=17> */
[----:B------:R-:W-:Y:S01]  /*1d50*/  @!PT LDS RZ, [RZ] ;  /* 0x00000000fffff984 */ /* 0x000fe20000000800 */
[----:B------:R-:W-:Y:S01]  /*1d60*/  @!PT LDS RZ, [RZ] ;  /* 0x00000000fffff984 */ /* 0x000fe20000000800 */
[----:B------:R-:W-:Y:S01]  /*1d70*/  @!PT LDS RZ, [RZ] ;  /* 0x00000000fffff984 */ /* 0x000fe20000000800 */
[----:B------:R1:W-:Y:S02]  /*1d80*/  LDGSTS.E.BYPASS.LTC128B.128 [R196+0xd000], [R18.64] ;  /* 0x0d00000012c47fae */ /* 0x0003e4000b901d54 */
.L_x_60:
[----:B------:R-:W-:Y:S05]  /*1d90*/  BSYNC B0 ;  /* 0x0000000000007941 */ /* 0x000fea0003800000 */
.L_x_59:
[----:B------:R-:W-:Y:S01]  /*1da0*/  IMAD R10, R219, -0x40, R10 ;  /* 0xffffffc0db0a7824 */ /* 0x000fe200078e020a */
[----:B------:R-:W0:Y:S01]  /*1db0*/  LDGDEPBAR ;  /* 0x00000000000079af */ /* 0x000e220000000000 */
[----:B------:R-:W-:Y:S03]  /*1dc0*/  BSSY B0, `(.L_x_61) ;  /* 0x000000b000007945 */ /* 0x000fe60003800000 */
[----:B------:R-:W-:-:S13]  /*1dd0*/  ISETP.GE.AND P3, PT, R191, R10, PT ;  /* 0x0000000abf00720c */ /* 0x000fda0003f66270 */
[----:B------:R1:W-:Y:S01]  /*1de0*/  @P3 STS.128 [R196+0x4000], RZ ;  /* 0x004000ffc4003388 */ /* 0x0003e20000000c00 */
[----:B------:R-:W-:Y:S05]  /*1df0*/  @P3 BRA `(.L_x_62) ;  /* 0x0000007000003947 */ /* 0x000fea0003800000 */
[----:B------:R-:W-:-:S13]  /*1e00*/  ISETP.GE.AND P0, PT, R192, c[0x0][0x220], PT ;  /* 0x00008800c0007a0c */ /* 0x000fda0003f06270 */
[----:B------:R1:W-:Y:S01]  /*1e10*/  @P0 STS.128 [R196+0x4000], RZ ;  /* 0x004000ffc4000388 */ /* 0x0003e20000000c00 */
[----:B------:R-:W-:Y:S05]  /*1e20*/  @P0 BRA `(.L_x_62) ;  /* 0x0000004000000947 */ /* 0x000fea0003800000 */
[----:B------:R-:W-:Y:S01]  /*1e30*/  @!PT LDS RZ, [RZ] ;  /* 0x00000000fffff984 */ /* 0x000fe20000000800 */
[----:B------:R-:W-:Y:S01]  /*1e40*/  @!PT LDS RZ, [RZ] ;  /* 0x00000000fffff984 */ /* 0x000fe20000000800 */
[----:B------:R-:W-:Y:S01]  /*1e50*/  @!PT LDS RZ, [RZ] ;  /* 0x00000000fffff984 */ /* 0x000fe20000000800 */
[----:B------:R1:W-:Y:S02]  /*1e60*/  LDGSTS.E.BYPASS.LTC128B.128 [R196+0x4000], [R228.64] ;  /* 0x04000000e4c47fae */ /* 0x0003e4000b901d54 */
.L_x_62:
[----:B------:R-:W-:Y:S05]  /*1e70*/  BSYNC B0 ;  /* 0x0000000000007941 */ /* 0x000fea0003800000 */
.L_x_61:
[----:B------:R-:W-:Y:S01]  /*1e80*/  ISETP.GE.AND P2, PT, R15, R10, PT ;  /* 0x0000000a0f00720c */ /* 0x000fe20003f46270 */
[----:B------:R-:W-:-:S12]  /*1e90*/  BSSY B0, `(.L_x_63) ;  /* 0x000000e000007945 */ /* 0x000fd80003800000 */
[----:B------:R1:W-:Y:S01]  /*1ea0*/  @P2 STS.128 [R196+0x5000], RZ ;  /* 0x005000ffc4002388 */ /* 0x0003e20000000c00 */
[----:B------:R-:W-:Y:S05]  /*1eb0*/  @P2 BRA `(.L_x_64) ;  /* 0x000000b000002947 */ /* 0x000fea0003800000 */
[----:B------:R-:W-:-:S13]  /*1ec0*/  ISETP.GE.AND P0, PT, R192, c[0x0][0x220], PT ;  /* 0x00008800c0007a0c */ /* 0x000fda0003f06270 */
[----:B------:R1:W-:Y:S01]  /*1ed0*/  @P0 STS.128 [R196+0x5000], RZ ;  /* 0x005000ffc4000388 */ /* 0x0003e20000000c00 */
[----:B------:R-:W-:Y:S05]  /*1ee0*/  @P0 BRA `(.L_x_64) ;  /* 0x0000008000000947 */ /* 0x000fea0003800000 */
[----:B------:R-:W-:Y:S02]  /*1ef0*/  IMAD.MOV.U32 R13, RZ, RZ, c[0x0][0x370] ;  /* 0x0000dc00ff0d7624 */ /* 0x000fe400078e00ff */
[----:B------:R-:W-:-:S03]  /*1f00*/  IMAD.MOV.U32 R9, RZ, RZ, c[0x0][0x374] ;  /* 0x0000dd00ff097624 */ /* 0x000fc600078e00ff */
[----:B------:R-:W-:-:S04]  /*1f10*/  LEA R12, P0, R13, R228, 0x6 ;  /* 0x000000e40d0c7211 */ /* 0x000fc800078030ff */
[----:B------:R-:W-:-:S05]  /*1f20*/  LEA.HI.X R13, R13, R229, R9, 0x6, P0 ;  /* 0x000000e50d0d7211 */ /* 0x000fca00000f3409 */
[----:B------:R-:W-:Y:S01]  /*1f30*/  @!PT LDS RZ, [RZ] ;  /* 0x00000000fffff984 */ /* 0x000fe20000000800 */
[----:B------:R-:W-:Y:S01]  /*1f40*/  @!PT LDS RZ, [RZ] ;  /* 0x00000000fffff984 */ /* 0x000fe20000000800 */
[----:B------:R-:W-:Y:S01]  /*1f50*/  @!PT LDS RZ, [RZ] ;  /* 0x00000000fffff984 */ /* 0x000fe20000000800 */
[----:B------:R1:W-:Y:S04]  /*1f60*/  LDGSTS.E.BYPASS.LTC128B.128 [R196+0x5000], [R12.64] ;  /* 0x050000000cc47fae */ /* 0x0003e8000b901d54 */
.L_x_64:
[----:B------:R-:W-:Y:S05]  /*1f70*/  BSYNC B0 ;  /* 0x0000000000007941 */ /* 0x000fea0003800000 */
.L_x_63:
[----:B------:R-:W-:Y:S01]  /*1f80*/  IADD3 R9, R190, 0x1000, RZ ;  /* 0x00001000be097810 */ /* 0x000fe20007ffe0ff */
[----:B------:R-:W-:Y:S03]  /*1f90*/  BSSY B0, `(.L_x_65) ;  /* 0x0000012000007945 */ /* 0x000fe60003800000 */
[----:B------:R-:W-:-:S05]  /*1fa0*/  SEL R9, R9, R190, !P1 ;  /* 0x000000be09097207 */ /* 0x000fca0004800000 */
[----:B------:R-:W-:-:S05]  /*1fb0*/  IMAD.SHL.U32 R218, R9, 0x2, RZ ;  /* 0x0000000209da7824 */ /* 0x000fca00078e00ff */
[----:B------:R1:W-:Y:S04]  /*1fc0*/  @P3 STS [R218], RZ ;  /* 0x000000ffda003388 */ /* 0x0003e80000000800 */
[----:B------:R1:W-:Y:S04]  /*1fd0*/  @P3 STS [R218+0x4], RZ ;  /* 0x000004ffda003388 */ /* 0x0003e80000000800 */
[----:B------:R1:W-:Y:S04]  /*1fe0*/  @P3 STS [R218+0x8], RZ ;  /* 0x000008ffda003388 */ /* 0x0003e80000000800 */
[----:B------:R1:W-:Y:S01]  /*1ff0*/  @P3 STS [R218+0xc], RZ ;  /* 0x00000cffda003388 */ /* 0x0003e20000000800 */
[----:B------:R-:W-:Y:S05]  /*2000*/  @P3 BRA `(.L_x_66) ;  /* 0x000000a000003947 */ /* 0x000fea0003800000 */
[----:B------:R-:W-:-:S13]  /*2010*/  ISETP.GE.AND P0, PT, R192, c[0x0][0x220], PT ;  /* 0x00008800c0007a0c */ /* 0x000fda0003f06270 */
[----:B------:R1:W-:Y:S04]  /*2020*/  @P0 STS [R218], RZ ;  /* 0x000000ffda000388 */ /* 0x0003e80000000800 */
[----:B------:R1:W-:Y:S04]  /*2030*/  @P0 STS [R218+0x4], RZ ;  /* 0x000004ffda000388 */ /* 0x0003e80000000800 */
[----:B------:R1:W-:Y:S04]  /*2040*/  @P0 STS [R218+0x8], RZ ;  /* 0x000008ffda000388 */ /* 0x0003e80000000800 */
[----:B------:R1:W-:Y:S01]  /*2050*/  @P0 STS [R218+0xc], RZ ;  /* 0x00000cffda000388 */ /* 0x0003e20000000800 */
[----:B------:R-:W-:Y:S05]  /*2060*/  @P0 BRA `(.L_x_66) ;  /* 0x0000004000000947 */ /* 0x000fea0003800000 */
[----:B------:R-:W-:Y:S01]  /*2070*/  @!PT LDS RZ, [RZ] ;  /* 0x00000000fffff984 */ /* 0x000fe20000000800 */
[----:B------:R-:W-:Y:S01]  /*2080*/  @!PT LDS RZ, [RZ] ;  /* 0x00000000fffff984 */ /* 0x000fe20000000800 */
[----:B------:R-:W-:Y:S01]  /*2090*/  @!PT LDS RZ, [RZ] ;  /* 0x00000000fffff984 */ /* 0x000fe20000000800 */
[----:B------:R1:W-:Y:S02]  /*20a0*/  LDGSTS.E.BYPASS.LTC128B.128 [R218], [R230.64] ;  /* 0x00000000e6da7fae */ /* 0x0003e4000b901d54 */
.L_x_66:
[----:B------:R-:W-:Y:S05]  /*20b0*/  BSYNC B0 ;  /* 0x0000000000007941 */ /* 0x000fea0003800000 */
.L_x_65:
[----:B------:R1:W-:Y:S01]  /*20c0*/  @P2 STS [R218+0x1000], RZ ;  /* 0x001000ffda002388 */ /* 0x0003e20000000800 */
[----:B------:R-:W-:Y:S03]  /*20d0*/  BSSY B0, `(.L_x_67) ;  /* 0x0000013000007945 */ /* 0x000fe60003800000 */
[----:B------:R1:W-:Y:S04]  /*20e0*/  @P2 STS [R218+0x1004], RZ ;  /* 0x001004ffda002388 */ /* 0x0003e80000000800 */
[----:B------:R1:W-:Y:S04]  /*20f0*/  @P2 STS [R218+0x1008], RZ ;  /* 0x001008ffda002388 */ /* 0x0003e80000000800 */
[----:B------:R1:W-:Y:S01]  /*2100*/  @P2 STS [R218+0x100c], RZ ;  /* 0x00100cffda002388 */ /* 0x0003e20000000800 */
[----:B------:R-:W-:Y:S05]  /*2110*/  @P2 BRA `(.L_x_68) ;  /* 0x000000e000002947 */ /* 0x000fea0003800000 */
[----:B------:R-:W-:-:S13]  /*2120*/  ISETP.GE.AND P0, PT, R192, c[0x0][0x220], PT ;  /* 0x00008800c0007a0c */ /* 0x000fda0003f06270 */
[----:B------:R1:W-:Y:S04]  /*2130*/  @P0 STS [R218+0x1000], RZ ;  /* 0x001000ffda000388 */ /* 0x0003e80000000800 */
[----:B------:R1:W-:Y:S04]  /*2140*/  @P0 STS [R218+0x1004], RZ ;  /* 0x001004ffda000388 */ /* 0x0003e80000000800 */
[----:B------:R1:W-:Y:S04]  /*2150*/  @P0 STS [R218+0x1008], RZ ;  /* 0x001008ffda000388 */ /* 0x0003e80000000800 */
[----:B------:R1:W-:Y:S01]  /*2160*/  @P0 STS [R218+0x100c], RZ ;  /* 0x00100cffda000388 */ /* 0x0003e20000000800 */
[----:B------:R-:W-:Y:S05]  /*2170*/  @P0 BRA `(.L_x_68) ;  /* 0x0000008000000947 */ /* 0x000fea0003800000 */
[----:B-1----:R-:W-:Y:S02]  /*2180*/  IMAD.MOV.U32 R13, RZ, RZ, c[0x0][0x190] ;  /* 0x00006400ff0d7624 */ /* 0x002fe400078e00ff */
[----:B------:R-:W-:-:S03]  /*2190*/  IMAD.MOV.U32 R9, RZ, RZ, c[0x0][0x194] ;  /* 0x00006500ff097624 */ /* 0x000fc600078e00ff */
[----:B------:R-:W-:-:S04]  /*21a0*/  LEA R12, P0, R13, R230, 0x6 ;  /* 0x000000e60d0c7211 */ /* 0x000fc800078030ff */
[----:B------:R-:W-:-:S05]  /*21b0*/  LEA.HI.X R13, R13, R231, R9, 0x6, P0 ;  /* 0x000000e70d0d7211 */ /* 0x000fca00000f3409 */
[----:B------:R-:W-:Y:S01]  /*21c0*/  @!PT LDS RZ, [RZ] ;  /* 0x00000000fffff984 */ /* 0x000fe20000000800 */
[----:B------:R-:W-:Y:S01]  /*21d0*/  @!PT LDS RZ, [RZ] ;  /* 0x00000000fffff984 */ /* 0x000fe20000000800 */
[----:B------:R-:W-:Y:S01]  /*21e0*/  @!PT LDS RZ, [RZ] ;  /* 0x00000000fffff984 */ /* 0x000fe20000000800 */
[----:B------:R1:W-:Y:S04]  /*21f0*/  LDGSTS.E.BYPASS.LTC128B.128 [R218+0x1000], [R12.64] ;  /* 0x010000000cda7fae */ /* 0x0003e8000b901d54 */
.L_x_68:
[----:B------:R-:W-:Y:S05]  /*2200*/  BSYNC B0 ;  /* 0x0000000000007941 */ /* 0x000fea0003800000 */
.L_x_67:
[C---:B------:R-:W-:Y:S01]  /*2210*/  IADD3 R9, R187.reuse, 0x28, RZ ;  /* 0x00000028bb097810 */ /* 0x040fe20007ffe0ff */
[C---:B-1----:R-:W-:Y:S01]  /*2220*/  IMAD.SHL.U32 R13, R187.reuse, 0x4, RZ ;  /* 0x00000004bb0d7824 */ /* 0x042fe200078e00ff */
[----:B------:R-:W-:Y:S01]  /*2230*/  SHF.L.U64.HI R16, R187, 0x2, R194 ;  /* 0x00000002bb107819 */ /* 0x000fe200000102c2 */
[----:B------:R-:W-:Y:S01]  /*2240*/  IMAD.MOV.U32 R216, RZ, RZ, 0x7f800000 ;  /* 0x7f800000ffd87424 */ /* 0x000fe200078e00ff */
[----:B------:R-:W-:Y:S02]  /*2250*/  ISETP.GE.AND P2, PT, R9, R10, PT ;  /* 0x0000000a0900720c */ /* 0x000fe40003f46270 */
[----:B------:R-:W-:Y:S01]  /*2260*/  SHF.R.S32.HI R12, RZ, 0x1f, R9 ;  /* 0x0000001fff0c7819 */ /* 0x000fe20000011409 */
[----:B------:R-:W-:Y:S01]  /*2270*/  IMAD.MOV.U32 R215, RZ, RZ, 0x7f800000 ;  /* 0x7f800000ffd77424 */ /* 0x000fe200078e00ff */
[----:B------:R-:W-:-:S09]  /*2280*/  ISETP.NE.AND P3, PT, R11, RZ, PT ;  /* 0x000000ff0b00720c */ /* 0x000fd20003f65270 */
[----:B------:R-:W-:-:S04]  /*2290*/  @!P2 LEA R14, P0, R9, R208, 0x2 ;  /* 0x000000d0090ea211 */ /* 0x000fc800078010ff */
[----:B------:R-:W-:Y:S02]  /*22a0*/  @!P2 LEA.HI.X R15, R9, R209, R12, 0x2, P0 ;  /* 0x000000d1090fa211 */ /* 0x000fe400000f140c */
[----:B------:R-:W-:Y:S02]  /*22b0*/  IADD3 R12, P0, R13, R208, RZ ;  /* 0x000000d00d0c7210 */ /* 0x000fe40007f1e0ff */
[C---:B------:R-:W-:Y:S01]  /*22c0*/  IADD3 R9, R187.reuse, 0x8, RZ ;  /* 0x00000008bb097810 */ /* 0x040fe20007ffe0ff */
[----:B------:R1:W5:Y:S02]  /*22d0*/  @!P2 LDG.E R215, [R14.64] ;  /* 0x000000140ed7a981 */ /* 0x000364000c1e1900 */
[----:B------:R-:W-:Y:S01]  /*22e0*/  IMAD.X R13, R16, 0x1, R209, P0 ;  /* 0x00000001100d7824 */ /* 0x000fe200000e06d1 */
[----:B------:R-:W-:Y:S01]  /*22f0*/  ISETP.GE.AND P0, PT, R187, R10, PT ;  /* 0x0000000abb00720c */ /* 0x000fe20003f06270 */
[----:B------:R-:W-:-:S12]  /*2300*/  IMAD.MOV.U32 R217, RZ, RZ, 0x7f800000 ;  /* 0x7f800000ffd97424 */ /* 0x000fd800078e00ff */
[----:B------:R1:W5:Y:S01]  /*2310*/  @!P0 LDG.E R216, [R12.64] ;  /* 0x000000140cd88981 */ /* 0x000362000c1e1900 */
[-C--:B------:R-:W-:Y:S02]  /*2320*/  ISETP.GE.AND P0, PT, R9, R10.reuse, PT ;  /* 0x0000000a0900720c */ /* 0x080fe40003f06270 */
[----:B------:R-:W-:Y:S01]  /*2330*/  IADD3 R9, R187, 0x20, RZ ;  /* 0x00000020bb097810 */ /* 0x000fe20007ffe0ff */
[----:B------:R-:W-:Y:S01]  /*2340*/  IMAD.MOV.U32 R214, RZ, RZ, 0x7f800000 ;  /* 0x7f800000ffd67424 */ /* 0x000fe200078e00ff */
[----:B------:R1:W-:Y:S09]  /*2350*/  @P3 STS.128 [R196+0x6000], RZ ;  /* 0x006000ffc4003388 */ /* 0x0003f20000000c00 */
[----:B------:R1:W5:Y:S01]  /*2360*/  @!P0 LDG.E R217, [R12.64+0x20] ;  /* 0x000020140cd98981 */ /* 0x000362000c1e1900 */
[----:B------:R-:W-:Y:S01]  /*2370*/  ISETP.GE.AND P0, PT, R9, R10, PT ;  /* 0x0000000a0900720c */ /* 0x000fe20003f06270 */
[----:B------:R-:W-:-:S04]  /*2380*/  IMAD.WIDE.U32 R10, R7, c[0x0][0x198], R192 ;  /* 0x00006600070a7a25 */ /* 0x000fc800078e00c0 */
[----:B------:R-:W-:-:S04]  /*2390*/  IMAD R2, R2, c[0x0][0x198], RZ ;  /* 0x0000660002027a24 */ /* 0x000fc800078e02ff */
[----:B------:R-:W-:-:S04]  /*23a0*/  IMAD R9, R7, c[0x0][0x19c], R2 ;  /* 0x0000670007097a24 */ /* 0x000fc800078e0202 */
[----:B------:R1:W5:Y:S01]  /*23b0*/  @!P0 LDG.E R214, [R12.64+0x80] ;  /* 0x000080140cd68981 */ /* 0x000362000c1e1900 */
[----:B------:R-:W-:Y:S01]  /*23c0*/  IADD3 R10, P0, R8, R10, RZ ;  /* 0x0000000a080a7210 */ /* 0x000fe20007f1e0ff */
[----:B------:R-:W-:-:S03]  /*23d0*/  IMAD R4, R4, c[0x0][0x1b0], RZ ;  /* 0x00006c0004047a24 */ /* 0x000fc600078e02ff */
[----:B------:R-:W-:Y:S01]  /*23e0*/  IADD3.X R11, R6, R11, R9, P0, !PT ;  /* 0x0000000b060b7210 */ /* 0x000fe200007fe409 */
[C---:B------:R-:W-:Y:S01]  /*23f0*/  IMAD R9, R5.reuse, c[0x0][0x1b4], R4 ;  /* 0x00006d0005097a24 */ /* 0x040fe200078e0204 */
[----:B------:R-:W-:Y:S03]  /*2400*/  BSSY B0, `(.L_x_69) ;  /* 0x0000012000007945 */ /* 0x000fe60003800000 */
[----:B------:R-:W-:-:S04]  /*2410*/  IMAD.WIDE.U32 R10, R5, c[0x0][0x1b0], R10 ;  /* 0x00006c00050a7a25 */ /* 0x000fc800078e000a */
[----:B------:R-:W-:Y:S01]  /*2420*/  IMAD.IADD R5, R11, 0x1, R9 ;  /* 0x000000010b057824 */ /* 0x000fe200078e0209 */
[----:B------:R-:W-:Y:S05]  /*2430*/  @P3 BRA `(.L_x_70) ;  /* 0x000000e000003947 */ /* 0x000fea0003800000 */
[----:B------:R-:W-:-:S13]  /*2440*/  ISETP.GE.AND P0, PT, R192, c[0x0][0x220], PT ;  /* 0x00008800c0007a0c */ /* 0x000fda0003f06270 */
[----:B------:R1:W-:Y:S01]  /*2450*/  @P0 STS.128 [R196+0x6000], RZ ;  /* 0x006000ffc4000388 */ /* 0x0003e20000000c00 */
[----:B------:R-:W-:Y:S05]  /*2460*/  @P0 BRA `(.L_x_70) ;  /* 0x000000b000000947 */ /* 0x000fea0003800000 */
[----:B------:R-:W-:Y:S01]  /*2470*/  MOV R4, R10 ;  /* 0x0000000a00047202 */ /* 0x000fe20000000f00 */
[----:B------:R-:W-:-:S04]  /*2480*/  IMAD R2, R0, c[0x0][0x198], RZ ;  /* 0x0000660000027a24 */ /* 0x000fc800078e02ff */
[----:B------:R-:W-:-:S04]  /*2490*/  IMAD.WIDE.U32 R8, R191, c[0x0][0x198], R4 ;  /* 0x00006600bf087a25 */ /* 0x000fc800078e0004 */
[----:B------:R-:W-:Y:S01]  /*24a0*/  IMAD R2, R191, c[0x0][0x19c], R2 ;  /* 0x00006700bf027a24 */ /* 0x000fe200078e0202 */
[----:B-1----:R-:W-:-:S04]  /*24b0*/  LEA R12, P0, R8, c[0x0][0x168], 0x1 ;  /* 0x00005a00080c7a11 */ /* 0x002fc800078008ff */
[----:B------:R-:W-:-:S04]  /*24c0*/  IADD3 R2, R9, R2, RZ ;  /* 0x0000000209027210 */ /* 0x000fc80007ffe0ff */
[----:B------:R-:W-:-:S05]  /*24d0*/  LEA.HI.X R13, R8, c[0x0][0x16c], R2, 0x1, P0 ;  /* 0x00005b00080d7a11 */ /* 0x000fca00000f0c02 */
[----:B------:R-:W-:Y:S01]  /*24e0*/  @!PT LDS RZ, [RZ] ;  /* 0x00000000fffff984 */ /* 0x000fe20000000800 */
[----:B------:R-:W-:Y:S01]  /*24f0*/  @!PT LDS RZ, [RZ] ;  /* 0x00000000fffff984 */ /* 0x000fe20000000800 */
[----:B------:R-:W-:Y:S01]  /*2500*/  @!PT LDS RZ, [RZ] ;  /* 0x00000000fffff984 */ /* 0x000fe20000000800 */
[----:B------:R1:W-:Y:S02]  /*2510*/  LDGSTS.E.BYPASS.LTC128B.128 [R196+0x6000], [R12.64] ;  /* 0x060000000cc47fae */ /* 0x0003e4000b901d54 */
.L_x_70:
[----:B------:R-:W-:Y:S05]  /*2520*/  BSYNC B0 ;  /* 0x0000000000007941 */ /* 0x000fea0003800000 */
.L_x_69:
[----:B------:R1:W-:Y:S01]  /*2530*/  @P6 STS.128 [R196+0x7000], RZ ;  /* 0x007000ffc4006388 */ /* 0x0003e20000000c00 */
[----:B------:R-:W-:Y:S01]  /*2540*/  BSSY B0, `(.L_x_71) ;  /* 0x0000013000007945 */ /* 0x000fe20003800000 */
[----:B------:R-:W-:Y:S05]  /*2550*/  @P6 BRA `(.L_x_72) ;  /* 0x0000011000006947 */ /* 0x000fea0003800000 */
[----:B------:R-:W-:-:S13]  /*2560*/  ISETP.GE.AND P0, PT, R192, c[0x0][0x220], PT ;  /* 0x00008800c0007a0c */ /* 0x000fda0003f06270 */
[----:B------:R1:W-:Y:S01]  /*2570*/  @P0 STS.128 [R196+0x7000], RZ ;  /* 0x007000ffc4000388 */ /* 0x0003e20000000c00 */
[----:B------:R-:W-:Y:S05]  /*2580*/  @P0 BRA `(.L_x_72) ;  /* 0x000000e000000947 */ /* 0x000fea0003800000 */
[----:B------:R-:W-:Y:S01]  /*2590*/  IADD3 R4, P0, R191, 0x20, RZ ;  /* 0x00000020bf047810 */ /* 0x000fe20007f1e0ff */
[----:B-1----:R-:W-:Y:S01]  /*25a0*/  IMAD.MOV.U32 R12, RZ, RZ, R10 ;  /* 0x000000ffff0c7224 */ /* 0x002fe200078e000a */
[----:B------:R-:W-:-:S03]  /*25b0*/  MOV R13, R5 ;  /* 0x00000005000d7202 */ /* 0x000fc60000000f00 */
[----:B------:R-:W-:Y:S02]  /*25c0*/  IMAD.X R2, RZ, RZ, R0, P0 ;  /* 0x000000ffff027224 */ /* 0x000fe400000e0600 */
        /* <DEDUP_REMOVED lines=10> */
.L_x_72:
[----:B------:R-:W-:Y:S05]  /*2670*/  BSYNC B0 ;  /* 0x0000000000007941 */ /* 0x000fea0003800000 */
.L_x_71:
        /* <DEDUP_REMOVED lines=20> */
.L_x_74:
[----:B------:R-:W-:Y:S05]  /*27c0*/  BSYNC B0 ;  /* 0x0000000000007941 */ /* 0x000fea0003800000 */
.L_x_73:
[----:B------:R1:W-:Y:S01]  /*27d0*/  @P4 STS.128 [R196+0x9000], RZ ;  /* 0x009000ffc4004388 */ /* 0x0003e20000000c00 */
[----:B------:R-:W-:Y:S01]  /*27e0*/  BSSY B0, `(.L_x_75) ;  /* 0x0000012000007945 */ /* 0x000fe20003800000 */
        /* <DEDUP_REMOVED lines=8> */
[----:B-1----:R-:W-:Y:S01]  /*2870*/  IMAD R9, R0, c[0x0][0x198], RZ ;  /* 0x0000660000097a24 */ /* 0x002fe200078e02ff */
        /* <DEDUP_REMOVED lines=8> */
.L_x_76:
[----:B------:R-:W-:Y:S05]  /*2900*/  BSYNC B0 ;  /* 0x0000000000007941 */ /* 0x000fea0003800000 */
.L_x_75:
[----:B------:R-:W0:Y:S01]  /*2910*/  LDGDEPBAR ;  /* 0x00000000000079af */ /* 0x000e220000000000 */
[----:B------:R-:W-:Y:S01]  /*2920*/  USHF.L.U32 UR17, UR12, 0x4, URZ ;  /* 0x000000040c117899 */ /* 0x000fe2000800063f */
[----:B------:R-:W-:Y:S01]  /*2930*/  IMAD.MOV.U32 R175, RZ, RZ, 0x20 ;  /* 0x00000020ffaf7424 */ /* 0x000fe200078e00ff */
[----:B------:R-:W-:Y:S01]  /*2940*/  USHF.L.U32 UR18, UR12, 0x3, URZ ;  /* 0x000000030c127899 */ /* 0x000fe2000800063f */
[----:B------:R-:W1:Y:S01]  /*2950*/  S2R R0, SR_TID.X ;  /* 0x0000000000007919 */ /* 0x000e620000002100 */
[----:B------:R-:W-:Y:S01]  /*2960*/  UIADD3 UR11, UR17, 0x20, URZ ;  /* 0x00000020110b7890 */ /* 0x000fe2000fffe03f */
[----:B------:R-:W-:Y:S01]  /*2970*/  IADD3 R176, R181, 0x1000, RZ ;  /* 0x00001000b5b07810 */ /* 0x000fe20007ffe0ff */
[----:B------:R-:W-:Y:S01]  /*2980*/  IMAD.MOV.U32 R183, RZ, RZ, 0x40 ;  /* 0x00000040ffb77424 */ /* 0x000fe200078e00ff */
[----:B------:R-:W-:Y:S01]  /*2990*/  IADD3 R7, R7, 0x80, RZ ;  /* 0x0000008007077810 */ /* 0x000fe20007ffe0ff */
[----:B------:R-:W-:Y:S01]  /*29a0*/  UIADD3 UR10, UR18, UR11, URZ ;  /* 0x0000000b120a7290 */ /* 0x000fe2000fffe03f */
[----:B------:R-:W-:Y:S01]  /*29b0*/  SEL R176, R176, R181, !P1 ;  /* 0x000000b5b0b07207 */ /* 0x000fe20004800000 */
[----:B------:R-:W-:Y:S01]  /*29c0*/  IMAD.SHL.U32 R174, R182, 0x2, RZ ;  /* 0x00000002b6ae7824 */ /* 0x000fe200078e00ff */
[----:B------:R-:W-:Y:S01]  /*29d0*/  ISETP.GE.AND P2, PT, R7, R220, PT ;  /* 0x000000dc0700720c */ /* 0x000fe20003f46270 */
[----:B------:R-:W-:Y:S01]  /*29e0*/  UIADD3 UR9, UR18, UR10, URZ ;  /* 0x0000000a12097290 */ /* 0x000fe2000fffe03f */
[----:B------:R-:W-:Y:S01]  /*29f0*/  IMAD.MOV.U32 R213, RZ, RZ, R218 ;  /* 0x000000ffffd57224 */ /* 0x000fe200078e00da */
[----:B------:R-:W-:Y:S01]  /*2a00*/  CS2R R94, SRZ ;  /* 0x00000000005e7805 */ /* 0x000fe2000001ff00 */
[----:B------:R-:W-:Y:S01]  /*2a10*/  CS2R R92, SRZ ;  /* 0x00000000005c7805 */ /* 0x000fe2000001ff00 */
[----:B------:R-:W-:Y:S01]  /*2a20*/  UIADD3 UR8, UR18, UR9, URZ ;  /* 0x0000000912087290 */ /* 0x000fe2000fffe03f */
[----:B------:R-:W-:Y:S01]  /*2a30*/  CS2R R98, SRZ ;  /* 0x0000000000627805 */ /* 0x000fe2000001ff00 */
[----:B------:R-:W-:Y:S01]  /*2a40*/  CS2R R96, SRZ ;  /* 0x0000000000607805 */ /* 0x000fe2000001ff00 */
[----:B------:R-:W-:Y:S01]  /*2a50*/  CS2R R90, SRZ ;  /* 0x00000000005a7805 */ /* 0x000fe2000001ff00 */
[----:B------:R-:W-:Y:S01]  /*2a60*/  UIADD3 UR7, UR18, UR8, URZ ;  /* 0x0000000812077290 */ /* 0x000fe2000fffe03f */
[----:B------:R-:W-:Y:S01]  /*2a70*/  CS2R R88, SRZ ;  /* 0x0000000000587805 */ /* 0x000fe2000001ff00 */
[----:B------:R-:W-:Y:S01]  /*2a80*/  CS2R R86, SRZ ;  /* 0x0000000000567805 */ /* 0x000fe2000001ff00 */
[----:B------:R-:W-:-:S04]  /*2a90*/  DEPBAR.LE SB0, 0x1 ;  /* 0x000080400000791a */ /* 0x000fc80000000000 */
[----:B------:R-:W-:Y:S01]  /*2aa0*/  BAR.SYNC.DEFER_BLOCKING 0x0 ;  /* 0x0000000000007b1d */ /* 0x000fe20000010000 */
[----:B-1----:R-:W-:Y:S01]  /*2ab0*/  SHF.R.S32.HI R5, RZ, 0x1f, R0 ;  /* 0x0000001fff057819 */ /* 0x002fe20000011400 */
[----:B------:R-:W-:Y:S01]  /*2ac0*/  CS2R R84, SRZ ;  /* 0x0000000000547805 */ /* 0x000fe2000001ff00 */
[----:B------:R-:W-:Y:S01]  /*2ad0*/  CS2R R78, SRZ ;  /* 0x00000000004e7805 */ /* 0x000fe2000001ff00 */
[----:B------:R-:W-:Y:S01]  /*2ae0*/  CS2R R76, SRZ ;  /* 0x00000000004c7805 */ /* 0x000fe2000001ff00 */
[----:B------:R-:W-:Y:S01]  /*2af0*/  LEA.HI R5, R5, R0, RZ, 0x4 ;  /* 0x0000000005057211 */ /* 0x000fe200078f20ff */
[----:B------:R-:W-:Y:S01]  /*2b00*/  CS2R R82, SRZ ;  /* 0x0000000000527805 */ /* 0x000fe2000001ff00 */
[----:B------:R-:W-:Y:S01]  /*2b10*/  CS2R R80, SRZ ;  /* 0x0000000000507805 */ /* 0x000fe2000001ff00 */
[----:B------:R-:W-:Y:S01]  /*2b20*/  CS2R R74, SRZ ;  /* 0x00000000004a7805 */ /* 0x000fe2000001ff00 */
[----:B------:R-:W-:Y:S01]  /*2b30*/  LOP3.LUT R5, R5, 0xfffffff0, RZ, 0xc0, !PT ;  /* 0xfffffff005057812 */ /* 0x000fe200078ec0ff */
[----:B------:R-:W-:Y:S01]  /*2b40*/  CS2R R72, SRZ ;  /* 0x0000000000487805 */ /* 0x000fe2000001ff00 */
[----:B------:R-:W-:Y:S01]  /*2b50*/  CS2R R70, SRZ ;  /* 0x0000000000467805 */ /* 0x000fe2000001ff00 */
[----:B------:R-:W-:Y:S01]  /*2b60*/  CS2R R68, SRZ ;  /* 0x0000000000447805 */ /* 0x000fe2000001ff00 */
[----:B------:R-:W-:Y:S01]  /*2b70*/  CS2R R62, SRZ ;  /* 0x00000000003e7805 */ /* 0x000fe2000001ff00 */
[----:B------:R-:W-:Y:S01]  /*2b80*/  IMAD.IADD R5, R0, 0x1, -R5 ;  /* 0x0000000100057824 */ /* 0x000fe200078e0a05 */
[----:B------:R-:W-:Y:S01]  /*2b90*/  CS2R R60, SRZ ;  /* 0x00000000003c7805 */ /* 0x000fe2000001ff00 */
[----:B------:R-:W-:Y:S01]  /*2ba0*/  CS2R R66, SRZ ;  /* 0x0000000000427805 */ /* 0x000fe2000001ff00 */
[----:B------:R-:W-:Y:S01]  /*2bb0*/  CS2R R64, SRZ ;  /* 0x0000000000407805 */ /* 0x000fe2000001ff00 */
[----:B------:R-:W-:Y:S01]  /*2bc0*/  CS2R R58, SRZ ;  /* 0x00000000003a7805 */ /* 0x000fe2000001ff00 */
[----:B------:R-:W-:Y:S01]  /*2bd0*/  SHF.R.S32.HI R0, RZ, 0x1f, R5 ;  /* 0x0000001fff007819 */ /* 0x000fe20000011405 */
[----:B------:R-:W-:Y:S01]  /*2be0*/  CS2R R56, SRZ ;  /* 0x0000000000387805 */ /* 0x000fe2000001ff00 */
[----:B------:R-:W-:Y:S01]  /*2bf0*/  CS2R R54, SRZ ;  /* 0x0000000000367805 */ /* 0x000fe2000001ff00 */
[----:B------:R-:W-:Y:S01]  /*2c00*/  CS2R R52, SRZ ;  /* 0x0000000000347805 */ /* 0x000fe2000001ff00 */
[----:B------:R-:W-:Y:S01]  /*2c10*/  LEA.HI R0, R0, R5, RZ, 0x3 ;  /* 0x0000000500007211 */ /* 0x000fe200078f18ff */
[----:B------:R1:W2:Y:S01]  /*2c20*/  LDSM.16.M88.4 R140, [R179+0xa000] ;  /* 0x00a00000b38c783b */ /* 0x0002a20000000200 */
[----:B------:R-:W-:Y:S01]  /*2c30*/  CS2R R46, SRZ ;  /* 0x00000000002e7805 */ /* 0x000fe2000001ff00 */
[----:B------:R-:W-:Y:S01]  /*2c40*/  CS2R R44, SRZ ;  /* 0x00000000002c7805 */ /* 0x000fe2000001ff00 */
[----:B------:R-:W-:Y:S01]  /*2c50*/  LOP3.LUT R0, R0, 0xfffffff8, RZ, 0xc0, !PT ;  /* 0xfffffff800007812 */ /* 0x000fe200078ec0ff */
[----:B------:R1:W3:Y:S01]  /*2c60*/  LDSM.16.M88.4 R144, [R179+0xa800] ;  /* 0x00a80000b390783b */ /* 0x0002e20000000200 */
[----:B------:R-:W-:Y:S01]  /*2c70*/  CS2R R50, SRZ ;  /* 0x0000000000327805 */ /* 0x000fe2000001ff00 */
[----:B------:R-:W-:Y:S01]  /*2c80*/  CS2R R48, SRZ ;  /* 0x0000000000307805 */ /* 0x000fe2000001ff00 */
[----:B------:R-:W-:Y:S01]  /*2c90*/  CS2R R42, SRZ ;  /* 0x00000000002a7805 */ /* 0x000fe2000001ff00 */
[----:B------:R1:W4:Y:S01]  /*2ca0*/  LDSM.16.M88.4 R148, [R173+0xa000] ;  /* 0x00a00000ad94783b */ /* 0x0003220000000200 */
[----:B------:R-:W-:Y:S01]  /*2cb0*/  IMAD.IADD R0, R5, 0x1, -R0 ;  /* 0x0000000105007824 */ /* 0x000fe200078e0a00 */
[----:B------:R-:W-:Y:S01]  /*2cc0*/  IADD3 R5, R182, 0x1000, RZ ;  /* 0x00001000b6057810 */ /* 0x000fe20007ffe0ff */
[----:B------:R-:W-:Y:S01]  /*2cd0*/  CS2R R40, SRZ ;  /* 0x0000000000287805 */ /* 0x000fe2000001ff00 */
[----:B------:R1:W1:Y:S01]  /*2ce0*/  LDSM.16.M88.4 R152, [R173+0xa800] ;  /* 0x00a80000ad98783b */ /* 0x0002620000000200 */
[----:B------:R-:W-:Y:S01]  /*2cf0*/  CS2R R38, SRZ ;  /* 0x0000000000267805 */ /* 0x000fe2000001ff00 */
[----:B------:R-:W-:Y:S01]  /*2d00*/  LOP3.LUT P0, RZ, R0, 0x2, RZ, 0xc0, !PT ;  /* 0x0000000200ff7812 */ /* 0x000fe2000780c0ff */
[----:B------:R-:W-:Y:S01]  /*2d10*/  CS2R R36, SRZ ;  /* 0x0000000000247805 */ /* 0x000fe2000001ff00 */
[----:B------:R1:W1:Y:S01]  /*2d20*/  LDSM.16.M88.4 R156, [R172+0xa000] ;  /* 0x00a00000ac9c783b */ /* 0x0002620000000200 */
[----:B------:R-:W-:Y:S01]  /*2d30*/  SEL R178, R5, R182, !P1 ;  /* 0x000000b605b27207 */ /* 0x000fe20004800000 */
[----:B------:R-:W-:Y:S01]  /*2d40*/  IMAD.SHL.U32 R176, R176, 0x2, RZ ;  /* 0x00000002b0b07824 */ /* 0x000fe200078e00ff */
[----:B------:R-:W-:Y:S01]  /*2d50*/  SEL R175, R175, 0xffffffe0, !P0 ;  /* 0xffffffe0afaf7807 */ /* 0x000fe20004000000 */
[----:B------:R1:W1:Y:S01]  /*2d60*/  LDSM.16.M88.4 R160, [R172+0xa800] ;  /* 0x00a80000aca0783b */ /* 0x0002620000000200 */
[----:B------:R-:W-:Y:S01]  /*2d70*/  LOP3.LUT P3, RZ, R0, 0x4, RZ, 0xc0, !PT ;  /* 0x0000000400ff7812 */ /* 0x000fe2000786c0ff */
[----:B------:R-:W-:Y:S01]  /*2d80*/  IMAD.SHL.U32 R178, R178, 0x2, RZ ;  /* 0x00000002b2b27824 */ /* 0x000fe200078e00ff */
[----:B------:R-:W-:Y:S01]  /*2d90*/  SHF.L.U64.HI R224, R187, 0x2, R194 ;  /* 0x00000002bbe07819 */ /* 0x000fe200000102c2 */
[----:B------:R1:W1:Y:S01]  /*2da0*/  LDSM.16.M88.4 R164, [R3+0xa000] ;  /* 0x00a0000003a4783b */ /* 0x0002620000000200 */
[----:B------:R-:W-:Y:S01]  /*2db0*/  SEL R183, R183, 0xffffffc0, !P3 ;  /* 0xffffffc0b7b77807 */ /* 0x000fe20005800000 */
[----:B------:R-:W-:Y:S01]  /*2dc0*/  IMAD.SHL.U32 R225, R187, 0x4, RZ ;  /* 0x00000004bbe17824 */ /* 0x000fe200078e00ff */
[----:B------:R-:W-:Y:S01]  /*2dd0*/  UIMAD UR16, UR12, 0x18, URZ ;  /* 0x000000180c1078a4 */ /* 0x000fe2000f8e023f */
[----:B------:R1:W1:Y:S01]  /*2de0*/  LDSM.16.M88.4 R168, [R3+0xa800] ;  /* 0x00a8000003a8783b */ /* 0x0002620000000200 */
[----:B------:R-:W-:Y:S01]  /*2df0*/  IMAD.MOV.U32 R226, RZ, RZ, 0x40 ;  /* 0x00000040ffe27424 */ /* 0x000fe200078e00ff */
[----:B------:R-:W-:Y:S01]  /*2e00*/  USHF.L.U32 UR15, UR12, 0x5, URZ ;  /* 0x000000050c0f7899 */ /* 0x000fe2000800063f */
[----:B------:R-:W-:Y:S01]  /*2e10*/  IMAD.IADD R0, R180, 0x1, R175 ;  /* 0x00000001b4007824 */ /* 0x000fe200078e02af */
[----:B------:R-:W-:Y:S01]  /*2e20*/  UIMAD UR14, UR12, 0x28, URZ ;  /* 0x000000280c0e78a4 */ /* 0x000fe2000f8e023f */
[----:B------:R-:W-:Y:S01]  /*2e30*/  IMAD.IADD R2, R175, 0x1, R174 ;  /* 0x00000001af027824 */ /* 0x000fe200078e02ae */
[----:B------:R-:W-:-:S02]  /*2e40*/  UIMAD UR13, UR12, 0x30, URZ ;  /* 0x000000300c0d78a4 */ /* 0x000fc4000f8e023f */
[----:B------:R-:W-:Y:S02]  /*2e50*/  UIADD3 UR6, -UR6, URZ, URZ ;  /* 0x0000003f06067290 */ /* 0x000fe4000fffe13f */
[----:B------:R-:W-:Y:S02]  /*2e60*/  UIMAD UR12, UR12, 0x38, URZ ;  /* 0x000000380c0c78a4 */ /* 0x000fe4000f8e023f */
[----:B--2---:R-:W-:Y:S02]  /*2e70*/  UIADD3 UR5, UR18, UR7, URZ ;  /* 0x0000000712057290 */ /* 0x004fe4000fffe03f */
.L_x_79:
[----:B------:R-:W0:Y:S01]  /*2e80*/  LDGDEPBAR ;  /* 0x00000000000079af */ /* 0x000e220000000000 */
[----:B------:R-:W-:Y:S01]  /*2e90*/  IADD3 R184, R178, R175, RZ ;  /* 0x000000afb2b87210 */ /* 0x000fe20007ffe0ff */
        /* <DEDUP_REMOVED lines=10> */
[----:B------:R-:W2:Y:S08]  /*2f40*/  LDSM.16.M88.4 R104, [R179+0x6000] ;  /* 0x00600000b368783b */ /* 0x000eb00000000200 */
[----:B------:R-:W4:Y:S08]  /*2f50*/  LDSM.16.M88.4 R108, [R178+0x1000] ;  /* 0x00100000b26c783b */ /* 0x000f300000000200 */
[----:B------:R-:W3:Y:S08]  /*2f60*/  LDSM.16.M88.4 R112, [R179+0x6800] ;  /* 0x00680000b370783b */ /* 0x000ef00000000200 */
[----:B------:R-:W-:Y:S08]  /*2f70*/  LDSM.16.M88.4 R116, [R184] ;  /* 0x00000000b874783b */ /* 0x000ff00000000200 */
[----:B------:R-:W1:Y:S01]  /*2f80*/  LDSM.16.M88.4 R120, [R173+0x6000] ;  /* 0x00600000ad78783b */ /* 0x000e620000000200 */
[-C--:B--2---:R-:W-:Y:S07]  /*2f90*/  HMMA.16816.F32.BF16 R4, R100, R104.reuse, RZ ;  /* 0x000000686404723c */ /* 0x084fee00000418ff */
[----:B------:R-:W2:Y:S01]  /*2fa0*/  LDSM.16.M88.4 R124, [R184+0x1000] ;  /* 0x00100000b87c783b */ /* 0x000ea20000000200 */
[C---:B----4-:R-:W-:Y:S07]  /*2fb0*/  HMMA.16816.F32.BF16 R8, R108.reuse, R104, RZ ;  /* 0x000000686c08723c */ /* 0x050fee00000418ff */
[----:B------:R-:W4:Y:S01]  /*2fc0*/  LDSM.16.M88.4 R128, [R173+0x6800] ;  /* 0x00680000ad80783b */ /* 0x000f220000000200 */
[-C--:B------:R-:W-:Y:S07]  /*2fd0*/  HMMA.16816.F32.BF16 R12, R108, R106.reuse, RZ ;  /* 0x0000006a6c0c723c */ /* 0x080fee00000418ff */
[----:B------:R-:W-:Y:S01]  /*2fe0*/  LDSM.16.M88.4 R132, [R185] ;  /* 0x00000000b984783b */ /* 0x000fe20000000200 */
[C---:B------:R-:W-:Y:S07]  /*2ff0*/  HMMA.16816.F32.BF16 R16, R100.reuse, R106, RZ ;  /* 0x0000006a6410723c */ /* 0x040fee00000418ff */
[----:B------:R-:W2:Y:S01]  /*3000*/  LDSM.16.M88.4 R136, [R172+0x6000] ;  /* 0x00600000ac88783b */ /* 0x000ea20000000200 */
[-C--:B---3--:R-:W-:Y:S07]  /*3010*/  HMMA.16816.F32.BF16 R20, R100, R112.reuse, RZ ;  /* 0x000000706414723c */ /* 0x088fee00000418ff */
[----:B------:R-:W-:Y:S01]  /*3020*/  LDSM.16.M88.4 R104, [R172+0x6800] ;  /* 0x00680000ac68783b */ /* 0x000fe20000000200 */
[C---:B------:R-:W-:Y:S08]  /*3030*/  HMMA.16816.F32.BF16 R24, R108.reuse, R112, RZ ;  /* 0x000000706c18723c */ /* 0x040ff000000418ff */
[-C--:B------:R-:W-:Y:S01]  /*3040*/  HMMA.16816.F32.BF16 R28, R108, R114.reuse, RZ ;  /* 0x000000726c1c723c */ /* 0x080fe200000418ff */
[----:B------:R-:W-:Y:S07]  /*3050*/  LDSM.16.M88.4 R108, [R183] ;  /* 0x00000000b76c783b */ /* 0x000fee0000000200 */
[----:B------:R-:W-:Y:S01]  /*3060*/  HMMA.16816.F32.BF16 R32, R100, R114, RZ ;  /* 0x000000726420723c */ /* 0x000fe200000418ff */
[----:B------:R-:W3:Y:S07]  /*3070*/  LDSM.16.M88.4 R100, [R185+0x1000] ;  /* 0x00100000b964783b */ /* 0x000eee0000000200 */
[-C--:B-1----:R-:W-:Y:S01]  /*3080*/  HMMA.16816.F32.BF16 R4, R116, R120.reuse, R4 ;  /* 0x000000787404723c */ /* 0x082fe20000041804 */
[----:B------:R-:W1:Y:S07]  /*3090*/  LDSM.16.M88.4 R112, [R3+0x6000] ;  /* 0x006000000370783b */ /* 0x000e6e0000000200 */
[C---:B--2---:R-:W-:Y:S07]  /*30a0*/  HMMA.16816.F32.BF16 R8, R124.reuse, R120, R8 ;  /* 0x000000787c08723c */ /* 0x044fee0000041808 */
[----:B------:R-:W-:Y:S01]  /*30b0*/  FSEL R121, R227, RZ, P0 ;  /* 0x000000ffe3797208 */ /* 0x000fe20000000000 */
[-C--:B------:R-:W-:Y:S03]  /*30c0*/  HMMA.16816.F32.BF16 R12, R124, R122.reuse, R12 ;  /* 0x0000007a7c0c723c */ /* 0x080fe6000004180c */
[----:B------:R-:W-:Y:S05]  /*30d0*/  FSETP.NEU.FTZ.AND P0, PT, R217, -INF , PT ;  /* 0xff800000d900780b */ /* 0x000fea0003f1d000 */
[C---:B------:R-:W-:Y:S07]  /*30e0*/  HMMA.16816.F32.BF16 R16, R116.reuse, R122, R16 ;  /* 0x0000007a7410723c */ /* 0x040fee0000041810 */
[----:B------:R-:W-:Y:S01]  /*30f0*/  @P2 LEA R123, R197, R186, 0x7 ;  /* 0x000000bac57b2211 */ /* 0x000fe200078e38ff */
[-C--:B----4-:R-:W-:Y:S03]  /*3100*/  HMMA.16816.F32.BF16 R20, R116, R128.reuse, R20 ;  /* 0x000000807414723c */ /* 0x090fe60000041814 */
[CC--:B------:R-:W-:Y:S02]  /*3110*/  @P2 ISETP.GE.AND P1, PT, R123.reuse, R220.reuse, PT ;  /* 0x000000dc7b00220c */ /* 0x0c0fe40003f26270 */
[C---:B------:R-:W-:Y:S02]  /*3120*/  @P2 IADD3 R227, R123.reuse, 0x1, RZ ;  /* 0x000000017be32810 */ /* 0x040fe40007ffe0ff */
[----:B------:R-:W-:Y:S01]  /*3130*/  @P2 IADD3 R243, R123, 0x8, RZ ;  /* 0x000000087bf32810 */ /* 0x000fe20007ffe0ff */
[C---:B------:R-:W-:Y:S04]  /*3140*/  HMMA.16816.F32.BF16 R24, R124.reuse, R128, R24 ;  /* 0x000000807c18723c */ /* 0x040fe80000041818 */
[----:B------:R-:W-:Y:S02]  /*3150*/  @P2 ISETP.GE.AND P4, PT, R227, R220, PT ;  /* 0x000000dce300220c */ /* 0x000fe40003f86270 */
[----:B------:R-:W-:Y:S02]  /*3160*/  @P2 IADD3 R249, R123, 0x10, RZ ;  /* 0x000000107bf92810 */ /* 0x000fe40007ffe0ff */
[-C--:B------:R-:W-:Y:S08]  /*3170*/  HMMA.16816.F32.BF16 R28, R124, R130.reuse, R28 ;  /* 0x000000827c1c723c */ /* 0x080ff0000004181c */
[----:B------:R-:W-:Y:S08]  /*3180*/  HMMA.16816.F32.BF16 R32, R116, R130, R32 ;  /* 0x000000827420723c */ /* 0x000ff00000041820 */
[-C--:B------:R-:W-:Y:S08]  /*3190*/  HMMA.16816.F32.BF16 R4, R132, R136.reuse, R4 ;  /* 0x000000888404723c */ /* 0x080ff00000041804 */
[C---:B---3--:R-:W-:Y:S08]  /*31a0*/  HMMA.16816.F32.BF16 R8, R100.reuse, R136, R8 ;  /* 0x000000886408723c */ /* 0x048ff00000041808 */
[-C--:B------:R-:W-:Y:S08]  /*31b0*/  HMMA.16816.F32.BF16 R12, R100, R138.reuse, R12 ;  /* 0x0000008a640c723c */ /* 0x080ff0000004180c */
[C---:B------:R-:W-:Y:S08]  /*31c0*/  HMMA.16816.F32.BF16 R16, R132.reuse, R138, R16 ;  /* 0x0000008a8410723c */ /* 0x040ff00000041810 */
[-C--:B------:R-:W-:Y:S08]  /*31d0*/  HMMA.16816.F32.BF16 R20, R132, R104.reuse, R20 ;  /* 0x000000688414723c */ /* 0x080ff00000041814 */
[C---:B------:R-:W-:Y:S08]  /*31e0*/  HMMA.16816.F32.BF16 R24, R100.reuse, R104, R24 ;  /* 0x000000686418723c */ /* 0x040ff00000041818 */
[-C--:B------:R-:W-:Y:S01]  /*31f0*/  HMMA.16816.F32.BF16 R28, R100, R106.reuse, R28 ;  /* 0x0000006a641c723c */ /* 0x080fe2000004181c */
[----:B------:R2:W3:Y:S07]  /*3200*/  LDSM.16.M88.4 R100, [R183+0x1000] ;  /* 0x00100000b764783b */ /* 0x0004ee0000000200 */
[----:B------:R-:W-:Y:S01]  /*3210*/  HMMA.16816.F32.BF16 R32, R132, R106, R32 ;  /* 0x0000006a8420723c */ /* 0x000fe20000041820 */
[----:B------:R-:W4:Y:S07]  /*3220*/  LDSM.16.M88.4 R104, [R3+0x6800] ;  /* 0x006800000368783b */ /* 0x000f2e0000000200 */
[-C--:B-1----:R-:W-:Y:S05]  /*3230*/  HMMA.16816.F32.BF16 R4, R108, R112.reuse, R4 ;  /* 0x000000706c04723c */ /* 0x082fea0000041804 */
[----:B--2---:R-:W-:Y:S04]  /*3240*/  SEL R183, R226, 0xffffffc0, !P3 ;  /* 0xffffffc0e2b77807 */ /* 0x004fe80005800000 */
[----:B------:R-:W-:Y:S11]  /*3250*/  IADD3 R120, R183, R2, RZ ;  /* 0x00000002b7787210 */ /* 0x000ff60007ffe0ff */
[----:B------:R-:W-:Y:S04]  /*3260*/  @!UPT UIADD3 URZ, URZ, URZ, URZ ;  /* 0x0000003f3f3ff290 */ /* 0x000fe8000fffe03f */
[----:B------:R-:W-:Y:S01]  /*3270*/  @P2 FSEL R4, R4, -INF , !P1 ;  /* 0xff80000004042808 */ /* 0x000fe20004800000 */
[C---:B---3--:R-:W-:Y:S04]  /*3280*/  HMMA.16816.F32.BF16 R8, R100.reuse, R112, R8 ;  /* 0x000000706408723c */ /* 0x048fe80000041808 */
[----:B------:R-:W-:Y:S01]  /*3290*/  FFMA.FTZ R236, R4, c[0x0][0x23c], -R121 ;  /* 0x00008f0004ec7a23 */ /* 0x000fe20000010879 */
[----:B------:R-:W-:Y:S02]  /*32a0*/  @P2 FSEL R7, R7, -INF , !P4 ;  /* 0xff80000007072808 */ /* 0x000fe40006000000 */
[----:B------:R-:W-:Y:S01]  /*32b0*/  FSEL R113, R234, RZ, P0 ;  /* 0x000000ffea717208 */ /* 0x000fe20000000000 */
[----:B------:R1:W-:Y:S01]  /*32c0*/  MUFU.EX2 R227, R236 ;  /* 0x000000ec00e37308 */ /* 0x0003e20000000800 */
[-C--:B------:R-:W-:Y:S03]  /*32d0*/  HMMA.16816.F32.BF16 R12, R100, R114.reuse, R12 ;  /* 0x00000072640c723c */ /* 0x080fe6000004180c */
[----:B------:R-:W-:Y:S01]  /*32e0*/  FSETP.NEU.FTZ.AND P0, PT, R214, -INF , PT ;  /* 0xff800000d600780b */ /* 0x000fe20003f1d000 */
[----:B------:R-:W-:Y:S01]  /*32f0*/  FFMA.FTZ R239, R7, c[0x0][0x23c], -R113 ;  /* 0x00008f0007ef7a23 */ /* 0x000fe20000010871 */
[----:B------:R-:W-:Y:S02]  /*3300*/  @P2 FSEL R6, R6, -INF , !P1 ;  /* 0xff80000006062808 */ /* 0x000fe40004800000 */
[----:B------:R-:W-:Y:S01]  /*3310*/  @P2 FSEL R5, R5, -INF , !P4 ;  /* 0xff80000005052808 */ /* 0x000fe20006000000 */
[C---:B------:R-:W-:Y:S04]  /*3320*/  HMMA.16816.F32.BF16 R16, R108.reuse, R114, R16 ;  /* 0x000000726c10723c */ /* 0x040fe80000041810 */
[----:B------:R-:W-:Y:S02]  /*3330*/  FFMA.FTZ R237, R5, c[0x0][0x23c], -R121 ;  /* 0x00008f0005ed7a23 */ /* 0x000fe40000010879 */
[----:B------:R-:W-:Y:S01]  /*3340*/  FFMA.FTZ R235, R6, c[0x0][0x23c], -R113 ;  /* 0x00008f0006eb7a23 */ /* 0x000fe20000010871 */
[----:B------:R-:W-:Y:S01]  /*3350*/  @P2 FSEL R9, R9, -INF , !P4 ;  /* 0xff80000009092808 */ /* 0x000fe20006000000 */
[----:B------:R2:W-:Y:S01]  /*3360*/  MUFU.EX2 R234, R237 ;  /* 0x000000ed00ea7308 */ /* 0x0005e20000000800 */
[-C--:B----4-:R-:W-:Y:S03]  /*3370*/  HMMA.16816.F32.BF16 R20, R108, R104.reuse, R20 ;  /* 0x000000686c14723c */ /* 0x090fe60000041814 */
[----:B------:R-:W-:Y:S02]  /*3380*/  @P2 FSEL R8, R8, -INF , !P1 ;  /* 0xff80000008082808 */ /* 0x000fe40004800000 */
[----:B------:R-:W-:Y:S01]  /*3390*/  @P2 FSEL R10, R10, -INF , !P1 ;  /* 0xff8000000a0a2808 */ /* 0x000fe20004800000 */
[----:B-1----:R-:W-:Y:S01]  /*33a0*/  FMUL.FTZ R236, R214, 1.4426950216293334961 ;  /* 0x3fb8aa3bd6ec7820 */ /* 0x002fe20000410000 */
[----:B------:R-:W-:Y:S01]  /*33b0*/  @P2 FSEL R11, R11, -INF , !P4 ;  /* 0xff8000000b0b2808 */ /* 0x000fe20006000000 */
[C---:B------:R-:W-:Y:S01]  /*33c0*/  HMMA.16816.F32.BF16 R24, R100.reuse, R104, R24 ;  /* 0x000000686418723c */ /* 0x040fe20000041818 */
[----:B------:R-:W-:Y:S03]  /*33d0*/  MUFU.EX2 R235, R235 ;  /* 0x000000eb00eb7308 */ /* 0x000fe60000000800 */
[----:B------:R-:W-:Y:S02]  /*33e0*/  FSEL R129, R236, RZ, P0 ;  /* 0x000000ffec817208 */ /* 0x000fe40000000000 */
[----:B------:R-:W-:Y:S02]  /*33f0*/  FSETP.NEU.FTZ.AND P0, PT, R215, -INF , PT ;  /* 0xff800000d700780b */ /* 0x000fe40003f1d000 */
[-C--:B------:R-:W-:Y:S03]  /*3400*/  HMMA.16816.F32.BF16 R28, R100, R106.reuse, R28 ;  /* 0x0000006a641c723c */ /* 0x080fe6000004181c */
[----:B------:R1:W3:Y:S01]  /*3410*/  MUFU.EX2 R236, R239 ;  /* 0x000000ef00ec7308 */ /* 0x0002e20000000800 */
[----:B------:R-:W-:Y:S01]  /*3420*/  FFMA.FTZ R241, R9, c[0x0][0x23c], -R129 ;  /* 0x00008f0009f17a23 */ /* 0x000fe20000010881 */
[----:B------:R-:W-:Y:S02]  /*3430*/  FSEL R9, R238, RZ, P0 ;  /* 0x000000ffee097208 */ /* 0x000fe40000000000 */
[-C--:B------:R-:W-:Y:S01]  /*3440*/  @P2 ISETP.GE.AND P0, PT, R243, R220.reuse, PT ;  /* 0x000000dcf300220c */ /* 0x080fe20003f06270 */
[----:B------:R-:W-:Y:S04]  /*3450*/  HMMA.16816.F32.BF16 R32, R108, R106, R32 ;  /* 0x0000006a6c20723c */ /* 0x000fe80000041820 */
[----:B------:R-:W-:Y:S01]  /*3460*/  @P2 IADD3 R243, R123, 0x9, RZ ;  /* 0x000000097bf32810 */ /* 0x000fe20007ffe0ff */
[----:B------:R4:W-:Y:S01]  /*3470*/  MUFU.EX2 R238, R241 ;  /* 0x000000f100ee7308 */ /* 0x0009e20000000800 */
[----:B------:R-:W-:Y:S01]  /*3480*/  @P2 FSEL R12, R12, -INF , !P0 ;  /* 0xff8000000c0c2808 */ /* 0x000fe20004000000 */
[----:B------:R-:W-:Y:S01]  /*3490*/  FFMA.FTZ R240, R11, c[0x0][0x23c], -R9 ;  /* 0x00008f000bf07a23 */ /* 0x000fe20000010809 */
[-C--:B------:R-:W-:Y:S01]  /*34a0*/  @P2 ISETP.GE.AND P1, PT, R243, R220.reuse, PT ;  /* 0x000000dcf300220c */ /* 0x080fe20003f26270 */
[----:B--2---:R-:W-:Y:S03]  /*34b0*/  FFMA.FTZ R237, R8, c[0x0][0x23c], -R129 ;  /* 0x00008f0008ed7a23 */ /* 0x004fe60000010881 */
[----:B------:R-:W-:Y:S02]  /*34c0*/  @P2 FSEL R15, R15, -INF , !P1 ;  /* 0xff8000000f0f2808 */ /* 0x000fe40004800000 */
[----:B------:R-:W-:Y:S01]  /*34d0*/  @P2 FSEL R17, R17, -INF , !P1 ;  /* 0xff80000011112808 */ /* 0x000fe20004800000 */
[----:B------:R-:W-:Y:S01]  /*34e0*/  MUFU.EX2 R240, R240 ;  /* 0x000000f000f07308 */ /* 0x000fe20000000800 */
[----:B------:R-:W-:Y:S01]  /*34f0*/  @P2 FSEL R19, R19, -INF , !P1 ;  /* 0xff80000013132808 */ /* 0x000fe20004800000 */
[--C-:B------:R-:W-:Y:S01]  /*3500*/  FFMA.FTZ R244, R15, c[0x0][0x23c], -R9.reuse ;  /* 0x00008f000ff47a23 */ /* 0x100fe20000010809 */
[----:B------:R-:W-:Y:S01]  /*3510*/  @P2 FSEL R13, R13, -INF , !P1 ;  /* 0xff8000000d0d2808 */ /* 0x000fe20004800000 */
[----:B-1----:R-:W-:Y:S01]  /*3520*/  FFMA.FTZ R239, R10, c[0x0][0x23c], -R9 ;  /* 0x00008f000aef7a23 */ /* 0x002fe20000010809 */
[-C--:B------:R-:W-:Y:S01]  /*3530*/  @P2 ISETP.GE.AND P1, PT, R249, R220.reuse, PT ;  /* 0x000000dcf900220c */ /* 0x080fe20003f26270 */
[----:B------:R-:W-:Y:S01]  /*3540*/  FFMA.FTZ R246, R17, c[0x0][0x23c], -R121 ;  /* 0x00008f0011f67a23 */ /* 0x000fe20000010879 */
[----:B------:R-:W-:Y:S01]  /*3550*/  @P2 IADD3 R249, R123, 0x11, RZ ;  /* 0x000000117bf92810 */ /* 0x000fe20007ffe0ff */
[----:B------:R-:W-:Y:S01]  /*3560*/  FFMA.FTZ R248, R19, c[0x0][0x23c], -R113 ;  /* 0x00008f0013f87a23 */ /* 0x000fe20000010871 */
[----:B------:R-:W-:Y:S01]  /*3570*/  @P2 FSEL R20, R20, -INF , !P1 ;  /* 0xff80000014142808 */ /* 0x000fe20004800000 */
[----:B------:R-:W-:Y:S01]  /*3580*/  MUFU.EX2 R239, R239 ;  /* 0x000000ef00ef7308 */ /* 0x000fe20000000800 */
[----:B------:R-:W-:Y:S01]  /*3590*/  @P2 ISETP.GE.AND P4, PT, R249, R220, PT ;  /* 0x000000dcf900220c */ /* 0x000fe20003f86270 */
[----:B------:R-:W-:Y:S01]  /*35a0*/  FFMA.FTZ R242, R13, c[0x0][0x23c], -R129 ;  /* 0x00008f000df27a23 */ /* 0x000fe20000010881 */
[----:B------:R-:W-:Y:S01]  /*35b0*/  @P2 FSEL R14, R14, -INF , !P0 ;  /* 0xff8000000e0e2808 */ /* 0x000fe20004000000 */
[----:B------:R-:W-:Y:S01]  /*35c0*/  FFMA.FTZ R251, R20, c[0x0][0x23c], -R121 ;  /* 0x00008f0014fb7a23 */ /* 0x000fe20000010879 */
[----:B------:R-:W-:Y:S01]  /*35d0*/  @P2 FSEL R16, R16, -INF , !P0 ;  /* 0xff80000010102808 */ /* 0x000fe20004000000 */
[----:B----4-:R-:W-:Y:S01]  /*35e0*/  FFMA.FTZ R241, R12, c[0x0][0x23c], -R129 ;  /* 0x00008f000cf17a23 */ /* 0x010fe20000010881 */
[----:B------:R-:W-:Y:S01]  /*35f0*/  @P2 FSEL R18, R18, -INF , !P0 ;  /* 0xff80000012122808 */ /* 0x000fe20004000000 */
[----:B------:R-:W-:Y:S01]  /*3600*/  FFMA.FTZ R243, R14, c[0x0][0x23c], -R9 ;  /* 0x00008f000ef37a23 */ /* 0x000fe20000010809 */
[----:B------:R-:W-:Y:S01]  /*3610*/  IADD3 R10, P0, R225, R210, RZ ;  /* 0x000000d2e10a7210 */ /* 0x000fe20007f1e0ff */
[----:B------:R1:W-:Y:S01]  /*3620*/  MUFU.EX2 R249, R251 ;  /* 0x000000fb00f97308 */ /* 0x0003e20000000800 */
[----:B------:R-:W-:Y:S01]  /*3630*/  FFMA.FTZ R245, R16, c[0x0][0x23c], -R121 ;  /* 0x00008f0010f57a23 */ /* 0x000fe20000010879 */
[----:B------:R-:W-:Y:S01]  /*3640*/  @P2 IADD3 R13, R123, 0x18, RZ ;  /* 0x000000187b0d2810 */ /* 0x000fe20007ffe0ff */
[--C-:B------:R-:W-:Y:S01]  /*3650*/  FFMA.FTZ R247, R18, c[0x0][0x23c], -R113.reuse ;  /* 0x00008f0012f77a23 */ /* 0x100fe20000010871 */
[----:B------:R-:W-:Y:S02]  /*3660*/  IADD3.X R11, R224, R211, RZ, P0, !PT ;  /* 0x000000d3e00b7210 */ /* 0x000fe400007fe4ff */
[-C--:B------:R-:W-:Y:S02]  /*3670*/  @P2 ISETP.GE.AND P0, PT, R13, R220.reuse, PT ;  /* 0x000000dc0d00220c */ /* 0x080fe40003f06270 */
[----:B------:R-:W-:Y:S01]  /*3680*/  @P2 IADD3 R13, R123, 0x19, RZ ;  /* 0x000000197b0d2810 */ /* 0x000fe20007ffe0ff */
[----:B------:R2:W4:Y:S01]  /*3690*/  LDG.E R138, [R10.64+0x20] ;  /* 0x000020140a8a7981 */ /* 0x000522000c1e1900 */
[----:B------:R-:W-:Y:S01]  /*36a0*/  MUFU.EX2 R245, R245 ;  /* 0x000000f500f57308 */ /* 0x000fe20000000800 */
[----:B------:R-:W-:Y:S02]  /*36b0*/  @P2 FSEL R22, R22, -INF , !P1 ;  /* 0xff80000016162808 */ /* 0x000fe40004800000 */
[----:B------:R2:W4:Y:S01]  /*36c0*/  LDG.E R134, [R10.64+0x80] ;  /* 0x000080140a867981 */ /* 0x000522000c1e1900 */
[----:B------:R-:W-:Y:S02]  /*36d0*/  @P2 FSEL R24, R24, -INF , !P1 ;  /* 0xff80000018182808 */ /* 0x000fe40004800000 */
[----:B------:R-:W-:Y:S01]  /*36e0*/  @P2 FSEL R26, R26, -INF , !P1 ;  /* 0xff8000001a1a2808 */ /* 0x000fe20004800000 */
[----:B------:R2:W4:Y:S01]  /*36f0*/  LDG.E R122, [R10.64+0xa0] ;  /* 0x0000a0140a7a7981 */ /* 0x000522000c1e1900 */
[----:B------:R-:W-:Y:S01]  /*3700*/  @P2 ISETP.GE.AND P1, PT, R13, R220, PT ;  /* 0x000000dc0d00220c */ /* 0x000fe20003f26270 */
[----:B------:R-:W-:Y:S01]  /*3710*/  FFMA.FTZ R252, R22, c[0x0][0x23c], -R113 ;  /* 0x00008f0016fc7a23 */ /* 0x000fe20000010871 */
[----:B------:R-:W2:Y:S01]  /*3720*/  MUFU.EX2 R246, R246 ;  /* 0x000000f600f67308 */ /* 0x000ea20000000800 */
[----:B------:R-:W-:Y:S01]  /*3730*/  @P2 FSEL R34, R34, -INF , !P0 ;  /* 0xff80000022222808 */ /* 0x000fe20004000000 */
[----:B------:R-:W-:Y:S01]  /*3740*/  FFMA.FTZ R137, R26, c[0x0][0x23c], -R9 ;  /* 0x00008f001a897a23 */ /* 0x000fe20000010809 */
[----:B------:R-:W-:Y:S01]  /*3750*/  @P2 FSEL R21, R21, -INF , !P4 ;  /* 0xff80000015152808 */ /* 0x000fe20006000000 */
[----:B-1----:R1:W4:Y:S01]  /*3760*/  LDG.E R251, [R10.64] ;  /* 0x000000140afb7981 */ /* 0x002322000c1e1900 */
[----:B------:R-:W-:Y:S01]  /*3770*/  @P2 FSEL R23, R23, -INF , !P4 ;  /* 0xff80000017172808 */ /* 0x000fe20006000000 */
[----:B------:R-:W-:Y:S01]  /*3780*/  FFMA.FTZ R133, R24, c[0x0][0x23c], -R129 ;  /* 0x00008f0018857a23 */ /* 0x000fe20000010881 */
[----:B---3--:R-:W-:Y:S01]  /*3790*/  F2FP.BF16.PACK_AB R22, R236, R235 ;  /* 0x000000ebec16723e */ /* 0x008fe200000010ff */
[----:B------:R-:W-:Y:S01]  /*37a0*/  FFMA.FTZ R250, R21, c[0x0][0x23c], -R121 ;  /* 0x00008f0015fa7a23 */ /* 0x000fe20000010879 */
[----:B------:R-:W-:Y:S01]  /*37b0*/  @P2 FSEL R27, R27, -INF , !P4 ;  /* 0xff8000001b1b2808 */ /* 0x000fe20006000000 */
[----:B------:R-:W-:Y:S01]  /*37c0*/  MUFU.EX2 R247, R247 ;  /* 0x000000f700f77308 */ /* 0x000fe20000000800 */
[----:B------:R-:W-:Y:S01]  /*37d0*/  @P2 FSEL R30, R30, -INF , !P0 ;  /* 0xff8000001e1e2808 */ /* 0x000fe20004000000 */
[----:B------:R-:W-:Y:S01]  /*37e0*/  FFMA.FTZ R139, R23, c[0x0][0x23c], -R113 ;  /* 0x00008f00178b7a23 */ /* 0x000fe20000010871 */
[----:B------:R-:W-:Y:S01]  /*37f0*/  @P2 FSEL R31, R31, -INF , !P1 ;  /* 0xff8000001f1f2808 */ /* 0x000fe20004800000 */
[----:B------:R-:W-:Y:S01]  /*3800*/  STS [R201+0xe400], R22 ;  /* 0x00e40016c9007388 */ /* 0x000fe20000000800 */
[----:B------:R-:W-:Y:S01]  /*3810*/  @P2 FSEL R32, R32, -INF , !P0 ;  /* 0xff80000020202808 */ /* 0x000fe20004000000 */
[--C-:B------:R-:W-:Y:S01]  /*3820*/  FFMA.FTZ R130, R27, c[0x0][0x23c], -R9.reuse ;  /* 0x00008f001b827a23 */ /* 0x100fe20000010809 */
[----:B------:R-:W-:Y:S01]  /*3830*/  @P2 FSEL R33, R33, -INF , !P1 ;  /* 0xff80000021212808 */ /* 0x000fe20004800000 */
[--C-:B------:R-:W-:Y:S01]  /*3840*/  FFMA.FTZ R131, R30, c[0x0][0x23c], -R9.reuse ;  /* 0x00008f001e837a23 */ /* 0x100fe20000010809 */
[----:B------:R-:W-:Y:S01]  /*3850*/  @P2 FSEL R35, R35, -INF , !P1 ;  /* 0xff80000023232808 */ /* 0x000fe20004800000 */
[----:B------:R-:W3:Y:S01]  /*3860*/  MUFU.EX2 R248, R248 ;  /* 0x000000f800f87308 */ /* 0x000ee20000000800 */
[----:B------:R-:W-:Y:S01]  /*3870*/  FFMA.FTZ R9, R31, c[0x0][0x23c], -R9 ;  /* 0x00008f001f097a23 */ /* 0x000fe20000010809 */
[----:B------:R-:W-:Y:S01]  /*3880*/  @P2 FSEL R25, R25, -INF , !P4 ;  /* 0xff80000019192808 */ /* 0x000fe20006000000 */
[--C-:B------:R-:W-:Y:S01]  /*3890*/  FFMA.FTZ R185, R32, c[0x0][0x23c], -R121.reuse ;  /* 0x00008f0020b97a23 */ /* 0x100fe20000010879 */
[----:B--2---:R-:W-:Y:S01]  /*38a0*/  F2FP.BF16.PACK_AB R17, R246, R245 ;  /* 0x000000f5f611723e */ /* 0x004fe200000010ff */
[----:B------:R-:W-:Y:S01]  /*38b0*/  FFMA.FTZ R121, R33, c[0x0][0x23c], -R121 ;  /* 0x00008f0021797a23 */ /* 0x000fe20000010879 */
[----:B------:R-:W-:Y:S01]  /*38c0*/  F2FP.BF16.PACK_AB R14, R240, R239 ;  /* 0x000000eff00e723e */ /* 0x000fe200000010ff */
[----:B------:R-:W-:Y:S01]  /*38d0*/  FFMA.FTZ R135, R25, c[0x0][0x23c], -R129 ;  /* 0x00008f0019877a23 */ /* 0x000fe20000010881 */
[----:B------:R-:W-:Y:S01]  /*38e0*/  @P2 FSEL R28, R28, -INF , !P0 ;  /* 0xff8000001c1c2808 */ /* 0x000fe20004000000 */
[--C-:B-1----:R-:W-:Y:S01]  /*38f0*/  FFMA.FTZ R11, R34, c[0x0][0x23c], -R113.reuse ;  /* 0x00008f00220b7a23 */ /* 0x102fe20000010871 */
[----:B------:R-:W1:Y:S01]  /*3900*/  MUFU.EX2 R237, R237 ;  /* 0x000000ed00ed7308 */ /* 0x000e620000000800 */
[----:B------:R-:W-:Y:S01]  /*3910*/  F2FP.BF16.PACK_AB R10, R234, R227 ;  /* 0x000000e3ea0a723e */ /* 0x000fe200000010ff */
[----:B------:R-:W-:Y:S01]  /*3920*/  FFMA.FTZ R113, R35, c[0x0][0x23c], -R113 ;  /* 0x00008f0023717a23 */ /* 0x000fe20000010871 */
[----:B------:R-:W-:Y:S01]  /*3930*/  @P2 FSEL R29, R29, -INF , !P1 ;  /* 0xff8000001d1d2808 */ /* 0x000fe20004800000 */
[--C-:B------:R-:W-:Y:S02]  /*3940*/  FFMA.FTZ R123, R28, c[0x0][0x23c], -R129.reuse ;  /* 0x00008f001c7b7a23 */ /* 0x100fe40000010881 */
[----:B------:R-:W-:Y:S02]  /*3950*/  STS [R201+0xe000], R10 ;  /* 0x00e0000ac9007388 */ /* 0x000fe40000000800 */
[----:B------:R-:W-:Y:S02]  /*3960*/  FFMA.FTZ R129, R29, c[0x0][0x23c], -R129 ;  /* 0x00008f001d817a23 */ /* 0x000fe40000010881 */
[----:B------:R-:W-:Y:S01]  /*3970*/  MUFU.EX2 R241, R241 ;  /* 0x000000f100f17308 */ /* 0x000fe20000000800 */
[----:B------:R-:W-:Y:S01]  /*3980*/  STS [R206+0xe000], R17 ;  /* 0x00e00011ce007388 */ /* 0x000fe20000000800 */
[----:B---3--:R-:W-:Y:S05]  /*3990*/  F2FP.BF16.PACK_AB R15, R248, R247 ;  /* 0x000000f7f80f723e */ /* 0x008fea00000010ff */
[----:B------:R-:W-:Y:S03]  /*39a0*/  STS [R206+0xe400], R15 ;  /* 0x00e4000fce007388 */ /* 0x000fe60000000800 */
[----:B------:R-:W2:Y:S01]  /*39b0*/  MUFU.EX2 R242, R242 ;  /* 0x000000f200f27308 */ /* 0x000ea20000000800 */
[----:B------:R3:W-:Y:S01]  /*39c0*/  STS [R201+0xf400], R14 ;  /* 0x00f4000ec9007388 */ /* 0x0007e20000000800 */
[----:B-1----:R-:W-:Y:S05]  /*39d0*/  F2FP.BF16.PACK_AB R18, R238, R237 ;  /* 0x000000edee12723e */ /* 0x002fea00000010ff */
[----:B------:R1:W-:Y:S03]  /*39e0*/  STS [R201+0xf000], R18 ;  /* 0x00f00012c9007388 */ /* 0x0003e60000000800 */
[----:B------:R-:W-:Y:S10]  /*39f0*/  MUFU.EX2 R243, R243 ;  /* 0x000000f300f37308 */ /* 0x000ff40000000800 */
[----:B------:R-:W1:Y:S01]  /*3a00*/  MUFU.EX2 R244, R244 ;  /* 0x000000f400f47308 */ /* 0x000e620000000800 */
[----:B--2---:R-:W-:Y:S05]  /*3a10*/  F2FP.BF16.PACK_AB R13, R242, R241 ;  /* 0x000000f1f20d723e */ /* 0x004fea00000010ff */
[----:B------:R-:W-:Y:S04]  /*3a20*/  STS [R206+0xf000], R13 ;  /* 0x00f0000dce007388 */ /* 0x000fe80000000800 */
[----:B------:R1:W-:Y:S10]  /*3a30*/  MUFU.EX2 R125, R11 ;  /* 0x0000000b007d7308 */ /* 0x0003f40000000800 */
[----:B------:R-:W-:Y:S10]  /*3a40*/  MUFU.EX2 R250, R250 ;  /* 0x000000fa00fa7308 */ /* 0x000ff40000000800 */
[----:B------:R-:W-:Y:S01]  /*3a50*/  MUFU.EX2 R252, R252 ;  /* 0x000000fc00fc7308 */ /* 0x000fe20000000800 */
[----:B-1----:R-:W-:Y:S05]  /*3a60*/  F2FP.BF16.PACK_AB R11, R244, R243 ;  /* 0x000000f3f40b723e */ /* 0x002fea00000010ff */
[----:B------:R-:W-:Y:S04]  /*3a70*/  STS [R206+0xf400], R11 ;  /* 0x00f4000bce007388 */ /* 0x000fe80000000800 */
[----:B------:R-:W1:Y:S10]  /*3a80*/  MUFU.EX2 R139, R139 ;  /* 0x0000008b008b7308 */ /* 0x000e740000000800 */
[----:B------:R2:W-:Y:S10]  /*3a90*/  MUFU.EX2 R127, R9 ;  /* 0x00000009007f7308 */ /* 0x0005f40000000800 */
[----:B------:R-:W3:Y:S01]  /*3aa0*/  MUFU.EX2 R126, R113 ;  /* 0x00000071007e7308 */ /* 0x000ee20000000800 */
[----:B-1----:R-:W-:Y:S05]  /*3ab0*/  F2FP.BF16.PACK_AB R34, R139, R252 ;  /* 0x000000fc8b22723e */ /* 0x002fea00000010ff */
[----:B------:R-:W-:Y:S04]  /*3ac0*/  STS [R205+0xe400], R34 ;  /* 0x00e40022cd007388 */ /* 0x000fe80000000800 */
[----:B------:R-:W-:Y:S01]  /*3ad0*/  MUFU.EX2 R185, R185 ;  /* 0x000000b900b97308 */ /* 0x000fe20000000800 */
[----:B--2---:R-:W-:Y:S05]  /*3ae0*/  F2FP.BF16.PACK_AB R9, R250, R249 ;  /* 0x000000f9fa09723e */ /* 0x004fea00000010ff */
[----:B------:R-:W-:Y:S04]  /*3af0*/  STS [R205+0xe000], R9 ;  /* 0x00e00009cd007388 */ /* 0x000fe80000000800 */
[----:B------:R-:W1:Y:S01]  /*3b00*/  MUFU.EX2 R184, R121 ;  /* 0x0000007900b87308 */ /* 0x000e620000000800 */
[----:B---3--:R-:W-:Y:S05]  /*3b10*/  F2FP.BF16.PACK_AB R14, R126, R125 ;  /* 0x0000007d7e0e723e */ /* 0x008fea00000010ff */
        /* <DEDUP_REMOVED lines=10> */
[----:B------:R-:W-:Y:S10]  /*3bc0*/  MUFU.EX2 R123, R123 ;  /* 0x0000007b007b7308 */ /* 0x000ff40000000800 */
[----:B------:R-:W2:Y:S01]  /*3bd0*/  MUFU.EX2 R129, R129 ;  /* 0x0000008100817308 */ /* 0x000ea20000000800 */
[----:B-1----:R-:W-:Y:S05]  /*3be0*/  F2FP.BF16.PACK_AB R22, R130, R137 ;  /* 0x000000898216723e */ /* 0x002fea00000010ff */
[----:B------:R-:W-:Y:S04]  /*3bf0*/  STS [R205+0xf400], R22 ;  /* 0x00f40016cd007388 */ /* 0x000fe80000000800 */
[----:B------:R-:W1:Y:S01]  /*3c00*/  MUFU.EX2 R131, R131 ;  /* 0x0000008300837308 */ /* 0x000e620000000800 */
[----:B--2---:R-:W-:Y:S05]  /*3c10*/  F2FP.BF16.PACK_AB R26, R129, R123 ;  /* 0x0000007b811a723e */ /* 0x004fea00000010ff */
[----:B------:R-:W-:Y:S01]  /*3c20*/  STS [R223+0xf000], R26 ;  /* 0x00f0001adf007388 */ /* 0x000fe20000000800 */
[----:B-1----:R-:W-:Y:S05]  /*3c30*/  F2FP.BF16.PACK_AB R30, R127, R131 ;  /* 0x000000837f1e723e */ /* 0x002fea00000010ff */
[----:B------:R-:W-:Y:S04]  /*3c40*/  STS [R223+0xf400], R30 ;  /* 0x00f4001edf007388 */ /* 0x000fe80000000800 */
[----:B------:R-:W1:Y:S08]  /*3c50*/  LDSM.16.M88.4 R100, [R174+0x4000] ;  /* 0x00400000ae64783b */ /* 0x000e700000000200 */
[----:B------:R-:W2:Y:S08]  /*3c60*/  LDSM.16.M88.4 R104, [R174+0x5000] ;  /* 0x00500000ae68783b */ /* 0x000eb00000000200 */
[----:B------:R-:W3:Y:S08]  /*3c70*/  LDSM.16.M88.4 R108, [R2+0x4000] ;  /* 0x00400000026c783b */ /* 0x000ef00000000200 */
        /* <DEDUP_REMOVED lines=12> */
[-C--:B---3--:R-:W-:Y:S08]  /*3d40*/  HMMA.16816.F32.BF16 R4, R108, R148.reuse, R4 ;  /* 0x000000946c04723c */ /* 0x088ff00000041804 */
[C---:B------:R-:W-:Y:S08]  /*3d50*/  HMMA.16816.F32.BF16 R8, R112.reuse, R148, R8 ;  /* 0x000000947008723c */ /* 0x040ff00000041808 */
        /* <DEDUP_REMOVED lines=18> */
[C---:B----4-:R-:W-:Y:S01]  /*3e80*/  FADD.FTZ R121, -R251.reuse, R4 ;  /* 0x00000004fb797221 */ /* 0x050fe20000010100 */
[C---:B------:R-:W-:Y:S04]  /*3e90*/  HMMA.16816.F32.BF16 R16, R100.reuse, R166, R16 ;  /* 0x000000a66410723c */ /* 0x040fe80000041810 */
[----:B------:R-:W-:Y:S02]  /*3ea0*/  FADD.FTZ R105, -R251, R5 ;  /* 0x00000005fb697221 */ /* 0x000fe40000010100 */
[----:B------:R-:W-:Y:S02]  /*3eb0*/  FMUL.FTZ R227, R227, R121 ;  /* 0x00000079e3e37220 */ /* 0x000fe40000410000 */
[----:B------:R-:W-:Y:S01]  /*3ec0*/  FADD.FTZ R9, -R134, R9 ;  /* 0x0000000986097221 */ /* 0x000fe20000010100 */
[-C--:B------:R-:W-:Y:S03]  /*3ed0*/  HMMA.16816.F32.BF16 R20, R100, R168.reuse, R20 ;  /* 0x000000a86414723c */ /* 0x080fe60000041814 */
[----:B------:R-:W-:Y:S02]  /*3ee0*/  FMUL.FTZ R238, R238, R9 ;  /* 0x00000009eeee7220 */ /* 0x000fe40000410000 */
[----:B------:R-:W-:Y:S02]  /*3ef0*/  FADD.FTZ R10, -R122, R10 ;  /* 0x0000000a7a0a7221 */ /* 0x000fe40000010100 */
[----:B------:R-:W-:Y:S01]  /*3f00*/  FADD.FTZ R13, -R134, R13 ;  /* 0x0000000d860d7221 */ /* 0x000fe20000010100 */
[C---:B------:R-:W-:Y:S04]  /*3f10*/  HMMA.16816.F32.BF16 R24, R112.reuse, R168, R24 ;  /* 0x000000a87018723c */ /* 0x040fe80000041818 */
[C---:B------:R-:W-:Y:S02]  /*3f20*/  FADD.FTZ R11, -R122.reuse, R11 ;  /* 0x0000000b7a0b7221 */ /* 0x040fe40000010100 */
[----:B------:R-:W-:Y:S02]  /*3f30*/  FADD.FTZ R14, -R122, R14 ;  /* 0x0000000e7a0e7221 */ /* 0x000fe40000010100 */
[C---:B------:R-:W-:Y:S01]  /*3f40*/  FADD.FTZ R17, -R251.reuse, R17 ;  /* 0x00000011fb117221 */ /* 0x040fe20000010100 */
[-C--:B------:R-:W-:Y:S03]  /*3f50*/  HMMA.16816.F32.BF16 R28, R112, R170.reuse, R28 ;  /* 0x000000aa701c723c */ /* 0x080fe6000004181c */
[----:B------:R-:W-:Y:S02]  /*3f60*/  FMUL.FTZ R246, R246, R17 ;  /* 0x00000011f6f67220 */ /* 0x000fe40000410000 */
[C---:B------:R-:W-:Y:S02]  /*3f70*/  FADD.FTZ R18, -R138.reuse, R18 ;  /* 0x000000128a127221 */ /* 0x040fe40000010100 */
[----:B------:R-:W-:Y:S01]  /*3f80*/  FADD.FTZ R17, -R251, R20 ;  /* 0x00000014fb117221 */ /* 0x000fe20000010100 */
[----:B------:R-:W-:Y:S04]  /*3f90*/  HMMA.16816.F32.BF16 R32, R100, R170, R32 ;  /* 0x000000aa6420723c */ /* 0x000fe80000041820 */
[----:B------:R-:W-:Y:S02]  /*3fa0*/  FMUL.FTZ R249, R249, R17 ;  /* 0x00000011f9f97220 */ /* 0x000fe40000410000 */
[C---:B------:R-:W-:Y:S02]  /*3fb0*/  FADD.FTZ R17, -R138.reuse, R6 ;  /* 0x000000068a117221 */ /* 0x040fe40000010100 */
[----:B------:R-:W-:Y:S04]  /*3fc0*/  FMUL.FTZ R247, R247, R18 ;  /* 0x00000012f7f77220 */ /* 0x000fe80000410000 */
[C---:B------:R-:W-:Y:S02]  /*3fd0*/  FADD.FTZ R18, -R138.reuse, R23 ;  /* 0x000000178a127221 */ /* 0x040fe40000010100 */
        /* <DEDUP_REMOVED lines=8> */
[----:B------:R-:W-:Y:S02]  /*4060*/  FADD.FTZ R251, -R251, R33 ;  /* 0x00000021fbfb7221 */ /* 0x000fe40000010100 */
[----:B------:R-:W-:Y:S02]  /*4070*/  FMUL.FTZ R250, R250, R21 ;  /* 0x00000015fafa7220 */ /* 0x000fe40000410000 */
[C---:B------:R-:W-:Y:S02]  /*4080*/  FADD.FTZ R21, -R138.reuse, R7 ;  /* 0x000000078a157221 */ /* 0x040fe40000010100 */
[C---:B------:R-:W-:Y:S02]  /*4090*/  FADD.FTZ R19, -R138.reuse, R19 ;  /* 0x000000138a137221 */ /* 0x040fe40000010100 */
[C---:B------:R-:W-:Y:S02]  /*40a0*/  FADD.FTZ R34, -R138.reuse, R34 ;  /* 0x000000228a227221 */ /* 0x040fe40000010100 */
[----:B------:R-:W-:Y:S02]  /*40b0*/  FADD.FTZ R138, -R138, R35 ;  /* 0x000000238a8a7221 */ /* 0x000fe40000010100 */
        /* <DEDUP_REMOVED lines=35> */
[----:B------:R-:W-:Y:S01]  /*42f0*/  IMAD.MOV.U32 R13, RZ, RZ, -0x2000 ;  /* 0xffffe000ff0d7424 */ /* 0x000fe200078e00ff */
[----:B------:R-:W-:Y:S01]  /*4300*/  ISETP.GE.AND P1, PT, R192, c[0x0][0x220], PT ;  /* 0x00008800c0007a0c */ /* 0x000fe20003f26270 */
[----:B------:R-:W-:Y:S01]  /*4310*/  IMAD.MOV.U32 R7, RZ, RZ, c[0x0][0x190] ;  /* 0x00006400ff077624 */ /* 0x000fe200078e00ff */
[----:B------:R-:W-:Y:S03]  /*4320*/  ISETP.NE.U32.AND P4, PT, R4, 0x1, PT ;  /* 0x000000010400780c */ /* 0x000fe60003f85070 */
[----:B------:R-:W-:Y:S01]  /*4330*/  IMAD.U32 R5, R7, -0x40, RZ ;  /* 0xffffffc007057824 */ /* 0x000fe200078e00ff */
[----:B------:R-:W-:Y:S04]  /*4340*/  SEL R13, R13, 0x2000, !P4 ;  /* 0x000020000d0d7807 */ /* 0x000fe80006000000 */
[----:B------:R-:W-:Y:S01]  /*4350*/  LEA R230, P0, R5, R230, 0x1 ;  /* 0x000000e605e67211 */ /* 0x000fe200078008ff */
[--C-:B------:R-:W-:Y:S02]  /*4360*/  IMAD.IADD R218, R218, 0x1, R13.reuse ;  /* 0x00000001dada7824 */ /* 0x100fe400078e020d */
[--C-:B------:R-:W-:Y:S01]  /*4370*/  IMAD.IADD R213, R213, 0x1, R13.reuse ;  /* 0x00000001d5d57824 */ /* 0x100fe200078e020d */
[----:B------:R-:W-:Y:S01]  /*4380*/  LEA.HI.X.SX32 R231, R5, R231, 0x1, P0 ;  /* 0x000000e705e77211 */ /* 0x000fe200000f0eff */
[----:B------:R-:W-:Y:S01]  /*4390*/  @!P1 IMAD.MOV.U32 R5, RZ, RZ, c[0x0][0x194] ;  /* 0x00006500ff059624 */ /* 0x000fe200078e00ff */
[----:B------:R1:W-:Y:S01]  /*43a0*/  @P1 STS [R218], RZ ;  /* 0x000000ffda001388 */ /* 0x0003e20000000800 */
[C---:B------:R-:W-:Y:S01]  /*43b0*/  @!P1 LEA R4, P0, R7.reuse, R230, 0x6 ;  /* 0x000000e607049211 */ /* 0x040fe200078030ff */
[----:B------:R-:W-:Y:S02]  /*43c0*/  IMAD.IADD R178, R178, 0x1, R13 ;  /* 0x00000001b2b27824 */ /* 0x000fe400078e020d */
[----:B------:R1:W-:Y:S01]  /*43d0*/  @P1 STS [R218+0x4], RZ ;  /* 0x000004ffda001388 */ /* 0x0003e20000000800 */
[----:B------:R-:W-:Y:S03]  /*43e0*/  @!P1 LEA.HI.X R5, R7, R231, R5, 0x6, P0 ;  /* 0x000000e707059211 */ /* 0x000fe600000f3405 */
[----:B------:R1:W-:Y:S04]  /*43f0*/  @P1 STS [R218+0x8], RZ ;  /* 0x000008ffda001388 */ /* 0x0003e80000000800 */
[----:B------:R1:W-:Y:S04]  /*4400*/  @P1 STS [R218+0xc], RZ ;  /* 0x00000cffda001388 */ /* 0x0003e80000000800 */
[----:B------:R-:W-:Y:S01]  /*4410*/  @!PT LDS RZ, [RZ] ;  /* 0x00000000fffff984 */ /* 0x000fe20000000800 */
[----:B------:R-:W-:Y:S01]  /*4420*/  @!PT LDS RZ, [RZ] ;  /* 0x00000000fffff984 */ /* 0x000fe20000000800 */
[----:B------:R-:W-:Y:S01]  /*4430*/  @!PT LDS RZ, [RZ] ;  /* 0x00000000fffff984 */ /* 0x000fe20000000800 */
[----:B------:R1:W-:Y:S04]  /*4440*/  @!P1 LDGSTS.E.BYPASS.LTC128B.128 [R213], [R230.64] ;  /* 0x00000000e6d59fae */ /* 0x0003e8000b901d54 */
[----:B------:R1:W-:Y:S04]  /*4450*/  @P1 STS [R218+0x1000], RZ ;  /* 0x001000ffda001388 */ /* 0x0003e80000000800 */
[----:B------:R1:W-:Y:S04]  /*4460*/  @P1 STS [R218+0x1004], RZ ;  /* 0x001004ffda001388 */ /* 0x0003e80000000800 */
[----:B------:R1:W-:Y:S04]  /*4470*/  @P1 STS [R218+0x1008], RZ ;  /* 0x001008ffda001388 */ /* 0x0003e80000000800 */
[----:B------:R1:W-:Y:S04]  /*4480*/  @P1 STS [R218+0x100c], RZ ;  /* 0x00100cffda001388 */ /* 0x0003e80000000800 */
[----:B------:R-:W-:Y:S01]  /*4490*/  @!PT LDS RZ, [RZ] ;  /* 0x00000000fffff984 */ /* 0x000fe20000000800 */
[----:B------:R-:W-:Y:S01]  /*44a0*/  @!PT LDS RZ, [RZ] ;  /* 0x00000000fffff984 */ /* 0x000fe20000000800 */
[----:B------:R-:W-:Y:S01]  /*44b0*/  @!PT LDS RZ, [RZ] ;  /* 0x00000000fffff984 */ /* 0x000fe20000000800 */
[----:B------:R1:W-:Y:S04]  /*44c0*/  @!P1 LDGSTS.E.BYPASS.LTC128B.128 [R213+0x1000], [R4.64] ;  /* 0x0100000004d59fae */ /* 0x0003e8000b901d54 */
[----:B------:R-:W0:Y:S02]  /*44d0*/  LDGDEPBAR ;  /* 0x00000000000079af */ /* 0x000e240000000000 */
.L_x_77:
        /* <DEDUP_REMOVED lines=24> */
[C---:B-1----:R-:W-:Y:S01]  /*4660*/  IADD3 R4, R112.reuse, 0x4000, RZ ;  /* 0x0000400070047810 */ /* 0x042fe20007ffe0ff */
        /* <DEDUP_REMOVED lines=12> */
[----:B------:R-:W-:Y:S04]  /*4730*/  LDSM.16.MT88.4 R4, [R177+0xe000] ;  /* 0x00e00000b104783b */ /* 0x000fe80000004200 */
        /* <DEDUP_REMOVED lines=49> */
[----:B------:R-:W-:Y:S01]  /*4a50*/  IMAD.MOV.U32 R7, RZ, RZ, c[0x0][0x370] ;  /* 0x0000dc00ff077624 */ /* 0x000fe200078e00ff */
[----:B------:R-:W-:Y:S03]  /*4a60*/  ISETP.GE.AND P1, PT, R192, c[0x0][0x220], PT ;  /* 0x00008800c0007a0c */ /* 0x000fe60003f26270 */
[----:B------:R-:W-:Y:S05]  /*4a70*/  IMAD.U32 R5, R7, -0x40, RZ ;  /* 0xffffffc007057824 */ /* 0x000fea00078e00ff */
[C---:B------:R-:W-:Y:S04]  /*4a80*/  LEA R228, P0, R5.reuse, R228, 0x1 ;  /* 0x000000e405e47211 */ /* 0x040fe800078008ff */
[----:B------:R-:W-:Y:S01]  /*4a90*/  LEA.HI.X.SX32 R229, R5, R229, 0x1, P0 ;  /* 0x000000e505e57211 */ /* 0x000fe200000f0eff */
[----:B------:R1:W-:Y:S01]  /*4aa0*/  @P1 STS.128 [R196+0x4000], RZ ;  /* 0x004000ffc4001388 */ /* 0x0003e20000000c00 */
[----:B------:R-:W-:Y:S01]  /*4ab0*/  @!P1 IMAD.MOV.U32 R5, RZ, RZ, c[0x0][0x374] ;  /* 0x0000dd00ff059624 */ /* 0x000fe200078e00ff */
[C---:B------:R-:W-:Y:S02]  /*4ac0*/  @!P1 LEA R6, P0, R7.reuse, R228, 0x6 ;  /* 0x000000e407069211 */ /* 0x040fe400078030ff */
[----:B------:R-:W-:Y:S01]  /*4ad0*/  @!PT LDS RZ, [RZ] ;  /* 0x00000000fffff984 */ /* 0x000fe20000000800 */
[----:B------:R-:W-:Y:S01]  /*4ae0*/  @!PT LDS RZ, [RZ] ;  /* 0x00000000fffff984 */ /* 0x000fe20000000800 */
[----:B------:R-:W-:Y:S01]  /*4af0*/  @!PT LDS RZ, [RZ] ;  /* 0x00000000fffff984 */ /* 0x000fe20000000800 */
[----:B------:R1:W-:Y:S02]  /*4b00*/  @!P1 LDGSTS.E.BYPASS.LTC128B.128 [R196+0x4000], [R228.64] ;  /* 0x04000000e4c49fae */ /* 0x0003e4000b901d54 */
[----:B------:R-:W-:Y:S02]  /*4b10*/  @!P1 LEA.HI.X R7, R7, R229, R5, 0x6, P0 ;  /* 0x000000e507079211 */ /* 0x000fe400000f3405 */
[----:B------:R1:W-:Y:S04]  /*4b20*/  @P1 STS.128 [R196+0x5000], RZ ;  /* 0x005000ffc4001388 */ /* 0x0003e80000000c00 */
[----:B------:R-:W-:Y:S01]  /*4b30*/  @!PT LDS RZ, [RZ] ;  /* 0x00000000fffff984 */ /* 0x000fe20000000800 */
[----:B------:R-:W-:Y:S01]  /*4b40*/  @!PT LDS RZ, [RZ] ;  /* 0x00000000fffff984 */ /* 0x000fe20000000800 */
[----:B------:R-:W-:Y:S01]  /*4b50*/  @!PT LDS RZ, [RZ] ;  /* 0x00000000fffff984 */ /* 0x000fe20000000800 */
[----:B------:R1:W-:Y:S04]  /*4b60*/  @!P1 LDGSTS.E.BYPASS.LTC128B.128 [R196+0x5000], [R6.64] ;  /* 0x0500000006c49fae */ /* 0x0003e8000b901d54 */
[----:B------:R-:W0:Y:S02]  /*4b70*/  LDGDEPBAR ;  /* 0x00000000000079af */ /* 0x000e240000000000 */
.L_x_78:
[----:B------:R-:W-:Y:S01]  /*4b80*/  LDSM.16.M88.4 R20, [R180] ;  /* 0x00000000b414783b */ /* 0x000fe20000000200 */
[--C-:B------:R-:W-:Y:S02]  /*4b90*/  IMAD.IADD R113, R112, 0x1, R183.reuse ;  /* 0x0000000170717824 */ /* 0x100fe400078e02b7 */
[----:B------:R-:W-:Y:S01]  /*4ba0*/  IMAD.IADD R115, R180, 0x1, R183 ;  /* 0x00000001b4737824 */ /* 0x000fe200078e02b7 */
[----:B------:R-:W2:Y:S01]  /*4bb0*/  LDSM.16.MT88.4 R8, [R112+0x6000] ;  /* 0x006000007008783b */ /* 0x000ea20000004200 */
[----:B------:R-:W-:Y:S03]  /*4bc0*/  IMAD.IADD R114, R183, 0x1, R0 ;  /* 0x00000001b7727824 */ /* 0x000fe600078e0200 */
[----:B------:R-:W3:Y:S04]  /*4bd0*/  LDSM.16.MT88.4 R16, [R113+0x6000] ;  /* 0x006000007110783b */ /* 0x000ee80000004200 */
[----:B------:R-:W-:Y:S04]  /*4be0*/  LDSM.16.M88.4 R24, [R0] ;  /* 0x000000000018783b */ /* 0x000fe80000000200 */
[----:B------:R-:W4:Y:S04]  /*4bf0*/  LDSM.16.MT88.4 R28, [R112+0x6800] ;  /* 0x00680000701c783b */ /* 0x000f280000004200 */
[----:B------:R-:W1:Y:S04]  /*4c00*/  LDSM.16.MT88.4 R32, [R113+0x6800] ;  /* 0x006800007120783b */ /* 0x000e680000004200 */
[----:B------:R-:W-:Y:S04]  /*4c10*/  LDSM.16.MT88.4 R104, [R112+0x7000] ;  /* 0x007000007068783b */ /* 0x000fe80000004200 */
[----:B------:R-:W1:Y:S04]  /*4c20*/  LDSM.16.M88.4 R100, [R115] ;  /* 0x000000007364783b */ /* 0x000e680000000200 */
[----:B------:R-:W-:Y:S01]  /*4c30*/  LDSM.16.MT88.4 R108, [R112+0x7800] ;  /* 0x00780000706c783b */ /* 0x000fe20000004200 */
[C---:B-12---:R-:W-:Y:S08]  /*4c40*/  HMMA.16816.F32.BF16 R4, R20.reuse, R8, RZ ;  /* 0x000000081404723c */ /* 0x046ff000000418ff */
[C---:B------:R-:W-:Y:S08]  /*4c50*/  HMMA.16816.F32.BF16 R8, R20.reuse, R10, RZ ;  /* 0x0000000a1408723c */ /* 0x040ff000000418ff */
[C---:B---3--:R-:W-:Y:S08]  /*4c60*/  HMMA.16816.F32.BF16 R12, R20.reuse, R16, RZ ;  /* 0x00000010140c723c */ /* 0x048ff000000418ff */
[----:B------:R-:W-:Y:S01]  /*4c70*/  HMMA.16816.F32.BF16 R16, R20, R18, RZ ;  /* 0x000000121410723c */ /* 0x000fe200000418ff */
[----:B------:R-:W1:Y:S07]  /*4c80*/  LDSM.16.MT88.4 R20, [R113+0x7000] ;  /* 0x007000007114783b */ /* 0x000e6e0000004200 */
[C---:B----4-:R-:W-:Y:S08]  /*4c90*/  HMMA.16816.F32.BF16 R4, R24.reuse, R28, R4 ;  /* 0x0000001c1804723c */ /* 0x050ff00000041804 */
[C---:B------:R-:W-:Y:S01]  /*4ca0*/  HMMA.16816.F32.BF16 R8, R24.reuse, R30, R8 ;  /* 0x0000001e1808723c */ /* 0x040fe20000041808 */
[----:B------:R-:W2:Y:S07]  /*4cb0*/  LDSM.16.M88.4 R28, [R114] ;  /* 0x00000000721c783b */ /* 0x000eae0000000200 */
[C---:B------:R-:W-:Y:S08]  /*4cc0*/  HMMA.16816.F32.BF16 R12, R24.reuse, R32, R12 ;  /* 0x00000020180c723c */ /* 0x040ff0000004180c */
        /* <DEDUP_REMOVED lines=160> */
[C---:B------:R-:W-:Y:S01]  /*56d0*/  LOP3.LUT R4, R219.reuse, 0x1, RZ, 0xc0, !PT ;  /* 0x00000001db047812 */ /* 0x040fe200078ec0ff */
[-C--:B------:R-:W-:Y:S03]  /*56e0*/  HMMA.16816.F32.BF16 R92, R20, R6.reuse, R92 ;  /* 0x00000006145c723c */ /* 0x080fe6000004185c */
[----:B------:R-:W-:Y:S02]  /*56f0*/  ISETP.NE.U32.AND P0, PT, R4, 0x1, PT ;  /* 0x000000010400780c */ /* 0x000fe40003f05070 */
[C---:B------:R-:W-:Y:S02]  /*5700*/  IADD3 R4, R176.reuse, -0x2000, RZ ;  /* 0xffffe000b0047810 */ /* 0x040fe40007ffe0ff */
        /* <DEDUP_REMOVED lines=125> */
.L_x_80:
        /* <DEDUP_REMOVED lines=15> */
.L_x_81:
[----:B------:R-:W-:Y:S01]  /*5fd0*/  BAR.SYNC.DEFER_BLOCKING 0x0 ;  /* 0x0000000000007b1d */ /* 0x000fe20000010000 */
[C---:B-1----:R-:W-:Y:S01]  /*5fe0*/  IMAD.SHL.U32 R37, R197.reuse, 0x80, RZ ;  /* 0x00000080c5257824 */ /* 0x042fe200078e00ff */
[----:B------:R-:W-:Y:S01]  /*5ff0*/  SHF.R.S32.HI R43, RZ, 0x1f, R192 ;  /* 0x0000001fff2b7819 */ /* 0x000fe200000114c0 */
[----:B------:R-:W-:Y:S01]  /*6000*/  IMAD R220, R197, -0x80, R220 ;  /* 0xffffff80c5dc7824 */ /* 0x000fe200078e02dc */
[----:B------:R-:W-:Y:S02]  /*6010*/  MOV R42, R192 ;  /* 0x000000c0002a7202 */ /* 0x000fe40000000f00 */
[----:B------:R-:W-:Y:S01]  /*6020*/  SHF.R.S32.HI R36, RZ, 0x1f, R37 ;  /* 0x0000001fff247819 */ /* 0x000fe20000011425 */
[----:B------:R-:W-:Y:S01]  /*6030*/  BSSY B0, `(.L_x_82) ;  /* 0x0000020000007945 */ /* 0x000fe20003800000 */
[----:B------:R-:W-:Y:S01]  /*6040*/  ISETP.GE.AND P1, PT, R192, c[0x0][0x220], PT ;  /* 0x00008800c0007a0c */ /* 0x000fe20003f26270 */
[----:B------:R-:W-:Y:S01]  /*6050*/  IMAD.WIDE.U32 R40, R37, c[0x0][0x3a0], R42 ;  /* 0x0000e80025287a25 */ /* 0x000fe200078e002a */
[----:B------:R-:W-:-:S02]  /*6060*/  SHF.R.S32.HI R39, RZ, 0x1f, R191 ;  /* 0x0000001fff277819 */ /* 0x000fc400000114bf */
[----:B------:R-:W-:Y:S01]  /*6070*/  ISETP.GE.OR P4, PT, R191, R220, P1 ;  /* 0x000000dcbf00720c */ /* 0x000fe20000f86670 */
[----:B------:R-:W-:Y:S01]  /*6080*/  IMAD R38, R36, c[0x0][0x3a0], RZ ;  /* 0x0000e80024267a24 */ /* 0x000fe200078e02ff */
[----:B------:R-:W-:-:S03]  /*6090*/  IADD3 R44, P0, R34, R40, RZ ;  /* 0x00000028222c7210 */ /* 0x000fc60007f1e0ff */
[----:B------:R-:W-:Y:S01]  /*60a0*/  IMAD R33, R37, c[0x0][0x3a4], R38 ;  /* 0x0000e90025217a24 */ /* 0x000fe200078e0226 */
[----:B------:R-:W-:-:S04]  /*60b0*/  SHF.R.S32.HI R38, RZ, 0x1f, R212 ;  /* 0x0000001fff267819 */ /* 0x000fc800000114d4 */
[----:B------:R-:W-:Y:S01]  /*60c0*/  IADD3.X R45, R32, R41, R33, P0, !PT ;  /* 0x00000029202d7210 */ /* 0x000fe200007fe421 */
[----:B------:R-:W-:Y:S01]  /*60d0*/  IMAD R41, R38, c[0x0][0x3b8], RZ ;  /* 0x0000ee0026297a24 */ /* 0x000fe200078e02ff */
[----:B------:R1:W2:Y:S03]  /*60e0*/  LDS.128 R28, [R196+0x7000] ;  /* 0x00700000c41c7984 */ /* 0x0002a60000000c00 */
[C---:B------:R-:W-:Y:S01]  /*60f0*/  IMAD R41, R212.reuse, c[0x0][0x3bc], R41 ;  /* 0x0000ef00d4297a24 */ /* 0x040fe200078e0229 */
[----:B------:R1:W3:Y:S01]  /*6100*/  LDS.128 R24, [R196+0x8000] ;  /* 0x00800000c4187984 */ /* 0x0002e20000000c00 */
[----:B------:R-:W-:-:S03]  /*6110*/  IMAD.WIDE.U32 R44, R212, c[0x0][0x3b8], R44 ;  /* 0x0000ee00d42c7a25 */ /* 0x000fc600078e002c */
[----:B------:R1:W4:Y:S01]  /*6120*/  LDS.128 R20, [R196+0x9000] ;  /* 0x00900000c4147984 */ /* 0x0003220000000c00 */
[----:B------:R-:W-:-:S03]  /*6130*/  IMAD.IADD R41, R45, 0x1, R41 ;  /* 0x000000012d297824 */ /* 0x000fc600078e0229 */
        /* <DEDUP_REMOVED lines=15> */
.L_x_83:
[----:B------:R-:W-:Y:S05]  /*6230*/  BSYNC B0 ;  /* 0x0000000000007941 */ /* 0x000fea0003800000 */
.L_x_82:
[----:B----4-:R-:W-:Y:S01]  /*6240*/  IADD3 R33, R191, 0x20, RZ ;  /* 0x00000020bf217810 */ /* 0x010fe20007ffe0ff */
[----:B------:R-:W-:Y:S03]  /*6250*/  BSSY B0, `(.L_x_84) ;  /* 0x000000d000007945 */ /* 0x000fe60003800000 */
[----:B------:R-:W-:-:S13]  /*6260*/  ISETP.GE.OR P3, PT, R33, R220, P1 ;  /* 0x000000dc2100720c */ /* 0x000fda0000f66670 */
        /* <DEDUP_REMOVED lines=11> */
.L_x_85:
[----:B------:R-:W-:Y:S05]  /*6320*/  BSYNC B0 ;  /* 0x0000000000007941 */ /* 0x000fea0003800000 */
.L_x_84:
[----:B--2---:R-:W-:Y:S01]  /*6330*/  IADD3 R29, R191, 0x40, RZ ;  /* 0x00000040bf1d7810 */ /* 0x004fe20007ffe0ff */
        /* <DEDUP_REMOVED lines=13> */
.L_x_87:
[----:B------:R-:W-:Y:S05]  /*6410*/  BSYNC B0 ;  /* 0x0000000000007941 */ /* 0x000fea0003800000 */
.L_x_86:
[----:B--23--:R-:W-:Y:S01]  /*6420*/  IADD3 R25, R191, 0x60, RZ ;  /* 0x00000060bf197810 */ /* 0x00cfe20007ffe0ff */
        /* <DEDUP_REMOVED lines=13> */
.L_x_89:
[----:B------:R-:W-:Y:S05]  /*6500*/  BSYNC B0 ;  /* 0x0000000000007941 */ /* 0x000fea0003800000 */
.L_x_88:
[C---:B------:R-:W-:Y:S01]  /*6510*/  IMAD.WIDE.U32 R42, R37.reuse, c[0x0][0x3a8], R42 ;  /* 0x0000ea00252a7a25 */ /* 0x040fe200078e002a */
        /* <DEDUP_REMOVED lines=18> */
.L_x_91:
[----:B------:R-:W-:Y:S05]  /*6640*/  BSYNC B0 ;  /* 0x0000000000007941 */ /* 0x000fea0003800000 */
.L_x_90:
        /* <DEDUP_REMOVED lines=12> */
.L_x_93:
[----:B------:R-:W-:Y:S05]  /*6710*/  BSYNC B0 ;  /* 0x0000000000007941 */ /* 0x000fea0003800000 */
.L_x_92:
        /* <DEDUP_REMOVED lines=12> */
.L_x_95:
[----:B------:R-:W-:Y:S05]  /*67e0*/  BSYNC B0 ;  /* 0x0000000000007941 */ /* 0x000fea0003800000 */
.L_x_94:
        /* <DEDUP_REMOVED lines=12> */
.L_x_52:
[----:B------:R-:W-:Y:S02]  /*68b0*/  ISETP.NE.AND P0, PT, R222, -0x1, PT ;  /* 0xffffffffde00780c */ /* 0x000fe40003f05270 */
[----:B------:R-:W-:-:S11]  /*68c0*/  SHF.R.S32.HI R5, RZ, 0x1f, R195 ;  /* 0x0000001fff057819 */ /* 0x000fd600000114c3 */
        /* <DEDUP_REMOVED lines=15> */
.L_x_97:
        /* <DEDUP_REMOVED lines=15> */
.L_x_98:
[C---:B------:R-:W-:Y:S01]  /*6ab0*/  SHF.L.U32 R7, R197.reuse, 0x7, RZ ;  /* 0x00000007c5077819 */ /* 0x040fe200000006ff */
[----:B------:R-:W-:Y:S01]  /*6ac0*/  IMAD R220, R197, -0x80, R220 ;  /* 0xffffff80c5dc7824 */ /* 0x000fe200078e02dc */
[----:B------:R-:W-:Y:S01]  /*6ad0*/  ISETP.GE.AND P1, PT, R192, c[0x0][0x220], PT ;  /* 0x00008800c0007a0c */ /* 0x000fe20003f26270 */
[----:B------:R-:W-:Y:S01]  /*6ae0*/  BSSY B0, `(.L_x_99) ;  /* 0x0000017000007945 */ /* 0x000fe20003800000 */
[----:B------:R-:W-:Y:S01]  /*6af0*/  SHF.R.S32.HI R5, RZ, 0x1f, R7 ;  /* 0x0000001fff057819 */ /* 0x000fe20000011407 */
[----:B------:R-:W-:Y:S01]  /*6b00*/  IMAD.WIDE.U32 R10, R7, c[0x0][0x3a0], R192 ;  /* 0x0000e800070a7a25 */ /* 0x000fe200078e00c0 */
[----:B------:R-:W-:-:S03]  /*6b10*/  ISETP.GE.OR P4, PT, R191, R220, P1 ;  /* 0x000000dcbf00720c */ /* 0x000fc60000f86670 */
[----:B------:R-:W-:Y:S01]  /*6b20*/  IMAD R8, R5, c[0x0][0x3a0], RZ ;  /* 0x0000e80005087a24 */ /* 0x000fe200078e02ff */
[----:B------:R-:W-:Y:S02]  /*6b30*/  IADD3 R12, P0, R4, R10, RZ ;  /* 0x0000000a040c7210 */ /* 0x000fe40007f1e0ff */
[----:B------:R-:W-:Y:S01]  /*6b40*/  SHF.R.S32.HI R4, RZ, 0x1f, R212 ;  /* 0x0000001fff047819 */ /* 0x000fe200000114d4 */
[----:B------:R-:W-:-:S05]  /*6b50*/  IMAD R9, R7, c[0x0][0x3a4], R8 ;  /* 0x0000e90007097a24 */ /* 0x000fca00078e0208 */
[----:B------:R-:W-:Y:S01]  /*6b60*/  IADD3.X R13, R6, R11, R9, P0, !PT ;  /* 0x0000000b060d7210 */ /* 0x000fe200007fe409 */
[----:B------:R-:W-:Y:S01]  /*6b70*/  IMAD R11, R4, c[0x0][0x3b8], RZ ;  /* 0x0000ee00040b7a24 */ /* 0x000fe200078e02ff */
[----:B------:R-:W-:-:S03]  /*6b80*/  SHF.R.S32.HI R6, RZ, 0x1f, R191 ;  /* 0x0000001fff067819 */ /* 0x000fc600000114bf */
[C---:B------:R-:W-:Y:S02]  /*6b90*/  IMAD R11, R212.reuse, c[0x0][0x3bc], R11 ;  /* 0x0000ef00d40b7a24 */ /* 0x040fe400078e020b */
        /* <DEDUP_REMOVED lines=11> */
.L_x_100:
[----:B------:R-:W-:Y:S05]  /*6c50*/  BSYNC B0 ;  /* 0x0000000000007941 */ /* 0x000fea0003800000 */
.L_x_99:
[----:B------:R-:W-:Y:S01]  /*6c60*/  IADD3 R9, R191, 0x20, RZ ;  /* 0x00000020bf097810 */ /* 0x000fe20007ffe0ff */
        /* <DEDUP_REMOVED lines=13> */
.L_x_102:
[----:B------:R-:W-:Y:S05]  /*6d40*/  BSYNC B0 ;  /* 0x0000000000007941 */ /* 0x000fea0003800000 */
.L_x_101:
        /* <DEDUP_REMOVED lines=14> */
.L_x_104:
[----:B------:R-:W-:Y:S05]  /*6e30*/  BSYNC B0 ;  /* 0x0000000000007941 */ /* 0x000fea0003800000 */
.L_x_103:
        /* <DEDUP_REMOVED lines=14> */
.L_x_106:
[----:B------:R-:W-:Y:S05]  /*6f20*/  BSYNC B0 ;  /* 0x0000000000007941 */ /* 0x000fea0003800000 */
.L_x_105:
[----:B------:R-:W-:Y:S01]  /*6f30*/  IMAD.WIDE.U32 R10, R7, c[0x0][0x3a8], R192 ;  /* 0x0000ea00070a7a25 */ /* 0x000fe200078e00c0 */
[----:B------:R-:W-:Y:S03]  /*6f40*/  BSSY B0, `(.L_x_107) ;  /* 0x0000013000007945 */ /* 0x000fe60003800000 */
[----:B------:R-:W-:Y:S02]  /*6f50*/  IMAD R8, R5, c[0x0][0x3a8], RZ ;  /* 0x0000ea0005087a24 */ /* 0x000fe400078e02ff */
[----:B------:R-:W-:Y:S02]  /*6f60*/  IMAD R5, R4, c[0x0][0x3c0], RZ ;  /* 0x0000f00004057a24 */ /* 0x000fe400078e02ff */
[----:B------:R-:W-:Y:S01]  /*6f70*/  IMAD R7, R7, c[0x0][0x3ac], R8 ;  /* 0x0000eb0007077a24 */ /* 0x000fe200078e0208 */
[----:B------:R-:W-:Y:S01]  /*6f80*/  IADD3 R8, P0, R2, R10, RZ ;  /* 0x0000000a02087210 */ /* 0x000fe20007f1e0ff */
[----:B------:R-:W-:-:S03]  /*6f90*/  IMAD R5, R212, c[0x0][0x3c4], R5 ;  /* 0x0000f100d4057a24 */ /* 0x000fc600078e0205 */
[----:B------:R-:W-:-:S05]  /*6fa0*/  IADD3.X R9, R0, R11, R7, P0, !PT ;  /* 0x0000000b00097210 */ /* 0x000fca00007fe407 */
[----:B------:R-:W-:-:S05]  /*6fb0*/  IMAD.WIDE.U32 R8, R212, c[0x0][0x3c0], R8 ;  /* 0x0000f000d4087a25 */ /* 0x000fca00078e0008 */
[----:B------:R-:W-:Y:S01]  /*6fc0*/  IADD3 R7, R5, R9, RZ ;  /* 0x0000000905077210 */ /* 0x000fe20007ffe0ff */
        /* <DEDUP_REMOVED lines=9> */
[----:B------:R3:W-:Y:S04]  /*7060*/  STG.E.128 [R10.64], RZ ;  /* 0x000000ff0a007986 */ /* 0x0007e8000c101d14 */
.L_x_108:
[----:B------:R-:W-:Y:S05]  /*7070*/  BSYNC B0 ;  /* 0x0000000000007941 */ /* 0x000fea0003800000 */
.L_x_107:
[----:B------:R-:W-:Y:S01]  /*7080*/  BSSY B0, `(.L_x_109) ;  /* 0x000000d000007945 */ /* 0x000fe20003800000 */
[----:B------:R-:W-:Y:S05]  /*7090*/  @P3 BRA `(.L_x_110) ;  /* 0x000000b000003947 */ /* 0x000fea0003800000 */
[----:B------:R-:W-:Y:S01]  /*70a0*/  IADD3 R5, P0, R191, 0x20, RZ ;  /* 0x00000020bf057810 */ /* 0x000fe20007f1e0ff */
[----:B---3--:R-:W-:Y:S01]  /*70b0*/  IMAD.MOV.U32 R10, RZ, RZ, R8 ;  /* 0x000000ffff0a7224 */ /* 0x008fe200078e0008 */
        /* <DEDUP_REMOVED lines=8> */
[----:B------:R3:W-:Y:S02]  /*7140*/  STG.E.128 [R4.64], RZ ;  /* 0x000000ff04007986 */ /* 0x0007e4000c101d14 */
.L_x_110:
[----:B------:R-:W-:Y:S05]  /*7150*/  BSYNC B0 ;  /* 0x0000000000007941 */ /* 0x000fea0003800000 */
.L_x_109:
[----:B------:R-:W-:Y:S01]  /*7160*/  BSSY B0, `(.L_x_111) ;  /* 0x000000d000007945 */ /* 0x000fe20003800000 */
[----:B------:R-:W-:Y:S05]  /*7170*/  @P2 BRA `(.L_x_112) ;  /* 0x000000b000002947 */ /* 0x000fea0003800000 */
[----:B---3--:R-:W-:Y:S01]  /*7180*/  IADD3 R5, P0, R191, 0x40, RZ ;  /* 0x00000040bf057810 */ /* 0x008fe20007f1e0ff */
[----:B------:R-:W-:Y:S01]  /*7190*/  IMAD.MOV.U32 R10, RZ, RZ, R8 ;  /* 0x000000ffff0a7224 */ /* 0x000fe200078e0008 */
        /* <DEDUP_REMOVED lines=9> */
.L_x_112:
[----:B------:R-:W-:Y:S05]  /*7230*/  BSYNC B0 ;  /* 0x0000000000007941 */ /* 0x000fea0003800000 */
.L_x_111:
[----:B------:R-:W-:Y:S05]  /*7240*/  @P1 BRA `(.L_x_96) ;  /* 0x000000a000001947 */ /* 0x000fea0003800000 */
[----:B------:R-:W-:-:S04]  /*7250*/  IADD3 R0, P0, R191, 0x60, RZ ;  /* 0x00000060bf007810 */ /* 0x000fc80007f1e0ff */
[----:B---3--:R-:W-:Y:S02]  /*7260*/  IADD3.X R5, RZ, R6, RZ, P0, !PT ;  /* 0x00000006ff057210 */ /* 0x008fe400007fe4ff */
[----:B------:R-:W-:-:S03]  /*7270*/  MOV R6, R8 ;  /* 0x0000000800067202 */ /* 0x000fc60000000f00 */
[----:B------:R-:W-:Y:S02]  /*7280*/  IMAD R5, R5, c[0x0][0x3a8], RZ ;  /* 0x0000ea0005057a24 */ /* 0x000fe400078e02ff */
[----:B------:R-:W-:-:S04]  /*7290*/  IMAD.WIDE.U32 R6, R0, c[0x0][0x3a8], R6 ;  /* 0x0000ea0000067a25 */ /* 0x000fc800078e0006 */
[----:B------:R-:W-:Y:S01]  /*72a0*/  IMAD R5, R0, c[0x0][0x3ac], R5 ;  /* 0x0000eb0000057a24 */ /* 0x000fe200078e0205 */
[----:B------:R-:W-:-:S04]  /*72b0*/  LEA R4, P0, R6, c[0x0][0x348], 0x1 ;  /* 0x0000d20006047a11 */ /* 0x000fc800078008ff */
[----:B------:R-:W-:-:S04]  /*72c0*/  IADD3 R5, R5, R7, RZ ;  /* 0x0000000705057210 */ /* 0x000fc80007ffe0ff */
[----:B------:R-:W-:-:S05]  /*72d0*/  LEA.HI.X R5, R6, c[0x0][0x34c], R5, 0x1, P0 ;  /* 0x0000d30006057a11 */ /* 0x000fca00000f0c05 */
[----:B------:R3:W-:Y:S02]  /*72e0*/  STG.E.128 [R4.64], RZ ;  /* 0x000000ff04007986 */ /* 0x0007e4000c101d14 */
.L_x_96:
[----:B------:R-:W-:Y:S05]  /*72f0*/  BSYNC B1 ;  /* 0x0000000000017941 */ /* 0x000fea0003800000 */
.L_x_47:
        /* <DEDUP_REMOVED lines=9> */
.L_x_113:
[----:B------:R-:W-:Y:S05]  /*7390*/  EXIT ;  /* 0x000000000000794d */ /* 0x000fea0003800000 */
.L_x_115:
        /* <DEDUP_REMOVED lines=14> */
.L_x_2452:


//--------------------- .text._ZN5flash44flash_bwd_dq_dk_dv_loop_seqk_parallel_kernelI23Flash_bwd_kernel_traitsILi64ELi64ELi128ELi8ELi2ELi4ELi4ELb1ELb0EN7cutlass10bfloat16_tE19Flash_kernel_traitsILi64ELi64ELi128ELi8ES3_EELb0ELb0ELb1ELb0ELb0ELb0ELb0EEEvNS_16Flash_bwd_paramsE --------------------------
	.section	.text._ZN5flash44flash_bwd_dq_dk_dv_loop_seqk_parallel_kernelI23Flash_bwd_kernel_traitsILi64ELi64ELi128ELi8ELi2ELi4ELi4ELb1ELb0EN7cutlass10bfloat16_tE19Flash_kernel_traitsILi64ELi64ELi128ELi8ES3_EELb0ELb0ELb1ELb0ELb0ELb0ELb0EEEvNS_16Flash_bwd_paramsE,"ax",@progbits
	.sectioninfo	@"SHI_REGISTERS=253"
	.align	128
        .global         _ZN5flash44flash_bwd_dq_dk_dv_loop_seqk_parallel_kernelI23Flash_bwd_kernel_traitsILi64ELi64ELi128ELi8ELi2ELi4ELi4ELb1ELb0EN7cutlass10bfloat16_tE19Flash_kernel_traitsILi64ELi64ELi128ELi8ES3_EELb0ELb0ELb1ELb0ELb0ELb0ELb0EEEvNS_16Flash_bwd_paramsE
        .type           _ZN5flash44flash_bwd_dq_dk_dv_loop_seqk_parallel_kernelI23Flash_bwd_kernel_traitsILi64ELi64ELi128ELi8ELi2ELi4ELi4ELb1ELb0EN7cutlass10bfloat16_tE19Flash_kernel_traitsILi64ELi64ELi128ELi8ES3_EELb0ELb0ELb1ELb0ELb0ELb0ELb0EEEvNS_16Flash_bwd_paramsE,@function
        .size           _ZN5flash44flash_bwd_dq_dk_dv_loop_seqk_parallel_kernelI23Flash_bwd_kernel_traitsILi64ELi64ELi128ELi8ELi2ELi4ELi4ELb1ELb0EN7cutlass10bfloat16_tE19Flash_kernel_traitsILi64ELi64ELi128ELi8ES3_EELb0ELb0ELb1ELb0ELb0ELb0ELb0EEEvNS_16Flash_bwd_paramsE,(.L_x_2453 - _ZN5flash44flash_bwd_dq_dk_dv_loop_seqk_parallel_kernelI23Flash_bwd_kernel_traitsILi64ELi64ELi128ELi8ELi2ELi4ELi4ELb1ELb0EN7cutlass10bfloat16_tE19Flash_kernel_traitsILi64ELi64ELi128ELi8ES3_EELb0ELb0ELb1ELb0ELb0ELb0ELb0EEEvNS_16Flash_bwd_paramsE)
        .other          _ZN5flash44flash_bwd_dq_dk_dv_loop_seqk_parallel_kernelI23Flash_bwd_kernel_traitsILi64ELi64ELi128ELi8ELi2ELi4ELi4ELb1ELb0EN7cutlass10bfloat16_tE19Flash_kernel_traitsILi64ELi64ELi128ELi8ES3_EELb0ELb0ELb1ELb0ELb0ELb0ELb0EEEvNS_16Flash_bwd_paramsE,@"STO_CUDA_ENTRY STV_DEFAULT"
_ZN5flash44flash_bwd_dq_dk_dv_loop_seqk_parallel_kernelI23Flash_bwd_kernel_traitsILi64ELi64ELi128ELi8ELi2ELi4ELi4ELb1ELb0EN7cutlass10bfloat16_tE19Flash_kernel_traitsILi64ELi64ELi128ELi8ES3_EELb0ELb0ELb1ELb0ELb0ELb0ELb0EEEvNS_16Flash_bwd_paramsE:
.text._ZN5flash44flash_bwd_dq_dk_dv_loop_seqk_parallel_kernelI23Flash_bwd_kernel_traitsILi64ELi64ELi128ELi8ELi2ELi4ELi4ELb1ELb0EN7cutlass10bfloat16_tE19Flash_kernel_traitsILi64ELi64ELi128ELi8ES3_EELb0ELb0ELb1ELb0ELb0ELb0ELb0EEEvNS_16Flash_bwd_paramsE:
        /* <DEDUP_REMOVED lines=12> */
[----:B------:R-:W-:Y:S01]  /*00c0*/  IMAD.MOV.U32 R226, RZ, RZ, -0x10 ;  /* 0xfffffff0ffe27424 */ /* 0x000fe200078e00ff */
[----:B------:R-:W2:Y:S04]  /*00d0*/  S2R R182, SR_CTAID.Y ;  /* 0x0000000000b67919 */ /* 0x000ea80000002600 */
[----:B------:R-:W3:Y:S01]  /*00e0*/  S2R R203, SR_CTAID.Z ;  /* 0x0000000000cb7919 */ /* 0x000ee20000002700 */
[----:B-1----:R-:W-:Y:S01]  /*00f0*/  SHF.R.S32.HI R188, RZ, 0x1f, R7 ;  /* 0x0000001fffbc7819 */ /* 0x002fe20000011407 */
[----:B------:R-:W-:-:S03]  /*0100*/  IMAD.SHL.U32 R175, R7, 0x2, RZ ;  /* 0x0000000207af7824 */ /* 0x000fc600078e00ff */
[CC--:B------:R-:W-:Y:S02]  /*0110*/  LEA.HI R14, R188.reuse, R7.reuse, RZ, 0x4 ;  /* 0x00000007bc0e7211 */ /* 0x0c0fe400078f20ff */
[CC--:B------:R-:W-:Y:S02]  /*0120*/  LEA.HI R5, R188.reuse, R7.reuse, RZ, 0x5 ;  /* 0x00000007bc057211 */ /* 0x0c0fe400078f28ff */
[----:B------:R-:W-:Y:S02]  /*0130*/  LEA.HI R9, R188, R7, RZ, 0x2 ;  /* 0x00000007bc097211 */ /* 0x000fe400078f10ff */
[----:B------:R-:W-:Y:S02]  /*0140*/  SHF.R.S32.HI R4, RZ, 0x4, R14 ;  /* 0x00000004ff047819 */ /* 0x000fe4000001140e */
[----:B------:R-:W-:Y:S02]  /*0150*/  SHF.R.S32.HI R8, RZ, 0x5, R5 ;  /* 0x00000005ff087819 */ /* 0x000fe40000011405 */
[----:B------:R-:W-:-:S02]  /*0160*/  SHF.R.S32.HI R0, RZ, 0x2, R9 ;  /* 0x00000002ff007819 */ /* 0x000fc40000011409 */
[----:B------:R-:W-:Y:S02]  /*0170*/  SHF.R.S32.HI R3, RZ, 0x1f, R9 ;  /* 0x0000001fff037819 */ /* 0x000fe40000011409 */
[----:B------:R-:W-:Y:S02]  /*0180*/  LEA.HI R6, R14, R4, RZ, 0x1 ;  /* 0x000000040e067211 */ /* 0x000fe400078f08ff */
[----:B------:R-:W-:Y:S02]  /*0190*/  SHF.R.S32.HI R2, RZ, 0x1f, R5 ;  /* 0x0000001fff027819 */ /* 0x000fe40000011405 */
[----:B------:R-:W-:Y:S02]  /*01a0*/  LEA.HI R172, R5, R8, RZ, 0x1 ;  /* 0x0000000805ac7211 */ /* 0x000fe400078f08ff */
[----:B------:R-:W-:Y:S02]  /*01b0*/  LEA.HI R13, R188, R7, RZ, 0x3 ;  /* 0x00000007bc0d7211 */ /* 0x000fe400078f18ff */
[----:B------:R-:W-:-:S02]  /*01c0*/  LEA.HI R3, R3, R0, RZ, 0x3 ;  /* 0x0000000003037211 */ /* 0x000fc400078f18ff */
[----:B------:R-:W-:Y:S02]  /*01d0*/  LOP3.LUT R5, R5, 0xffffffe0, RZ, 0xc0, !PT ;  /* 0xffffffe005057812 */ /* 0x000fe400078ec0ff */
[----:B------:R-:W-:Y:S02]  /*01e0*/  LOP3.LUT R6, R6, 0xfffffffe, RZ, 0xc0, !PT ;  /* 0xfffffffe06067812 */ /* 0x000fe400078ec0ff */
[----:B------:R-:W-:Y:S01]  /*01f0*/  SHF.R.S32.HI R178, RZ, 0x3, R13 ;  /* 0x00000003ffb27819 */ /* 0x000fe2000001140d */
[----:B------:R-:W-:Y:S01]  /*0200*/  IMAD.IADD R5, R7, 0x1, -R5 ;  /* 0x0000000107057824 */ /* 0x000fe200078e0a05 */
[----:B------:R-:W-:Y:S01]  /*0210*/  LOP3.LUT R3, R3, 0xfffffff8, RZ, 0xc0, !PT ;  /* 0xfffffff803037812 */ /* 0x000fe200078ec0ff */
[----:B------:R-:W-:Y:S01]  /*0220*/  IMAD.IADD R6, R4, 0x1, -R6 ;  /* 0x0000000104067824 */ /* 0x000fe200078e0a06 */
[----:B------:R-:W-:Y:S01]  /*0230*/  LOP3.LUT R10, R13, 0xfffffff8, RZ, 0xc0, !PT ;  /* 0xfffffff80d0a7812 */ /* 0x000fe200078ec0ff */
[----:B------:R-:W-:Y:S01]  /*0240*/  IMAD.SHL.U32 R4, R178, 0x40, RZ ;  /* 0x00000040b2047824 */ /* 0x000fe200078e00ff */
[----:B------:R-:W-:Y:S01]  /*0250*/  LOP3.LUT R14, R14, 0xfffffff0, RZ, 0xc0, !PT ;  /* 0xfffffff00e0e7812 */ /* 0x000fe200078ec0ff */
[----:B------:R-:W-:Y:S01]  /*0260*/  IMAD.IADD R3, R0, 0x1, -R3 ;  /* 0x0000000100037824 */ /* 0x000fe200078e0a03 */
[----:B------:R-:W-:Y:S01]  /*0270*/  SHF.R.S32.HI R0, RZ, 0x1f, R5 ;  /* 0x0000001fff007819 */ /* 0x000fe20000011405 */
[C---:B------:R-:W-:Y:S01]  /*0280*/  IMAD.IADD R10, R7.reuse, 0x1, -R10 ;  /* 0x00000001070a7824 */ /* 0x040fe200078e0a0a */
[----:B------:R-:W-:Y:S01]  /*0290*/  LEA.HI R2, R2, R8, RZ, 0x2 ;  /* 0x0000000802027211 */ /* 0x000fe200078f10ff */
[----:B------:R-:W-:Y:S01]  /*02a0*/  IMAD.IADD R14, R7, 0x1, -R14 ;  /* 0x00000001070e7824 */ /* 0x000fe200078e0a0e */
[----:B------:R-:W-:Y:S01]  /*02b0*/  LOP3.LUT R4, R4, 0x1c0, RZ, 0xc0, !PT ;  /* 0x000001c004047812 */ /* 0x000fe200078ec0ff */
[----:B------:R-:W-:Y:S01]  /*02c0*/  IMAD.SHL.U32 R180, R10, 0x8, RZ ;  /* 0x000000080ab47824 */ /* 0x000fe200078e00ff */
[----:B------:R-:W-:Y:S01]  /*02d0*/  LEA.HI R0, R0, R5, RZ, 0x2 ;  /* 0x0000000500007211 */ /* 0x000fe200078f10ff */
[C---:B------:R-:W-:Y:S01]  /*02e0*/  IMAD.SHL.U32 R11, R6.reuse, 0x200, RZ ;  /* 0x00000200060b7824 */ /* 0x040fe200078e00ff */
[----:B------:R-:W-:Y:S01]  /*02f0*/  SHF.R.S32.HI R5, RZ, 0x1f, R14 ;  /* 0x0000001fff057819 */ /* 0x000fe2000001140e */
[----:B------:R-:W-:Y:S01]  /*0300*/  IMAD.SHL.U32 R171, R6, 0x10, RZ ;  /* 0x0000001006ab7824 */ /* 0x000fe200078e00ff */
[----:B------:R-:W-:Y:S01]  /*0310*/  LOP3.LUT R172, R172, 0xfffffffe, RZ, 0xc0, !PT ;  /* 0xfffffffeacac7812 */ /* 0x000fe200078ec0ff */
[----:B------:R-:W-:Y:S01]  /*0320*/  IMAD.SHL.U32 R6, R6, 0x8, RZ ;  /* 0x0000000806067824 */ /* 0x000fe200078e00ff */
[----:B------:R-:W-:-:S02]  /*0330*/  LOP3.LUT R2, R2, 0xfffffffc, RZ, 0xc0, !PT ;  /* 0xfffffffc02027812 */ /* 0x000fc400078ec0ff */
[----:B------:R-:W-:Y:S01]  /*0340*/  SHF.R.U32.HI R177, RZ, 0x3, R4 ;  /* 0x00000003ffb17819 */ /* 0x000fe20000011604 */
[----:B------:R-:W-:Y:S01]  /*0350*/  IMAD.IADD R172, R8, 0x1, -R172 ;  /* 0x0000000108ac7824 */ /* 0x000fe200078e0aac */
[----:B------:R-:W-:Y:S01]  /*0360*/  LOP3.LUT R4, R4, 0x38, R180, 0xf8, !PT ;  /* 0x0000003804047812 */ /* 0x000fe200078ef8b4 */
[----:B------:R-:W-:Y:S01]  /*0370*/  IMAD.IADD R2, R8, 0x1, -R2 ;  /* 0x0000000108027824 */ /* 0x000fe200078e0a02 */
[----:B------:R-:W-:Y:S02]  /*0380*/  LEA.HI R5, R5, R14, RZ, 0x3 ;  /* 0x0000000e05057211 */ /* 0x000fe400078f18ff */
[----:B------:R-:W-:Y:S01]  /*0390*/  LEA.HI R8, R188, R7, RZ, 0x6 ;  /* 0x00000007bc087211 */ /* 0x000fe200078f30ff */
[----:B------:R-:W-:Y:S01]  /*03a0*/  IMAD.SHL.U32 R168, R2, 0x10, RZ ;  /* 0x0000001002a87824 */ /* 0x000fe200078e00ff */
[----:B------:R-:W-:Y:S02]  /*03b0*/  LOP3.LUT R177, R4, R177, RZ, 0x3c, !PT ;  /* 0x000000b104b17212 */ /* 0x000fe400078e3cff */
[C---:B------:R-:W-:Y:S01]  /*03c0*/  LOP3.LUT R4, R5.reuse, 0xfffffff8, RZ, 0xc0, !PT ;  /* 0xfffffff805047812 */ /* 0x040fe200078ec0ff */
[----:B------:R-:W-:Y:S01]  /*03d0*/  IMAD.SHL.U32 R5, R5, 0x40, RZ ;  /* 0x0000004005057824 */ /* 0x000fe200078e00ff */
[----:B------:R-:W-:-:S02]  /*03e0*/  LEA.HI R188, R188, R7, RZ, 0x7 ;  /* 0x00000007bcbc7211 */ /* 0x000fc400078f38ff */
[----:B------:R-:W-:Y:S01]  /*03f0*/  LOP3.LUT R9, R9, 0x7ffffffc, RZ, 0xc0, !PT ;  /* 0x7ffffffc09097812 */ /* 0x000fe200078ec0ff */
[----:B------:R-:W-:Y:S01]  /*0400*/  IMAD.IADD R4, R14, 0x1, -R4 ;  /* 0x000000010e047824 */ /* 0x000fe200078e0a04 */
[----:B------:R-:W-:Y:S02]  /*0410*/  LOP3.LUT R12, R3, 0x1, RZ, 0xc0, !PT ;  /* 0x00000001030c7812 */ /* 0x000fe400078ec0ff */
[----:B------:R-:W-:Y:S01]  /*0420*/  SHF.R.S32.HI R188, RZ, 0x7, R188 ;  /* 0x00000007ffbc7819 */ /* 0x000fe200000114bc */
[----:B------:R-:W-:Y:S01]  /*0430*/  IMAD.IADD R9, R7, 0x1, -R9 ;  /* 0x0000000107097824 */ /* 0x000fe200078e0a09 */
[C---:B------:R-:W-:Y:S01]  /*0440*/  LOP3.LUT P4, RZ, R10.reuse, 0x2, RZ, 0xc0, !PT ;  /* 0x000000020aff7812 */ /* 0x040fe2000788c0ff */
[C---:B------:R-:W-:Y:S01]  /*0450*/  IMAD.SHL.U32 R7, R3.reuse, 0x40, RZ ;  /* 0x0000004003077824 */ /* 0x040fe200078e00ff */
[C---:B------:R-:W-:Y:S01]  /*0460*/  LOP3.LUT P3, RZ, R10.reuse, 0x4, RZ, 0xc0, !PT ;  /* 0x000000040aff7812 */ /* 0x040fe2000786c0ff */
[----:B------:R-:W-:Y:S01]  /*0470*/  IMAD.SHL.U32 R10, R10, 0x40, RZ ;  /* 0x000000400a0a7824 */ /* 0x000fe200078e00ff */
[----:B------:R-:W-:Y:S01]  /*0480*/  ISETP.NE.U32.AND P0, PT, R12, 0x1, PT ;  /* 0x000000010c00780c */ /* 0x000fe20003f05070 */
[----:B------:R-:W-:Y:S01]  /*0490*/  IMAD.SHL.U32 R187, R188, 0x8, RZ ;  /* 0x00000008bcbb7824 */ /* 0x000fe200078e00ff */
[----:B------:R-:W-:Y:S01]  /*04a0*/  SHF.R.S32.HI R8, RZ, 0x6, R8 ;  /* 0x00000006ff087819 */ /* 0x000fe20000011408 */
[----:B------:R-:W-:Y:S01]  /*04b0*/  IMAD.SHL.U32 R4, R4, 0x40, RZ ;  /* 0x0000004004047824 */ /* 0x000fe200078e00ff */
[----:B------:R-:W-:Y:S01]  /*04c0*/  R2P PR, R3, 0x6 ;  /* 0x0000000603007804 */ /* 0x000fe20000000000 */
[----:B------:R-:W-:Y:S01]  /*04d0*/  IMAD.SHL.U32 R3, R9, 0x2, RZ ;  /* 0x0000000209037824 */ /* 0x000fe200078e00ff */
[----:B------:R-:W-:Y:S01]  /*04e0*/  LOP3.LUT R9, R7, 0x1c0, RZ, 0xc0, !PT ;  /* 0x000001c007097812 */ /* 0x000fe200078ec0ff */
[----:B------:R-:W-:Y:S01]  /*04f0*/  IMAD R12, R8, 0x800, R11 ;  /* 0x00000800080c7824 */ /* 0x000fe200078e020b */
[----:B------:R-:W-:Y:S01]  /*0500*/  LOP3.LUT R10, R10, 0x1c0, RZ, 0xc0, !PT ;  /* 0x000001c00a0a7812 */ /* 0x000fe200078ec0ff */
[C---:B------:R-:W-:Y:S01]  /*0510*/  IMAD R177, R8.reuse, 0x200, R177 ;  /* 0x0000020008b17824 */ /* 0x040fe200078e02b1 */
[----:B------:R-:W-:Y:S01]  /*0520*/  LOP3.LUT R187, R187, 0x8, RZ, 0xc0, !PT ;  /* 0x00000008bbbb7812 */ /* 0x000fe200078ec0ff */
[----:B------:R-:W-:Y:S01]  /*0530*/  IMAD.SHL.U32 R8, R8, 0x20, RZ ;  /* 0x0000002008087824 */ /* 0x000fe200078e00ff */
[----:B------:R-:W-:Y:S01]  /*0540*/  LOP3.LUT R4, R4, 0x1c0, RZ, 0xc0, !PT ;  /* 0x000001c004047812 */ /* 0x000fe200078ec0ff */
[----:B------:R-:W-:Y:S01]  /*0550*/  IMAD R188, R188, 0x1000, R3 ;  /* 0x00001000bcbc7824 */ /* 0x000fe200078e0203 */
[----:B------:R-:W-:Y:S01]  /*0560*/  SHF.R.U32.HI R7, RZ, 0x3, R9 ;  /* 0x00000003ff077819 */ /* 0x000fe20000011609 */
[----:B------:R-:W-:Y:S01]  /*0570*/  IMAD R3, R2, 0x400, R3 ;  /* 0x0000040002037824 */ /* 0x000fe200078e0203 */
[----:B------:R-:W-:Y:S01]  /*0580*/  LOP3.LUT R170, R10, 0x8, R13, 0xf8, !PT ;  /* 0x000000080aaa7812 */ /* 0x000fe200078ef80d */
[----:B------:R-:W-:Y:S01]  /*0590*/  IMAD R188, R172, 0x400, R188 ;  /* 0x00000400acbc7824 */ /* 0x000fe200078e02bc */
[----:B------:R-:W-:Y:S01]  /*05a0*/  LOP3.LUT R168, R10, 0x30, R168, 0xf8, !PT ;  /* 0x000000300aa87812 */ /* 0x000fe200078ef8a8 */
[----:B------:R-:W-:Y:S01]  /*05b0*/  IMAD.SHL.U32 R183, R177, 0x2, RZ ;  /* 0x00000002b1b77824 */ /* 0x000fe200078e00ff */
[----:B------:R-:W-:-:S02]  /*05c0*/  LOP3.LUT R175, R8, 0x6, R175, 0xf8, !PT ;  /* 0x0000000608af7812 */ /* 0x000fc400078ef8af */
[----:B------:R-:W-:Y:S02]  /*05d0*/  LOP3.LUT R171, R187, 0x10, R171, 0xf8, !PT ;  /* 0x00000010bbab7812 */ /* 0x000fe400078ef8ab */
[----:B------:R-:W-:Y:S02]  /*05e0*/  SHF.R.U32.HI R169, RZ, 0x3, R4 ;  /* 0x00000003ffa97819 */ /* 0x000fe40000011604 */
[----:B------:R-:W-:Y:S02]  /*05f0*/  SHF.R.S32.HI R176, RZ, 0x2, R0 ;  /* 0x00000002ffb07819 */ /* 0x000fe40000011400 */
[----:B------:R-:W-:Y:S02]  /*0600*/  SHF.R.U32.HI R10, RZ, 0x3, R10 ;  /* 0x00000003ff0a7819 */ /* 0x000fe4000001160a */
[----:B------:R-:W-:Y:S01]  /*0610*/  LOP3.LUT R8, R9, 0x20, R8, 0xf8, !PT ;  /* 0x0000002009087812 */ /* 0x000fe200078ef808 */
[----:B------:R-:W-:Y:S01]  /*0620*/  IMAD R176, R172, 0x10, R176 ;  /* 0x00000010acb07824 */ /* 0x000fe200078e02b0 */
[----:B------:R-:W-:-:S02]  /*0630*/  LOP3.LUT R6, R4, 0x8, R6, 0xf8, !PT ;  /* 0x0000000804067812 */ /* 0x000fc400078ef806 */
[----:B------:R-:W-:Y:S02]  /*0640*/  LOP3.LUT R0, R5, 0xfffffe00, RZ, 0xc0, !PT ;  /* 0xfffffe0005007812 */ /* 0x000fe400078ec0ff */
[----:B------:R-:W-:Y:S02]  /*0650*/  LOP3.LUT R187, R7, R9, R187, 0x1e, !PT ;  /* 0x0000000907bb7212 */ /* 0x000fe400078e1ebb */
[----:B------:R-:W-:Y:S01]  /*0660*/  LOP3.LUT R171, R169, R171, R4, 0x1e, !PT ;  /* 0x000000aba9ab7212 */ /* 0x000fe200078e1e04 */
[--C-:B------:R-:W-:Y:S01]  /*0670*/  IMAD R172, R172, 0x400, R0.reuse ;  /* 0x00000400acac7824 */ /* 0x100fe200078e0200 */
[----:B------:R-:W-:Y:S01]  /*0680*/  LOP3.LUT R170, R170, R10, RZ, 0x3c, !PT ;  /* 0x0000000aaaaa7212 */ /* 0x000fe200078e3cff */
[----:B------:R-:W-:Y:S01]  /*0690*/  IMAD R2, R2, 0x400, R0 ;  /* 0x0000040002027824 */ /* 0x000fe200078e0200 */
[----:B------:R-:W-:Y:S01]  /*06a0*/  LOP3.LUT R8, R8, R7, RZ, 0x3c, !PT ;  /* 0x0000000708087212 */ /* 0x000fe200078e3cff */
[----:B------:R-:W-:Y:S01]  /*06b0*/  IMAD.IADD R187, R3, 0x1, R187 ;  /* 0x0000000103bb7824 */ /* 0x000fe200078e02bb */
[----:B------:R-:W-:Y:S01]  /*06c0*/  LOP3.LUT R169, R6, R169, RZ, 0x3c, !PT ;  /* 0x000000a906a97212 */ /* 0x000fe200078e3cff */
[----:B------:R-:W-:Y:S01]  /*06d0*/  IMAD.MOV.U32 R3, RZ, RZ, 0x40 ;  /* 0x00000040ff037424 */ /* 0x000fe200078e00ff */
[----:B------:R-:W-:Y:S01]  /*06e0*/  LOP3.LUT R168, R168, 0x8, R13, 0xf8, !PT ;  /* 0x00000008a8a87812 */ /* 0x000fe200078ef80d */
[----:B------:R-:W-:Y:S01]  /*06f0*/  IMAD.IADD R170, R12, 0x1, R170 ;  /* 0x000000010caa7824 */ /* 0x000fe200078e02aa */
[----:B------:R-:W-:Y:S01]  /*0700*/  LEA R187, R187, 0x6000, 0x1 ;  /* 0x00006000bbbb7811 */ /* 0x000fe200078e08ff */
[----:B------:R-:W-:Y:S01]  /*0710*/  IMAD.IADD R188, R8, 0x1, R188 ;  /* 0x0000000108bc7824 */ /* 0x000fe200078e02bc */
[----:B------:R-:W-:Y:S01]  /*0720*/  SEL R3, R3, 0xffffffc0, !P3 ;  /* 0xffffffc003037807 */ /* 0x000fe20005800000 */
[----:B------:R-:W-:Y:S01]  /*0730*/  IMAD.IADD R172, R172, 0x1, R169 ;  /* 0x00000001acac7824 */ /* 0x000fe200078e02a9 */
[----:B------:R-:W-:Y:S01]  /*0740*/  IADD3 R186, R176, -0x40, RZ ;  /* 0xffffffc0b0ba7810 */ /* 0x000fe20007ffe0ff */
[----:B------:R-:W-:Y:S01]  /*0750*/  IMAD.IADD R169, R169, 0x1, R2 ;  /* 0x00000001a9a97824 */ /* 0x000fe200078e0202 */
[C---:B------:R-:W-:Y:S01]  /*0760*/  SEL R2, R197.reuse, 0xffffffe0, !P4 ;  /* 0xffffffe0c5027807 */ /* 0x040fe20006000000 */
[----:B------:R-:W-:Y:S01]  /*0770*/  IMAD.SHL.U32 R170, R170, 0x2, RZ ;  /* 0x00000002aaaa7824 */ /* 0x000fe200078e00ff */
[----:B------:R-:W-:Y:S01]  /*0780*/  SEL R197, R197, 0xffffffe0, !P1 ;  /* 0xffffffe0c5c57807 */ /* 0x000fe20004800000 */
[----:B------:R-:W-:Y:S01]  /*0790*/  IMAD.SHL.U32 R188, R188, 0x2, RZ ;  /* 0x00000002bcbc7824 */ /* 0x000fe200078e00ff */
[----:B------:R-:W-:Y:S01]  /*07a0*/  SEL R226, R226, 0x10, !P0 ;  /* 0x00000010e2e27807 */ /* 0x000fe20004000000 */
[----:B------:R-:W-:Y:S01]  /*07b0*/  IMAD.IADD R3, R170, 0x1, R3 ;  /* 0x00000001aa037824 */ /* 0x000fe200078e0203 */
[----:B------:R-:W-:Y:S01]  /*07c0*/  IADD3 R189, R187, 0x40, RZ ;  /* 0x00000040bbbd7810 */ /* 0x000fe20007ffe0ff */
[----:B------:R-:W-:Y:S01]  /*07d0*/  IMAD.IADD R192, R188, 0x1, R197 ;  /* 0x00000001bcc07824 */ /* 0x000fe200078e02c5 */
[----:B------:R-:W-:Y:S01]  /*07e0*/  LOP3.LUT R168, R11, R168, R10, 0xf6, !PT ;  /* 0x000000a80ba87212 */ /* 0x000fe200078ef60a */
[----:B------:R-:W-:Y:S01]  /*07f0*/  IMAD.IADD R164, R170, 0x1, R2 ;  /* 0x00000001aaa47824 */ /* 0x000fe200078e0202 */
[----:B------:R-:W-:Y:S01]  /*0800*/  SHF.R.S32.HI R185, RZ, 0x1f, R186 ;  /* 0x0000001fffb97819 */ /* 0x000fe200000114ba */
[----:B------:R-:W-:Y:S01]  /*0810*/  IMAD.IADD R193, R188, 0x1, R226 ;  /* 0x00000001bcc17824 */ /* 0x000fe200078e02e2 */
[----:B------:R-:W-:Y:S01]  /*0820*/  @P2 IADD3 R189, R187, -0x40, RZ ;  /* 0xffffffc0bbbd2810 */ /* 0x000fe20007ffe0ff */
[----:B------:R-:W-:Y:S01]  /*0830*/  IMAD.IADD R191, R197, 0x1, R187 ;  /* 0x00000001c5bf7824 */ /* 0x000fe200078e02bb */
[C---:B------:R-:W-:Y:S01]  /*0840*/  SHF.L.U64.HI R185, R186.reuse, 0x2, R185 ;  /* 0x00000002bab97819 */ /* 0x040fe200000102b9 */
[----:B------:R-:W-:Y:S01]  /*0850*/  IMAD.SHL.U32 R186, R186, 0x4, RZ ;  /* 0x00000004baba7824 */ /* 0x000fe200078e00ff */
[----:B------:R-:W-:Y:S01]  /*0860*/  IADD3 R190, R187, 0x420, RZ ;  /* 0x00000420bbbe7810 */ /* 0x000fe20007ffe0ff */
[----:B------:R-:W-:Y:S01]  /*0870*/  IMAD.SHL.U32 R168, R168, 0x2, RZ ;  /* 0x00000002a8a87824 */ /* 0x000fe200078e00ff */
[----:B------:R-:W-:Y:S01]  /*0880*/  LOP3.LUT R171, R171, R0, RZ, 0xfc, !PT ;  /* 0x00000000abab7212 */ /* 0x000fe200078efcff */
[----:B------:R-:W-:Y:S01]  /*0890*/  IMAD.IADD R2, R2, 0x1, R3 ;  /* 0x0000000102027824 */ /* 0x000fe200078e0203 */
[----:B------:R-:W-:Y:S01]  /*08a0*/  SHF.R.S32.HI R179, RZ, 0x1f, R176 ;  /* 0x0000001fffb37819 */ /* 0x000fe200000114b0 */
[----:B------:R-:W-:Y:S01]  /*08b0*/  IMAD.IADD R226, R226, 0x1, R192 ;  /* 0x00000001e2e27824 */ /* 0x000fe200078e02c0 */
[----:B------:R-:W-:Y:S01]  /*08c0*/  LEA R169, R169, 0xa000, 0x1 ;  /* 0x0000a000a9a97811 */ /* 0x000fe200078e08ff */
[----:B------:R-:W-:Y:S01]  /*08d0*/  IMAD.IADD R197, R197, 0x1, R189 ;  /* 0x00000001c5c57824 */ /* 0x000fe200078e02bd */
[----:B--23--:R-:W-:-:S02]  /*08e0*/  @P1 IADD3 R190, R187, 0x3e0, RZ ;  /* 0x000003e0bbbe1810 */ /* 0x00cfc40007ffe0ff */
.L_x_186:
[----:B-1--4-:R-:W1:Y:S01]  /*08f0*/  LDC.U8 R4, c[0x0][0x312] ;  /* 0x0000c480ff047b82 */ /* 0x012e620000000000 */
[----:B------:R-:W-:Y:S01]  /*0900*/  ISETP.NE.U32.AND P3, PT, RZ, c[0x0][0x250], PT ;  /* 0x00009400ff007a0c */ /* 0x000fe20003f65070 */
[----:B------:R-:W-:Y:S01]  /*0910*/  IMAD.SHL.U32 R5, R182, 0x4, RZ ;  /* 0x00000004b6057824 */ /* 0x000fe200078e00ff */
[----:B------:R-:W-:Y:S01]  /*0920*/  ISETP.NE.U32.AND P2, PT, RZ, c[0x0][0x240], PT ;  /* 0x00009000ff007a0c */ /* 0x000fe20003f45070 */
[----:B------:R-:W-:Y:S01]  /*0930*/  IMAD.MOV.U32 R16, RZ, RZ, -0x1 ;  /* 0xffffffffff107424 */ /* 0x000fe200078e00ff */
[----:B------:R-:W-:-:S02]  /*0940*/  ISETP.NE.AND.EX P3, PT, RZ, c[0x0][0x254], PT, P3 ;  /* 0x00009500ff007a0c */ /* 0x000fc40003f65330 */
[----:B---3--:R-:W-:Y:S02]  /*0950*/  SHF.R.S32.HI R11, RZ, 0x1f, R182 ;  /* 0x0000001fff0b7819 */ /* 0x008fe400000114b6 */
[----:B------:R-:W-:Y:S02]  /*0960*/  ISETP.NE.AND.EX P2, PT, RZ, c[0x0][0x244], PT, P2 ;  /* 0x00009100ff007a0c */ /* 0x000fe40003f45320 */
[----:B------:R-:W-:Y:S02]  /*0970*/  SHF.L.U64.HI R0, R182, 0x2, R11 ;  /* 0x00000002b6007819 */ /* 0x000fe4000001020b */
[----:B------:R-:W-:Y:S02]  /*0980*/  IADD3 R224, P0, R5, c[0x0][0x240], RZ ;  /* 0x0000900005e07a10 */ /* 0x000fe40007f1e0ff */
[----:B------:R-:W-:Y:S02]  /*0990*/  ISETP.EQ.U32.AND P5, PT, RZ, c[0x0][0x248], PT ;  /* 0x00009200ff007a0c */ /* 0x000fe40003fa2070 */
[----:B------:R-:W-:-:S02]  /*09a0*/  IADD3.X R225, R0, c[0x0][0x244], RZ, P0, !PT ;  /* 0x0000910000e17a10 */ /* 0x000fc400007fe4ff */
[C---:B------:R-:W-:Y:S02]  /*09b0*/  @P3 IADD3 R8, P0, R5.reuse, c[0x0][0x250], RZ ;  /* 0x0000940005083a10 */ /* 0x040fe40007f1e0ff */
[----:B-1----:R-:W-:Y:S01]  /*09c0*/  ISETP.NE.AND P4, PT, R4, RZ, PT ;  /* 0x000000ff0400720c */ /* 0x002fe20003f85270 */
[----:B--2---:R1:W2:Y:S03]  /*09d0*/  @P2 LDG.E R16, [R224.64] ;  /* 0x00000006e0102981 */ /* 0x0042a6000c1e1900 */
[----:B------:R-:W-:Y:S02]  /*09e0*/  ISETP.EQ.OR.EX P5, PT, RZ, c[0x0][0x24c], !P4, P5 ;  /* 0x00009300ff007a0c */ /* 0x000fe400067a2750 */
[----:B------:R-:W-:Y:S01]  /*09f0*/  IADD3 R6, P1, R5, c[0x0][0x248], RZ ;  /* 0x0000920005067a10 */ /* 0x000fe20007f3e0ff */
[----:B------:R-:W-:Y:S01]  /*0a00*/  IMAD.MOV.U32 R223, RZ, RZ, RZ ;  /* 0x000000ffffdf7224 */ /* 0x000fe200078e00ff */
[----:B------:R-:W-:-:S02]  /*0a10*/  @P3 IADD3.X R9, R0, c[0x0][0x254], RZ, P0, !PT ;  /* 0x0000950000093a10 */ /* 0x000fc400007fe4ff */
[----:B------:R-:W-:-:S03]  /*0a20*/  IADD3.X R7, R0, c[0x0][0x24c], RZ, P1, !PT ;  /* 0x0000930000077a10 */ /* 0x000fc60000ffe4ff */
[----:B-----5:R3:W5:Y:S04]  /*0a30*/  @P3 LDG.E R223, [R8.64] ;  /* 0x0000000608df3981 */ /* 0x020768000c1e1900 */
[----:B-1----:R1:W2:Y:S02]  /*0a40*/  @P2 LDG.E R224, [R224.64+0x4] ;  /* 0x00000406e0e02981 */ /* 0x0022a4000c1e1900 */
[----:B-1----:R-:W-:-:S06]  /*0a50*/  IMAD.MOV.U32 R225, RZ, RZ, -0x1 ;  /* 0xffffffffffe17424 */ /* 0x002fcc00078e00ff */
[----:B------:R3:W5:Y:S01]  /*0a60*/  @!P5 LDG.E R225, [R6.64] ;  /* 0x0000000606e1d981 */ /* 0x000762000c1e1900 */
[----:B------:R-:W-:-:S04]  /*0a70*/  ISETP.NE.U32.AND P0, PT, RZ, c[0x0][0x248], PT ;  /* 0x00009200ff007a0c */ /* 0x000fc80003f05070 */
[----:B------:R-:W-:Y:S01]  /*0a80*/  ISETP.NE.AND.EX P0, PT, RZ, c[0x0][0x24c], PT, P0 ;  /* 0x00009300ff007a0c */ /* 0x000fe20003f05300 */
[----:B------:R-:W-:Y:S02]  /*0a90*/  IMAD.MOV.U32 R4, RZ, RZ, c[0x0][0x218] ;  /* 0x00008600ff047624 */ /* 0x000fe400078e00ff */
[----:B--2---:R-:W-:Y:S02]  /*0aa0*/  @P2 IMAD.IADD R224, R224, 0x1, -R16 ;  /* 0x00000001e0e02824 */ /* 0x004fe400078e0a10 */
[----:B------:R-:W-:-:S08]  /*0ab0*/  @!P2 IMAD.MOV.U32 R224, RZ, RZ, c[0x0][0x214] ;  /* 0x00008500ffe0a624 */ /* 0x000fd000078e00ff */
[----:B------:R-:W-:Y:S05]  /*0ac0*/  @!P0 BRA `(.L_x_116) ;  /* 0x0000003000008947 */ /* 0x000fea0003800000 */
[----:B---3--:R-:W2:Y:S02]  /*0ad0*/  @P4 LDG.E R4, [R6.64+0x4] ;  /* 0x0000040606044981 */ /* 0x008ea4000c1e1900 */
[----:B--2--5:R-:W-:-:S06]  /*0ae0*/  @P4 IADD3 R4, R4, -R225, RZ ;  /* 0x800000e104044210 */ /* 0x024fcc0007ffe0ff */
[----:B------:R1:W5:Y:S02]  /*0af0*/  @!P4 LDG.E R4, [R6.64] ;  /* 0x000000060604c981 */ /* 0x000364000c1e1900 */
.L_x_116:
[----:B---3--:R-:W-:-:S04]  /*0b00*/  ISETP.NE.U32.AND P1, PT, RZ, c[0x0][0x258], PT ;  /* 0x00009600ff007a0c */ /* 0x008fc80003f25070 */
[----:B------:R-:W-:-:S13]  /*0b10*/  ISETP.NE.AND.EX P1, PT, RZ, c[0x0][0x25c], PT, P1 ;  /* 0x00009700ff007a0c */ /* 0x000fda0003f25310 */
[----:B-1----:R-:W-:-:S04]  /*0b20*/  @P1 IADD3 R6, P0, R5, c[0x0][0x258], RZ ;  /* 0x0000960005061a10 */ /* 0x002fc80007f1e0ff */
        /* <DEDUP_REMOVED lines=10> */
[C---:B------:R-:W-:Y:S01]  /*0bd0*/  IADD3 R4, R224.reuse, 0x80, R196 ;  /* 0x00000080e0047810 */ /* 0x040fe20007ffe0c4 */
[----:B------:R-:W-:Y:S01]  /*0be0*/  IMAD R20, R11, c[0x0][0x178], RZ ;  /* 0x00005e000b147a24 */ /* 0x000fe200078e02ff */
[----:B------:R-:W-:Y:S01]  /*0bf0*/  IADD3 R5, R224, 0x3f, RZ ;  /* 0x0000003fe0057810 */ /* 0x000fe20007ffe0ff */
[----:B------:R-:W-:Y:S01]  /*0c00*/  IMAD.WIDE.U32 R12, R182, c[0x0][0x178], RZ ;  /* 0x00005e00b60c7a25 */ /* 0x000fe200078e00ff */
[----:B------:R-:W-:Y:S02]  /*0c10*/  IADD3 R4, R4, c[0x0][0x2e4], -R222 ;  /* 0x0000b90004047a10 */ /* 0x000fe40007ffe8de */
[----:B------:R-:W-:Y:S01]  /*0c20*/  ISETP.NE.AND P0, PT, R225, -0x1, PT ;  /* 0xffffffffe100780c */ /* 0x000fe20003f05270 */
[----:B------:R-:W-:Y:S01]  /*0c30*/  IMAD R20, R182, c[0x0][0x17c], R20 ;  /* 0x00005f00b6147a24 */ /* 0x000fe200078e0214 */
[----:B------:R-:W-:Y:S01]  /*0c40*/  IADD3 R4, R4, 0x3f, RZ ;  /* 0x0000003f04047810 */ /* 0x000fe20007ffe0ff */
[----:B------:R-:W-:Y:S01]  /*0c50*/  IMAD.WIDE.U32 R6, R16, c[0x0][0x190], RZ ;  /* 0x0000640010067a25 */ /* 0x000fe200078e00ff */
[----:B------:R-:W-:-:S02]  /*0c60*/  SHF.R.S32.HI R0, RZ, 0x1f, R5 ;  /* 0x0000001fff007819 */ /* 0x000fc40000011405 */
[----:B------:R-:W-:Y:S01]  /*0c70*/  SHF.R.S32.HI R221, RZ, 0x1f, R4 ;  /* 0x0000001fffdd7819 */ /* 0x000fe20000011404 */
[----:B------:R-:W-:Y:S01]  /*0c80*/  IMAD.IADD R20, R13, 0x1, R20 ;  /* 0x000000010d147824 */ /* 0x000fe200078e0214 */
[----:B------:R-:W-:Y:S02]  /*0c90*/  LEA.HI R0, R0, R5, RZ, 0x6 ;  /* 0x0000000500007211 */ /* 0x000fe400078f30ff */
[----:B------:R-:W-:Y:S02]  /*0ca0*/  LEA.HI R221, R221, R4, RZ, 0x6 ;  /* 0x00000004dddd7211 */ /* 0x000fe400078f30ff */
[----:B------:R-:W-:Y:S01]  /*0cb0*/  ISETP.NE.AND P1, PT, R16, -0x1, PT ;  /* 0xffffffff1000780c */ /* 0x000fe20003f25270 */
[----:B------:R-:W-:Y:S01]  /*0cc0*/  @P0 IMAD.IADD R9, R223, 0x1, R225 ;  /* 0x00000001df090824 */ /* 0x000fe200078e02e1 */
[----:B------:R-:W-:Y:S02]  /*0cd0*/  SHF.R.S32.HI R0, RZ, 0x6, R0 ;  /* 0x00000006ff007819 */ /* 0x000fe40000011400 */
[----:B------:R-:W-:Y:S01]  /*0ce0*/  SHF.R.S32.HI R221, RZ, 0x6, R221 ;  /* 0x00000006ffdd7819 */ /* 0x000fe200000114dd */
[----:B------:R-:W-:Y:S01]  /*0cf0*/  @P0 IMAD.WIDE.U32 R4, R9, c[0x0][0x198], RZ ;  /* 0x0000660009040a25 */ /* 0x000fe200078e00ff */
[----:B------:R-:W-:-:S02]  /*0d00*/  SEL R21, R12, R6, !P1 ;  /* 0x000000060c157207 */ /* 0x000fc40004800000 */
[----:B------:R-:W-:Y:S01]  /*0d10*/  IMNMX R221, R0, R221, PT ;  /* 0x000000dd00dd7217 */ /* 0x000fe20003800200 */
[----:B------:R-:W-:Y:S02]  /*0d20*/  IMAD R0, R16, c[0x0][0x194], RZ ;  /* 0x0000650010007a24 */ /* 0x000fe400078e02ff */
[----:B------:R-:W-:Y:S01]  /*0d30*/  @P0 IMAD R9, R9, c[0x0][0x19c], R5 ;  /* 0x0000670009090a24 */ /* 0x000fe200078e0205 */
[----:B------:R-:W-:Y:S01]  /*0d40*/  LEA R25, R221, 0xffffffc0, 0x6 ;  /* 0xffffffc0dd197811 */ /* 0x000fe200078e30ff */
[----:B------:R-:W-:Y:S02]  /*0d50*/  @P1 IMAD.IADD R20, R7, 0x1, R0 ;  /* 0x0000000107141824 */ /* 0x000fe400078e0200 */
[----:B------:R-:W-:Y:S01]  /*0d60*/  @P0 IMAD.MOV.U32 R10, RZ, RZ, R4 ;  /* 0x000000ffff0a0224 */ /* 0x000fe200078e0004 */
[----:B------:R-:W-:Y:S01]  /*0d70*/  SHF.R.S32.HI R19, RZ, 0x1f, R25 ;  /* 0x0000001fff137819 */ /* 0x000fe20000011419 */
[----:B------:R-:W-:Y:S05]  /*0d80*/  @P0 BRA `(.L_x_118) ;  /* 0x000000b000000947 */ /* 0x000fea0003800000 */
[----:B------:R-:W-:Y:S01]  /*0d90*/  SHF.R.S32.HI R4, RZ, 0x1f, R223 ;  /* 0x0000001fff047819 */ /* 0x000fe200000114df */
[----:B------:R-:W-:-:S04]  /*0da0*/  IMAD.WIDE.U32 R6, R223, c[0x0][0x198], RZ ;  /* 0x00006600df067a25 */ /* 0x000fc800078e00ff */
[----:B------:R-:W-:Y:S02]  /*0db0*/  IMAD R4, R4, c[0x0][0x198], RZ ;  /* 0x0000660004047a24 */ /* 0x000fe400078e02ff */
[----:B------:R-:W-:Y:S02]  /*0dc0*/  IMAD R0, R11, c[0x0][0x180], RZ ;  /* 0x000060000b007a24 */ /* 0x000fe400078e02ff */
[----:B------:R-:W-:Y:S02]  /*0dd0*/  IMAD R4, R223, c[0x0][0x19c], R4 ;  /* 0x00006700df047a24 */ /* 0x000fe400078e0204 */
[----:B------:R-:W-:-:S03]  /*0de0*/  IMAD R0, R182, c[0x0][0x184], R0 ;  /* 0x00006100b6007a24 */ /* 0x000fc600078e0200 */
[----:B------:R-:W-:Y:S02]  /*0df0*/  IADD3 R5, R7, R4, RZ ;  /* 0x0000000407057210 */ /* 0x000fe40007ffe0ff */
[----:B------:R-:W-:-:S05]  /*0e00*/  MOV R4, R6 ;  /* 0x0000000600047202 */ /* 0x000fca0000000f00 */
[----:B------:R-:W-:-:S05]  /*0e10*/  IMAD.WIDE.U32 R4, R182, c[0x0][0x180], R4 ;  /* 0x00006000b6047a25 */ /* 0x000fca00078e0004 */
[----:B------:R-:W-:Y:S02]  /*0e20*/  IADD3 R9, R5, R0, RZ ;  /* 0x0000000005097210 */ /* 0x000fe40007ffe0ff */
[----:B------:R-:W-:Y:S02]  /*0e30*/  MOV R10, R4 ;  /* 0x00000004000a7202 */ /* 0x000fe40000000f00 */
.L_x_118:
        /* <DEDUP_REMOVED lines=16> */
.L_x_119:
[----:B------:R-:W-:Y:S01]  /*0f40*/  IABS R6, c[0x0][0x1c8] ;  /* 0x0000720000067a13 */ /* 0x000fe20000000000 */
[----:B------:R-:W1:Y:S01]  /*0f50*/  LDC.U8 R14, c[0x0][0x328] ;  /* 0x0000ca00ff0e7b82 */ /* 0x000e620000000000 */
[----:B------:R-:W-:Y:S01]  /*0f60*/  IABS R17, R203 ;  /* 0x000000cb00117213 */ /* 0x000fe20000000000 */
[----:B------:R-:W-:Y:S01]  /*0f70*/  @!P1 IMAD R7, R11, c[0x0][0x368], RZ ;  /* 0x0000da000b079a24 */ /* 0x000fe200078e02ff */
[----:B------:R-:W2:Y:S01]  /*0f80*/  I2F.RP R4, R6 ;  /* 0x0000000600047306 */ /* 0x000ea20000209400 */
[----:B------:R-:W-:Y:S01]  /*0f90*/  MOV R15, c[0x0][0x224] ;  /* 0x00008900000f7a02 */ /* 0x000fe20000000f00 */
[----:B------:R-:W-:Y:S01]  /*0fa0*/  @P1 IMAD.WIDE.U32 R30, R16, c[0x0][0x370], RZ ;  /* 0x0000dc00101e1a25 */ /* 0x000fe200078e00ff */
[----:B------:R-:W-:Y:S02]  /*0fb0*/  LOP3.LUT R22, R203, c[0x0][0x1c8], RZ, 0x3c, !PT ;  /* 0x00007200cb167a12 */ /* 0x000fe400078e3cff */
[----:B------:R-:W-:Y:S01]  /*0fc0*/  SHF.R.S32.HI R15, RZ, 0x1f, R15 ;  /* 0x0000001fff0f7819 */ /* 0x000fe2000001140f */
[C---:B------:R-:W-:Y:S01]  /*0fd0*/  @!P1 IMAD R7, R182.reuse, c[0x0][0x36c], R7 ;  /* 0x0000db00b6079a24 */ /* 0x040fe200078e0207 */
[----:B------:R-:W-:Y:S01]  /*0fe0*/  MOV R207, c[0x0][0x22c] ;  /* 0x00008b0000cf7a02 */ /* 0x000fe20000000f00 */
[C---:B------:R-:W-:Y:S01]  /*0ff0*/  IMAD.WIDE.U32 R28, R182.reuse, c[0x0][0x224], RZ ;  /* 0x00008900b61c7a25 */ /* 0x040fe200078e00ff */
[----:B------:R-:W-:-:S02]  /*1000*/  SHF.L.U32 R34, R182, 0x7, RZ ;  /* 0x00000007b6227819 */ /* 0x000fc400000006ff */
[----:B------:R-:W-:Y:S01]  /*1010*/  ISETP.GE.AND P4, PT, R22, RZ, PT ;  /* 0x000000ff1600720c */ /* 0x000fe20003f86270 */
[----:B------:R-:W-:Y:S01]  /*1020*/  IMAD R15, R15, R182, RZ ;  /* 0x000000b60f0f7224 */ /* 0x000fe200078e02ff */
[----:B------:R-:W-:Y:S01]  /*1030*/  SEL R34, R34, RZ, P2 ;  /* 0x000000ff22227207 */ /* 0x000fe20001000000 */
[----:B------:R-:W-:Y:S01]  /*1040*/  IMAD.WIDE R22, R207, c[0x0][0x1c0], RZ ;  /* 0x00007000cf167a25 */ /* 0x000fe200078e02ff */
[----:B--2---:R-:W2:Y:S03]  /*1050*/  MUFU.RCP R4, R4 ;  /* 0x0000000400047308 */ /* 0x004ea60000001000 */
[----:B------:R-:W-:Y:S02]  /*1060*/  IMAD R15, R11, c[0x0][0x224], R15 ;  /* 0x000089000b0f7a24 */ /* 0x000fe400078e020f */
[----:B------:R-:W-:Y:S01]  /*1070*/  IMAD R27, R203, c[0x0][0x22c], RZ ;  /* 0x00008b00cb1b7a24 */ /* 0x000fe200078e02ff */
[----:B-1----:R-:W-:Y:S01]  /*1080*/  ISETP.NE.AND P3, PT, R14, RZ, PT ;  /* 0x000000ff0e00720c */ /* 0x002fe20003f65270 */
[----:B------:R-:W-:Y:S01]  /*1090*/  IMAD.IADD R15, R29, 0x1, R15 ;  /* 0x000000011d0f7824 */ /* 0x000fe200078e020f */
[----:B--2---:R-:W-:-:S11]  /*10a0*/  IADD3 R4, R4, 0xffffffe, RZ ;  /* 0x0ffffffe04047810 */ /* 0x004fd60007ffe0ff */
[----:B------:R-:W-:Y:S01]  /*10b0*/  @P3 IMAD R32, R182, c[0x0][0x214], RZ ;  /* 0x00008500b6203a24 */ /* 0x000fe200078e02ff */
[----:B------:R-:W1:Y:S04]  /*10c0*/  F2I.FTZ.U32.TRUNC.NTZ R5, R4 ;  /* 0x0000000400057305 */ /* 0x000e68000021f000 */
[----:B------:R-:W-:-:S05]  /*10d0*/  @P3 SEL R32, R32, R16, !P1 ;  /* 0x0000001020203207 */ /* 0x000fca0004800000 */
[----:B------:R-:W-:Y:S01]  /*10e0*/  @P3 IMAD R32, R203, c[0x0][0x234], R32 ;  /* 0x00008d00cb203a24 */ /* 0x000fe200078e0220 */
[----:B-1----:R-:W-:Y:S01]  /*10f0*/  IADD3 R0, RZ, -R5, RZ ;  /* 0x80000005ff007210 */ /* 0x002fe20007ffe0ff */
[----:B------:R-:W-:-:S04]  /*1100*/  IMAD.MOV.U32 R4, RZ, RZ, RZ ;  /* 0x000000ffff047224 */ /* 0x000fc800078e00ff */
[----:B------:R-:W-:Y:S02]  /*1110*/  IMAD R8, R0, R6, RZ ;  /* 0x0000000600087224 */ /* 0x000fe400078e02ff */
[----:B------:R-:W-:Y:S02]  /*1120*/  @P1 IMAD R0, R16, c[0x0][0x374], R31 ;  /* 0x0000dd0010001a24 */ /* 0x000fe400078e021f */
[----:B------:R-:W-:-:S04]  /*1130*/  IMAD.HI.U32 R8, R5, R8, R4 ;  /* 0x0000000805087227 */ /* 0x000fc800078e0004 */
[----:B------:R-:W-:-:S04]  /*1140*/  @!P1 IMAD.WIDE.U32 R4, R182, c[0x0][0x368], RZ ;  /* 0x0000da00b6049a25 */ /* 0x000fc800078e00ff */
[----:B------:R-:W-:Y:S01]  /*1150*/  IMAD.HI.U32 R8, R8, R17, RZ ;  /* 0x0000001108087227 */ /* 0x000fe200078e00ff */
[----:B------:R-:W-:Y:S02]  /*1160*/  @!P1 MOV R30, R4 ;  /* 0x00000004001e9202 */ /* 0x000fe40000000f00 */
[----:B------:R-:W1:Y:S01]  /*1170*/  S2R R4, SR_CTAID.X ;  /* 0x0000000000047919 */ /* 0x000e620000002500 */
[----:B------:R-:W-:Y:S02]  /*1180*/  IMAD.MOV R18, RZ, RZ, -R8 ;  /* 0x000000ffff127224 */ /* 0x000fe400078e0a08 */
[----:B------:R-:W-:Y:S01]  /*1190*/  @!P1 IMAD.IADD R0, R5, 0x1, R7 ;  /* 0x0000000105009824 */ /* 0x000fe200078e0207 */
[----:B------:R-:W-:Y:S01]  /*11a0*/  SHF.L.U64.HI R7, R182, 0x7, R11 ;  /* 0x00000007b6077819 */ /* 0x000fe2000001020b */
[----:B------:R-:W-:Y:S01]  /*11b0*/  IMAD R18, R6, R18, R17 ;  /* 0x0000001206127224 */ /* 0x000fe200078e0211 */
[----:B------:R-:W2:Y:S01]  /*11c0*/  LDC.U8 R5, c[0x0][0x3d0] ;  /* 0x0000f400ff057b82 */ /* 0x000ea20000000000 */
[-C--:B------:R-:W-:Y:S01]  /*11d0*/  IMAD R17, R23, R28.reuse, RZ ;  /* 0x0000001c17117224 */ /* 0x080fe200078e02ff */
[----:B------:R-:W-:Y:S01]  /*11e0*/  SEL R7, R7, RZ, P2 ;  /* 0x000000ff07077207 */ /* 0x000fe20001000000 */
[----:B------:R-:W-:Y:S01]  /*11f0*/  IMAD.WIDE.U32 R28, R22, R28, RZ ;  /* 0x0000001c161c7225 */ /* 0x000fe200078e00ff */
[----:B------:R-:W-:-:S02]  /*1200*/  ISETP.GT.U32.AND P5, PT, R6, R18, PT ;  /* 0x000000120600720c */ /* 0x000fc40003fa4070 */
[----:B------:R-:W-:Y:S01]  /*1210*/  IADD3 R34, P2, R25, R34, RZ ;  /* 0x0000002219227210 */ /* 0x000fe20007f5e0ff */
[C---:B------:R-:W-:Y:S02]  /*1220*/  IMAD R17, R22.reuse, R15, R17 ;  /* 0x0000000f16117224 */ /* 0x040fe400078e0211 */
[C---:B------:R-:W-:Y:S01]  /*1230*/  IMAD.WIDE.U32 R14, R22.reuse, R16, RZ ;  /* 0x00000010160e7225 */ /* 0x040fe200078e00ff */
[----:B------:R-:W-:Y:S02]  /*1240*/  IADD3.X R7, R19, R7, RZ, P2, !PT ;  /* 0x0000000713077210 */ /* 0x000fe400017fe4ff */
[----:B------:R-:W-:Y:S01]  /*1250*/  IADD3 R17, R29, R17, RZ ;  /* 0x000000111d117210 */ /* 0x000fe20007ffe0ff */
[-C--:B------:R-:W-:Y:S02]  /*1260*/  IMAD R26, R23, R34.reuse, RZ ;  /* 0x00000022171a7224 */ /* 0x080fe400078e02ff */
[----:B------:R-:W-:Y:S02]  /*1270*/  IMAD.WIDE.U32 R34, R22, R34, RZ ;  /* 0x0000002216227225 */ /* 0x000fe400078e00ff */
[----:B------:R-:W-:-:S02]  /*1280*/  @!P5 IADD3 R8, R8, 0x1, RZ ;  /* 0x000000010808d810 */ /* 0x000fc40007ffe0ff */
[----:B------:R-:W-:Y:S01]  /*1290*/  @!P5 IMAD.IADD R18, R18, 0x1, -R6 ;  /* 0x000000011212d824 */ /* 0x000fe200078e0a06 */
[----:B------:R-:W-:Y:S01]  /*12a0*/  ISETP.NE.AND P5, PT, RZ, c[0x0][0x1c8], PT ;  /* 0x00007200ff007a0c */ /* 0x000fe20003fa5270 */
[----:B------:R-:W-:-:S03]  /*12b0*/  IMAD R26, R22, R7, R26 ;  /* 0x00000007161a7224 */ /* 0x000fc600078e021a */
[----:B------:R-:W-:Y:S01]  /*12c0*/  ISETP.GE.U32.AND P6, PT, R18, R6, PT ;  /* 0x000000061200720c */ /* 0x000fe20003fc6070 */
[----:B------:R-:W-:Y:S01]  /*12d0*/  IMAD R6, R23, R16, RZ ;  /* 0x0000001017067224 */ /* 0x000fe200078e02ff */
[----:B--2---:R-:W-:Y:S02]  /*12e0*/  ISETP.NE.AND P2, PT, R5, RZ, PT ;  /* 0x000000ff0500720c */ /* 0x004fe40003f45270 */
[----:B------:R-:W-:Y:S01]  /*12f0*/  SEL R18, R28, R14, !P1 ;  /* 0x0000000e1c127207 */ /* 0x000fe20004800000 */
[----:B------:R-:W-:Y:S01]  /*1300*/  @P1 IMAD.IADD R17, R15, 0x1, R6 ;  /* 0x000000010f111824 */ /* 0x000fe200078e0206 */
[----:B------:R-:W-:Y:S01]  /*1310*/  SHF.R.S32.HI R14, RZ, 0x1f, R203 ;  /* 0x0000001fff0e7819 */ /* 0x000fe200000114cb */
[C---:B-1----:R-:W-:Y:S01]  /*1320*/  IMAD.WIDE.U32 R6, R4.reuse, c[0x0][0x3d8], RZ ;  /* 0x0000f60004067a25 */ /* 0x042fe200078e00ff */
[----:B------:R-:W-:Y:S02]  /*1330*/  SHF.R.S32.HI R15, RZ, 0x1f, R27 ;  /* 0x0000001fff0f7819 */ /* 0x000fe4000001141b */
[----:B------:R-:W-:Y:S01]  /*1340*/  IADD3 R26, R35, R26, RZ ;  /* 0x0000001a231a7210 */ /* 0x000fe20007ffe0ff */
[----:B------:R-:W-:Y:S01]  /*1350*/  IMAD R23, R4, c[0x0][0x3dc], R7 ;  /* 0x0000f70004177a24 */ /* 0x000fe200078e0207 */
[----:B------:R-:W-:Y:S01]  /*1360*/  SEL R24, R6, RZ, P2 ;  /* 0x000000ff06187207 */ /* 0x000fe20001000000 */
[----:B------:R-:W-:Y:S01]  /*1370*/  @!P3 IMAD R4, R182, c[0x0][0x1c0], R203 ;  /* 0x00007000b604ba24 */ /* 0x000fe200078e02cb */
[----:B------:R-:W-:-:S02]  /*1380*/  @P6 IADD3 R8, R8, 0x1, RZ ;  /* 0x0000000108086810 */ /* 0x000fc40007ffe0ff */
[----:B------:R-:W-:Y:S01]  /*1390*/  SHF.R.S32.HI R6, RZ, 0x1f, R196 ;  /* 0x0000001fff067819 */ /* 0x000fe200000114c4 */
[----:B------:R-:W-:Y:S01]  /*13a0*/  @!P3 IMAD R32, R4, c[0x0][0x214], RZ ;  /* 0x000085000420ba24 */ /* 0x000fe200078e02ff */
[----:B------:R-:W-:Y:S02]  /*13b0*/  @!P4 IADD3 R8, -R8, RZ, RZ ;  /* 0x000000ff0808c210 */ /* 0x000fe40007ffe1ff */
[----:B------:R-:W-:Y:S02]  /*13c0*/  @!P5 LOP3.LUT R8, RZ, c[0x0][0x1c8], RZ, 0x33, !PT ;  /* 0x00007200ff08da12 */ /* 0x000fe400078e33ff */
[----:B------:R-:W-:Y:S02]  /*13d0*/  SEL R23, R23, RZ, P2 ;  /* 0x000000ff17177207 */ /* 0x000fe40001000000 */
        /* <DEDUP_REMOVED lines=9> */
.L_x_120:
[----:B------:R-:W-:-:S04]  /*1470*/  IMAD R28, R182, c[0x0][0x1c0], R203 ;  /* 0x00007000b61c7a24 */ /* 0x000fc800078e02cb */
[----:B------:R-:W-:Y:S02]  /*1480*/  IMAD R28, R28, c[0x0][0x224], RZ ;  /* 0x000089001c1c7a24 */ /* 0x000fe400078e02ff */
.L_x_121:
[----:B------:R-:W1:Y:S01]  /*1490*/  S2R R4, SR_TID.X ;  /* 0x0000000000047919 */ /* 0x000e620000002100 */
[----:B------:R-:W-:Y:S01]  /*14a0*/  IMAD R207, R207, c[0x0][0x1c0], RZ ;  /* 0x00007000cfcf7a24 */ /* 0x000fe200078e02ff */
[----:B------:R-:W-:Y:S01]  /*14b0*/  IADD3 R30, P4, R180, R30, RZ ;  /* 0x0000001eb41e7210 */ /* 0x000fe20007f9e0ff */
[----:B------:R-:W-:Y:S01]  /*14c0*/  IMAD R29, R19, c[0x0][0x370], RZ ;  /* 0x0000dc00131d7a24 */ /* 0x000fe200078e02ff */
[----:B------:R-:W-:Y:S01]  /*14d0*/  SHF.R.S32.HI R181, RZ, 0x1f, R180 ;  /* 0x0000001fffb57819 */ /* 0x000fe200000114b4 */
[----:B------:R-:W-:Y:S01]  /*14e0*/  IMAD.SHL.U32 R198, R207, 0x40, RZ ;  /* 0x00000040cfc67824 */ /* 0x000fe200078e00ff */
[----:B------:R-:W-:Y:S01]  /*14f0*/  BSSY B1, `(.L_x_117) ;  /* 0x0000643000017945 */ /* 0x000fe20003800000 */
[----:B------:R-:W-:Y:S02]  /*1500*/  IMAD.IADD R32, R25, 0x1, R32 ;  /* 0x0000000119207824 */ /* 0x000fe400078e0220 */
[----:B------:R-:W-:Y:S01]  /*1510*/  IMAD.X R31, R181, 0x1, R0, P4 ;  /* 0x00000001b51f7824 */ /* 0x000fe200020e0600 */
[----:B------:R-:W-:Y:S01]  /*1520*/  IADD3 R27, P3, P1, R34, R198, R27 ;  /* 0x000000c6221b7210 */ /* 0x000fe2000797e01b */
[C---:B------:R-:W-:Y:S01]  /*1530*/  IMAD R29, R25.reuse, c[0x0][0x374], R29 ;  /* 0x0000dd00191d7a24 */ /* 0x040fe200078e021d */
[----:B------:R-:W-:Y:S01]  /*1540*/  SHF.R.S32.HI R5, RZ, 0x1f, R198 ;  /* 0x0000001fff057819 */ /* 0x000fe200000114c6 */
[----:B------:R-:W-:-:S03]  /*1550*/  IMAD.WIDE.U32 R30, R25, c[0x0][0x370], R30 ;  /* 0x0000dc00191e7a25 */ /* 0x000fc600078e001e */
[----:B------:R-:W-:Y:S01]  /*1560*/  IADD3.X R26, R26, R5, R15, P3, P1 ;  /* 0x000000051a1a7210 */ /* 0x000fe20001fe240f */
[----:B------:R-:W-:Y:S01]  /*1570*/  IMAD.IADD R28, R25, 0x1, R28 ;  /* 0x00000001191c7824 */ /* 0x000fe200078e021c */
[----:B------:R-:W-:Y:S01]  /*1580*/  IADD3 R25, P1, R178, R25, RZ ;  /* 0x00000019b2197210 */ /* 0x000fe20007f3e0ff */
[----:B------:R-:W-:Y:S01]  /*1590*/  IMAD.MOV.U32 R22, RZ, RZ, 0x4 ;  /* 0x00000004ff167424 */ /* 0x000fe200078e00ff */
[----:B------:R-:W-:Y:S01]  /*15a0*/  SHF.R.S32.HI R5, RZ, 0x1f, R178 ;  /* 0x0000001fff057819 */ /* 0x000fe200000114b2 */
[----:B------:R-:W-:Y:S02]  /*15b0*/  IMAD.IADD R31, R31, 0x1, R29 ;  /* 0x000000011f1f7824 */ /* 0x000fe400078e021d */
[----:B------:R-:W-:Y:S01]  /*15c0*/  IMAD.WIDE R32, R32, R22, c[0x0][0x200] ;  /* 0x0000800020207625 */ /* 0x000fe200078e0216 */
[----:B------:R-:W-:Y:S02]  /*15d0*/  IADD3.X R19, R5, R19, RZ, P1, !PT ;  /* 0x0000001305137210 */ /* 0x000fe40000ffe4ff */
[----:B-1----:R-:W-:Y:S01]  /*15e0*/  SHF.R.S32.HI R0, RZ, 0x1f, R4 ;  /* 0x0000001fff007819 */ /* 0x002fe20000011404 */
[----:B------:R-:W-:Y:S01]  /*15f0*/  IMAD.MOV.U32 R200, RZ, RZ, R32 ;  /* 0x000000ffffc87224 */ /* 0x000fe200078e0020 */
[----:B------:R-:W-:Y:S01]  /*1600*/  IADD3 R18, P3, P1, R24, R27, R18 ;  /* 0x0000001b18127210 */ /* 0x000fe2000797e012 */
[----:B------:R-:W-:Y:S01]  /*1610*/  IMAD R19, R19, c[0x0][0x190], RZ ;  /* 0x0000640013137a24 */ /* 0x000fe200078e02ff */
[----:B------:R-:W-:Y:S01]  /*1620*/  IADD3 R24, -R222, R224, R196 ;  /* 0x000000e0de187210 */ /* 0x000fe20007ffe1c4 */
[----:B------:R-:W-:Y:S01]  /*1630*/  IMAD.WIDE.U32 R30, R203, c[0x0][0x378], R30 ;  /* 0x0000de00cb1e7a25 */ /* 0x000fe200078e001e */
[----:B------:R-:W-:-:S02]  /*1640*/  LEA.HI R16, R0, R4, RZ, 0x5 ;  /* 0x0000000400107211 */ /* 0x000fc400078f28ff */
[----:B------:R-:W-:Y:S01]  /*1650*/  IADD3 R24, R24, -c[0x0][0x2e8], RZ ;  /* 0x8000ba0018187a10 */ /* 0x000fe20007ffe0ff */
[----:B------:R-:W-:Y:S01]  /*1660*/  IMAD R19, R25, c[0x0][0x194], R19 ;  /* 0x0000650019137a24 */ /* 0x000fe200078e0213 */
[----:B------:R-:W-:Y:S01]  /*1670*/  LOP3.LUT R15, R16, 0xffffffe0, RZ, 0xc0, !PT ;  /* 0xffffffe0100f7812 */ /* 0x000fe200078ec0ff */
[----:B------:R-:W-:Y:S01]  /*1680*/  IMAD.WIDE R28, R28, R22, c[0x0][0x3c8] ;  /* 0x0000f2001c1c7625 */ /* 0x000fe200078e0216 */
[----:B------:R-:W-:Y:S02]  /*1690*/  IADD3.X R17, R23, R26, R17, P3, P1 ;  /* 0x0000001a17117210 */ /* 0x000fe40001fe2411 */
[----:B------:R-:W-:Y:S01]  /*16a0*/  SHF.R.S32.HI R23, RZ, 0x1f, R24 ;  /* 0x0000001fff177819 */ /* 0x000fe20000011418 */
[----:B------:R-:W-:Y:S01]  /*16b0*/  IMAD.IADD R15, R4, 0x1, -R15 ;  /* 0x00000001040f7824 */ /* 0x000fe200078e0a0f */
[----:B------:R-:W-:Y:S01]  /*16c0*/  SHF.R.S32.HI R16, RZ, 0x5, R16 ;  /* 0x00000005ff107819 */ /* 0x000fe20000011410 */
[----:B------:R-:W-:Y:S01]  /*16d0*/  IMAD.MOV.U32 R201, RZ, RZ, R29 ;  /* 0x000000ffffc97224 */ /* 0x000fe200078e001d */
[----:B------:R-:W-:-:S02]  /*16e0*/  LEA.HI R23, R23, R24, RZ, 0x6 ;  /* 0x0000001817177211 */ /* 0x000fc400078f30ff */
[----:B------:R-:W-:Y:S01]  /*16f0*/  MOV R199, R33 ;  /* 0x0000002100c77202 */ /* 0x000fe20000000f00 */
[----:B------:R-:W-:Y:S01]  /*1700*/  IMAD R15, R16, R207, R15 ;  /* 0x000000cf100f7224 */ /* 0x000fe200078e020f */
[----:B------:R-:W-:Y:S01]  /*1710*/  SHF.R.S32.HI R23, RZ, 0x6, R23 ;  /* 0x00000006ff177819 */ /* 0x000fe20000011417 */
[----:B------:R-:W-:Y:S01]  /*1720*/  IMAD.WIDE.U32 R32, R25, c[0x0][0x190], R180 ;  /* 0x0000640019207a25 */ /* 0x000fe200078e00b4 */
[----:B------:R-:W-:Y:S02]  /*1730*/  MOV R202, R28 ;  /* 0x0000001c00ca7202 */ /* 0x000fe40000000f00 */
[----:B------:R-:W-:Y:S01]  /*1740*/  IMNMX R195, RZ, R23, !PT ;  /* 0x00000017ffc37217 */ /* 0x000fe20007800200 */
[----:B------:R-:W-:Y:S01]  /*1750*/  IMAD R16, R14, c[0x0][0x378], RZ ;  /* 0x0000de000e107a24 */ /* 0x000fe200078e02ff */
[----:B------:R-:W-:Y:S02]  /*1760*/  IADD3 R26, P3, R21, R32, RZ ;  /* 0x00000020151a7210 */ /* 0x000fe40007f7e0ff */
[----:B------:R-:W-:Y:S01]  /*1770*/  IADD3 R18, P1, R15, R18, RZ ;  /* 0x000000120f127210 */ /* 0x000fe20007f3e0ff */
[----:B------:R-:W-:Y:S01]  /*1780*/  IMAD R16, R203, c[0x0][0x37c], R16 ;  /* 0x0000df00cb107a24 */ /* 0x000fe200078e0210 */
[----:B------:R-:W-:-:S02]  /*1790*/  ISETP.GT.AND P5, PT, R221, R195, PT ;  /* 0x000000c3dd00720c */ /* 0x000fc40003fa4270 */
[----:B------:R-:W-:Y:S01]  /*17a0*/  IADD3.X R27, R20, R33, R19, P3, !PT ;  /* 0x00000021141b7210 */ /* 0x000fe20001ffe413 */
[----:B------:R-:W-:Y:S01]  /*17b0*/  IMAD.IADD R31, R31, 0x1, R16 ;  /* 0x000000011f1f7824 */ /* 0x000fe200078e0210 */
[----:B------:R-:W-:Y:S01]  /*17c0*/  LEA.HI.X.SX32 R17, R15, R17, 0x1, P1 ;  /* 0x000000110f117211 */ /* 0x000fe200008f0eff */
[----:B------:R-:W-:Y:S01]  /*17d0*/  IMAD R16, R14, c[0x0][0x1a8], RZ ;  /* 0x00006a000e107a24 */ /* 0x000fe200078e02ff */
[C---:B------:R-:W-:Y:S01]  /*17e0*/  LEA R236, P1, R18.reuse, c[0x0][0x350], 0x2 ;  /* 0x0000d40012ec7a11 */ /* 0x040fe200078210ff */
[----:B------:R-:W-:Y:S01]  /*17f0*/  IMAD R15, R5, c[0x0][0x370], RZ ;  /* 0x0000dc00050f7a24 */ /* 0x000fe200078e02ff */
[----:B------:R-:W-:Y:S01]  /*1800*/  IADD3 R221, R221, -0x1, RZ ;  /* 0xffffffffdddd7810 */ /* 0x000fe20007ffe0ff */
[C---:B------:R-:W-:Y:S01]  /*1810*/  IMAD R16, R203.reuse, c[0x0][0x1ac], R16 ;  /* 0x00006b00cb107a24 */ /* 0x040fe200078e0210 */
[----:B------:R-:W-:Y:S01]  /*1820*/  LEA.HI.X R237, R18, c[0x0][0x354], R17, 0x2, P1 ;  /* 0x0000d50012ed7a11 */ /* 0x000fe200008f1411 */
[----:B------:R-:W-:-:S04]  /*1830*/  IMAD.WIDE.U32 R26, R203, c[0x0][0x1a8], R26 ;  /* 0x00006a00cb1a7a25 */ /* 0x000fc800078e001a */
[----:B------:R-:W-:Y:S01]  /*1840*/  IMAD R15, R178, c[0x0][0x374], R15 ;  /* 0x0000dd00b20f7a24 */ /* 0x000fe200078e020f */
[----:B------:R-:W-:Y:S01]  /*1850*/  LEA R234, P4, R26, c[0x0][0x160], 0x1 ;  /* 0x000058001aea7a11 */ /* 0x000fe200078808ff */
[----:B------:R-:W-:-:S04]  /*1860*/  IMAD.WIDE.U32 R30, R178, c[0x0][0x370], R30 ;  /* 0x0000dc00b21e7a25 */ /* 0x000fc800078e001e */
[----:B------:R-:W-:Y:S01]  /*1870*/  IMAD.IADD R16, R27, 0x1, R16 ;  /* 0x000000011b107824 */ /* 0x000fe200078e0210 */
[----:B------:R-:W-:Y:S01]  /*1880*/  LEA R232, P3, R30, c[0x0][0x330], 0x1 ;  /* 0x0000cc001ee87a11 */ /* 0x000fe200078608ff */
[----:B------:R-:W-:-:S03]  /*1890*/  IMAD.IADD R15, R31, 0x1, R15 ;  /* 0x000000011f0f7824 */ /* 0x000fc600078e020f */
[----:B------:R-:W-:Y:S02]  /*18a0*/  LEA.HI.X R235, R26, c[0x0][0x164], R16, 0x1, P4 ;  /* 0x000059001aeb7a11 */ /* 0x000fe400020f0c10 */
[----:B------:R-:W-:Y:S01]  /*18b0*/  LEA.HI.X R233, R30, c[0x0][0x334], R15, 0x1, P3 ;  /* 0x0000cd001ee97a11 */ /* 0x000fe200018f0c0f */
[----:B------:R-:W-:Y:S05]  /*18c0*/  @P5 BRA `(.L_x_122) ;  /* 0x00000a1000005947 */ /* 0x000fea0003800000 */
        /* <DEDUP_REMOVED lines=13> */
.L_x_123:
        /* <DEDUP_REMOVED lines=15> */
.L_x_124:
[----:B------:R-:W-:Y:S01]  /*1a90*/  IMAD R222, R184, -0x80, R222 ;  /* 0xffffff80b8de7824 */ /* 0x000fe200078e02de */
[----:B------:R-:W-:Y:S01]  /*1aa0*/  ISETP.GE.AND P4, PT, R180, c[0x0][0x220], PT ;  /* 0x00008800b4007a0c */ /* 0x000fe20003f86270 */
[----:B------:R-:W-:Y:S01]  /*1ab0*/  IMAD R9, R6, c[0x0][0x3a0], RZ ;  /* 0x0000e80006097a24 */ /* 0x000fe200078e02ff */
[----:B------:R-:W-:Y:S01]  /*1ac0*/  BSSY B0, `(.L_x_125) ;  /* 0x0000014000007945 */ /* 0x000fe20003800000 */
[----:B------:R-:W-:Y:S01]  /*1ad0*/  IMAD.WIDE.U32 R10, R196, c[0x0][0x3a0], R180 ;  /* 0x0000e800c40a7a25 */ /* 0x000fe200078e00b4 */
[----:B------:R-:W-:-:S03]  /*1ae0*/  ISETP.GE.OR P3, PT, R178, R222, P4 ;  /* 0x000000deb200720c */ /* 0x000fc60002766670 */
[----:B------:R-:W-:Y:S01]  /*1af0*/  IMAD R9, R196, c[0x0][0x3a4], R9 ;  /* 0x0000e900c4097a24 */ /* 0x000fe200078e0209 */
[----:B------:R-:W-:-:S04]  /*1b00*/  IADD3 R10, P0, R8, R10, RZ ;  /* 0x0000000a080a7210 */ /* 0x000fc80007f1e0ff */
[----:B------:R-:W-:Y:S01]  /*1b10*/  IADD3.X R11, R7, R11, R9, P0, !PT ;  /* 0x0000000b070b7210 */ /* 0x000fe200007fe409 */
[----:B------:R-:W-:-:S04]  /*1b20*/  IMAD R7, R14, c[0x0][0x3b8], RZ ;  /* 0x0000ee000e077a24 */ /* 0x000fc800078e02ff */
[C---:B------:R-:W-:Y:S02]  /*1b30*/  IMAD R7, R203.reuse, c[0x0][0x3bc], R7 ;  /* 0x0000ef00cb077a24 */ /* 0x040fe400078e0207 */
        /* <DEDUP_REMOVED lines=12> */
.L_x_126:
[----:B------:R-:W-:Y:S05]  /*1c00*/  BSYNC B0 ;  /* 0x0000000000007941 */ /* 0x000fea0003800000 */
.L_x_125:
[----:B------:R-:W-:Y:S01]  /*1c10*/  IADD3 R8, R178, 0x20, RZ ;  /* 0x00000020b2087810 */ /* 0x000fe20007ffe0ff */
[----:B------:R-:W-:Y:S03]  /*1c20*/  BSSY B0, `(.L_x_127) ;  /* 0x000000e000007945 */ /* 0x000fe60003800000 */
[----:B------:R-:W-:-:S13]  /*1c30*/  ISETP.GE.OR P2, PT, R8, R222, P4 ;  /* 0x000000de0800720c */ /* 0x000fda0002746670 */
[----:B------:R-:W-:Y:S05]  /*1c40*/  @P2 BRA `(.L_x_128) ;  /* 0x000000b000002947 */ /* 0x000fea0003800000 */
[----:B------:R-:W-:Y:S01]  /*1c50*/  IADD3 R9, P0, R178, 0x20, RZ ;  /* 0x00000020b2097810 */ /* 0x000fe20007f1e0ff */
[----:B------:R-:W-:Y:S01]  /*1c60*/  IMAD.MOV.U32 R12, RZ, RZ, R10 ;  /* 0x000000ffff0c7224 */ /* 0x000fe200078e000a */
[----:B------:R-:W-:-:S03]  /*1c70*/  MOV R13, R7 ;  /* 0x00000007000d7202 */ /* 0x000fc60000000f00 */
[----:B------:R-:W-:Y:S02]  /*1c80*/  IMAD.X R8, RZ, RZ, R5, P0 ;  /* 0x000000ffff087224 */ /* 0x000fe400000e0605 */
[----:B------:R-:W-:-:S04]  /*1c90*/  IMAD.WIDE.U32 R12, R9, c[0x0][0x3a0], R12 ;  /* 0x0000e800090c7a25 */ /* 0x000fc800078e000c */
[----:B------:R-:W-:Y:S01]  /*1ca0*/  IMAD R8, R8, c[0x0][0x3a0], RZ ;  /* 0x0000e80008087a24 */ /* 0x000fe200078e02ff */
[----:B-1----:R-:W-:-:S03]  /*1cb0*/  LEA R16, P0, R12, c[0x0][0x340], 0x1 ;  /* 0x0000d0000c107a11 */ /* 0x002fc600078008ff */
[----:B------:R-:W-:-:S05]  /*1cc0*/  IMAD R8, R9, c[0x0][0x3a4], R8 ;  /* 0x0000e90009087a24 */ /* 0x000fca00078e0208 */
[----:B------:R-:W-:-:S04]  /*1cd0*/  IADD3 R8, R13, R8, RZ ;  /* 0x000000080d087210 */ /* 0x000fc80007ffe0ff */
[----:B------:R-:W-:-:S05]  /*1ce0*/  LEA.HI.X R17, R12, c[0x0][0x344], R8, 0x1, P0 ;  /* 0x0000d1000c117a11 */ /* 0x000fca00000f0c08 */
[----:B------:R1:W-:Y:S02]  /*1cf0*/  STG.E.128 [R16.64], RZ ;  /* 0x000000ff10007986 */ /* 0x0003e4000c101d06 */
.L_x_128:
[----:B------:R-:W-:Y:S05]  /*1d00*/  BSYNC B0 ;  /* 0x0000000000007941 */ /* 0x000fea0003800000 */
.L_x_127:
        /* <DEDUP_REMOVED lines=15> */
.L_x_130:
[----:B------:R-:W-:Y:S05]  /*1e00*/  BSYNC B0 ;  /* 0x0000000000007941 */ /* 0x000fea0003800000 */
.L_x_129:
        /* <DEDUP_REMOVED lines=14> */
.L_x_132:
[----:B------:R-:W-:Y:S05]  /*1ef0*/  BSYNC B0 ;  /* 0x0000000000007941 */ /* 0x000fea0003800000 */
.L_x_131:
[----:B------:R-:W-:Y:S01]  /*1f00*/  IMAD.WIDE.U32 R8, R196, c[0x0][0x3a8], R180 ;  /* 0x0000ea00c4087a25 */ /* 0x000fe200078e00b4 */
[----:B------:R-:W-:Y:S03]  /*1f10*/  BSSY B0, `(.L_x_133) ;  /* 0x0000013000007945 */ /* 0x000fe60003800000 */
[----:B------:R-:W-:Y:S01]  /*1f20*/  IMAD R6, R6, c[0x0][0x3a8], RZ ;  /* 0x0000ea0006067a24 */ /* 0x000fe200078e02ff */
[----:B------:R-:W-:Y:S01]  /*1f30*/  IADD3 R8, P4, R4, R8, RZ ;  /* 0x0000000804087210 */ /* 0x000fe20007f9e0ff */
        /* <DEDUP_REMOVED lines=16> */
.L_x_134:
[----:B------:R-:W-:Y:S05]  /*2040*/  BSYNC B0 ;  /* 0x0000000000007941 */ /* 0x000fea0003800000 */
.L_x_133:
        /* <DEDUP_REMOVED lines=8> */
[----:B--2---:R-:W-:-:S03]  /*20d0*/  LEA R12, P2, R10, c[0x0][0x348], 0x1 ;  /* 0x0000d2000a0c7a11 */ /* 0x004fc600078408ff */
[----:B------:R-:W-:-:S05]  /*20e0*/  IMAD R6, R0, c[0x0][0x3ac], R6 ;  /* 0x0000eb0000067a24 */ /* 0x000fca00078e0206 */
[----:B------:R-:W-:-:S04]  /*20f0*/  IADD3 R6, R11, R6, RZ ;  /* 0x000000060b067210 */ /* 0x000fc80007ffe0ff */
[----:B------:R-:W-:-:S05]  /*2100*/  LEA.HI.X R13, R10, c[0x0][0x34c], R6, 0x1, P2 ;  /* 0x0000d3000a0d7a11 */ /* 0x000fca00010f0c06 */
[----:B------:R2:W-:Y:S02]  /*2110*/  STG.E.128 [R12.64], RZ ;  /* 0x000000ff0c007986 */ /* 0x0005e4000c101d06 */
.L_x_136:
[----:B------:R-:W-:Y:S05]  /*2120*/  BSYNC B0 ;  /* 0x0000000000007941 */ /* 0x000fea0003800000 */
.L_x_135:
        /* <DEDUP_REMOVED lines=13> */
.L_x_138:
[----:B------:R-:W-:Y:S05]  /*2200*/  BSYNC B0 ;  /* 0x0000000000007941 */ /* 0x000fea0003800000 */
.L_x_137:
[----:B------:R-:W-:Y:S05]  /*2210*/  @P0 BRA `(.L_x_139) ;  /* 0x0000570000000947 */ /* 0x000fea0003800000 */
[----:B------:R-:W-:Y:S01]  /*2220*/  IADD3 R0, P0, R178, 0x60, RZ ;  /* 0x00000060b2007810 */ /* 0x000fe20007f1e0ff */
        /* <DEDUP_REMOVED lines=9> */
[----:B------:R4:W-:Y:S01]  /*22c0*/  STG.E.128 [R4.64], RZ ;  /* 0x000000ff04007986 */ /* 0x0009e2000c101d06 */
[----:B------:R-:W-:Y:S05]  /*22d0*/  BRA `(.L_x_139) ;  /* 0x0000564000007947 */ /* 0x000fea0003800000 */
.L_x_122:
        /* <DEDUP_REMOVED lines=11> */
[----:B------:R-:W-:Y:S02]  /*2390*/  IADD3.X R19, R12, R19, R15, P0, !PT ;  /* 0x000000130c137210 */ /* 0x000fe400007fe40f */
[----:B------:R-:W-:Y:S01]  /*23a0*/  IADD3 R12, R221, -R16, RZ ;  /* 0x80000010dd0c7210 */ /* 0x000fe20007ffe0ff */
[----:B------:R-:W-:Y:S02]  /*23b0*/  IMAD R16, R7, c[0x0][0x1b8], RZ ;  /* 0x00006e0007107a24 */ /* 0x000fe400078e02ff */
        /* <DEDUP_REMOVED lines=21> */
.L_x_141:
[----:B------:R-:W-:Y:S05]  /*2510*/  BSYNC B0 ;  /* 0x0000000000007941 */ /* 0x000fea0003800000 */
.L_x_140:
        /* <DEDUP_REMOVED lines=22> */
.L_x_143:
[----:B------:R-:W-:Y:S05]  /*2680*/  BSYNC B0 ;  /* 0x0000000000007941 */ /* 0x000fea0003800000 */
.L_x_142:
        /* <DEDUP_REMOVED lines=22> */
.L_x_145:
[----:B------:R-:W-:Y:S05]  /*27f0*/  BSYNC B0 ;  /* 0x0000000000007941 */ /* 0x000fea0003800000 */
.L_x_144:
        /* <DEDUP_REMOVED lines=22> */
.L_x_147:
[----:B------:R-:W-:Y:S05]  /*2960*/  BSYNC B0 ;  /* 0x0000000000007941 */ /* 0x000fea0003800000 */
.L_x_146:
        /* <DEDUP_REMOVED lines=13> */
.L_x_149:
[----:B------:R-:W-:Y:S05]  /*2a40*/  BSYNC B0 ;  /* 0x0000000000007941 */ /* 0x000fea0003800000 */
.L_x_148:
        /* <DEDUP_REMOVED lines=15> */
.L_x_151:
[----:B------:R-:W-:Y:S05]  /*2b40*/  BSYNC B0 ;  /* 0x0000000000007941 */ /* 0x000fea0003800000 */
.L_x_150:
        /* <DEDUP_REMOVED lines=19> */
.L_x_153:
[----:B------:R-:W-:Y:S05]  /*2c80*/  BSYNC B0 ;  /* 0x0000000000007941 */ /* 0x000fea0003800000 */
.L_x_152:
        /* <DEDUP_REMOVED lines=12> */
[----:B------:R-:W-:Y:S02]  /*2d50*/  IMAD.MOV.U32 R14, RZ, RZ, c[0x0][0x190] ;  /* 0x00006400ff0e7624 */ /* 0x000fe400078e00ff */
[----:B------:R-:W-:-:S03]  /*2d60*/  IMAD.MOV.U32 R13, RZ, RZ, c[0x0][0x194] ;  /* 0x00006500ff0d7624 */ /* 0x000fc600078e00ff */
[----:B-1----:R-:W-:-:S04]  /*2d70*/  LEA R16, P0, R14, R234, 0x6 ;  /* 0x000000ea0e107211 */ /* 0x002fc800078030ff */
[----:B------:R-:W-:-:S05]  /*2d80*/  LEA.HI.X R17, R14, R235, R13, 0x6, P0 ;  /* 0x000000eb0e117211 */ /* 0x000fca00000f340d */
[----:B------:R-:W-:Y:S01]  /*2d90*/  @!PT LDS RZ, [RZ] ;  /* 0x00000000fffff984 */ /* 0x000fe20000000800 */
[----:B------:R-:W-:Y:S01]  /*2da0*/  @!PT LDS RZ, [RZ] ;  /* 0x00000000fffff984 */ /* 0x000fe20000000800 */
[----:B------:R-:W-:Y:S01]  /*2db0*/  @!PT LDS RZ, [RZ] ;  /* 0x00000000fffff984 */ /* 0x000fe20000000800 */
[----:B------:R1:W-:Y:S04]  /*2dc0*/  LDGSTS.E.BYPASS.LTC128B.128 [R220+0x1000], [R16.64] ;  /* 0x0100000010dc7fae */ /* 0x0003e8000b901d46 */
.L_x_155:
[----:B------:R-:W-:Y:S05]  /*2dd0*/  BSYNC B0 ;  /* 0x0000000000007941 */ /* 0x000fea0003800000 */
.L_x_154:
[C---:B------:R-:W-:Y:S01]  /*2de0*/  IADD3 R14, R176.reuse, 0x28, RZ ;  /* 0x00000028b00e7810 */ /* 0x040fe20007ffe0ff */
[----:B------:R-:W-:Y:S01]  /*2df0*/  IMAD.SHL.U32 R15, R176, 0x4, RZ ;  /* 0x00000004b00f7824 */ /* 0x000fe200078e00ff */
[----:B------:R-:W-:Y:S01]  /*2e00*/  ISETP.NE.AND P3, PT, R11, RZ, PT ;  /* 0x000000ff0b00720c */ /* 0x000fe20003f65270 */
[----:B------:R-:W-:Y:S01]  /*2e10*/  IMAD.MOV.U32 R218, RZ, RZ, 0x7f800000 ;  /* 0x7f800000ffda7424 */ /* 0x000fe200078e00ff */
[----:B------:R-:W-:Y:S02]  /*2e20*/  ISETP.GE.AND P2, PT, R14, R12, PT ;  /* 0x0000000c0e00720c */ /* 0x000fe40003f46270 */
[----:B------:R-:W-:Y:S01]  /*2e30*/  SHF.R.S32.HI R13, RZ, 0x1f, R14 ;  /* 0x0000001fff0d7819 */ /* 0x000fe2000001140e */
[----:B------:R-:W-:Y:S01]  /*2e40*/  IMAD.MOV.U32 R217, RZ, RZ, 0x7f800000 ;  /* 0x7f800000ffd97424 */ /* 0x000fe200078e00ff */
[----:B------:R-:W-:-:S09]  /*2e50*/  SHF.L.U64.HI R11, R176, 0x2, R179 ;  /* 0x00000002b00b7819 */ /* 0x000fd200000102b3 */
[----:B-1----:R-:W-:-:S04]  /*2e60*/  @!P2 LEA R16, P0, R14, R200, 0x2 ;  /* 0x000000c80e10a211 */ /* 0x002fc800078010ff */
[----:B------:R-:W-:Y:S02]  /*2e70*/  @!P2 LEA.HI.X R17, R14, R199, R13, 0x2, P0 ;  /* 0x000000c70e11a211 */ /* 0x000fe400000f140d */
[----:B------:R-:W-:-:S03]  /*2e80*/  IADD3 R14, P0, R15, R200, RZ ;  /* 0x000000c80f0e7210 */ /* 0x000fc60007f1e0ff */
[----:B------:R1:W5:Y:S02]  /*2e90*/  @!P2 LDG.E R217, [R16.64] ;  /* 0x0000000610d9a981 */ /* 0x000364000c1e1900 */
[----:B------:R-:W-:Y:S01]  /*2ea0*/  IMAD.X R15, R11, 0x1, R199, P0 ;  /* 0x000000010b0f7824 */ /* 0x000fe200000e06c7 */
[C---:B------:R-:W-:Y:S02]  /*2eb0*/  ISETP.GE.AND P0, PT, R176.reuse, R12, PT ;  /* 0x0000000cb000720c */ /* 0x040fe40003f06270 */
[----:B------:R-:W-:Y:S01]  /*2ec0*/  IADD3 R11, R176, 0x8, RZ ;  /* 0x00000008b00b7810 */ /* 0x000fe20007ffe0ff */
[----:B------:R-:W-:-:S10]  /*2ed0*/  IMAD.MOV.U32 R219, RZ, RZ, 0x7f800000 ;  /* 0x7f800000ffdb7424 */ /* 0x000fd400078e00ff */
        /* <DEDUP_REMOVED lines=11> */
[----:B------:R-:W-:-:S04]  /*2f90*/  IADD3 R10, P0, R10, R12, RZ ;  /* 0x0000000c0a0a7210 */ /* 0x000fc80007f1e0ff */
[----:B------:R-:W-:Y:S01]  /*2fa0*/  IADD3.X R11, R9, R13, R6, P0, !PT ;  /* 0x0000000d090b7210 */ /* 0x000fe200007fe406 */
[----:B------:R-:W-:Y:S01]  /*2fb0*/  IMAD R6, R7, c[0x0][0x1b0], RZ ;  /* 0x00006c0007067a24 */ /* 0x000fe200078e02ff */
[----:B------:R-:W-:Y:S03]  /*2fc0*/  BSSY B0, `(.L_x_156) ;  /* 0x0000014000007945 */ /* 0x000fe60003800000 */
[C---:B------:R-:W-:Y:S02]  /*2fd0*/  IMAD R6, R8.reuse, c[0x0][0x1b4], R6 ;  /* 0x00006d0008067a24 */ /* 0x040fe400078e0206 */
[----:B------:R-:W-:-:S04]  /*2fe0*/  IMAD.WIDE.U32 R10, R8, c[0x0][0x1b0], R10 ;  /* 0x00006c00080a7a25 */ /* 0x000fc800078e000a */
[----:B------:R-:W-:Y:S01]  /*2ff0*/  IMAD.IADD R8, R11, 0x1, R6 ;  /* 0x000000010b087824 */ /* 0x000fe200078e0206 */
        /* <DEDUP_REMOVED lines=10> */
[----:B-1----:R-:W-:-:S04]  /*30a0*/  LEA R14, P0, R12, c[0x0][0x168], 0x1 ;  /* 0x00005a000c0e7a11 */ /* 0x002fc800078008ff */
[----:B------:R-:W-:-:S05]  /*30b0*/  LEA.HI.X R15, R12, c[0x0][0x16c], R6, 0x1, P0 ;  /* 0x00005b000c0f7a11 */ /* 0x000fca00000f0c06 */
[----:B------:R-:W-:Y:S01]  /*30c0*/  @!PT LDS RZ, [RZ] ;  /* 0x00000000fffff984 */ /* 0x000fe20000000800 */
[----:B------:R-:W-:Y:S01]  /*30d0*/  @!PT LDS RZ, [RZ] ;  /* 0x00000000fffff984 */ /* 0x000fe20000000800 */
[----:B------:R-:W-:Y:S01]  /*30e0*/  @!PT LDS RZ, [RZ] ;  /* 0x00000000fffff984 */ /* 0x000fe20000000800 */
[----:B------:R1:W-:Y:S04]  /*30f0*/  LDGSTS.E.BYPASS.LTC128B.128 [R183+0x6000], [R14.64] ;  /* 0x060000000eb77fae */ /* 0x0003e8000b901d46 */
.L_x_157:
[----:B------:R-:W-:Y:S05]  /*3100*/  BSYNC B0 ;  /* 0x0000000000007941 */ /* 0x000fea0003800000 */
.L_x_156:
[----:B------:R1:W-:Y:S01]  /*3110*/  @P6 STS.128 [R183+0x7000], RZ ;  /* 0x007000ffb7006388 */ /* 0x0003e20000000c00 */
[----:B------:R-:W-:Y:S01]  /*3120*/  BSSY B0, `(.L_x_158) ;  /* 0x0000013000007945 */ /* 0x000fe20003800000 */
        /* <DEDUP_REMOVED lines=14> */
[----:B------:R-:W-:Y:S01]  /*3210*/  @!PT LDS RZ, [RZ] ;  /* 0x00000000fffff984 */ /* 0x000fe20000000800 */
[----:B------:R-:W-:Y:S01]  /*3220*/  @!PT LDS RZ, [RZ] ;  /* 0x00000000fffff984 */ /* 0x000fe20000000800 */
[----:B------:R-:W-:Y:S01]  /*3230*/  @!PT LDS RZ, [RZ] ;  /* 0x00000000fffff984 */ /* 0x000fe20000000800 */
[----:B------:R1:W-:Y:S02]  /*3240*/  LDGSTS.E.BYPASS.LTC128B.128 [R183+0x7000], [R14.64] ;  /* 0x070000000eb77fae */ /* 0x0003e4000b901d46 */
.L_x_159:
[----:B------:R-:W-:Y:S05]  /*3250*/  BSYNC B0 ;  /* 0x0000000000007941 */ /* 0x000fea0003800000 */
.L_x_158:
        /* <DEDUP_REMOVED lines=20> */
.L_x_161:
[----:B------:R-:W-:Y:S05]  /*33a0*/  BSYNC B0 ;  /* 0x0000000000007941 */ /* 0x000fea0003800000 */
.L_x_160:
        /* <DEDUP_REMOVED lines=11> */
[----:B------:R-:W-:-:S04]  /*3460*/  IMAD R5, R5, c[0x0][0x198], RZ ;  /* 0x0000660005057a24 */ /* 0x000fc800078e02ff */
[----:B------:R-:W-:Y:S01]  /*3470*/  IMAD R5, R6, c[0x0][0x19c], R5 ;  /* 0x0000670006057a24 */ /* 0x000fe200078e0205 */
[----:B------:R-:W-:-:S04]  /*3480*/  LEA R6, P0, R8, c[0x0][0x168], 0x1 ;  /* 0x00005a0008067a11 */ /* 0x000fc800078008ff */
[----:B------:R-:W-:-:S04]  /*3490*/  IADD3 R5, R9, R5, RZ ;  /* 0x0000000509057210 */ /* 0x000fc80007ffe0ff */
[----:B------:R-:W-:-:S05]  /*34a0*/  LEA.HI.X R7, R8, c[0x0][0x16c], R5, 0x1, P0 ;  /* 0x00005b0008077a11 */ /* 0x000fca00000f0c05 */
[----:B------:R-:W-:Y:S01]  /*34b0*/  @!PT LDS RZ, [RZ] ;  /* 0x00000000fffff984 */ /* 0x000fe20000000800 */
[----:B------:R-:W-:Y:S01]  /*34c0*/  @!PT LDS RZ, [RZ] ;  /* 0x00000000fffff984 */ /* 0x000fe20000000800 */
[----:B------:R-:W-:Y:S01]  /*34d0*/  @!PT LDS RZ, [RZ] ;  /* 0x00000000fffff984 */ /* 0x000fe20000000800 */
[----:B------:R1:W-:Y:S02]  /*34e0*/  LDGSTS.E.BYPASS.LTC128B.128 [R183+0x9000], [R6.64] ;  /* 0x0900000006b77fae */ /* 0x0003e4000b901d46 */
.L_x_163:
[----:B------:R-:W-:Y:S05]  /*34f0*/  BSYNC B0 ;  /* 0x0000000000007941 */ /* 0x000fea0003800000 */
.L_x_162:
[----:B------:R-:W0:Y:S01]  /*3500*/  LDGDEPBAR ;  /* 0x00000000000079af */ /* 0x000e220000000000 */
[----:B------:R-:W-:Y:S01]  /*3510*/  LEA.HI R0, R0, R4, RZ, 0x4 ;  /* 0x0000000400007211 */ /* 0x000fe200078f20ff */
[C---:B------:R-:W-:Y:S01]  /*3520*/  IMAD.SHL.U32 R213, R207.reuse, 0x8, RZ ;  /* 0x00000008cfd57824 */ /* 0x040fe200078e00ff */
[C---:B------:R-:W-:Y:S01]  /*3530*/  SHF.L.U32 R212, R207.reuse, 0x4, RZ ;  /* 0x00000004cfd47819 */ /* 0x040fe200000006ff */
[----:B------:R-:W-:Y:S01]  /*3540*/  IMAD.IADD R194, R196, 0x1, R224 ;  /* 0x00000001c4c27824 */ /* 0x000fe200078e02e0 */
[----:B------:R-:W-:Y:S01]  /*3550*/  LOP3.LUT R0, R0, 0xfffffff0, RZ, 0xc0, !PT ;  /* 0xfffffff000007812 */ /* 0x000fe200078ec0ff */
[----:B------:R-:W-:Y:S01]  /*3560*/  IMAD.MOV.U32 R165, RZ, RZ, 0x20 ;  /* 0x00000020ffa57424 */ /* 0x000fe200078e00ff */
[----:B------:R-:W-:Y:S01]  /*3570*/  IADD3 R206, R212, 0x20, RZ ;  /* 0x00000020d4ce7810 */ /* 0x000fe20007ffe0ff */
[----:B------:R-:W-:Y:S01]  /*3580*/  IMAD R211, R207, 0x18, RZ ;  /* 0x00000018cfd37824 */ /* 0x000fe200078e02ff */
[----:B------:R-:W-:Y:S01]  /*3590*/  IADD3 R166, R171, 0x1000, RZ ;  /* 0x00001000aba67810 */ /* 0x000fe20007ffe0ff */
[----:B------:R-:W-:Y:S01]  /*35a0*/  IMAD.IADD R4, R4, 0x1, -R0 ;  /* 0x0000000104047824 */ /* 0x000fe200078e0a00 */
[----:B------:R-:W-:Y:S01]  /*35b0*/  IADD3 R167, R172, 0x1000, RZ ;  /* 0x00001000aca77810 */ /* 0x000fe20007ffe0ff */
[----:B------:R-:W-:Y:S01]  /*35c0*/  IMAD.IADD R205, R213, 0x1, R206 ;  /* 0x00000001d5cd7824 */ /* 0x000fe200078e02ce */
[----:B------:R-:W-:Y:S01]  /*35d0*/  SEL R166, R166, R171, !P1 ;  /* 0x000000aba6a67207 */ /* 0x000fe20004800000 */
[----:B------:R-:W-:Y:S01]  /*35e0*/  IMAD.SHL.U32 R210, R207, 0x20, RZ ;  /* 0x00000020cfd27824 */ /* 0x000fe200078e00ff */
[----:B------:R-:W-:Y:S01]  /*35f0*/  SHF.R.S32.HI R0, RZ, 0x1f, R4 ;  /* 0x0000001fff007819 */ /* 0x000fe20000011404 */
[----:B------:R-:W-:Y:S01]  /*3600*/  IMAD.IADD R204, R213, 0x1, R205 ;  /* 0x00000001d5cc7824 */ /* 0x000fe200078e02cd */
[----:B------:R-:W-:Y:S01]  /*3610*/  MOV R173, 0x40 ;  /* 0x0000004000ad7802 */ /* 0x000fe20000000f00 */
[C---:B------:R-:W-:Y:S01]  /*3620*/  IMAD R209, R207.reuse, 0x28, RZ ;  /* 0x00000028cfd17824 */ /* 0x040fe200078e02ff */
[----:B------:R-:W-:Y:S01]  /*3630*/  LEA.HI R0, R0, R4, RZ, 0x3 ;  /* 0x0000000400007211 */ /* 0x000fe200078f18ff */
[----:B------:R-:W-:Y:S01]  /*3640*/  IMAD R208, R207, 0x30, RZ ;  /* 0x00000030cfd07824 */ /* 0x000fe200078e02ff */
[----:B------:R-:W-:Y:S01]  /*3650*/  IADD3 R229, R213, R204, RZ ;  /* 0x000000ccd5e57210 */ /* 0x000fe20007ffe0ff */
[----:B------:R-:W-:Y:S01]  /*3660*/  IMAD.MOV R198, RZ, RZ, -R198 ;  /* 0x000000ffffc67224 */ /* 0x000fe200078e0ac6 */
[----:B------:R-:W-:Y:S01]  /*3670*/  LOP3.LUT R0, R0, 0xfffffff8, RZ, 0xc0, !PT ;  /* 0xfffffff800007812 */ /* 0x000fe200078ec0ff */
[----:B------:R-:W-:-:S04]  /*3680*/  DEPBAR.LE SB0, 0x1 ;  /* 0x000080400000791a */ /* 0x000fc80000000000 */
[----:B------:R-:W-:Y:S01]  /*3690*/  BAR.SYNC.DEFER_BLOCKING 0x0 ;  /* 0x0000000000007b1d */ /* 0x000fe20000010000 */
[----:B------:R-:W-:Y:S01]  /*36a0*/  IMAD.IADD R0, R4, 0x1, -R0 ;  /* 0x0000000104007824 */ /* 0x000fe200078e0a00 */
[----:B------:R-:W-:Y:S01]  /*36b0*/  SEL R167, R167, R172, !P1 ;  /* 0x000000aca7a77207 */ /* 0x000fe20004800000 */
[----:B------:R-:W-:Y:S01]  /*36c0*/  IMAD.IADD R228, R213, 0x1, R229 ;  /* 0x00000001d5e47824 */ /* 0x000fe200078e02e5 */
[----:B------:R-:W-:Y:S01]  /*36d0*/  IADD3 R194, -R222, 0x80, R194 ;  /* 0x00000080dec27810 */ /* 0x000fe20007ffe1c2 */
[----:B------:R-:W-:Y:S01]  /*36e0*/  IMAD R207, R207, 0x38, RZ ;  /* 0x00000038cfcf7824 */ /* 0x000fe200078e02ff */
[C---:B------:R-:W-:Y:S01]  /*36f0*/  LOP3.LUT P0, RZ, R0.reuse, 0x2, RZ, 0xc0, !PT ;  /* 0x0000000200ff7812 */ /* 0x040fe2000780c0ff */
[----:B------:R-:W-:Y:S01]  /*3700*/  IMAD.MOV.U32 R215, RZ, RZ, c[0x0][0x2e4] ;  /* 0x0000b900ffd77624 */ /* 0x000fe200078e00ff */
[----:B------:R-:W-:Y:S01]  /*3710*/  LOP3.LUT P2, RZ, R0, 0x4, RZ, 0xc0, !PT ;  /* 0x0000000400ff7812 */ /* 0x000fe2000784c0ff */
[----:B------:R-:W-:Y:S01]  /*3720*/  IMAD.MOV.U32 R214, RZ, RZ, R220 ;  /* 0x000000ffffd67224 */ /* 0x000fe200078e00dc */
[----:B------:R-:W-:Y:S01]  /*3730*/  SEL R165, R165, 0xffffffe0, !P0 ;  /* 0xffffffe0a5a57807 */ /* 0x000fe20004000000 */
        /* <DEDUP_REMOVED lines=13> */
[----:B------:R1:W2:Y:S01]  /*3810*/  LDSM.16.M88.4 R132, [R170+0xa000] ;  /* 0x00a00000aa84783b */ /* 0x0002a20000000200 */
[----:B------:R-:W-:Y:S01]  /*3820*/  CS2R R72, SRZ ;  /* 0x0000000000487805 */ /* 0x000fe2000001ff00 */
[----:B------:R-:W-:Y:S01]  /*3830*/  CS2R R70, SRZ ;  /* 0x0000000000467805 */ /* 0x000fe2000001ff00 */
[----:B------:R-:W-:Y:S01]  /*3840*/  CS2R R68, SRZ ;  /* 0x0000000000447805 */ /* 0x000fe2000001ff00 */
[----:B------:R1:W3:Y:S01]  /*3850*/  LDSM.16.M88.4 R136, [R170+0xa800] ;  /* 0x00a80000aa88783b */ /* 0x0002e20000000200 */
[----:B------:R-:W-:Y:S01]  /*3860*/  CS2R R62, SRZ ;  /* 0x00000000003e7805 */ /* 0x000fe2000001ff00 */
[----:B------:R-:W-:Y:S01]  /*3870*/  CS2R R60, SRZ ;  /* 0x00000000003c7805 */ /* 0x000fe2000001ff00 */
[----:B------:R-:W-:Y:S01]  /*3880*/  CS2R R66, SRZ ;  /* 0x0000000000427805 */ /* 0x000fe2000001ff00 */
[----:B------:R1:W4:Y:S01]  /*3890*/  LDSM.16.M88.4 R140, [R164+0xa000] ;  /* 0x00a00000a48c783b */ /* 0x0003220000000200 */
[----:B------:R-:W-:Y:S01]  /*38a0*/  CS2R R64, SRZ ;  /* 0x0000000000407805 */ /* 0x000fe2000001ff00 */
[----:B------:R-:W-:Y:S01]  /*38b0*/  CS2R R58, SRZ ;  /* 0x00000000003a7805 */ /* 0x000fe2000001ff00 */
[----:B------:R-:W-:Y:S01]  /*38c0*/  CS2R R56, SRZ ;  /* 0x0000000000387805 */ /* 0x000fe2000001ff00 */
[----:B------:R1:W1:Y:S01]  /*38d0*/  LDSM.16.M88.4 R144, [R164+0xa800] ;  /* 0x00a80000a490783b */ /* 0x0002620000000200 */
        /* <DEDUP_REMOVED lines=13> */
[----:B------:R-:W-:Y:S01]  /*39b0*/  SHF.L.U32 R167, R167, 0x1, RZ ;  /* 0x00000001a7a77819 */ /* 0x000fe200000006ff */
[----:B------:R-:W-:Y:S01]  /*39c0*/  IMAD.SHL.U32 R166, R166, 0x2, RZ ;  /* 0x00000002a6a67824 */ /* 0x000fe200078e00ff */
[----:B------:R1:W1:Y:S01]  /*39d0*/  LDSM.16.M88.4 R160, [R2+0xa800] ;  /* 0x00a8000002a0783b */ /* 0x0002620000000200 */
[----:B------:R-:W-:Y:S01]  /*39e0*/  IADD3 R194, R194, -c[0x0][0x2e8], RZ ;  /* 0x8000ba00c2c27a10 */ /* 0x000fe20007ffe0ff */
[C---:B------:R-:W-:Y:S01]  /*39f0*/  IMAD.SHL.U32 R230, R176.reuse, 0x4, RZ ;  /* 0x00000004b0e67824 */ /* 0x040fe200078e00ff */
[----:B------:R-:W-:Y:S01]  /*3a00*/  SEL R173, R173, 0xffffffc0, !P2 ;  /* 0xffffffc0adad7807 */ /* 0x000fe20005000000 */
[----:B------:R-:W-:Y:S01]  /*3a10*/  IMAD.IADD R227, R213, 0x1, R228 ;  /* 0x00000001d5e37824 */ /* 0x000fe200078e02e4 */
[----:B------:R-:W-:-:S02]  /*3a20*/  SHF.L.U64.HI R231, R176, 0x2, R179 ;  /* 0x00000002b0e77819 */ /* 0x000fc400000102b3 */
[----:B------:R-:W-:Y:S02]  /*3a30*/  IADD3 R0, R169, R165, RZ ;  /* 0x000000a5a9007210 */ /* 0x000fe40007ffe0ff */
.L_x_168:
[----:B------:R-:W0:Y:S01]  /*3a40*/  LDGDEPBAR ;  /* 0x00000000000079af */ /* 0x000e220000000000 */
[----:B------:R-:W-:Y:S01]  /*3a50*/  IADD3 R4, P0, R230, R202, RZ ;  /* 0x000000cae6047210 */ /* 0x000fe20007f1e0ff */
[C---:B------:R-:W-:Y:S01]  /*3a60*/  IMAD.IADD R174, R167.reuse, 0x1, R165 ;  /* 0x00000001a7ae7824 */ /* 0x040fe200078e02a5 */
[----:B------:R-:W-:Y:S03]  /*3a70*/  IADD3 R124, R167, R173, RZ ;  /* 0x000000ada77c7210 */ /* 0x000fe60007ffe0ff */
[----:B------:R-:W-:Y:S01]  /*3a80*/  IMAD.X R5, R231, 0x1, R201, P0 ;  /* 0x00000001e7057824 */ /* 0x000fe200000e06c9 */
[----:B------:R-:W-:Y:S04]  /*3a90*/  DEPBAR.LE SB0, 0x0 ;  /* 0x000080000000791a */ /* 0x000fe80000000000 */
[----:B------:R-:W-:Y:S06]  /*3aa0*/  BAR.SYNC.DEFER_BLOCKING 0x0 ;  /* 0x0000000000007b1d */ /* 0x000fec0000010000 */
[----:B------:R-:W-:Y:S05]  /*3ab0*/  LDSM.16.M88.4 R32, [R167] ;  /* 0x00000000a720783b */ /* 0x000fea0000000200 */
[----:B-1----:R-:W1:Y:S05]  /*3ac0*/  LDSM.16.M88.4 R16, [R170+0x6000] ;  /* 0x00600000aa10783b */ /* 0x002e6a0000000200 */
[----:B------:R-:W4:Y:S05]  /*3ad0*/  LDSM.16.M88.4 R28, [R167+0x1000] ;  /* 0x00100000a71c783b */ /* 0x000f2a0000000200 */
[----:B-----5:R1:W5:Y:S05]  /*3ae0*/  LDG.E R241, [R4.64] ;  /* 0x0000000604f17981 */ /* 0x02036a000c1e1900 */
[----:B------:R1:W5:Y:S05]  /*3af0*/  LDG.E R240, [R4.64+0x20] ;  /* 0x0000200604f07981 */ /* 0x00036a000c1e1900 */
[----:B------:R1:W5:Y:S05]  /*3b00*/  LDG.E R239, [R4.64+0x80] ;  /* 0x0000800604ef7981 */ /* 0x00036a000c1e1900 */
[----:B------:R1:W5:Y:S05]  /*3b10*/  LDG.E R238, [R4.64+0xa0] ;  /* 0x0000a00604ee7981 */ /* 0x00036a000c1e1900 */
[----:B------:R-:W3:Y:S05]  /*3b20*/  LDSM.16.M88.4 R100, [R170+0x6800] ;  /* 0x00680000aa64783b */ /* 0x000eea0000000200 */
[----:B------:R-:W-:Y:S05]  /*3b30*/  LDSM.16.M88.4 R104, [R174] ;  /* 0x00000000ae68783b */ /* 0x000fea0000000200 */
[----:B------:R-:W2:Y:S05]  /*3b40*/  LDSM.16.M88.4 R108, [R164+0x6000] ;  /* 0x00600000a46c783b */ /* 0x000eaa0000000200 */
[----:B------:R-:W2:Y:S01]  /*3b50*/  LDSM.16.M88.4 R112, [R174+0x1000] ;  /* 0x00100000ae70783b */ /* 0x000ea20000000200 */
[-C--:B-1----:R-:W-:Y:S04]  /*3b60*/  HMMA.16816.F32.BF16 R4, R32, R16.reuse, RZ ;  /* 0x000000102004723c */ /* 0x082fe800000418ff */
[----:B------:R-:W1:Y:S05]  /*3b70*/  LDSM.16.M88.4 R116, [R164+0x6800] ;  /* 0x00680000a474783b */ /* 0x000e6a0000000200 */
[----:B------:R-:W-:Y:S01]  /*3b80*/  LDSM.16.M88.4 R120, [R3+0x6000] ;  /* 0x006000000378783b */ /* 0x000fe20000000200 */
[C---:B----4-:R-:W-:Y:S04]  /*3b90*/  HMMA.16816.F32.BF16 R8, R28.reuse, R16, RZ ;  /* 0x000000101c08723c */ /* 0x050fe800000418ff */
[----:B------:R-:W-:Y:S04]  /*3ba0*/  LDSM.16.M88.4 R128, [R3+0x6800] ;  /* 0x006800000380783b */ /* 0x000fe80000000200 */
[-C--:B------:R-:W-:Y:S08]  /*3bb0*/  HMMA.16816.F32.BF16 R12, R28, R18.reuse, RZ ;  /* 0x000000121c0c723c */ /* 0x080ff000000418ff */
[C---:B------:R-:W-:Y:S08]  /*3bc0*/  HMMA.16816.F32.BF16 R16, R32.reuse, R18, RZ ;  /* 0x000000122010723c */ /* 0x040ff000000418ff */
[-C--:B---3--:R-:W-:Y:S08]  /*3bd0*/  HMMA.16816.F32.BF16 R20, R32, R100.reuse, RZ ;  /* 0x000000642014723c */ /* 0x088ff000000418ff */
[C---:B------:R-:W-:Y:S08]  /*3be0*/  HMMA.16816.F32.BF16 R24, R28.reuse, R100, RZ ;  /* 0x000000641c18723c */ /* 0x040ff000000418ff */
[-C--:B------:R-:W-:Y:S08]  /*3bf0*/  HMMA.16816.F32.BF16 R28, R28, R102.reuse, RZ ;  /* 0x000000661c1c723c */ /* 0x080ff000000418ff */
[----:B------:R-:W-:Y:S01]  /*3c00*/  HMMA.16816.F32.BF16 R32, R32, R102, RZ ;  /* 0x000000662020723c */ /* 0x000fe200000418ff */
[----:B------:R-:W3:Y:S05]  /*3c10*/  LDSM.16.M88.4 R100, [R124] ;  /* 0x000000007c64783b */ /* 0x000eea0000000200 */
[----:B------:R-:W4:Y:S02]  /*3c20*/  LDSM.16.M88.4 R124, [R124+0x1000] ;  /* 0x001000007c7c783b */ /* 0x000f240000000200 */
[-C--:B--2---:R-:W-:Y:S08]  /*3c30*/  HMMA.16816.F32.BF16 R4, R104, R108.reuse, R4 ;  /* 0x0000006c6804723c */ /* 0x084ff00000041804 */
[C---:B------:R-:W-:Y:S08]  /*3c40*/  HMMA.16816.F32.BF16 R8, R112.reuse, R108, R8 ;  /* 0x0000006c7008723c */ /* 0x040ff00000041808 */
[-C--:B------:R-:W-:Y:S08]  /*3c50*/  HMMA.16816.F32.BF16 R12, R112, R110.reuse, R12 ;  /* 0x0000006e700c723c */ /* 0x080ff0000004180c */
[C---:B------:R-:W-:Y:S01]  /*3c60*/  HMMA.16816.F32.BF16 R16, R104.reuse, R110, R16 ;  /* 0x0000006e6810723c */ /* 0x040fe20000041810 */
[----:B------:R-:W-:Y:S07]  /*3c70*/  LDSM.16.M88.4 R108, [R2+0x6000] ;  /* 0x00600000026c783b */ /* 0x000fee0000000200 */
[-C--:B-1----:R-:W-:Y:S08]  /*3c80*/  HMMA.16816.F32.BF16 R20, R104, R116.reuse, R20 ;  /* 0x000000746814723c */ /* 0x082ff00000041814 */
[C---:B------:R-:W-:Y:S08]  /*3c90*/  HMMA.16816.F32.BF16 R24, R112.reuse, R116, R24 ;  /* 0x000000747018723c */ /* 0x040ff00000041818 */
[-C--:B------:R-:W-:Y:S07]  /*3ca0*/  HMMA.16816.F32.BF16 R28, R112, R118.reuse, R28 ;  /* 0x00000076701c723c */ /* 0x080fee000004181c */
[----:B------:R-:W-:Y:S01]  /*3cb0*/  IMAD.IADD R112, R174, 0x1, R173 ;  /* 0x00000001ae707824 */ /* 0x000fe200078e02ad */
[----:B------:R-:W-:Y:S01]  /*3cc0*/  HMMA.16816.F32.BF16 R32, R104, R118, R32 ;  /* 0x000000766820723c */ /* 0x000fe20000041820 */
[----:B------:R-:W-:Y:S05]  /*3cd0*/  LDSM.16.M88.4 R116, [R2+0x6800] ;  /* 0x006800000274783b */ /* 0x000fea0000000200 */
[----:B------:R-:W1:Y:S02]  /*3ce0*/  LDSM.16.M88.4 R104, [R112] ;  /* 0x000000007068783b */ /* 0x000e640000000200 */
[-C--:B---3--:R-:W-:Y:S03]  /*3cf0*/  HMMA.16816.F32.BF16 R4, R100, R120.reuse, R4 ;  /* 0x000000786404723c */ /* 0x088fe60000041804 */
[----:B------:R-:W2:Y:S05]  /*3d00*/  LDSM.16.M88.4 R112, [R112+0x1000] ;  /* 0x001000007070783b */ /* 0x000eaa0000000200 */
[C---:B----4-:R-:W-:Y:S07]  /*3d10*/  HMMA.16816.F32.BF16 R8, R124.reuse, R120, R8 ;  /* 0x000000787c08723c */ /* 0x050fee0000041808 */
[----:B------:R-:W-:Y:S01]  /*3d20*/  MOV R120, R236 ;  /* 0x000000ec00787202 */ /* 0x000fe20000000f00 */
[-C--:B------:R-:W-:Y:S04]  /*3d30*/  HMMA.16816.F32.BF16 R12, R124, R122.reuse, R12 ;  /* 0x0000007a7c0c723c */ /* 0x080fe8000004180c */
[----:B------:R-:W-:Y:S04]  /*3d40*/  IMAD.MOV.U32 R121, RZ, RZ, R237 ;  /* 0x000000ffff797224 */ /* 0x000fe800078e00ed */
[C---:B------:R-:W-:Y:S08]  /*3d50*/  HMMA.16816.F32.BF16 R16, R100.reuse, R122, R16 ;  /* 0x0000007a6410723c */ /* 0x040ff00000041810 */
[-C--:B------:R-:W-:Y:S08]  /*3d60*/  HMMA.16816.F32.BF16 R20, R100, R128.reuse, R20 ;  /* 0x000000806414723c */ /* 0x080ff00000041814 */
[C---:B------:R-:W-:Y:S08]  /*3d70*/  HMMA.16816.F32.BF16 R24, R124.reuse, R128, R24 ;  /* 0x000000807c18723c */ /* 0x040ff00000041818 */
[-C--:B------:R-:W-:Y:S08]  /*3d80*/  HMMA.16816.F32.BF16 R28, R124, R130.reuse, R28 ;  /* 0x000000827c1c723c */ /* 0x080ff0000004181c */
[----:B------:R-:W-:Y:S07]  /*3d90*/  HMMA.16816.F32.BF16 R32, R100, R130, R32 ;  /* 0x000000826420723c */ /* 0x000fee0000041820 */
[----:B------:R-:W-:Y:S01]  /*3da0*/  IMAD.MOV.U32 R100, RZ, RZ, c[0x0][0x2e4] ;  /* 0x0000b900ff647624 */ /* 0x000fe200078e00ff */
[-C--:B-1----:R-:W-:Y:S08]  /*3db0*/  HMMA.16816.F32.BF16 R4, R104, R108.reuse, R4 ;  /* 0x0000006c6804723c */ /* 0x082ff00000041804 */
[C---:B--2---:R-:W-:Y:S08]  /*3dc0*/  HMMA.16816.F32.BF16 R8, R112.reuse, R108, R8 ;  /* 0x0000006c7008723c */ /* 0x044ff00000041808 */
[-C--:B------:R-:W-:Y:S08]  /*3dd0*/  HMMA.16816.F32.BF16 R12, R112, R110.reuse, R12 ;  /* 0x0000006e700c723c */ /* 0x080ff0000004180c */
[C---:B------:R-:W-:Y:S08]  /*3de0*/  HMMA.16816.F32.BF16 R16, R104.reuse, R110, R16 ;  /* 0x0000006e6810723c */ /* 0x040ff00000041810 */
[-C--:B------:R-:W-:Y:S08]  /*3df0*/  HMMA.16816.F32.BF16 R20, R104, R116.reuse, R20 ;  /* 0x000000746814723c */ /* 0x080ff00000041814 */
[C---:B------:R-:W-:Y:S08]  /*3e00*/  HMMA.16816.F32.BF16 R24, R112.reuse, R116, R24 ;  /* 0x000000747018723c */ /* 0x040ff00000041818 */
[-C--:B------:R-:W-:Y:S07]  /*3e10*/  HMMA.16816.F32.BF16 R28, R112, R118.reuse, R28 ;  /* 0x00000076701c723c */ /* 0x080fee000004181c */
[----:B------:R-:W-:Y:S01]  /*3e20*/  SHF.L.U32 R115, R221, 0x6, RZ ;  /* 0x00000006dd737819 */ /* 0x000fe200000006ff */
[----:B------:R-:W-:Y:S04]  /*3e30*/  HMMA.16816.F32.BF16 R32, R104, R118, R32 ;  /* 0x000000766820723c */ /* 0x000fe80000041820 */
[----:B------:R-:W-:Y:S11]  /*3e40*/  ISETP.GE.AND P0, PT, R115, R194, PT ;  /* 0x000000c27300720c */ /* 0x000ff60003f06270 */
[----:B------:R-:W-:Y:S02]  /*3e50*/  @!UPT UIADD3 URZ, URZ, URZ, URZ ;  /* 0x0000003f3f3ff290 */ /* 0x000fe4000fffe03f */
[----:B------:R-:W-:-:S05]  /*3e60*/  @!P0 BRA `(.L_x_164) ;  /* 0x0000009000008947 */ /* 0x000fca0003800000 */
[C---:B------:R-:W-:Y:S01]  /*3e70*/  IADD3 R102, R196.reuse, 0x80, RZ ;  /* 0x00000080c4667810 */ /* 0x040fe20007ffe0ff */
[----:B------:R-:W-:Y:S01]  /*3e80*/  IMAD.IADD R100, R196, 0x1, R224 ;  /* 0x00000001c4647824 */ /* 0x000fe200078e02e0 */
[----:B------:R-:W-:Y:S02]  /*3e90*/  IADD3 R101, R115, 0x40, RZ ;  /* 0x0000004073657810 */ /* 0x000fe40007ffe0ff */
[----:B------:R-:W-:Y:S02]  /*3ea0*/  ISETP.LT.AND P0, PT, R102, R222, PT ;  /* 0x000000de6600720c */ /* 0x000fe40003f01270 */
[----:B------:R-:W-:Y:S04]  /*3eb0*/  IADD3 R100, R215, R100, -R222 ;  /* 0x00000064d7647210 */ /* 0x000fe80007ffe8de */
[----:B------:R-:W-:Y:S01]  /*3ec0*/  ISETP.GE.AND P1, PT, R101, R100, PT ;  /* 0x000000646500720c */ /* 0x000fe20003f26270 */
[----:B------:R-:W-:Y:S11]  /*3ed0*/  IMAD.MOV.U32 R100, RZ, RZ, R215 ;  /* 0x000000ffff647224 */ /* 0x000ff600078e00d7 */
[----:B------:R-:W-:Y:S01]  /*3ee0*/  @!UPT UIADD3 URZ, URZ, URZ, URZ ;  /* 0x0000003f3f3ff290 */ /* 0x000fe2000fffe03f */
[----:B------:R-:W-:-:S05]  /*3ef0*/  @!P1 BRA P0, `(.L_x_165) ;  /* 0x0000080000009947 */ /* 0x000fca0000000000 */
.L_x_164:
[--C-:B------:R-:W-:Y:S01]  /*3f00*/  IADD3 R107, R222, 0x1, -R224.reuse ;  /* 0x00000001de6b7810 */ /* 0x100fe20007ffe8e0 */
[----:B------:R-:W-:Y:S01]  /*3f10*/  IMAD.IADD R115, R176, 0x1, R115 ;  /* 0x00000001b0737824 */ /* 0x000fe200078e0273 */
[----:B------:R-:W-:Y:S01]  /*3f20*/  IADD3 R102, -R100, R222, -R224 ;  /* 0x000000de64667210 */ /* 0x000fe20007ffe9e0 */
[----:B------:R-:W-:Y:S01]  /*3f30*/  IMAD R114, R184, 0x80, R175 ;  /* 0x00000080b8727824 */ /* 0x000fe200078e02af */
[----:B------:R-:W-:Y:S01]  /*3f40*/  IADD3 R107, R107, c[0x0][0x2e8], RZ ;  /* 0x0000ba006b6b7a10 */ /* 0x000fe20007ffe0ff */
[----:B------:R-:W-:Y:S01]  /*3f50*/  IMAD.MOV.U32 R215, RZ, RZ, R100 ;  /* 0x000000ffffd77224 */ /* 0x000fe200078e0064 */
[C---:B------:R-:W-:Y:S01]  /*3f60*/  IADD3 R105, R115.reuse, 0x8, RZ ;  /* 0x0000000873697810 */ /* 0x040fe20007ffe0ff */
[C---:B------:R-:W-:Y:S01]  /*3f70*/  IMAD.IADD R116, R115.reuse, 0x1, R102 ;  /* 0x0000000173747824 */ /* 0x040fe200078e0266 */
[C---:B------:R-:W-:Y:S02]  /*3f80*/  IADD3 R103, R115.reuse, 0x20, RZ ;  /* 0x0000002073677810 */ /* 0x040fe40007ffe0ff */
[C---:B------:R-:W-:Y:S01]  /*3f90*/  IADD3 R101, R115.reuse, 0x28, RZ ;  /* 0x0000002873657810 */ /* 0x040fe20007ffe0ff */
[----:B------:R-:W-:Y:S01]  /*3fa0*/  IMAD.IADD R115, R115, 0x1, R107 ;  /* 0x0000000173737824 */ /* 0x000fe200078e026b */
[----:B------:R-:W-:Y:S01]  /*3fb0*/  IADD3 R113, R114, 0x1, RZ ;  /* 0x0000000172717810 */ /* 0x000fe20007ffe0ff */
[C-C-:B------:R-:W-:Y:S01]  /*3fc0*/  IMAD.IADD R106, R102.reuse, 0x1, R105.reuse ;  /* 0x00000001666a7824 */ /* 0x140fe200078e0269 */
[----:B------:R-:W-:Y:S01]  /*3fd0*/  IMNMX R116, RZ, R116, !PT ;  /* 0x00000074ff747217 */ /* 0x000fe20007800200 */
[----:B------:R-:W-:Y:S01]  /*3fe0*/  IMAD.IADD R105, R107, 0x1, R105 ;  /* 0x000000016b697824 */ /* 0x000fe200078e0269 */
[----:B------:R-:W-:Y:S01]  /*3ff0*/  IMNMX R115, R115, R222, PT ;  /* 0x000000de73737217 */ /* 0x000fe20003800200 */
[--C-:B------:R-:W-:Y:S01]  /*4000*/  IMAD.IADD R104, R102, 0x1, R103.reuse ;  /* 0x0000000166687824 */ /* 0x100fe200078e0267 */
[-C--:B------:R-:W-:Y:S01]  /*4010*/  ISETP.GE.AND P1, PT, R114, R116.reuse, PT ;  /* 0x000000747200720c */ /* 0x080fe20003f26270 */
[----:B------:R-:W-:Y:S01]  /*4020*/  IMAD.IADD R103, R107, 0x1, R103 ;  /* 0x000000016b677824 */ /* 0x000fe200078e0267 */
[-C--:B------:R-:W-:Y:S01]  /*4030*/  ISETP.GE.AND P0, PT, R113, R116.reuse, PT ;  /* 0x000000747100720c */ /* 0x080fe20003f06270 */
[--C-:B------:R-:W-:Y:S01]  /*4040*/  IMAD.IADD R102, R102, 0x1, R101.reuse ;  /* 0x0000000166667824 */ /* 0x100fe200078e0265 */
[C---:B------:R-:W-:Y:S01]  /*4050*/  IADD3 R112, R114.reuse, 0x8, RZ ;  /* 0x0000000872707810 */ /* 0x040fe20007ffe0ff */
[----:B------:R-:W-:Y:S01]  /*4060*/  IMAD.IADD R101, R107, 0x1, R101 ;  /* 0x000000016b657824 */ /* 0x000fe200078e0265 */
[C---:B------:R-:W-:Y:S02]  /*4070*/  IADD3 R111, R114.reuse, 0x9, RZ ;  /* 0x00000009726f7810 */ /* 0x040fe40007ffe0ff */
[C---:B------:R-:W-:Y:S02]  /*4080*/  IADD3 R110, R114.reuse, 0x10, RZ ;  /* 0x00000010726e7810 */ /* 0x040fe40007ffe0ff */
[C---:B------:R-:W-:Y:S02]  /*4090*/  IADD3 R109, R114.reuse, 0x11, RZ ;  /* 0x00000011726d7810 */ /* 0x040fe40007ffe0ff */
[C---:B------:R-:W-:Y:S02]  /*40a0*/  IADD3 R108, R114.reuse, 0x18, RZ ;  /* 0x00000018726c7810 */ /* 0x040fe40007ffe0ff */
[C---:B------:R-:W-:Y:S02]  /*40b0*/  IADD3 R107, R114.reuse, 0x19, RZ ;  /* 0x00000019726b7810 */ /* 0x040fe40007ffe0ff */
[-C--:B------:R-:W-:Y:S02]  /*40c0*/  ISETP.GE.OR P1, PT, R114, R115.reuse, !P1 ;  /* 0x000000737200720c */ /* 0x080fe40004f26670 */
[-C--:B------:R-:W-:Y:S02]  /*40d0*/  ISETP.GE.OR P0, PT, R113, R115.reuse, !P0 ;  /* 0x000000737100720c */ /* 0x080fe40004706670 */
[-C--:B------:R-:W-:Y:S02]  /*40e0*/  ISETP.GE.AND P6, PT, R112, R116.reuse, PT ;  /* 0x000000747000720c */ /* 0x080fe40003fc6270 */
[-C--:B------:R-:W-:Y:S02]  /*40f0*/  ISETP.GE.AND P5, PT, R111, R116.reuse, PT ;  /* 0x000000746f00720c */ /* 0x080fe40003fa6270 */
[-C--:B------:R-:W-:Y:S02]  /*4100*/  ISETP.GE.AND P4, PT, R110, R116.reuse, PT ;  /* 0x000000746e00720c */ /* 0x080fe40003f86270 */
[-C--:B------:R-:W-:Y:S02]  /*4110*/  ISETP.GE.AND P3, PT, R109, R116.reuse, PT ;  /* 0x000000746d00720c */ /* 0x080fe40003f66270 */
[----:B------:R-:W-:Y:S02]  /*4120*/  FSEL R4, R4, -INF , !P1 ;  /* 0xff80000004047808 */ /* 0x000fe40004800000 */
[-C--:B------:R-:W-:Y:S02]  /*4130*/  ISETP.GE.AND P1, PT, R108, R116.reuse, PT ;  /* 0x000000746c00720c */ /* 0x080fe40003f26270 */
[----:B------:R-:W-:Y:S02]  /*4140*/  FSEL R5, R5, -INF , !P0 ;  /* 0xff80000005057808 */ /* 0x000fe40004000000 */
[----:B------:R-:W-:Y:S02]  /*4150*/  ISETP.GE.AND P0, PT, R107, R116, PT ;  /* 0x000000746b00720c */ /* 0x000fe40003f06270 */
[----:B------:R-:W-:Y:S02]  /*4160*/  IMNMX R106, RZ, R106, !PT ;  /* 0x0000006aff6a7217 */ /* 0x000fe40007800200 */
[-C--:B------:R-:W-:Y:S02]  /*4170*/  ISETP.GE.OR P6, PT, R112, R115.reuse, !P6 ;  /* 0x000000737000720c */ /* 0x080fe400077c6670 */
[-C--:B------:R-:W-:Y:S02]  /*4180*/  ISETP.GE.OR P5, PT, R111, R115.reuse, !P5 ;  /* 0x000000736f00720c */ /* 0x080fe40006fa6670 */
[-C--:B------:R-:W-:Y:S02]  /*4190*/  ISETP.GE.OR P4, PT, R110, R115.reuse, !P4 ;  /* 0x000000736e00720c */ /* 0x080fe40006786670 */
[-C--:B------:R-:W-:Y:S02]  /*41a0*/  ISETP.GE.OR P3, PT, R109, R115.reuse, !P3 ;  /* 0x000000736d00720c */ /* 0x080fe40005f66670 */
[-C--:B------:R-:W-:Y:S02]  /*41b0*/  ISETP.GE.OR P1, PT, R108, R115.reuse, !P1 ;  /* 0x000000736c00720c */ /* 0x080fe40004f26670 */
[----:B------:R-:W-:Y:S02]  /*41c0*/  ISETP.GE.OR P0, PT, R107, R115, !P0 ;  /* 0x000000736b00720c */ /* 0x000fe40004706670 */
[----:B------:R-:W-:Y:S02]  /*41d0*/  IMNMX R105, R105, R222, PT ;  /* 0x000000de69697217 */ /* 0x000fe40003800200 */
[----:B------:R-:W-:Y:S02]  /*41e0*/  FSEL R16, R16, -INF , !P6 ;  /* 0xff80000010107808 */ /* 0x000fe40007000000 */
[-C--:B------:R-:W-:Y:S02]  /*41f0*/  ISETP.GE.AND P6, PT, R114, R106.reuse, PT ;  /* 0x0000006a7200720c */ /* 0x080fe40003fc6270 */
        /* <DEDUP_REMOVED lines=9> */
[----:B------:R-:W-:Y:S02]  /*4290*/  ISETP.GE.AND P0, PT, R109, R106, PT ;  /* 0x0000006a6d00720c */ /* 0x000fe40003f06270 */
[-C--:B------:R-:W-:Y:S02]  /*42a0*/  ISETP.GE.OR P6, PT, R114, R105.reuse, !P6 ;  /* 0x000000697200720c */ /* 0x080fe400077c6670 */
[-C--:B------:R-:W-:Y:S02]  /*42b0*/  ISETP.GE.OR P5, PT, R113, R105.reuse, !P5 ;  /* 0x000000697100720c */ /* 0x080fe40006fa6670 */
[----:B------:R-:W-:Y:S02]  /*42c0*/  IMNMX R104, RZ, R104, !PT ;  /* 0x00000068ff687217 */ /* 0x000fe40007800200 */
[-C--:B------:R-:W-:Y:S02]  /*42d0*/  ISETP.GE.OR P4, PT, R112, R105.reuse, !P4 ;  /* 0x000000697000720c */ /* 0x080fe40006786670 */
[-C--:B------:R-:W-:Y:S02]  /*42e0*/  ISETP.GE.OR P3, PT, R111, R105.reuse, !P3 ;  /* 0x000000696f00720c */ /* 0x080fe40005f66670 */
[-C--:B------:R-:W-:Y:S02]  /*42f0*/  ISETP.GE.OR P1, PT, R110, R105.reuse, !P1 ;  /* 0x000000696e00720c */ /* 0x080fe40004f26670 */
[-C--:B------:R-:W-:Y:S02]  /*4300*/  ISETP.GE.OR P0, PT, R109, R105.reuse, !P0 ;  /* 0x000000696d00720c */ /* 0x080fe40004706670 */
[----:B------:R-:W-:Y:S02]  /*4310*/  FSEL R6, R6, -INF , !P6 ;  /* 0xff80000006067808 */ /* 0x000fe40007000000 */
[-C--:B------:R-:W-:Y:S02]  /*4320*/  ISETP.GE.AND P6, PT, R108, R106.reuse, PT ;  /* 0x0000006a6c00720c */ /* 0x080fe40003fc6270 */
[----:B------:R-:W-:Y:S02]  /*4330*/  FSEL R7, R7, -INF , !P5 ;  /* 0xff80000007077808 */ /* 0x000fe40006800000 */
[----:B------:R-:W-:Y:S02]  /*4340*/  ISETP.GE.AND P5, PT, R107, R106, PT ;  /* 0x0000006a6b00720c */ /* 0x000fe40003fa6270 */
        /* <DEDUP_REMOVED lines=10> */
[----:B------:R-:W-:Y:S02]  /*43f0*/  ISETP.GE.OR P5, PT, R107, R105, !P5 ;  /* 0x000000696b00720c */ /* 0x000fe40006fa6670 */
[-C--:B------:R-:W-:Y:S02]  /*4400*/  ISETP.GE.OR P4, PT, R114, R103.reuse, !P4 ;  /* 0x000000677200720c */ /* 0x080fe40006786670 */
[-C--:B------:R-:W-:Y:S02]  /*4410*/  ISETP.GE.OR P3, PT, R113, R103.reuse, !P3 ;  /* 0x000000677100720c */ /* 0x080fe40005f66670 */
[-C--:B------:R-:W-:Y:S02]  /*4420*/  ISETP.GE.OR P1, PT, R112, R103.reuse, !P1 ;  /* 0x000000677000720c */ /* 0x080fe40004f26670 */
[----:B------:R-:W-:Y:S02]  /*4430*/  IMNMX R102, RZ, R102, !PT ;  /* 0x00000066ff667217 */ /* 0x000fe40007800200 */
[-C--:B------:R-:W-:Y:S02]  /*4440*/  ISETP.GE.OR P0, PT, R111, R103.reuse, !P0 ;  /* 0x000000676f00720c */ /* 0x080fe40004706670 */
        /* <DEDUP_REMOVED lines=13> */
[-C--:B------:R-:W-:Y:S02]  /*4520*/  ISETP.GE.OR P6, PT, R110, R103.reuse, !P6 ;  /* 0x000000676e00720c */ /* 0x080fe400077c6670 */
[-C--:B------:R-:W-:Y:S02]  /*4530*/  ISETP.GE.OR P5, PT, R109, R103.reuse, !P5 ;  /* 0x000000676d00720c */ /* 0x080fe40006fa6670 */
[-C--:B------:R-:W-:Y:S02]  /*4540*/  ISETP.GE.OR P4, PT, R108, R103.reuse, !P4 ;  /* 0x000000676c00720c */ /* 0x080fe40006786670 */
[----:B------:R-:W-:Y:S02]  /*4550*/  ISETP.GE.OR P3, PT, R107, R103, !P3 ;  /* 0x000000676b00720c */ /* 0x000fe40005f66670 */
[-C--:B------:R-:W-:Y:S02]  /*4560*/  ISETP.GE.OR P1, PT, R114, R101.reuse, !P1 ;  /* 0x000000657200720c */ /* 0x080fe40004f26670 */
        /* <DEDUP_REMOVED lines=15> */
[-C--:B------:R-:W-:Y:S02]  /*4660*/  ISETP.GE.OR P4, PT, R110, R101.reuse, !P4 ;  /* 0x000000656e00720c */ /* 0x080fe40006786670 */
[-C--:B------:R-:W-:Y:S02]  /*4670*/  ISETP.GE.OR P3, PT, R109, R101.reuse, !P3 ;  /* 0x000000656d00720c */ /* 0x080fe40005f66670 */
[-C--:B------:R-:W-:Y:S02]  /*4680*/  ISETP.GE.OR P1, PT, R108, R101.reuse, !P1 ;  /* 0x000000656c00720c */ /* 0x080fe40004f26670 */
[----:B------:R-:W-:Y:S02]  /*4690*/  ISETP.GE.OR P0, PT, R107, R101, !P0 ;  /* 0x000000656b00720c */ /* 0x000fe40004706670 */
[----:B------:R-:W-:Y:S02]  /*46a0*/  FSEL R14, R14, -INF , !P6 ;  /* 0xff8000000e0e7808 */ /* 0x000fe40007000000 */
[----:B------:R-:W-:Y:S02]  /*46b0*/  FSEL R15, R15, -INF , !P5 ;  /* 0xff8000000f0f7808 */ /* 0x000fe40006800000 */
[----:B------:R-:W-:Y:S02]  /*46c0*/  FSEL R26, R26, -INF , !P4 ;  /* 0xff8000001a1a7808 */ /* 0x000fe40006000000 */
[----:B------:R-:W-:Y:S02]  /*46d0*/  FSEL R27, R27, -INF , !P3 ;  /* 0xff8000001b1b7808 */ /* 0x000fe40005800000 */
[----:B------:R-:W-:Y:S02]  /*46e0*/  FSEL R30, R30, -INF , !P1 ;  /* 0xff8000001e1e7808 */ /* 0x000fe40004800000 */
[----:B------:R-:W-:Y:S02]  /*46f0*/  FSEL R31, R31, -INF , !P0 ;  /* 0xff8000001f1f7808 */ /* 0x000fe40004000000 */
.L_x_165:
[C---:B------:R-:W-:Y:S01]  /*4700*/  FMUL.FTZ R101, R218.reuse, 1.4426950216293334961 ;  /* 0x3fb8aa3bda657820 */ /* 0x040fe20000410000 */
[----:B------:R-:W-:Y:S01]  /*4710*/  FSETP.NEU.FTZ.AND P0, PT, R218, -INF , PT ;  /* 0xff800000da00780b */ /* 0x000fe20003f1d000 */
[----:B------:R-:W-:Y:S01]  /*4720*/  FMUL.FTZ R100, R219, 1.4426950216293334961 ;  /* 0x3fb8aa3bdb647820 */ /* 0x000fe20000410000 */
[----:B------:R-:W-:Y:S02]  /*4730*/  SHF.L.U32 R109, R172, 0x1, RZ ;  /* 0x00000001ac6d7819 */ /* 0x000fe400000006ff */
[----:B------:R-:W-:Y:S02]  /*4740*/  FSEL R101, R101, RZ, P0 ;  /* 0x000000ff65657208 */ /* 0x000fe40000000000 */
[----:B------:R-:W-:Y:S02]  /*4750*/  FSETP.NEU.FTZ.AND P0, PT, R219, -INF , PT ;  /* 0xff800000db00780b */ /* 0x000fe40003f1d000 */
[----:B------:R-:W-:Y:S01]  /*4760*/  IADD3 R108, R165, R109, RZ ;  /* 0x0000006da56c7210 */ /* 0x000fe20007ffe0ff */
[--C-:B------:R-:W-:Y:S01]  /*4770*/  FFMA.FTZ R117, R5, c[0x0][0x23c], -R101.reuse ;  /* 0x00008f0005757a23 */ /* 0x100fe20000010865 */
[----:B------:R-:W-:Y:S01]  /*4780*/  FSEL R100, R100, RZ, P0 ;  /* 0x000000ff64647208 */ /* 0x000fe20000000000 */
[C---:B------:R-:W-:Y:S01]  /*4790*/  FMUL.FTZ R5, R216.reuse, 1.4426950216293334961 ;  /* 0x3fb8aa3bd8057820 */ /* 0x040fe20000410000 */
[----:B------:R-:W-:Y:S01]  /*47a0*/  FSETP.NEU.FTZ.AND P0, PT, R216, -INF , PT ;  /* 0xff800000d800780b */ /* 0x000fe20003f1d000 */
[----:B------:R-:W-:Y:S01]  /*47b0*/  FFMA.FTZ R115, R4, c[0x0][0x23c], -R101 ;  /* 0x00008f0004737a23 */ /* 0x000fe20000010865 */
[----:B------:R-:W-:Y:S01]  /*47c0*/  MOV R173, 0x40 ;  /* 0x0000004000ad7802 */ /* 0x000fe20000000f00 */
[----:B------:R-:W-:Y:S01]  /*47d0*/  MUFU.EX2 R117, R117 ;  /* 0x0000007500757308 */ /* 0x000fe20000000800 */
[----:B------:R-:W-:Y:S01]  /*47e0*/  FSEL R5, R5, RZ, P0 ;  /* 0x000000ff05057208 */ /* 0x000fe20000000000 */
[--C-:B------:R-:W-:Y:S01]  /*47f0*/  FFMA.FTZ R122, R6, c[0x0][0x23c], -R100.reuse ;  /* 0x00008f00067a7a23 */ /* 0x100fe20000010864 */
[----:B------:R-:W-:Y:S01]  /*4800*/  SEL R173, R173, 0xffffffc0, !P2 ;  /* 0xffffffc0adad7807 */ /* 0x000fe20005000000 */
[--C-:B------:R-:W-:Y:S01]  /*4810*/  FFMA.FTZ R126, R7, c[0x0][0x23c], -R100.reuse ;  /* 0x00008f00077e7a23 */ /* 0x100fe20000010864 */
[----:B------:R-:W-:Y:S01]  /*4820*/  FSETP.NEU.FTZ.AND P0, PT, R217, -INF , PT ;  /* 0xff800000d900780b */ /* 0x000fe20003f1d000 */
[--C-:B------:R-:W-:Y:S01]  /*4830*/  FFMA.FTZ R247, R28, c[0x0][0x23c], -R5.reuse ;  /* 0x00008f001cf77a23 */ /* 0x100fe20000010805 */
[----:B------:R-:W-:Y:S01]  /*4840*/  ISETP.GT.AND P6, PT, R221, R195, PT ;  /* 0x000000c3dd00720c */ /* 0x000fe20003fc4270 */
[--C-:B------:R-:W-:Y:S02]  /*4850*/  FFMA.FTZ R128, R8, c[0x0][0x23c], -R5.reuse ;  /* 0x00008f0008807a23 */ /* 0x100fe40000010805 */
[----:B------:R-:W1:Y:S01]  /*4860*/  MUFU.EX2 R115, R115 ;  /* 0x0000007300737308 */ /* 0x000e620000000800 */
[--C-:B------:R-:W-:Y:S02]  /*4870*/  FFMA.FTZ R131, R9, c[0x0][0x23c], -R5.reuse ;  /* 0x00008f0009837a23 */ /* 0x100fe40000010805 */
[--C-:B------:R-:W-:Y:S02]  /*4880*/  FFMA.FTZ R127, R12, c[0x0][0x23c], -R5.reuse ;  /* 0x00008f000c7f7a23 */ /* 0x100fe40000010805 */
[--C-:B------:R-:W-:Y:S02]  /*4890*/  FFMA.FTZ R130, R13, c[0x0][0x23c], -R5.reuse ;  /* 0x00008f000d827a23 */ /* 0x100fe40000010805 */
[--C-:B------:R-:W-:Y:S02]  /*48a0*/  FFMA.FTZ R243, R24, c[0x0][0x23c], -R5.reuse ;  /* 0x00008f0018f37a23 */ /* 0x100fe40000010805 */
[--C-:B------:R-:W-:Y:S01]  /*48b0*/  FFMA.FTZ R244, R25, c[0x0][0x23c], -R5.reuse ;  /* 0x00008f0019f47a23 */ /* 0x100fe20000010805 */
[----:B------:R-:W-:Y:S01]  /*48c0*/  MUFU.EX2 R122, R122 ;  /* 0x0000007a007a7308 */ /* 0x000fe20000000800 */
[----:B------:R-:W-:Y:S02]  /*48d0*/  FFMA.FTZ R5, R29, c[0x0][0x23c], -R5 ;  /* 0x00008f001d057a23 */ /* 0x000fe40000010805 */
[--C-:B------:R-:W-:Y:S02]  /*48e0*/  FFMA.FTZ R129, R32, c[0x0][0x23c], -R101.reuse ;  /* 0x00008f0020817a23 */ /* 0x100fe40000010865 */
[--C-:B------:R-:W-:Y:S02]  /*48f0*/  FFMA.FTZ R237, R34, c[0x0][0x23c], -R100.reuse ;  /* 0x00008f0022ed7a23 */ /* 0x100fe40000010864 */
[--C-:B------:R-:W-:Y:S02]  /*4900*/  FFMA.FTZ R113, R16, c[0x0][0x23c], -R101.reuse ;  /* 0x00008f0010717a23 */ /* 0x100fe40000010865 */
[--C-:B------:R-:W-:Y:S01]  /*4910*/  FFMA.FTZ R110, R17, c[0x0][0x23c], -R101.reuse ;  /* 0x00008f00116e7a23 */ /* 0x100fe20000010865 */
[----:B------:R-:W2:Y:S01]  /*4920*/  MUFU.EX2 R126, R126 ;  /* 0x0000007e007e7308 */ /* 0x000ea20000000800 */
[--C-:B------:R-:W-:Y:S02]  /*4930*/  FFMA.FTZ R111, R18, c[0x0][0x23c], -R100.reuse ;  /* 0x00008f00126f7a23 */ /* 0x100fe40000010864 */
[--C-:B------:R-:W-:Y:S02]  /*4940*/  FFMA.FTZ R112, R19, c[0x0][0x23c], -R100.reuse ;  /* 0x00008f0013707a23 */ /* 0x100fe40000010864 */
[--C-:B------:R-:W-:Y:S02]  /*4950*/  FFMA.FTZ R114, R20, c[0x0][0x23c], -R101.reuse ;  /* 0x00008f0014727a23 */ /* 0x100fe40000010865 */
[--C-:B------:R-:W-:Y:S02]  /*4960*/  FFMA.FTZ R116, R21, c[0x0][0x23c], -R101.reuse ;  /* 0x00008f0015747a23 */ /* 0x100fe40000010865 */
[----:B------:R-:W-:Y:S01]  /*4970*/  FFMA.FTZ R101, R33, c[0x0][0x23c], -R101 ;  /* 0x00008f0021657a23 */ /* 0x000fe20000010865 */
[----:B------:R2:W-:Y:S01]  /*4980*/  MUFU.EX2 R248, R5 ;  /* 0x0000000500f87308 */ /* 0x0005e20000000800 */
[----:B------:R-:W-:Y:S02]  /*4990*/  FMUL.FTZ R4, R217, 1.4426950216293334961 ;  /* 0x3fb8aa3bd9047820 */ /* 0x000fe40000410000 */
[--C-:B------:R-:W-:Y:S02]  /*49a0*/  FFMA.FTZ R119, R22, c[0x0][0x23c], -R100.reuse ;  /* 0x00008f0016777a23 */ /* 0x100fe40000010864 */
[--C-:B------:R-:W-:Y:S01]  /*49b0*/  FFMA.FTZ R125, R23, c[0x0][0x23c], -R100.reuse ;  /* 0x00008f00177d7a23 */ /* 0x100fe20000010864 */
[----:B------:R-:W-:Y:S01]  /*49c0*/  FSEL R4, R4, RZ, P0 ;  /* 0x000000ff04047208 */ /* 0x000fe20000000000 */
[----:B------:R-:W-:Y:S03]  /*49d0*/  FFMA.FTZ R100, R35, c[0x0][0x23c], -R100 ;  /* 0x00008f0023647a23 */ /* 0x000fe60000010864 */
[----:B------:R-:W-:Y:S01]  /*49e0*/  MUFU.EX2 R113, R113 ;  /* 0x0000007100717308 */ /* 0x000fe20000000800 */
[--C-:B------:R-:W-:Y:S02]  /*49f0*/  FFMA.FTZ R249, R30, c[0x0][0x23c], -R4.reuse ;  /* 0x00008f001ef97a23 */ /* 0x100fe40000010804 */
[--C-:B------:R-:W-:Y:S02]  /*4a00*/  FFMA.FTZ R236, R10, c[0x0][0x23c], -R4.reuse ;  /* 0x00008f000aec7a23 */ /* 0x100fe40000010804 */
[--C-:B------:R-:W-:Y:S02]  /*4a10*/  FFMA.FTZ R124, R11, c[0x0][0x23c], -R4.reuse ;  /* 0x00008f000b7c7a23 */ /* 0x100fe40000010804 */
[--C-:B------:R-:W-:Y:S02]  /*4a20*/  FFMA.FTZ R118, R14, c[0x0][0x23c], -R4.reuse ;  /* 0x00008f000e767a23 */ /* 0x100fe40000010804 */
[--C-:B------:R-:W-:Y:S01]  /*4a30*/  FFMA.FTZ R123, R15, c[0x0][0x23c], -R4.reuse ;  /* 0x00008f000f7b7a23 */ /* 0x100fe20000010804 */
[----:B------:R-:W-:Y:S01]  /*4a40*/  MUFU.EX2 R110, R110 ;  /* 0x0000006e006e7308 */ /* 0x000fe20000000800 */
[--C-:B------:R-:W-:Y:S02]  /*4a50*/  FFMA.FTZ R245, R26, c[0x0][0x23c], -R4.reuse ;  /* 0x00008f001af57a23 */ /* 0x100fe40000010804 */
[--C-:B------:R-:W-:Y:S02]  /*4a60*/  FFMA.FTZ R246, R27, c[0x0][0x23c], -R4.reuse ;  /* 0x00008f001bf67a23 */ /* 0x100fe40000010804 */
[----:B------:R-:W-:Y:S05]  /*4a70*/  FFMA.FTZ R4, R31, c[0x0][0x23c], -R4 ;  /* 0x00008f001f047a23 */ /* 0x000fea0000010804 */
[----:B------:R-:W-:Y:S10]  /*4a80*/  MUFU.EX2 R111, R111 ;  /* 0x0000006f006f7308 */ /* 0x000ff40000000800 */
[----:B------:R-:W-:Y:S10]  /*4a90*/  MUFU.EX2 R112, R112 ;  /* 0x0000007000707308 */ /* 0x000ff40000000800 */
[----:B------:R-:W-:Y:S10]  /*4aa0*/  MUFU.EX2 R128, R128 ;  /* 0x0000008000807308 */ /* 0x000ff40000000800 */
[----:B------:R-:W3:Y:S10]  /*4ab0*/  MUFU.EX2 R131, R131 ;  /* 0x0000008300837308 */ /* 0x000ef40000000800 */
[----:B------:R-:W-:Y:S10]  /*4ac0*/  MUFU.EX2 R236, R236 ;  /* 0x000000ec00ec7308 */ /* 0x000ff40000000800 */
[----:B------:R-:W4:Y:S10]  /*4ad0*/  MUFU.EX2 R124, R124 ;  /* 0x0000007c007c7308 */ /* 0x000f340000000800 */
[----:B------:R-:W-:Y:S10]  /*4ae0*/  MUFU.EX2 R127, R127 ;  /* 0x0000007f007f7308 */ /* 0x000ff40000000800 */
[----:B------:R-:W1:Y:S10]  /*4af0*/  MUFU.EX2 R130, R130 ;  /* 0x0000008200827308 */ /* 0x000e740000000800 */
[----:B------:R1:W-:Y:S10]  /*4b00*/  MUFU.EX2 R250, R4 ;  /* 0x0000000400fa7308 */ /* 0x0003f40000000800 */
[----:B------:R-:W-:Y:S10]  /*4b10*/  MUFU.EX2 R118, R118 ;  /* 0x0000007600767308 */ /* 0x000ff40000000800 */
[----:B------:R-:W-:Y:S10]  /*4b20*/  MUFU.EX2 R123, R123 ;  /* 0x0000007b007b7308 */ /* 0x000ff40000000800 */
[----:B------:R-:W-:Y:S10]  /*4b30*/  MUFU.EX2 R114, R114 ;  /* 0x0000007200727308 */ /* 0x000ff40000000800 */
[----:B------:R-:W-:Y:S10]  /*4b40*/  MUFU.EX2 R116, R116 ;  /* 0x0000007400747308 */ /* 0x000ff40000000800 */
[----:B------:R-:W-:Y:S10]  /*4b50*/  MUFU.EX2 R119, R119 ;  /* 0x0000007700777308 */ /* 0x000ff40000000800 */
[----:B------:R-:W1:Y:S10]  /*4b60*/  MUFU.EX2 R125, R125 ;  /* 0x0000007d007d7308 */ /* 0x000e740000000800 */
[----:B------:R-:W-:Y:S10]  /*4b70*/  MUFU.EX2 R174, R101 ;  /* 0x0000006500ae7308 */ /* 0x000ff40000000800 */
[----:B------:R-:W-:Y:S10]  /*4b80*/  MUFU.EX2 R242, R100 ;  /* 0x0000006400f27308 */ /* 0x000ff40000000800 */
[----:B------:R-:W1:Y:S10]  /*4b90*/  MUFU.EX2 R129, R129 ;  /* 0x0000008100817308 */ /* 0x000e740000000800 */
[----:B------:R-:W1:Y:S10]  /*4ba0*/  MUFU.EX2 R237, R237 ;  /* 0x000000ed00ed7308 */ /* 0x000e740000000800 */
[----:B------:R-:W-:Y:S10]  /*4bb0*/  MUFU.EX2 R243, R243 ;  /* 0x000000f300f37308 */ /* 0x000ff40000000800 */
[----:B------:R-:W1:Y:S10]  /*4bc0*/  MUFU.EX2 R244, R244 ;  /* 0x000000f400f47308 */ /* 0x000e740000000800 */
[----:B------:R-:W-:Y:S10]  /*4bd0*/  MUFU.EX2 R245, R245 ;  /* 0x000000f500f57308 */ /* 0x000ff40000000800 */
[----:B------:R-:W3:Y:S10]  /*4be0*/  MUFU.EX2 R246, R246 ;  /* 0x000000f600f67308 */ /* 0x000ef40000000800 */
[----:B------:R-:W4:Y:S10]  /*4bf0*/  MUFU.EX2 R247, R247 ;  /* 0x000000f700f77308 */ /* 0x000f340000000800 */
[----:B------:R-:W4:Y:S01]  /*4c00*/  MUFU.EX2 R249, R249 ;  /* 0x000000f900f97308 */ /* 0x000f220000000800 */
[----:B-1----:R-:W-:Y:S02]  /*4c10*/  F2FP.BF16.PACK_AB R6, R117, R115 ;  /* 0x000000737506723e */ /* 0x002fe400000010ff */
[----:B--2---:R-:W-:Y:S02]  /*4c20*/  F2FP.BF16.PACK_AB R5, R126, R122 ;  /* 0x0000007a7e05723e */ /* 0x004fe400000010ff */
[----:B---3--:R-:W-:Y:S01]  /*4c30*/  F2FP.BF16.PACK_AB R8, R131, R128 ;  /* 0x000000808308723e */ /* 0x008fe200000010ff */
[----:B------:R1:W-:Y:S01]  /*4c40*/  STS [R188+0xe000], R6 ;  /* 0x00e00006bc007388 */ /* 0x0003e20000000800 */
[----:B----4-:R-:W-:Y:S02]  /*4c50*/  F2FP.BF16.PACK_AB R7, R124, R236 ;  /* 0x000000ec7c07723e */ /* 0x010fe400000010ff */
[----:B------:R-:W-:Y:S01]  /*4c60*/  F2FP.BF16.PACK_AB R4, R130, R127 ;  /* 0x0000007f8204723e */ /* 0x000fe200000010ff */
[----:B------:R2:W-:Y:S01]  /*4c70*/  STS [R188+0xe400], R5 ;  /* 0x00e40005bc007388 */ /* 0x0005e20000000800 */
[----:B-1----:R-:W-:Y:S02]  /*4c80*/  F2FP.BF16.PACK_AB R6, R110, R113 ;  /* 0x000000716e06723e */ /* 0x002fe400000010ff */
[----:B--2---:R-:W-:Y:S03]  /*4c90*/  F2FP.BF16.PACK_AB R5, R112, R111 ;  /* 0x0000006f7005723e */ /* 0x004fe600000010ff */
[----:B------:R1:W-:Y:S04]  /*4ca0*/  STS [R193+0xe000], R6 ;  /* 0x00e00006c1007388 */ /* 0x0003e80000000800 */
[----:B------:R2:W-:Y:S04]  /*4cb0*/  STS [R193+0xe400], R5 ;  /* 0x00e40005c1007388 */ /* 0x0005e80000000800 */
[----:B------:R3:W-:Y:S04]  /*4cc0*/  STS [R188+0xf000], R8 ;  /* 0x00f00008bc007388 */ /* 0x0007e80000000800 */
[----:B------:R4:W-:Y:S04]  /*4cd0*/  STS [R188+0xf400], R7 ;  /* 0x00f40007bc007388 */ /* 0x0009e80000000800 */
[----:B------:R4:W-:Y:S01]  /*4ce0*/  STS [R193+0xf000], R4 ;  /* 0x00f00004c1007388 */ /* 0x0009e20000000800 */
[----:B-1----:R-:W-:Y:S02]  /*4cf0*/  F2FP.BF16.PACK_AB R6, R125, R119 ;  /* 0x000000777d06723e */ /* 0x002fe400000010ff */
[----:B--2---:R-:W-:Y:S02]  /*4d00*/  F2FP.BF16.PACK_AB R5, R174, R129 ;  /* 0x00000081ae05723e */ /* 0x004fe400000010ff */
[----:B---3--:R-:W-:Y:S02]  /*4d10*/  F2FP.BF16.PACK_AB R8, R123, R118 ;  /* 0x000000767b08723e */ /* 0x008fe400000010ff */
[----:B----4-:R-:W-:Y:S03]  /*4d20*/  F2FP.BF16.PACK_AB R7, R116, R114 ;  /* 0x000000727407723e */ /* 0x010fe600000010ff */
[----:B------:R-:W-:Y:S01]  /*4d30*/  STS [R193+0xf400], R8 ;  /* 0x00f40008c1007388 */ /* 0x000fe20000000800 */
[----:B------:R-:W-:Y:S03]  /*4d40*/  F2FP.BF16.PACK_AB R4, R242, R237 ;  /* 0x000000edf204723e */ /* 0x000fe600000010ff */
[----:B------:R1:W-:Y:S04]  /*4d50*/  STS [R192+0xe000], R7 ;  /* 0x00e00007c0007388 */ /* 0x0003e80000000800 */
[----:B------:R2:W-:Y:S04]  /*4d60*/  STS [R192+0xe400], R6 ;  /* 0x00e40006c0007388 */ /* 0x0005e80000000800 */
[----:B------:R3:W-:Y:S04]  /*4d70*/  STS [R226+0xe000], R5 ;  /* 0x00e00005e2007388 */ /* 0x0007e80000000800 */
[----:B------:R4:W-:Y:S01]  /*4d80*/  STS [R226+0xe400], R4 ;  /* 0x00e40004e2007388 */ /* 0x0009e20000000800 */
[----:B-1----:R-:W-:Y:S02]  /*4d90*/  F2FP.BF16.PACK_AB R7, R244, R243 ;  /* 0x000000f3f407723e */ /* 0x002fe400000010ff */
[----:B--2---:R-:W-:Y:S03]  /*4da0*/  F2FP.BF16.PACK_AB R6, R246, R245 ;  /* 0x000000f5f606723e */ /* 0x004fe600000010ff */
[----:B------:R-:W-:Y:S01]  /*4db0*/  STS [R192+0xf000], R7 ;  /* 0x00f00007c0007388 */ /* 0x000fe20000000800 */
[----:B---3--:R-:W-:Y:S03]  /*4dc0*/  F2FP.BF16.PACK_AB R5, R248, R247 ;  /* 0x000000f7f805723e */ /* 0x008fe600000010ff */
[----:B------:R-:W-:Y:S01]  /*4dd0*/  STS [R192+0xf400], R6 ;  /* 0x00f40006c0007388 */ /* 0x000fe20000000800 */
[----:B----4-:R-:W-:Y:S03]  /*4de0*/  F2FP.BF16.PACK_AB R4, R250, R249 ;  /* 0x000000f9fa04723e */ /* 0x010fe600000010ff */
[----:B------:R-:W-:Y:S04]  /*4df0*/  STS [R226+0xf000], R5 ;  /* 0x00f00005e2007388 */ /* 0x000fe80000000800 */
[----:B------:R-:W-:Y:S04]  /*4e00*/  STS [R226+0xf400], R4 ;  /* 0x00f40004e2007388 */ /* 0x000fe80000000800 */
[----:B------:R-:W1:Y:S08]  /*4e10*/  LDSM.16.M88.4 R32, [R109+0x4000] ;  /* 0x004000006d20783b */ /* 0x000e700000000200 */
[----:B------:R2:W3:Y:S08]  /*4e20*/  LDSM.16.M88.4 R28, [R109+0x5000] ;  /* 0x005000006d1c783b */ /* 0x0004f00000000200 */
[----:B------:R-:W4:Y:S08]  /*4e30*/  LDSM.16.M88.4 R100, [R108+0x4000] ;  /* 0x004000006c64783b */ /* 0x000f300000000200 */
[----:B------:R3:W4:Y:S01]  /*4e40*/  LDSM.16.M88.4 R104, [R108+0x5000] ;  /* 0x005000006c68783b */ /* 0x0007220000000200 */
[C---:B--2---:R-:W-:Y:S01]  /*4e50*/  IADD3 R109, R173.reuse, R109, RZ ;  /* 0x0000006dad6d7210 */ /* 0x044fe20007ffe0ff */
[-C--:B-1----:R-:W-:Y:S03]  /*4e60*/  HMMA.16816.F32.BF16 R4, R32, R132.reuse, RZ ;  /* 0x000000842004723c */ /* 0x082fe600000418ff */
[----:B---3--:R-:W-:Y:S05]  /*4e70*/  IADD3 R108, R173, R108, RZ ;  /* 0x0000006cad6c7210 */ /* 0x008fea0007ffe0ff */
[C---:B------:R-:W-:Y:S08]  /*4e80*/  HMMA.16816.F32.BF16 R8, R28.reuse, R132, RZ ;  /* 0x000000841c08723c */ /* 0x040ff000000418ff */
[-C--:B------:R-:W-:Y:S08]  /*4e90*/  HMMA.16816.F32.BF16 R12, R28, R134.reuse, RZ ;  /* 0x000000861c0c723c */ /* 0x080ff000000418ff */
[C---:B------:R-:W-:Y:S08]  /*4ea0*/  HMMA.16816.F32.BF16 R16, R32.reuse, R134, RZ ;  /* 0x000000862010723c */ /* 0x040ff000000418ff */
[-C--:B------:R-:W-:Y:S08]  /*4eb0*/  HMMA.16816.F32.BF16 R20, R32, R136.reuse, RZ ;  /* 0x000000882014723c */ /* 0x080ff000000418ff */
[C---:B------:R-:W-:Y:S08]  /*4ec0*/  HMMA.16816.F32.BF16 R24, R28.reuse, R136, RZ ;  /* 0x000000881c18723c */ /* 0x040ff000000418ff */
[-C--:B------:R-:W-:Y:S08]  /*4ed0*/  HMMA.16816.F32.BF16 R28, R28, R138.reuse, RZ ;  /* 0x0000008a1c1c723c */ /* 0x080ff000000418ff */
[----:B------:R-:W-:Y:S08]  /*4ee0*/  HMMA.16816.F32.BF16 R32, R32, R138, RZ ;  /* 0x0000008a2020723c */ /* 0x000ff000000418ff */
[-C--:B----4-:R-:W-:Y:S08]  /*4ef0*/  HMMA.16816.F32.BF16 R4, R100, R140.reuse, R4 ;  /* 0x0000008c6404723c */ /* 0x090ff00000041804 */
[C---:B------:R-:W-:Y:S08]  /*4f00*/  HMMA.16816.F32.BF16 R8, R104.reuse, R140, R8 ;  /* 0x0000008c6808723c */ /* 0x040ff00000041808 */
[-C--:B------:R-:W-:Y:S08]  /*4f10*/  HMMA.16816.F32.BF16 R12, R104, R142.reuse, R12 ;  /* 0x0000008e680c723c */ /* 0x080ff0000004180c */
[C---:B------:R-:W-:Y:S08]  /*4f20*/  HMMA.16816.F32.BF16 R16, R100.reuse, R142, R16 ;  /* 0x0000008e6410723c */ /* 0x040ff00000041810 */
[-C--:B------:R-:W-:Y:S08]  /*4f30*/  HMMA.16816.F32.BF16 R20, R100, R144.reuse, R20 ;  /* 0x000000906414723c */ /* 0x080ff00000041814 */
[C---:B------:R-:W-:Y:S08]  /*4f40*/  HMMA.16816.F32.BF16 R24, R104.reuse, R144, R24 ;  /* 0x000000906818723c */ /* 0x040ff00000041818 */
[-C--:B------:R-:W-:Y:S01]  /*4f50*/  HMMA.16816.F32.BF16 R28, R104, R146.reuse, R28 ;  /* 0x00000092681c723c */ /* 0x080fe2000004181c */
[----:B------:R-:W1:Y:S07]  /*4f60*/  LDSM.16.M88.4 R104, [R109+0x4000] ;  /* 0x004000006d68783b */ /* 0x000e6e0000000200 */
[----:B------:R-:W-:Y:S01]  /*4f70*/  HMMA.16816.F32.BF16 R32, R100, R146, R32 ;  /* 0x000000926420723c */ /* 0x000fe20000041820 */
[----:B------:R-:W2:Y:S07]  /*4f80*/  LDSM.16.M88.4 R100, [R109+0x5000] ;  /* 0x005000006d64783b */ /* 0x000eae0000000200 */
[-C--:B-1----:R-:W-:Y:S08]  /*4f90*/  HMMA.16816.F32.BF16 R4, R104, R148.reuse, R4 ;  /* 0x000000946804723c */ /* 0x082ff00000041804 */
[C---:B--2---:R-:W-:Y:S08]  /*4fa0*/  HMMA.16816.F32.BF16 R8, R100.reuse, R148, R8 ;  /* 0x000000946408723c */ /* 0x044ff00000041808 */
        /* <DEDUP_REMOVED lines=11> */
[C---:B-----5:R-:W-:Y:S01]  /*5060*/  FADD.FTZ R4, -R241.reuse, R4 ;  /* 0x00000004f1047221 */ /* 0x060fe20000010100 */
[C---:B------:R-:W-:Y:S04]  /*5070*/  HMMA.16816.F32.BF16 R16, R100.reuse, R158, R16 ;  /* 0x0000009e6410723c */ /* 0x040fe80000041810 */
[----:B------:R-:W-:Y:S02]  /*5080*/  FADD.FTZ R5, -R241, R5 ;  /* 0x00000005f1057221 */ /* 0x000fe40000010100 */
[C---:B------:R-:W-:Y:S02]  /*5090*/  FADD.FTZ R6, -R240.reuse, R6 ;  /* 0x00000006f0067221 */ /* 0x040fe40000010100 */
[----:B------:R-:W-:Y:S01]  /*50a0*/  FADD.FTZ R7, -R240, R7 ;  /* 0x00000007f0077221 */ /* 0x000fe20000010100 */
[-C--:B------:R-:W-:Y:S03]  /*50b0*/  HMMA.16816.F32.BF16 R20, R100, R160.reuse, R20 ;  /* 0x000000a06414723c */ /* 0x080fe60000041814 */
[C---:B------:R-:W-:Y:S02]  /*50c0*/  FADD.FTZ R8, -R239.reuse, R8 ;  /* 0x00000008ef087221 */ /* 0x040fe40000010100 */
[C---:B------:R-:W-:Y:S02]  /*50d0*/  FADD.FTZ R9, -R239.reuse, R9 ;  /* 0x00000009ef097221 */ /* 0x040fe40000010100 */
[C---:B------:R-:W-:Y:S01]  /*50e0*/  FADD.FTZ R10, -R238.reuse, R10 ;  /* 0x0000000aee0a7221 */ /* 0x040fe20000010100 */
[C---:B------:R-:W-:Y:S04]  /*50f0*/  HMMA.16816.F32.BF16 R24, R104.reuse, R160, R24 ;  /* 0x000000a06818723c */ /* 0x040fe80000041818 */
[C---:B------:R-:W-:Y:S02]  /*5100*/  FADD.FTZ R11, -R238.reuse, R11 ;  /* 0x0000000bee0b7221 */ /* 0x040fe40000010100 */
[C---:B------:R-:W-:Y:S02]  /*5110*/  FADD.FTZ R12, -R239.reuse, R12 ;  /* 0x0000000cef0c7221 */ /* 0x040fe40000010100 */
[----:B------:R-:W-:Y:S01]  /*5120*/  FADD.FTZ R13, -R239, R13 ;  /* 0x0000000def0d7221 */ /* 0x000fe20000010100 */
[-C--:B------:R-:W-:Y:S03]  /*5130*/  HMMA.16816.F32.BF16 R28, R104, R162.reuse, R28 ;  /* 0x000000a2681c723c */ /* 0x080fe6000004181c */
[C---:B------:R-:W-:Y:S02]  /*5140*/  FADD.FTZ R14, -R238.reuse, R14 ;  /* 0x0000000eee0e7221 */ /* 0x040fe40000010100 */
[----:B------:R-:W-:Y:S02]  /*5150*/  FADD.FTZ R15, -R238, R15 ;  /* 0x0000000fee0f7221 */ /* 0x000fe40000010100 */
[C---:B------:R-:W-:Y:S01]  /*5160*/  FADD.FTZ R16, -R241.reuse, R16 ;  /* 0x00000010f1107221 */ /* 0x040fe20000010100 */
[----:B------:R-:W-:Y:S04]  /*5170*/  HMMA.16816.F32.BF16 R32, R100, R162, R32 ;  /* 0x000000a26420723c */ /* 0x000fe80000041820 */
[C---:B------:R-:W-:Y:S02]  /*5180*/  FADD.FTZ R17, -R241.reuse, R17 ;  /* 0x00000011f1117221 */ /* 0x040fe40000010100 */
[C---:B------:R-:W-:Y:S02]  /*5190*/  FADD.FTZ R18, -R240.reuse, R18 ;  /* 0x00000012f0127221 */ /* 0x040fe40000010100 */
[C---:B------:R-:W-:Y:S04]  /*51a0*/  FADD.FTZ R19, -R240.reuse, R19 ;  /* 0x00000013f0137221 */ /* 0x040fe80000010100 */
[C---:B------:R-:W-:Y:S02]  /*51b0*/  FADD.FTZ R20, -R241.reuse, R20 ;  /* 0x00000014f1147221 */ /* 0x040fe40000010100 */
[----:B------:R-:W-:Y:S02]  /*51c0*/  FADD.FTZ R21, -R241, R21 ;  /* 0x00000015f1157221 */ /* 0x000fe40000010100 */
[C---:B------:R-:W-:Y:S02]  /*51d0*/  FADD.FTZ R22, -R240.reuse, R22 ;  /* 0x00000016f0167221 */ /* 0x040fe40000010100 */
[----:B------:R-:W-:Y:S02]  /*51e0*/  FADD.FTZ R23, -R240, R23 ;  /* 0x00000017f0177221 */ /* 0x000fe40000010100 */
[C---:B------:R-:W-:Y:S02]  /*51f0*/  FADD.FTZ R24, -R239.reuse, R24 ;  /* 0x00000018ef187221 */ /* 0x040fe40000010100 */
[C---:B------:R-:W-:Y:S02]  /*5200*/  FADD.FTZ R25, -R239.reuse, R25 ;  /* 0x00000019ef197221 */ /* 0x040fe40000010100 */
[C---:B------:R-:W-:Y:S02]  /*5210*/  FADD.FTZ R26, -R238.reuse, R26 ;  /* 0x0000001aee1a7221 */ /* 0x040fe40000010100 */
[C---:B------:R-:W-:Y:S02]  /*5220*/  FADD.FTZ R27, -R238.reuse, R27 ;  /* 0x0000001bee1b7221 */ /* 0x040fe40000010100 */
[C---:B------:R-:W-:Y:S02]  /*5230*/  FADD.FTZ R28, -R239.reuse, R28 ;  /* 0x0000001cef1c7221 */ /* 0x040fe40000010100 */
[----:B------:R-:W-:Y:S02]  /*5240*/  FADD.FTZ R29, -R239, R29 ;  /* 0x0000001def1d7221 */ /* 0x000fe40000010100 */
[C---:B------:R-:W-:Y:S02]  /*5250*/  FADD.FTZ R30, -R238.reuse, R30 ;  /* 0x0000001eee1e7221 */ /* 0x040fe40000010100 */
[----:B------:R-:W-:Y:S02]  /*5260*/  FADD.FTZ R31, -R238, R31 ;  /* 0x0000001fee1f7221 */ /* 0x000fe40000010100 */
[C---:B------:R-:W-:Y:S02]  /*5270*/  FADD.FTZ R32, -R241.reuse, R32 ;  /* 0x00000020f1207221 */ /* 0x040fe40000010100 */
[----:B------:R-:W-:Y:S02]  /*5280*/  FADD.FTZ R33, -R241, R33 ;  /* 0x00000021f1217221 */ /* 0x000fe40000010100 */
        /* <DEDUP_REMOVED lines=40> */
[C---:B------:R-:W-:Y:S01]  /*5510*/  IMAD.U32 R4, R5.reuse, -0x40, RZ ;  /* 0xffffffc005047824 */ /* 0x040fe200078e00ff */
[----:B------:R-:W-:Y:S04]  /*5520*/  SEL R6, R6, 0x2000, !P3 ;  /* 0x0000200006067807 */ /* 0x000fe80005800000 */
[----:B------:R-:W-:Y:S01]  /*5530*/  LEA R234, P0, R4, R234, 0x1 ;  /* 0x000000ea04ea7211 */ /* 0x000fe200078008ff */
[--C-:B------:R-:W-:Y:S02]  /*5540*/  IMAD.IADD R220, R220, 0x1, R6.reuse ;  /* 0x00000001dcdc7824 */ /* 0x100fe400078e0206 */
[--C-:B------:R-:W-:Y:S01]  /*5550*/  IMAD.IADD R214, R214, 0x1, R6.reuse ;  /* 0x00000001d6d67824 */ /* 0x100fe200078e0206 */
[----:B------:R-:W-:Y:S01]  /*5560*/  LEA.HI.X.SX32 R235, R4, R235, 0x1, P0 ;  /* 0x000000eb04eb7211 */ /* 0x000fe200000f0eff */
[----:B------:R-:W-:Y:S01]  /*5570*/  @!P1 IMAD.MOV.U32 R4, RZ, RZ, c[0x0][0x194] ;  /* 0x00006500ff049624 */ /* 0x000fe200078e00ff */
[----:B------:R1:W-:Y:S01]  /*5580*/  @P1 STS [R220], RZ ;  /* 0x000000ffdc001388 */ /* 0x0003e20000000800 */
[----:B------:R-:W-:Y:S01]  /*5590*/  @!P1 LEA R8, P0, R5, R234, 0x6 ;  /* 0x000000ea05089211 */ /* 0x000fe200078030ff */
        /* <DEDUP_REMOVED lines=18> */
.L_x_166:
        /* <DEDUP_REMOVED lines=38> */
[----:B-1----:R-:W1:Y:S04]  /*5920*/  LDSM.16.MT88.4 R8, [R116+0x4000] ;  /* 0x004000007408783b */ /* 0x002e680000004200 */
        /* <DEDUP_REMOVED lines=50> */
[C---:B------:R-:W-:Y:S05]  /*5c50*/  IMAD.U32 R4, R5.reuse, -0x40, RZ ;  /* 0xffffffc005047824 */ /* 0x040fea00078e00ff */
        /* <DEDUP_REMOVED lines=16> */
.L_x_167:
[----:B------:R-:W-:Y:S01]  /*5d60*/  LDSM.16.M88.4 R16, [R169] ;  /* 0x00000000a910783b */ /* 0x000fe20000000200 */
[--C-:B------:R-:W-:Y:S01]  /*5d70*/  IMAD.IADD R117, R116, 0x1, R173.reuse ;  /* 0x0000000174757824 */ /* 0x100fe200078e02ad */
[C---:B------:R-:W-:Y:S01]  /*5d80*/  LEA R236, P0, R198.reuse, R120, 0x2 ;  /* 0x00000078c6ec7211 */ /* 0x040fe200078010ff */
[----:B------:R-:W-:Y:S01]  /*5d90*/  IMAD.IADD R119, R169, 0x1, R173 ;  /* 0x00000001a9777824 */ /* 0x000fe200078e02ad */
[----:B------:R-:W2:Y:S01]  /*5da0*/  LDSM.16.MT88.4 R8, [R116+0x6000] ;  /* 0x006000007408783b */ /* 0x000ea20000004200 */
[C---:B------:R-:W-:Y:S01]  /*5db0*/  IMAD.IADD R118, R173.reuse, 0x1, R0 ;  /* 0x00000001ad767824 */ /* 0x040fe200078e0200 */
[----:B------:R-:W-:Y:S02]  /*5dc0*/  LEA.HI.X.SX32 R237, R198, R121, 0x2, P0 ;  /* 0x00000079c6ed7211 */ /* 0x000fe400000f16ff */
[----:B------:R-:W3:Y:S04]  /*5dd0*/  LDSM.16.MT88.4 R20, [R117+0x6000] ;  /* 0x006000007514783b */ /* 0x000ee80000004200 */
[----:B------:R-:W-:Y:S04]  /*5de0*/  LDSM.16.M88.4 R24, [R0] ;  /* 0x000000000018783b */ /* 0x000fe80000000200 */
[----:B------:R-:W4:Y:S04]  /*5df0*/  LDSM.16.MT88.4 R28, [R116+0x6800] ;  /* 0x00680000741c783b */ /* 0x000f280000004200 */
[----:B------:R-:W1:Y:S04]  /*5e00*/  LDSM.16.MT88.4 R32, [R117+0x6800] ;  /* 0x006800007520783b */ /* 0x000e680000004200 */
[----:B------:R-:W-:Y:S04]  /*5e10*/  LDSM.16.MT88.4 R104, [R116+0x7000] ;  /* 0x007000007468783b */ /* 0x000fe80000004200 */
[----:B------:R-:W1:Y:S04]  /*5e20*/  LDSM.16.M88.4 R100, [R119] ;  /* 0x000000007764783b */ /* 0x000e680000000200 */
[----:B------:R-:W-:Y:S04]  /*5e30*/  LDSM.16.MT88.4 R112, [R116+0x7800] ;  /* 0x007800007470783b */ /* 0x000fe80000004200 */
[----:B------:R-:W-:Y:S01]  /*5e40*/  LDSM.16.M88.4 R108, [R118] ;  /* 0x00000000766c783b */ /* 0x000fe20000000200 */
[C---:B-12---:R-:W-:Y:S08]  /*5e50*/  HMMA.16816.F32.BF16 R4, R16.reuse, R8, RZ ;  /* 0x000000081004723c */ /* 0x046ff000000418ff */
[C---:B------:R-:W-:Y:S08]  /*5e60*/  HMMA.16816.F32.BF16 R8, R16.reuse, R10, RZ ;  /* 0x0000000a1008723c */ /* 0x040ff000000418ff */
[C---:B---3--:R-:W-:Y:S08]  /*5e70*/  HMMA.16816.F32.BF16 R12, R16.reuse, R20, RZ ;  /* 0x00000014100c723c */ /* 0x048ff000000418ff */
[----:B------:R-:W-:Y:S01]  /*5e80*/  HMMA.16816.F32.BF16 R16, R16, R22, RZ ;  /* 0x000000161010723c */ /* 0x000fe200000418ff */
[----:B------:R-:W1:Y:S07]  /*5e90*/  LDSM.16.MT88.4 R20, [R117+0x7000] ;  /* 0x007000007514783b */ /* 0x000e6e0000004200 */
[C---:B----4-:R-:W-:Y:S08]  /*5ea0*/  HMMA.16816.F32.BF16 R4, R24.reuse, R28, R4 ;  /* 0x0000001c1804723c */ /* 0x050ff00000041804 */
[C---:B------:R-:W-:Y:S01]  /*5eb0*/  HMMA.16816.F32.BF16 R8, R24.reuse, R30, R8 ;  /* 0x0000001e1808723c */ /* 0x040fe20000041808 */
[----:B------:R-:W-:Y:S07]  /*5ec0*/  LDSM.16.M88.4 R28, [R169+0x2000] ;  /* 0x00200000a91c783b */ /* 0x000fee0000000200 */
[C---:B------:R-:W-:Y:S08]  /*5ed0*/  HMMA.16816.F32.BF16 R12, R24.reuse, R32, R12 ;  /* 0x00000020180c723c */ /* 0x040ff0000004180c */
[----:B------:R-:W-:Y:S01]  /*5ee0*/  HMMA.16816.F32.BF16 R16, R24, R34, R16 ;  /* 0x000000221810723c */ /* 0x000fe20000041810 */
[----:B------:R-:W2:Y:S04]  /*5ef0*/  LDSM.16.MT88.4 R24, [R117+0x7800] ;  /* 0x007800007518783b */ /* 0x000ea80000004200 */
[----:B------:R-:W3:Y:S03]  /*5f00*/  LDSM.16.MT88.4 R32, [R116+0x8000] ;  /* 0x008000007420783b */ /* 0x000ee60000004200 */
[C---:B------:R-:W-:Y:S08]  /*5f10*/  HMMA.16816.F32.BF16 R4, R100.reuse, R104, R4 ;  /* 0x000000686404723c */ /* 0x040ff00000041804 */
[C---:B------:R-:W-:Y:S01]  /*5f20*/  HMMA.16816.F32.BF16 R8, R100.reuse, R106, R8 ;  /* 0x0000006a6408723c */ /* 0x040fe20000041808 */
[----:B------:R-:W-:Y:S07]  /*5f30*/  LDSM.16.MT88.4 R104, [R116+0x8800] ;  /* 0x008800007468783b */ /* 0x000fee0000004200 */
[C---:B-1----:R-:W-:Y:S08]  /*5f40*/  HMMA.16816.F32.BF16 R12, R100.reuse, R20, R12 ;  /* 0x00000014640c723c */ /* 0x042ff0000004180c */
[----:B------:R-:W-:Y:S01]  /*5f50*/  HMMA.16816.F32.BF16 R16, R100, R22, R16 ;  /* 0x000000166410723c */ /* 0x000fe20000041810 */
[----:B------:R-:W1:Y:S04]  /*5f60*/  LDSM.16.MT88.4 R20, [R117+0x8000] ;  /* 0x008000007514783b */ /* 0x000e680000004200 */
[----:B------:R-:W4:Y:S03]  /*5f70*/  LDSM.16.M88.4 R100, [R0+0x2000] ;  /* 0x002000000064783b */ /* 0x000f260000000200 */
[C---:B------:R-:W-:Y:S08]  /*5f80*/  HMMA.16816.F32.BF16 R4, R108.reuse, R112, R4 ;  /* 0x000000706c04723c */ /* 0x040ff00000041804 */
[C---:B------:R-:W-:Y:S01]  /*5f90*/  HMMA.16816.F32.BF16 R8, R108.reuse, R114, R8 ;  /* 0x000000726c08723c */ /* 0x040fe20000041808 */
[----:B------:R-:W-:Y:S07]  /*5fa0*/  LDSM.16.MT88.4 R112, [R116+0x9000] ;  /* 0x009000007470783b */ /* 0x000fee0000004200 */
[C---:B--2---:R-:W-:Y:S08]  /*5fb0*/  HMMA.16816.F32.BF16 R12, R108.reuse, R24, R12 ;  /* 0x000000186c0c723c */ /* 0x044ff0000004180c */
[----:B------:R-:W-:Y:S01]  /*5fc0*/  HMMA.16816.F32.BF16 R16, R108, R26, R16 ;  /* 0x0000001a6c10723c */ /* 0x000fe20000041810 */
[----:B------:R-:W2:Y:S04]  /*5fd0*/  LDSM.16.MT88.4 R24, [R117+0x8800] ;  /* 0x008800007518783b */ /* 0x000ea80000004200 */
[----:B------:R-:W2:Y:S03]  /*5fe0*/  LDSM.16.M88.4 R108, [R119+0x2000] ;  /* 0x00200000776c783b */ /* 0x000ea60000000200 */
[C---:B---3--:R-:W-:Y:S08]  /*5ff0*/  HMMA.16816.F32.BF16 R4, R28.reuse, R32, R4 ;  /* 0x000000201c04723c */ /* 0x048ff00000041804 */
[C---:B------:R-:W-:Y:S01]  /*6000*/  HMMA.16816.F32.BF16 R8, R28.reuse, R34, R8 ;  /* 0x000000221c08723c */ /* 0x040fe20000041808 */
[----:B------:R-:W-:Y:S07]  /*6010*/  LDSM.16.MT88.4 R32, [R116+0x9800] ;  /* 0x009800007420783b */ /* 0x000fee0000004200 */
[C---:B-1----:R-:W-:Y:S08]  /*6020*/  HMMA.16816.F32.BF16 R12, R28.reuse, R20, R12 ;  /* 0x000000141c0c723c */ /* 0x042ff0000004180c */
[----:B------:R-:W-:Y:S01]  /*6030*/  HMMA.16816.F32.BF16 R16, R28, R22, R16 ;  /* 0x000000161c10723c */ /* 0x000fe20000041810 */
[----:B------:R-:W1:Y:S04]  /*6040*/  LDSM.16.MT88.4 R20, [R117+0x9000] ;  /* 0x009000007514783b */ /* 0x000e680000004200 */
[----:B------:R-:W3:Y:S03]  /*6050*/  LDSM.16.M88.4 R28, [R118+0x2000] ;  /* 0x00200000761c783b */ /* 0x000ee60000000200 */
[C---:B----4-:R-:W-:Y:S07]  /*6060*/  HMMA.16816.F32.BF16 R4, R100.reuse, R104, R4 ;  /* 0x000000686404723c */ /* 0x050fee0000041804 */
[----:B------:R-:W-:Y:S01]  /*6070*/  IMAD.IADD R104, R173, 0x1, R166 ;  /* 0x00000001ad687824 */ /* 0x000fe200078e02a6 */
[C---:B------:R-:W-:Y:S08]  /*6080*/  HMMA.16816.F32.BF16 R8, R100.reuse, R106, R8 ;  /* 0x0000006a6408723c */ /* 0x040ff00000041808 */
[C---:B--2---:R-:W-:Y:S08]  /*6090*/  HMMA.16816.F32.BF16 R12, R100.reuse, R24, R12 ;  /* 0x00000018640c723c */ /* 0x044ff0000004180c */
[----:B------:R-:W-:Y:S01]  /*60a0*/  HMMA.16816.F32.BF16 R16, R100, R26, R16 ;  /* 0x0000001a6410723c */ /* 0x000fe20000041810 */
[----:B------:R-:W2:Y:S04]  /*60b0*/  LDSM.16.MT88.4 R24, [R117+0x9800] ;  /* 0x009800007518783b */ /* 0x000ea80000004200 */
[----:B------:R-:W-:Y:S03]  /*60c0*/  LDSM.16.MT88.4 R100, [R168+0xd000] ;  /* 0x00d00000a864783b */ /* 0x000fe60000004200 */
[C---:B------:R-:W-:Y:S08]  /*60d0*/  HMMA.16816.F32.BF16 R4, R108.reuse, R112, R4 ;  /* 0x000000706c04723c */ /* 0x040ff00000041804 */
[C---:B------:R-:W-:Y:S08]  /*60e0*/  HMMA.16816.F32.BF16 R8, R108.reuse, R114, R8 ;  /* 0x000000726c08723c */ /* 0x040ff00000041808 */
[C---:B-1----:R-:W-:Y:S07]  /*60f0*/  HMMA.16816.F32.BF16 R12, R108.reuse, R20, R12 ;  /* 0x000000146c0c723c */ /* 0x042fee000004180c */
[----:B------:R-:W-:Y:S01]  /*6100*/  @P6 IADD3 R20, P1, R200, R186, RZ ;  /* 0x000000bac8146210 */ /* 0x000fe20007f3e0ff */
[----:B------:R-:W-:Y:S04]  /*6110*/  HMMA.16816.F32.BF16 R16, R108, R22, R16 ;  /* 0x000000166c10723c */ /* 0x000fe80000041810 */
[----:B------:R-:W-:Y:S03]  /*6120*/  @P6 IMAD.X R21, R199, 0x1, R185, P1 ;  /* 0x00000001c7156824 */ /* 0x000fe600008e06b9 */
[CC--:B------:R-:W-:Y:S01]  /*6130*/  LEA R22, P1, R213.reuse, R236.reuse, 0x2 ;  /* 0x000000ecd5167211 */ /* 0x0c0fe200078210ff */
[C---:B---3--:R-:W-:Y:S01]  /*6140*/  HMMA.16816.F32.BF16 R4, R28.reuse, R32, R4 ;  /* 0x000000201c04723c */ /* 0x048fe20000041804 */
[----:B------:R1:W5:Y:S04]  /*6150*/  @P6 LDG.E R218, [R20.64] ;  /* 0x0000000614da6981 */ /* 0x000368000c1e1900 */
[----:B------:R1:W5:Y:S01]  /*6160*/  @P6 LDG.E R219, [R20.64+0x20] ;  /* 0x0000200614db6981 */ /* 0x000362000c1e1900 */
[-C--:B------:R-:W-:Y:S02]  /*6170*/  LEA.HI.X.SX32 R23, R213, R237.reuse, 0x2, P1 ;  /* 0x000000edd5177211 */ /* 0x080fe400008f16ff */
[C---:B------:R-:W-:Y:S01]  /*6180*/  HMMA.16816.F32.BF16 R8, R28.reuse, R34, R8 ;  /* 0x000000221c08723c */ /* 0x040fe20000041808 */
[----:B------:R1:W5:Y:S04]  /*6190*/  @P6 LDG.E R216, [R20.64+0x80] ;  /* 0x0000800614d86981 */ /* 0x000368000c1e1900 */
[----:B------:R1:W5:Y:S03]  /*61a0*/  @P6 LDG.E R217, [R20.64+0xa0] ;  /* 0x0000a00614d96981 */ /* 0x000366000c1e1900 */
[C---:B--2---:R-:W-:Y:S01]  /*61b0*/  HMMA.16816.F32.BF16 R12, R28.reuse, R24, R12 ;  /* 0x000000181c0c723c */ /* 0x044fe2000004180c */
[----:B------:R-:W-:Y:S06]  /*61c0*/  LDSM.16.MT88.4 R32, [R168+0xc800] ;  /* 0x00c80000a820783b */ /* 0x000fec0000004200 */
[----:B------:R2:W-:Y:S01]  /*61d0*/  RED.E.ADD.F32.FTZ.RN.STRONG.GPU [R236.64], R4 ;  /* 0x00000004ec00798e */ /* 0x0005e2000c10e786 */
[----:B------:R-:W-:Y:S03]  /*61e0*/  HMMA.16816.F32.BF16 R16, R28, R26, R16 ;  /* 0x0000001a1c10723c */ /* 0x000fe60000041810 */
[----:B------:R3:W-:Y:S04]  /*61f0*/  RED.E.ADD.F32.FTZ.RN.STRONG.GPU [R22.64], R5 ;  /* 0x000000051600798e */ /* 0x0007e8000c10e786 */
[----:B------:R-:W-:Y:S01]  /*6200*/  LDSM.16.MT88.4 R28, [R168+0xa800] ;  /* 0x00a80000a81c783b */ /* 0x000fe20000004200 */
[CC--:B-1----:R-:W-:Y:S04]  /*6210*/  LEA R20, P0, R212.reuse, R236.reuse, 0x2 ;  /* 0x000000ecd4147211 */ /* 0x0c2fe800078010ff */
[-C--:B------:R-:W-:Y:S02]  /*6220*/  LEA.HI.X.SX32 R21, R212, R237.reuse, 0x2, P0 ;  /* 0x000000edd4157211 */ /* 0x080fe400000f16ff */
[CC--:B------:R-:W-:Y:S03]  /*6230*/  LEA R24, P0, R210.reuse, R236.reuse, 0x2 ;  /* 0x000000ecd2187211 */ /* 0x0c0fe600078010ff */
[----:B------:R1:W-:Y:S01]  /*6240*/  RED.E.ADD.F32.FTZ.RN.STRONG.GPU [R20.64], R6 ;  /* 0x000000061400798e */ /* 0x0003e2000c10e786 */
[-C--:B------:R-:W-:Y:S02]  /*6250*/  LEA.HI.X.SX32 R25, R210, R237.reuse, 0x2, P0 ;  /* 0x000000edd2197211 */ /* 0x080fe400000f16ff */
[CC--:B--2---:R-:W-:Y:S04]  /*6260*/  LEA R4, P1, R211.reuse, R236.reuse, 0x2 ;  /* 0x000000ecd3047211 */ /* 0x0c4fe800078210ff */
[-C--:B---3--:R-:W-:Y:S05]  /*6270*/  LEA.HI.X.SX32 R5, R211, R237.reuse, 0x2, P1 ;  /* 0x000000edd3057211 */ /* 0x088fea00008f16ff */
[----:B------:R2:W-:Y:S04]  /*6280*/  RED.E.ADD.F32.FTZ.RN.STRONG.GPU [R4.64], R7 ;  /* 0x000000070400798e */ /* 0x0005e8000c10e786 */
[----:B------:R3:W-:Y:S01]  /*6290*/  RED.E.ADD.F32.FTZ.RN.STRONG.GPU [R24.64], R8 ;  /* 0x000000081800798e */ /* 0x0007e2000c10e786 */
[CC--:B-1----:R-:W-:Y:S02]  /*62a0*/  LEA R20, P3, R209.reuse, R236.reuse, 0x2 ;  /* 0x000000ecd1147211 */ /* 0x0c2fe400078610ff */
[CC--:B------:R-:W-:Y:S02]  /*62b0*/  LEA R6, P1, R208.reuse, R236.reuse, 0x2 ;  /* 0x000000ecd0067211 */ /* 0x0c0fe400078210ff */
[-C--:B------:R-:W-:Y:S05]  /*62c0*/  LEA.HI.X.SX32 R21, R209, R237.reuse, 0x2, P3 ;  /* 0x000000edd1157211 */ /* 0x080fea00018f16ff */
[----:B------:R1:W-:Y:S01]  /*62d0*/  RED.E.ADD.F32.FTZ.RN.STRONG.GPU [R20.64], R9 ;  /* 0x000000091400798e */ /* 0x0003e2000c10e786 */
[-C--:B--2---:R-:W-:Y:S02]  /*62e0*/  LEA.HI.X.SX32 R7, R208, R237.reuse, 0x2, P1 ;  /* 0x000000edd0077211 */ /* 0x084fe400008f16ff */
[-C--:B------:R-:W-:Y:S02]  /*62f0*/  LEA R4, P0, R207, R236.reuse, 0x2 ;  /* 0x000000eccf047211 */ /* 0x080fe400078010ff */
[-C--:B---3--:R-:W-:Y:S01]  /*6300*/  LEA R24, P5, R205, R236.reuse, 0x2 ;  /* 0x000000eccd187211 */ /* 0x088fe200078a10ff */
[----:B------:R2:W-:Y:S01]  /*6310*/  RED.E.ADD.F32.FTZ.RN.STRONG.GPU [R6.64], R10 ;  /* 0x0000000a0600798e */ /* 0x0005e2000c10e786 */
[-C--:B------:R-:W-:Y:S02]  /*6320*/  LEA.HI.X.SX32 R5, R207, R237.reuse, 0x2, P0 ;  /* 0x000000edcf057211 */ /* 0x080fe400000f16ff */
[-C--:B------:R-:W-:Y:S02]  /*6330*/  LEA.HI.X.SX32 R25, R205, R237.reuse, 0x2, P5 ;  /* 0x000000edcd197211 */ /* 0x080fe400028f16ff */
[-C--:B------:R-:W-:Y:S01]  /*6340*/  LEA R8, P1, R228, R236.reuse, 0x2 ;  /* 0x000000ece4087211 */ /* 0x080fe200078210ff */
[----:B------:R3:W-:Y:S04]  /*6350*/  RED.E.ADD.F32.FTZ.RN.STRONG.GPU [R4.64], R11 ;  /* 0x0000000b0400798e */ /* 0x0007e8000c10e786 */
[----:B------:R-:W-:Y:S04]  /*6360*/  RED.E.ADD.F32.FTZ.RN.STRONG.GPU [R236.64+0x80], R12 ;  /* 0x0000800cec00798e */ /* 0x000fe8000c10e786 */
[----:B------:R-:W-:Y:S01]  /*6370*/  RED.E.ADD.F32.FTZ.RN.STRONG.GPU [R22.64+0x80], R13 ;  /* 0x0000800d1600798e */ /* 0x000fe2000c10e786 */
[-C--:B-1----:R-:W-:Y:S02]  /*6380*/  LEA R20, P4, R204, R236.reuse, 0x2 ;  /* 0x000000eccc147211 */ /* 0x082fe400078810ff */
[-C--:B------:R-:W-:Y:S02]  /*6390*/  LEA.HI.X.SX32 R9, R228, R237.reuse, 0x2, P1 ;  /* 0x000000ede4097211 */ /* 0x080fe400008f16ff */
[----:B------:R-:W-:Y:S02]  /*63a0*/  LEA.HI.X.SX32 R21, R204, R237, 0x2, P4 ;  /* 0x000000edcc157211 */ /* 0x000fe400020f16ff */
[----:B------:R-:W-:Y:S02]  /*63b0*/  ISETP.GT.AND P4, PT, R221, R195, PT ;  /* 0x000000c3dd00720c */ /* 0x000fe40003f84270 */
[CC--:B--2---:R-:W-:Y:S02]  /*63c0*/  LEA R6, P0, R206.reuse, R236.reuse, 0x2 ;  /* 0x000000ecce067211 */ /* 0x0c4fe400078010ff */
[CC--:B------:R-:W-:Y:S02]  /*63d0*/  LEA R10, P3, R229.reuse, R236.reuse, 0x2 ;  /* 0x000000ece50a7211 */ /* 0x0c0fe400078610ff */
[-C--:B------:R-:W-:Y:S02]  /*63e0*/  LEA.HI.X.SX32 R7, R206, R237.reuse, 0x2, P0 ;  /* 0x000000edce077211 */ /* 0x080fe400000f16ff */
[-C--:B---3--:R-:W-:Y:S02]  /*63f0*/  LEA.HI.X.SX32 R11, R229, R237.reuse, 0x2, P3 ;  /* 0x000000ede50b7211 */ /* 0x088fe400018f16ff */
[C---:B------:R-:W-:Y:S01]  /*6400*/  LEA R4, P0, R227.reuse, R236, 0x2 ;  /* 0x000000ece3047211 */ /* 0x040fe200078010ff */
[----:B------:R-:W-:Y:S01]  /*6410*/  RED.E.ADD.F32.FTZ.RN.STRONG.GPU [R6.64], R14 ;  /* 0x0000000e0600798e */ /* 0x000fe2000c10e786 */
[----:B------:R-:W-:Y:S02]  /*6420*/  @P6 IADD3 R202, P1, R202, -0x100, RZ ;  /* 0xffffff00caca6810 */ /* 0x000fe40007f3e0ff */
[----:B------:R-:W-:Y:S01]  /*6430*/  LEA.HI.X.SX32 R5, R227, R237, 0x2, P0 ;  /* 0x000000ede3057211 */ /* 0x000fe200000f16ff */
[----:B------:R-:W-:Y:S01]  /*6440*/  RED.E.ADD.F32.FTZ.RN.STRONG.GPU [R24.64], R15 ;  /* 0x0000000f1800798e */ /* 0x000fe2000c10e786 */
[----:B------:R-:W-:Y:S02]  /*6450*/  @P6 IADD3 R200, P3, R200, -0x100, RZ ;  /* 0xffffff00c8c86810 */ /* 0x000fe40007f7e0ff */
[----:B------:R-:W-:Y:S01]  /*6460*/  @P6 IADD3.X R201, R201, -0x1, RZ, P1, !PT ;  /* 0xffffffffc9c96810 */ /* 0x000fe20000ffe4ff */
[----:B------:R-:W-:Y:S01]  /*6470*/  RED.E.ADD.F32.FTZ.RN.STRONG.GPU [R20.64], R16 ;  /* 0x000000101400798e */ /* 0x000fe2000c10e786 */
[----:B------:R-:W-:Y:S03]  /*6480*/  @P6 IADD3.X R199, R199, -0x1, RZ, P3, !PT ;  /* 0xffffffffc7c76810 */ /* 0x000fe60001ffe4ff */
[----:B------:R-:W-:Y:S04]  /*6490*/  RED.E.ADD.F32.FTZ.RN.STRONG.GPU [R10.64], R17 ;  /* 0x000000110a00798e */ /* 0x000fe8000c10e786 */
[----:B------:R-:W-:Y:S04]  /*64a0*/  RED.E.ADD.F32.FTZ.RN.STRONG.GPU [R8.64], R18 ;  /* 0x000000120800798e */ /* 0x000fe8000c10e786 */
[----:B------:R-:W-:Y:S04]  /*64b0*/  LDSM.16.MT88.4 R8, [R166] ;  /* 0x00000000a608783b */ /* 0x000fe80000004200 */
[----:B------:R-:W-:Y:S04]  /*64c0*/  RED.E.ADD.F32.FTZ.RN.STRONG.GPU [R4.64], R19 ;  /* 0x000000130400798e */ /* 0x000fe8000c10e786 */
[----:B------:R-:W1:Y:S04]  /*64d0*/  LDSM.16.MT88.4 R4, [R168+0xa000] ;  /* 0x00a00000a804783b */ /* 0x000e680000004200 */
[----:B------:R-:W2:Y:S04]  /*64e0*/  LDSM.16.MT88.4 R20, [R168+0xc000] ;  /* 0x00c00000a814783b */ /* 0x000ea80000004200 */
[----:B------:R-:W3:Y:S04]  /*64f0*/  LDSM.16.MT88.4 R24, [R104] ;  /* 0x000000006818783b */ /* 0x000ee80000004200 */
[----:B------:R-:W4:Y:S04]  /*6500*/  LDSM.16.MT88.4 R12, [R166+0x800] ;  /* 0x00080000a60c783b */ /* 0x000f280000004200 */
        /* <DEDUP_REMOVED lines=9> */
[----:B------:R-:W1:Y:S07]  /*65a0*/  LDSM.16.MT88.4 R20, [R166+0x1000] ;  /* 0x00100000a614783b */ /* 0x000e6e0000004200 */
[----:B------:R-:W-:Y:S01]  /*65b0*/  HMMA.16816.F32.BF16 R96, R4, R26, R96 ;  /* 0x0000001a0460723c */ /* 0x000fe20000041860 */
[----:B------:R-:W2:Y:S04]  /*65c0*/  LDSM.16.MT88.4 R4, [R104+0x1000] ;  /* 0x001000006804783b */ /* 0x000ea80000004200 */
[----:B------:R-:W-:Y:S03]  /*65d0*/  LDSM.16.MT88.4 R24, [R166+0x1800] ;  /* 0x00180000a618783b */ /* 0x000fe60000004200 */
[-C--:B----4-:R-:W-:Y:S08]  /*65e0*/  HMMA.16816.F32.BF16 R68, R28, R12.reuse, R68 ;  /* 0x0000000c1c44723c */ /* 0x090ff00000041844 */
[C---:B------:R-:W-:Y:S08]  /*65f0*/  HMMA.16816.F32.BF16 R72, R32.reuse, R12, R72 ;  /* 0x0000000c2048723c */ /* 0x040ff00000041848 */
        /* <DEDUP_REMOVED lines=10> */
[C---:B------:R-:W-:Y:S08]  /*66a0*/  HMMA.16816.F32.BF16 R72, R100.reuse, R20, R72 ;  /* 0x000000146448723c */ /* 0x040ff00000041848 */
[-C--:B------:R-:W-:Y:S08]  /*66b0*/  HMMA.16816.F32.BF16 R76, R100, R22.reuse, R76 ;  /* 0x00000016644c723c */ /* 0x080ff0000004184c */
[C---:B------:R-:W-:Y:S08]  /*66c0*/  HMMA.16816.F32.BF16 R80, R8.reuse, R22, R80 ;  /* 0x000000160850723c */ /* 0x040ff00000041850 */
[-C--:B--2---:R-:W-:Y:S08]  /*66d0*/  HMMA.16816.F32.BF16 R84, R8, R4.reuse, R84 ;  /* 0x000000040854723c */ /* 0x084ff00000041854 */
        /* <DEDUP_REMOVED lines=99> */
[----:B------:R-:W-:-:S03]  /*6d10*/  ISETP.NE.AND P0, PT, R225, -0x1, PT ;  /* 0xffffffffe100780c */ /* 0x000fc60003f05270 */
        /* <DEDUP_REMOVED lines=8> */
[----:B------:R1:W-:Y:S01]  /*6da0*/  STS [R187+0x6400], R42 ;  /* 0x0064002abb007388 */ /* 0x0003e20000000800 */
[----:B------:R-:W-:Y:S02]  /*6db0*/  @P0 MOV R33, R4 ;  /* 0x0000000400210202 */ /* 0x000fe40000000f00 */
[----:B------:R-:W-:Y:S01]  /*6dc0*/  SHF.R.S32.HI R4, RZ, 0x1f, R182 ;  /* 0x0000001fff047819 */ /* 0x000fe200000114b6 */
        /* <DEDUP_REMOVED lines=21> */
.L_x_169:
[----:B------:R-:W-:-:S05]  /*6f20*/  @P0 IADD3 R0, R223, R225, RZ ;  /* 0x000000e1df000210 */ /* 0x000fca0007ffe0ff */
[----:B-1----:R-:W-:-:S04]  /*6f30*/  @P0 IMAD.WIDE.U32 R36, R0, c[0x0][0x3a8], RZ ;  /* 0x0000ea0000240a25 */ /* 0x002fc800078e00ff */
        /* <DEDUP_REMOVED lines=11> */
.L_x_170:
[----:B------:R-:W-:Y:S01]  /*6ff0*/  BAR.SYNC.DEFER_BLOCKING 0x0 ;  /* 0x0000000000007b1d */ /* 0x000fe20000010000 */
[----:B------:R-:W-:Y:S01]  /*7000*/  SHF.R.S32.HI R38, RZ, 0x1f, R196 ;  /* 0x0000001fff267819 */ /* 0x000fe200000114c4 */
[--C-:B------:R-:W-:Y:S01]  /*7010*/  IMAD.MOV.U32 R42, RZ, RZ, R180.reuse ;  /* 0x000000ffff2a7224 */ /* 0x100fe200078e00b4 */
[----:B------:R-:W-:Y:S01]  /*7020*/  SHF.R.S32.HI R43, RZ, 0x1f, R180 ;  /* 0x0000001fff2b7819 */ /* 0x000fe200000114b4 */
[----:B------:R-:W-:Y:S01]  /*7030*/  IMAD R222, R184, -0x80, R222 ;  /* 0xffffff80b8de7824 */ /* 0x000fe200078e02de */
[----:B------:R-:W-:Y:S01]  /*7040*/  ISETP.GE.AND P1, PT, R180, c[0x0][0x220], PT ;  /* 0x00008800b4007a0c */ /* 0x000fe20003f26270 */
[----:B------:R-:W-:Y:S01]  /*7050*/  IMAD R34, R38, c[0x0][0x3a0], RZ ;  /* 0x0000e80026227a24 */ /* 0x000fe200078e02ff */
[----:B------:R-:W-:Y:S01]  /*7060*/  SHF.R.S32.HI R37, RZ, 0x1f, R203 ;  /* 0x0000001fff257819 */ /* 0x000fe200000114cb */
[----:B------:R-:W-:Y:S01]  /*7070*/  IMAD.WIDE.U32 R40, R196, c[0x0][0x3a0], R42 ;  /* 0x0000e800c4287a25 */ /* 0x000fe200078e002a */
[----:B------:R-:W-:Y:S01]  /*7080*/  ISETP.GE.OR P4, PT, R178, R222, P1 ;  /* 0x000000deb200720c */ /* 0x000fe20000f86670 */
[----:B------:R-:W-:Y:S01]  /*7090*/  BSSY B0, `(.L_x_171) ;  /* 0x000001b000007945 */ /* 0x000fe20003800000 */
[----:B------:R-:W-:Y:S01]  /*70a0*/  SHF.R.S32.HI R39, RZ, 0x1f, R178 ;  /* 0x0000001fff277819 */ /* 0x000fe200000114b2 */
[----:B------:R-:W-:Y:S01]  /*70b0*/  IMAD R34, R196, c[0x0][0x3a4], R34 ;  /* 0x0000e900c4227a24 */ /* 0x000fe200078e0222 */
[----:B------:R-:W-:-:S04]  /*70c0*/  IADD3 R44, P0, R33, R40, RZ ;  /* 0x00000028212c7210 */ /* 0x000fc80007f1e0ff */
[----:B------:R-:W-:Y:S01]  /*70d0*/  IADD3.X R45, R32, R41, R34, P0, !PT ;  /* 0x00000029202d7210 */ /* 0x000fe200007fe422 */
[----:B------:R-:W-:-:S04]  /*70e0*/  IMAD R41, R37, c[0x0][0x3b8], RZ ;  /* 0x0000ee0025297a24 */ /* 0x000fc800078e02ff */
[C---:B------:R-:W-:Y:S01]  /*70f0*/  IMAD R41, R203.reuse, c[0x0][0x3bc], R41 ;  /* 0x0000ef00cb297a24 */ /* 0x040fe200078e0229 */
[----:B------:R1:W2:Y:S01]  /*7100*/  LDS.128 R28, [R183+0x7000] ;  /* 0x00700000b71c7984 */ /* 0x0002a20000000c00 */
[----:B------:R-:W-:-:S03]  /*7110*/  IMAD.WIDE.U32 R44, R203, c[0x0][0x3b8], R44 ;  /* 0x0000ee00cb2c7a25 */ /* 0x000fc600078e002c */
[----:B------:R1:W3:Y:S02]  /*7120*/  LDS.128 R24, [R183+0x8000] ;  /* 0x00800000b7187984 */ /* 0x0002e40000000c00 */
[----:B------:R-:W-:Y:S02]  /*7130*/  IADD3 R41, R41, R45, RZ ;  /* 0x0000002d29297210 */ /* 0x000fe40007ffe0ff */
[----:B------:R1:W4:Y:S04]  /*7140*/  LDS.128 R20, [R183+0x9000] ;  /* 0x00900000b7147984 */ /* 0x0003280000000c00 */
        /* <DEDUP_REMOVED lines=15> */
.L_x_172:
[----:B------:R-:W-:Y:S05]  /*7240*/  BSYNC B0 ;  /* 0x0000000000007941 */ /* 0x000fea0003800000 */
.L_x_171:
[----:B----4-:R-:W-:Y:S01]  /*7250*/  IADD3 R32, R178, 0x20, RZ ;  /* 0x00000020b2207810 */ /* 0x010fe20007ffe0ff */
        /* <DEDUP_REMOVED lines=13> */
[----:B--2---:R2:W-:Y:S02]  /*7330*/  STG.E.128 [R46.64], R28 ;  /* 0x0000001c2e007986 */ /* 0x0045e4000c101d06 */
.L_x_174:
[----:B------:R-:W-:Y:S05]  /*7340*/  BSYNC B0 ;  /* 0x0000000000007941 */ /* 0x000fea0003800000 */
.L_x_173:
[----:B--2---:R-:W-:Y:S01]  /*7350*/  IADD3 R28, R178, 0x40, RZ ;  /* 0x00000040b21c7810 */ /* 0x004fe20007ffe0ff */
        /* <DEDUP_REMOVED lines=13> */
[----:B---3--:R2:W-:Y:S02]  /*7430*/  STG.E.128 [R32.64], R24 ;  /* 0x0000001820007986 */ /* 0x0085e4000c101d06 */
.L_x_176:
[----:B------:R-:W-:Y:S05]  /*7440*/  BSYNC B0 ;  /* 0x0000000000007941 */ /* 0x000fea0003800000 */
.L_x_175:
[----:B--23--:R-:W-:Y:S01]  /*7450*/  IADD3 R24, R178, 0x60, RZ ;  /* 0x00000060b2187810 */ /* 0x00cfe20007ffe0ff */
        /* <DEDUP_REMOVED lines=13> */
[----:B------:R2:W-:Y:S02]  /*7530*/  STG.E.128 [R28.64], R20 ;  /* 0x000000141c007986 */ /* 0x0005e4000c101d06 */
.L_x_178:
[----:B------:R-:W-:Y:S05]  /*7540*/  BSYNC B0 ;  /* 0x0000000000007941 */ /* 0x000fea0003800000 */
.L_x_177:
        /* <DEDUP_REMOVED lines=19> */
[----:B-1----:R1:W-:Y:S04]  /*7680*/  STG.E.128 [R26.64], R16 ;  /* 0x000000101a007986 */ /* 0x0023e8000c101d06 */
.L_x_180:
[----:B------:R-:W-:Y:S05]  /*7690*/  BSYNC B0 ;  /* 0x0000000000007941 */ /* 0x000fea0003800000 */
.L_x_179:
[----:B------:R-:W-:Y:S01]  /*76a0*/  BSSY B0, `(.L_x_181) ;  /* 0x000000d000007945 */ /* 0x000fe20003800000 */
[----:B------:R-:W-:Y:S05]  /*76b0*/  @P3 BRA `(.L_x_182) ;  /* 0x000000b000003947 */ /* 0x000fea0003800000 */
[----:B-1----:R-:W-:Y:S01]  /*76c0*/  IADD3 R16, P0, R178, 0x20, RZ ;  /* 0x00000020b2107810 */ /* 0x002fe20007f1e0ff */
        /* <DEDUP_REMOVED lines=9> */
[----:B------:R1:W-:Y:S02]  /*7760*/  STG.E.128 [R16.64], R12 ;  /* 0x0000000c10007986 */ /* 0x0003e4000c101d06 */
.L_x_182:
[----:B------:R-:W-:Y:S05]  /*7770*/  BSYNC B0 ;  /* 0x0000000000007941 */ /* 0x000fea0003800000 */
.L_x_181:
        /* <DEDUP_REMOVED lines=13> */
.L_x_184:
[----:B------:R-:W-:Y:S05]  /*7850*/  BSYNC B0 ;  /* 0x0000000000007941 */ /* 0x000fea0003800000 */
.L_x_183:
        /* <DEDUP_REMOVED lines=12> */
.L_x_139:
[----:B------:R-:W-:Y:S05]  /*7920*/  BSYNC B1 ;  /* 0x0000000000017941 */ /* 0x000fea0003800000 */
.L_x_117:
        /* <DEDUP_REMOVED lines=9> */
.L_x_185:
[----:B------:R-:W-:Y:S05]  /*79c0*/  EXIT ;  /* 0x000000000000794d */ /* 0x000fea0003800000 */
.L_x_187:
        /* <DEDUP_REMOVED lines=11> */
.L_x_2453:


//--------------------- .text._ZN5flash44flash_bwd_dq_dk_dv_loop_seqk_parallel_kernelI23Flash_bwd_kernel_traitsILi64ELi64ELi128ELi8ELi2ELi4ELi4ELb1ELb0EN7cutlass10bfloat16_tE19Flash_kernel_traitsILi64ELi64ELi128ELi8ES3_EELb0ELb0ELb0ELb0ELb1ELb1ELb0EEEvNS_16Flash_bwd_paramsE --------------------------
	.section	.text._ZN5flash44flash_bwd_dq_dk_dv_loop_seqk_parallel_kernelI23Flash_bwd_kernel_traitsILi64ELi64ELi128ELi8ELi2ELi4ELi4ELb1ELb0EN7cutlass10bfloat16_tE19Flash_kernel_traitsILi64ELi64ELi128ELi8ES3_EELb0ELb0ELb0ELb0ELb1ELb1ELb0EEEvNS_16Flash_bwd_paramsE,"ax",@progbits
	.sectioninfo	@"SHI_REGISTERS=255"
	.align	128
        .global         _ZN5flash44flash_bwd_dq_dk_dv_loop_seqk_parallel_kernelI23Flash_bwd_kernel_traitsILi64ELi64ELi128ELi8ELi2ELi4ELi4ELb1ELb0EN7cutlass10bfloat16_tE19Flash_kernel_traitsILi64ELi64ELi128ELi8ES3_EELb0ELb0ELb0ELb0ELb1ELb1ELb0EEEvNS_16Flash_bwd_paramsE
        .type           _ZN5flash44flash_bwd_dq_dk_dv_loop_seqk_parallel_kernelI23Flash_bwd_kernel_traitsILi64ELi64ELi128ELi8ELi2ELi4ELi4ELb1ELb0EN7cutlass10bfloat16_tE19Flash_kernel_traitsILi64ELi64ELi128ELi8ES3_EELb0ELb0ELb0ELb0ELb1ELb1ELb0EEEvNS_16Flash_bwd_paramsE,@function
        .size           _ZN5flash44flash_bwd_dq_dk_dv_loop_seqk_parallel_kernelI23Flash_bwd_kernel_traitsILi64ELi64ELi128ELi8ELi2ELi4ELi4ELb1ELb0EN7cutlass10bfloat16_tE19Flash_kernel_traitsILi64ELi64ELi128ELi8ES3_EELb0ELb0ELb0ELb0ELb1ELb1ELb0EEEvNS_16Flash_bwd_paramsE,(.L_x_2454 - _ZN5flash44flash_bwd_dq_dk_dv_loop_seqk_parallel_kernelI23Flash_bwd_kernel_traitsILi64ELi64ELi128ELi8ELi2ELi4ELi4ELb1ELb0EN7cutlass10bfloat16_tE19Flash_kernel_traitsILi64ELi64ELi128ELi8ES3_EELb0ELb0ELb0ELb0ELb1ELb1ELb0EEEvNS_16Flash_bwd_paramsE)
        .other          _ZN5flash44flash_bwd_dq_dk_dv_loop_seqk_parallel_kernelI23Flash_bwd_kernel_traitsILi64ELi64ELi128ELi8ELi2ELi4ELi4ELb1ELb0EN7cutlass10bfloat16_tE19Flash_kernel_traitsILi64ELi64ELi128ELi8ES3_EELb0ELb0ELb0ELb0ELb1ELb1ELb0EEEvNS_16Flash_bwd_paramsE,@"STO_CUDA_ENTRY STV_DEFAULT"
_ZN5flash44flash_bwd_dq_dk_dv_loop_seqk_parallel_kernelI23Flash_bwd_kernel_traitsILi64ELi64ELi128ELi8ELi2ELi4ELi4ELb1ELb0EN7cutlass10bfloat16_tE19Flash_kernel_traitsILi64ELi64ELi128ELi8ES3_EELb0ELb0ELb0ELb0ELb1ELb1ELb0EEEvNS_16Flash_bwd_paramsE:
.text._ZN5flash44flash_bwd_dq_dk_dv_loop_seqk_parallel_kernelI23Flash_bwd_kernel_traitsILi64ELi64ELi128ELi8ELi2ELi4ELi4ELb1ELb0EN7cutlass10bfloat16_tE19Flash_kernel_traitsILi64ELi64ELi128ELi8ES3_EELb0ELb0ELb0ELb0ELb1ELb1ELb0EEEvNS_16Flash_bwd_paramsE:
[----:B------:R-:W-:Y:S02]  /*0000*/  MOV R1, c[0x0][0x28] ;  /* 0x00000a0000017a02 */ /* 0x000fe40000000f00 */
[----:B------:R-:W1:Y:S01]  /*0010*/  S2UR UR22, SR_CTAID.X ;  /* 0x00000000001679c3 */ /* 0x000e620000002500 */
[----:B------:R-:W-:Y:S02]  /*0020*/  ULDC UR5, c[0x0][0x218] ;  /* 0x0000860000057ab9 */ /* 0x000fe40000000800 */
[----:B------:R-:W-:-:S04]  /*0030*/  UIADD3 UR5, UR5, 0x7f, URZ ;  /* 0x0000007f05057890 */ /* 0x000fc8000fffe03f */
[----:B------:R-:W-:-:S04]  /*0040*/  USHF.R.S32.HI UR4, URZ, 0x1f, UR5 ;  /* 0x0000001f3f047899 */ /* 0x000fc80008011405 */
[----:B------:R-:W-:-:S04]  /*0050*/  ULEA.HI UR4, UR4, UR5, URZ, 0x7 ;  /* 0x0000000504047291 */ /* 0x000fc8000f8f383f */
[----:B------:R-:W-:-:S04]  /*0060*/  USHF.R.S32.HI UR4, URZ, 0x7, UR4 ;  /* 0x000000073f047899 */ /* 0x000fc80008011404 */
[----:B-1----:R-:W-:-:S06]  /*0070*/  UISETP.GE.AND UP0, UPT, UR22, UR4, UPT ;  /* 0x000000041600728c */ /* 0x002fcc000bf06270 */
[----:B------:R-:W-:-:S13]  /*0080*/  PLOP3.LUT P0, PT, PT, PT, UP0, 0x80, 0x0 ;  /* 0x000000000000781c */ /* 0x000fda0003f0f008 */
[----:B------:R-:W-:Y:S05]  /*0090*/  @P0 EXIT ;  /* 0x000000000000094d */ /* 0x000fea0003800000 */
[----:B------:R-:W1:Y:S01]  /*00a0*/  S2R R5, SR_TID.X ;  /* 0x0000000000057919 */ /* 0x000e620000002100 */
[----:B------:R-:W-:Y:S01]  /*00b0*/  IMAD.MOV.U32 R203, RZ, RZ, 0x20 ;  /* 0x00000020ffcb7424 */ /* 0x000fe200078e00ff */
[----:B------:R-:W-:Y:S02]  /*00c0*/  UMOV UR4, 0x80 ;  /* 0x0000008000047882 */ /* 0x000fe40000000000 */
[----:B------:R-:W-:Y:S02]  /*00d0*/  ULDC UR7, c[0x0][0x210] ;  /* 0x0000840000077ab9 */ /* 0x000fe40000000800 */
[----:B------:R-:W-:Y:S02]  /*00e0*/  ULDC UR21, c[0x0][0x234] ;  /* 0x00008d0000157ab9 */ /* 0x000fe40000000800 */
[----:B------:R-:W-:Y:S02]  /*00f0*/  ULDC UR20, c[0x0][0x224] ;  /* 0x0000890000147ab9 */ /* 0x000fe40000000800 */
[----:B------:R-:W-:-:S02]  /*0100*/  ULDC UR6, c[0x0][0x1c0] ;  /* 0x0000700000067ab9 */ /* 0x000fc40000000800 */
[----:B------:R-:W-:Y:S02]  /*0110*/  UIMAD UR21, UR4, UR7, UR21 ;  /* 0x00000007041572a4 */ /* 0x000fe4000f8e0215 */
[----:B------:R-:W-:Y:S02]  /*0120*/  UIADD3 UR20, UR4, UR20, URZ ;  /* 0x0000001404147290 */ /* 0x000fe4000fffe03f */
[----:B------:R-:W-:Y:S02]  /*0130*/  ULDC.64 UR24, c[0x0][0x118] ;  /* 0x0000460000187ab9 */ /* 0x000fe40000000a00 */
[----:B------:R-:W-:Y:S02]  /*0140*/  ULDC.U8 UR5, c[0x0][0x3d0] ;  /* 0x0000f40000057ab9 */ /* 0x000fe40000000000 */
[----:B------:R-:W-:Y:S02]  /*0150*/  USHF.R.S32.HI UR6, URZ, 0x1f, UR6 ;  /* 0x0000001f3f067899 */ /* 0x000fe40008011406 */
[----:B------:R-:W-:Y:S01]  /*0160*/  UMOV UR4, 0x6 ;  /* 0x0000000600047882 */ /* 0x000fe20000000000 */
[----:B-1----:R-:W-:-:S04]  /*0170*/  SHF.R.S32.HI R6, RZ, 0x1f, R5 ;  /* 0x0000001fff067819 */ /* 0x002fc80000011405 */
[CC--:B------:R-:W-:Y:S02]  /*0180*/  LEA.HI R13, R6.reuse, R5.reuse, RZ, 0x3 ;  /* 0x00000005060d7211 */ /* 0x0c0fe400078f18ff */
[CC--:B------:R-:W-:Y:S02]  /*0190*/  LEA.HI R8, R6.reuse, R5.reuse, RZ, 0x5 ;  /* 0x0000000506087211 */ /* 0x0c0fe400078f28ff */
[CC--:B------:R-:W-:Y:S02]  /*01a0*/  LEA.HI R0, R6.reuse, R5.reuse, RZ, 0x2 ;  /* 0x0000000506007211 */ /* 0x0c0fe400078f10ff */
[----:B------:R-:W-:Y:S02]  /*01b0*/  LEA.HI R3, R6, R5, RZ, 0x4 ;  /* 0x0000000506037211 */ /* 0x000fe400078f20ff */
[--C-:B------:R-:W-:Y:S02]  /*01c0*/  SHF.R.S32.HI R11, RZ, 0x2, R0.reuse ;  /* 0x00000002ff0b7819 */ /* 0x100fe40000011400 */
[----:B------:R-:W-:-:S02]  /*01d0*/  SHF.R.S32.HI R2, RZ, 0x1f, R0 ;  /* 0x0000001fff027819 */ /* 0x000fc40000011400 */
[----:B------:R-:W-:Y:S02]  /*01e0*/  LOP3.LUT R10, R13, 0xfffffff8, RZ, 0xc0, !PT ;  /* 0xfffffff80d0a7812 */ /* 0x000fe400078ec0ff */
[----:B------:R-:W-:Y:S02]  /*01f0*/  LOP3.LUT R186, R8, 0xffffffe0, RZ, 0xc0, !PT ;  /* 0xffffffe008ba7812 */ /* 0x000fe400078ec0ff */
[----:B------:R-:W-:Y:S01]  /*0200*/  LOP3.LUT R14, R3, 0xfffffff0, RZ, 0xc0, !PT ;  /* 0xfffffff0030e7812 */ /* 0x000fe200078ec0ff */
[C---:B------:R-:W-:Y:S01]  /*0210*/  IMAD.IADD R10, R5.reuse, 0x1, -R10 ;  /* 0x00000001050a7824 */ /* 0x040fe200078e0a0a */
[----:B------:R-:W-:Y:S01]  /*0220*/  LOP3.LUT R0, R0, 0x7ffffffc, RZ, 0xc0, !PT ;  /* 0x7ffffffc00007812 */ /* 0x000fe200078ec0ff */
[C---:B------:R-:W-:Y:S01]  /*0230*/  IMAD.IADD R186, R5.reuse, 0x1, -R186 ;  /* 0x0000000105ba7824 */ /* 0x040fe200078e0aba */
[-C--:B------:R-:W-:Y:S01]  /*0240*/  LEA.HI R7, R6, R5.reuse, RZ, 0x6 ;  /* 0x0000000506077211 */ /* 0x080fe200078f30ff */
[C---:B------:R-:W-:Y:S01]  /*0250*/  IMAD.IADD R14, R5.reuse, 0x1, -R14 ;  /* 0x00000001050e7824 */ /* 0x040fe200078e0a0e */
[----:B------:R-:W-:Y:S01]  /*0260*/  SHF.R.S32.HI R189, RZ, 0x3, R13 ;  /* 0x00000003ffbd7819 */ /* 0x000fe2000001140d */
[----:B------:R-:W-:Y:S01]  /*0270*/  IMAD.SHL.U32 R190, R10, 0x8, RZ ;  /* 0x000000080abe7824 */ /* 0x000fe200078e00ff */
[----:B------:R-:W-:Y:S01]  /*0280*/  LEA.HI R6, R6, R5, RZ, 0x7 ;  /* 0x0000000506067211 */ /* 0x000fe200078f38ff */
[----:B------:R-:W-:Y:S01]  /*0290*/  IMAD.IADD R5, R5, 0x1, -R0 ;  /* 0x0000000105057824 */ /* 0x000fe200078e0a00 */
[--C-:B------:R-:W-:Y:S01]  /*02a0*/  SHF.R.S32.HI R187, RZ, 0x5, R8.reuse ;  /* 0x00000005ffbb7819 */ /* 0x100fe20000011408 */
[----:B------:R-:W-:Y:S01]  /*02b0*/  IMAD.SHL.U32 R9, R189, 0x40, RZ ;  /* 0x00000040bd097824 */ /* 0x000fe200078e00ff */
[----:B------:R-:W-:Y:S01]  /*02c0*/  SHF.R.S32.HI R0, RZ, 0x1f, R8 ;  /* 0x0000001fff007819 */ /* 0x000fe20000011408 */
[----:B------:R-:W-:Y:S01]  /*02d0*/  IMAD.SHL.U32 R5, R5, 0x2, RZ ;  /* 0x0000000205057824 */ /* 0x000fe200078e00ff */
[----:B------:R-:W-:-:S02]  /*02e0*/  SHF.R.S32.HI R4, RZ, 0x4, R3 ;  /* 0x00000004ff047819 */ /* 0x000fc40000011403 */
[----:B------:R-:W-:Y:S02]  /*02f0*/  LEA.HI R0, R0, R187, RZ, 0x2 ;  /* 0x000000bb00007211 */ /* 0x000fe400078f10ff */
[----:B------:R-:W-:Y:S02]  /*0300*/  LEA.HI R2, R2, R11, RZ, 0x3 ;  /* 0x0000000b02027211 */ /* 0x000fe400078f18ff */
[----:B------:R-:W-:Y:S02]  /*0310*/  LOP3.LUT R9, R9, 0x1c0, RZ, 0xc0, !PT ;  /* 0x000001c009097812 */ /* 0x000fe400078ec0ff */
[----:B------:R-:W-:Y:S02]  /*0320*/  LEA.HI R3, R3, R4, RZ, 0x1 ;  /* 0x0000000403037211 */ /* 0x000fe400078f08ff */
[----:B------:R-:W-:Y:S02]  /*0330*/  LOP3.LUT R0, R0, 0xfffffffc, RZ, 0xc0, !PT ;  /* 0xfffffffc00007812 */ /* 0x000fe400078ec0ff */
[----:B------:R-:W-:-:S02]  /*0340*/  LOP3.LUT R2, R2, 0xfffffff8, RZ, 0xc0, !PT ;  /* 0xfffffff802027812 */ /* 0x000fc400078ec0ff */
[C---:B------:R-:W-:Y:S01]  /*0350*/  LOP3.LUT P4, RZ, R10.reuse, 0x2, RZ, 0xc0, !PT ;  /* 0x000000020aff7812 */ /* 0x040fe2000788c0ff */
[----:B------:R-:W-:Y:S01]  /*0360*/  IMAD.IADD R0, R187, 0x1, -R0 ;  /* 0x00000001bb007824 */ /* 0x000fe200078e0a00 */
[C---:B------:R-:W-:Y:S01]  /*0370*/  LOP3.LUT P3, RZ, R10.reuse, 0x4, RZ, 0xc0, !PT ;  /* 0x000000040aff7812 */ /* 0x040fe2000786c0ff */
[----:B------:R-:W-:Y:S01]  /*0380*/  IMAD.SHL.U32 R10, R10, 0x40, RZ ;  /* 0x000000400a0a7824 */ /* 0x000fe200078e00ff */
[----:B------:R-:W-:Y:S01]  /*0390*/  SHF.R.U32.HI R188, RZ, 0x3, R9 ;  /* 0x00000003ffbc7819 */ /* 0x000fe20000011609 */
[----:B------:R-:W-:Y:S01]  /*03a0*/  IMAD.IADD R2, R11, 0x1, -R2 ;  /* 0x000000010b027824 */ /* 0x000fe200078e0a02 */
[----:B------:R-:W-:Y:S02]  /*03b0*/  LOP3.LUT R3, R3, 0xfffffffe, RZ, 0xc0, !PT ;  /* 0xfffffffe03037812 */ /* 0x000fe400078ec0ff */
[----:B------:R-:W-:Y:S02]  /*03c0*/  LOP3.LUT R9, R9, 0x38, R190, 0xf8, !PT ;  /* 0x0000003809097812 */ /* 0x000fe400078ef8be */
[----:B------:R-:W-:Y:S01]  /*03d0*/  SHF.R.S32.HI R11, RZ, 0x1f, R14 ;  /* 0x0000001fff0b7819 */ /* 0x000fe2000001140e */
[----:B------:R-:W-:Y:S01]  /*03e0*/  IMAD.IADD R3, R4, 0x1, -R3 ;  /* 0x0000000104037824 */ /* 0x000fe200078e0a03 */
[----:B------:R-:W-:Y:S01]  /*03f0*/  LOP3.LUT R188, R9, R188, RZ, 0x3c, !PT ;  /* 0x000000bc09bc7212 */ /* 0x000fe200078e3cff */
[----:B------:R-:W-:Y:S01]  /*0400*/  IMAD.SHL.U32 R9, R0, 0x10, RZ ;  /* 0x0000001000097824 */ /* 0x000fe200078e00ff */
[----:B------:R-:W-:Y:S01]  /*0410*/  LOP3.LUT R10, R10, 0x1c0, RZ, 0xc0, !PT ;  /* 0x000001c00a0a7812 */ /* 0x000fe200078ec0ff */
[----:B------:R-:W-:Y:S01]  /*0420*/  IMAD.SHL.U32 R12, R3, 0x200, RZ ;  /* 0x00000200030c7824 */ /* 0x000fe200078e00ff */
[----:B------:R-:W-:-:S02]  /*0430*/  LEA.HI R4, R11, R14, RZ, 0x3 ;  /* 0x0000000e0b047211 */ /* 0x000fc400078f18ff */
[----:B------:R-:W-:Y:S02]  /*0440*/  SHF.R.S32.HI R7, RZ, 0x6, R7 ;  /* 0x00000006ff077819 */ /* 0x000fe40000011407 */
[C---:B------:R-:W-:Y:S02]  /*0450*/  LOP3.LUT R178, R10.reuse, 0x8, R13, 0xf8, !PT ;  /* 0x000000080ab27812 */ /* 0x040fe400078ef80d */
[----:B------:R-:W-:Y:S01]  /*0460*/  SHF.R.U32.HI R11, RZ, 0x3, R10 ;  /* 0x00000003ff0b7819 */ /* 0x000fe2000001160a */
[C---:B------:R-:W-:Y:S01]  /*0470*/  IMAD R188, R7.reuse, 0x200, R188 ;  /* 0x0000020007bc7824 */ /* 0x040fe200078e02bc */
[----:B------:R-:W-:Y:S01]  /*0480*/  LOP3.LUT R176, R10, 0x30, R9, 0xf8, !PT ;  /* 0x000000300ab07812 */ /* 0x000fe200078ef809 */
[----:B------:R-:W-:Y:S01]  /*0490*/  IMAD R9, R7, 0x800, R12 ;  /* 0x0000080007097824 */ /* 0x000fe200078e020c */
[----:B------:R-:W-:Y:S02]  /*04a0*/  LOP3.LUT R10, R2, 0x1, RZ, 0xc0, !PT ;  /* 0x00000001020a7812 */ /* 0x000fe400078ec0ff */
[----:B------:R-:W-:-:S02]  /*04b0*/  LOP3.LUT R178, R178, R11, RZ, 0x3c, !PT ;  /* 0x0000000bb2b27212 */ /* 0x000fc400078e3cff */
[----:B------:R-:W-:Y:S02]  /*04c0*/  SHF.R.S32.HI R6, RZ, 0x7, R6 ;  /* 0x00000007ff067819 */ /* 0x000fe40000011406 */
[----:B------:R-:W-:Y:S01]  /*04d0*/  ISETP.NE.U32.AND P0, PT, R10, 0x1, PT ;  /* 0x000000010a00780c */ /* 0x000fe20003f05070 */
[----:B------:R-:W-:Y:S01]  /*04e0*/  IMAD.SHL.U32 R10, R2, 0x40, RZ ;  /* 0x00000040020a7824 */ /* 0x000fe200078e00ff */
[----:B------:R-:W-:Y:S01]  /*04f0*/  LEA.HI R8, R8, R187, RZ, 0x1 ;  /* 0x000000bb08087211 */ /* 0x000fe200078f08ff */
[----:B------:R-:W-:Y:S01]  /*0500*/  IMAD.IADD R178, R9, 0x1, R178 ;  /* 0x0000000109b27824 */ /* 0x000fe200078e02b2 */
[----:B------:R-:W-:Y:S01]  /*0510*/  LOP3.LUT R185, R4, 0xfffffff8, RZ, 0xc0, !PT ;  /* 0xfffffff804b97812 */ /* 0x000fe200078ec0ff */
[----:B------:R-:W-:Y:S01]  /*0520*/  IMAD.SHL.U32 R9, R7, 0x20, RZ ;  /* 0x0000002007097824 */ /* 0x000fe200078e00ff */
[----:B------:R-:W-:Y:S01]  /*0530*/  LOP3.LUT R10, R10, 0x1c0, RZ, 0xc0, !PT ;  /* 0x000001c00a0a7812 */ /* 0x000fe200078ec0ff */
[----:B------:R-:W-:Y:S01]  /*0540*/  IMAD.SHL.U32 R7, R6, 0x8, RZ ;  /* 0x0000000806077824 */ /* 0x000fe200078e00ff */
[----:B------:R-:W-:Y:S01]  /*0550*/  R2P PR, R2, 0x6 ;  /* 0x0000000602007804 */ /* 0x000fe20000000000 */
[----:B------:R-:W-:Y:S01]  /*0560*/  IMAD R195, R6, 0x1000, R5 ;  /* 0x0000100006c37824 */ /* 0x000fe200078e0205 */
[----:B------:R-:W-:Y:S01]  /*0570*/  LOP3.LUT R2, R8, 0xfffffffe, RZ, 0xc0, !PT ;  /* 0xfffffffe08027812 */ /* 0x000fe200078ec0ff */
[----:B------:R-:W-:Y:S01]  /*0580*/  IMAD.IADD R185, R14, 0x1, -R185 ;  /* 0x000000010eb97824 */ /* 0x000fe200078e0ab9 */
[----:B------:R-:W-:Y:S01]  /*0590*/  LOP3.LUT R6, R7, 0x8, RZ, 0xc0, !PT ;  /* 0x0000000807067812 */ /* 0x000fe200078ec0ff */
[----:B------:R-:W-:Y:S01]  /*05a0*/  IMAD.SHL.U32 R7, R3, 0x10, RZ ;  /* 0x0000001003077824 */ /* 0x000fe200078e00ff */
[----:B------:R-:W-:Y:S01]  /*05b0*/  LOP3.LUT R8, R10, 0x20, R9, 0xf8, !PT ;  /* 0x000000200a087812 */ /* 0x000fe200078ef809 */
[----:B------:R-:W-:Y:S01]  /*05c0*/  IMAD.IADD R2, R187, 0x1, -R2 ;  /* 0x00000001bb027824 */ /* 0x000fe200078e0a02 */
[----:B------:R-:W-:Y:S01]  /*05d0*/  SHF.R.U32.HI R9, RZ, 0x3, R10 ;  /* 0x00000003ff097819 */ /* 0x000fe2000001160a */
[----:B------:R-:W-:Y:S01]  /*05e0*/  IMAD R5, R0, 0x400, R5 ;  /* 0x0000040000057824 */ /* 0x000fe200078e0205 */
[----:B------:R-:W-:Y:S01]  /*05f0*/  LOP3.LUT R7, R6, 0x10, R7, 0xf8, !PT ;  /* 0x0000001006077812 */ /* 0x000fe200078ef807 */
[----:B------:R-:W-:Y:S01]  /*0600*/  IMAD R195, R2, 0x400, R195 ;  /* 0x0000040002c37824 */ /* 0x000fe200078e02c3 */
[----:B------:R-:W-:Y:S01]  /*0610*/  LOP3.LUT R194, R9, R10, R6, 0x1e, !PT ;  /* 0x0000000a09c27212 */ /* 0x000fe200078e1e06 */
[----:B------:R-:W-:Y:S01]  /*0620*/  IMAD.SHL.U32 R6, R185, 0x40, RZ ;  /* 0x00000040b9067824 */ /* 0x000fe200078e00ff */
[----:B------:R-:W-:Y:S01]  /*0630*/  LOP3.LUT R8, R8, R9, RZ, 0x3c, !PT ;  /* 0x0000000908087212 */ /* 0x000fe200078e3cff */
[----:B------:R-:W-:Y:S01]  /*0640*/  IMAD.SHL.U32 R9, R3, 0x8, RZ ;  /* 0x0000000803097824 */ /* 0x000fe200078e00ff */
[----:B------:R-:W-:Y:S01]  /*0650*/  SEL R167, R203, 0xffffffe0, !P4 ;  /* 0xffffffe0cba77807 */ /* 0x000fe20006000000 */
[----:B------:R-:W-:Y:S01]  /*0660*/  IMAD.SHL.U32 R4, R4, 0x40, RZ ;  /* 0x0000004004047824 */ /* 0x000fe200078e00ff */
[----:B------:R-:W-:Y:S01]  /*0670*/  LOP3.LUT R6, R6, 0x1c0, RZ, 0xc0, !PT ;  /* 0x000001c006067812 */ /* 0x000fe200078ec0ff */
[----:B------:R-:W-:Y:S01]  /*0680*/  IMAD.IADD R194, R5, 0x1, R194 ;  /* 0x0000000105c27824 */ /* 0x000fe200078e02c2 */
[----:B------:R-:W-:Y:S01]  /*0690*/  SHF.R.S32.HI R5, RZ, 0x1f, R186 ;  /* 0x0000001fff057819 */ /* 0x000fe200000114ba */
[----:B------:R-:W-:Y:S01]  /*06a0*/  IMAD.IADD R195, R8, 0x1, R195 ;  /* 0x0000000108c37824 */ /* 0x000fe200078e02c3 */
[----:B------:R-:W-:Y:S01]  /*06b0*/  SHF.R.U32.HI R3, RZ, 0x3, R6 ;  /* 0x00000003ff037819 */ /* 0x000fe20000011606 */
[----:B------:R-:W-:Y:S01]  /*06c0*/  IMAD.SHL.U32 R178, R178, 0x2, RZ ;  /* 0x00000002b2b27824 */ /* 0x000fe200078e00ff */
[----:B------:R-:W-:Y:S01]  /*06d0*/  LOP3.LUT R8, R6, 0x8, R9, 0xf8, !PT ;  /* 0x0000000806087812 */ /* 0x000fe200078ef809 */
[----:B------:R-:W-:Y:S01]  /*06e0*/  IMAD.SHL.U32 R195, R195, 0x2, RZ ;  /* 0x00000002c3c37824 */ /* 0x000fe200078e00ff */
[----:B------:R-:W-:Y:S01]  /*06f0*/  LOP3.LUT R179, R4, 0xfffffe00, RZ, 0xc0, !PT ;  /* 0xfffffe0004b37812 */ /* 0x000fe200078ec0ff */
[----:B------:R-:W-:Y:S01]  /*0700*/  IMAD.IADD R169, R178, 0x1, R167 ;  /* 0x00000001b2a97824 */ /* 0x000fe200078e02a7 */
[----:B------:R-:W-:-:S02]  /*0710*/  LEA.HI R5, R5, R186, RZ, 0x2 ;  /* 0x000000ba05057211 */ /* 0x000fc400078f10ff */
[----:B------:R-:W-:Y:S01]  /*0720*/  LOP3.LUT R7, R3, R7, R6, 0x1e, !PT ;  /* 0x0000000703077212 */ /* 0x000fe200078e1e06 */
[--C-:B------:R-:W-:Y:S01]  /*0730*/  IMAD R177, R0, 0x400, R179.reuse ;  /* 0x0000040000b17824 */ /* 0x100fe200078e02b3 */
[----:B------:R-:W-:Y:S01]  /*0740*/  LOP3.LUT R8, R8, R3, RZ, 0x3c, !PT ;  /* 0x0000000308087212 */ /* 0x000fe200078e3cff */
[----:B------:R-:W-:Y:S01]  /*0750*/  IMAD R3, R2, 0x400, R179 ;  /* 0x0000040002037824 */ /* 0x000fe200078e02b3 */
[----:B------:R-:W-:Y:S01]  /*0760*/  SHF.R.S32.HI R5, RZ, 0x2, R5 ;  /* 0x00000002ff057819 */ /* 0x000fe20000011405 */
[----:B------:R-:W-:Y:S01]  /*0770*/  IMAD.MOV.U32 R0, RZ, RZ, -0x10 ;  /* 0xfffffff0ff007424 */ /* 0x000fe200078e00ff */
[----:B------:R-:W-:Y:S01]  /*0780*/  LEA R194, R194, 0x6000, 0x1 ;  /* 0x00006000c2c27811 */ /* 0x000fe200078e08ff */
[----:B------:R-:W-:Y:S01]  /*0790*/  IMAD.IADD R180, R3, 0x1, R8 ;  /* 0x0000000103b47824 */ /* 0x000fe200078e0208 */
[----:B------:R-:W-:Y:S01]  /*07a0*/  LOP3.LUT R176, R176, 0x8, R13, 0xf8, !PT ;  /* 0x00000008b0b07812 */ /* 0x000fe200078ef80d */
[----:B------:R-:W-:Y:S01]  /*07b0*/  IMAD R184, R2, 0x10, R5 ;  /* 0x0000001002b87824 */ /* 0x000fe200078e0205 */
[----:B------:R-:W-:Y:S01]  /*07c0*/  SEL R203, R203, 0xffffffe0, !P1 ;  /* 0xffffffe0cbcb7807 */ /* 0x000fe20004800000 */
[----:B------:R-:W-:Y:S01]  /*07d0*/  IMAD.MOV.U32 R3, RZ, RZ, 0x40 ;  /* 0x00000040ff037424 */ /* 0x000fe200078e00ff */
[----:B------:R-:W-:Y:S01]  /*07e0*/  IADD3 R196, R194, 0x40, RZ ;  /* 0x00000040c2c47810 */ /* 0x000fe20007ffe0ff */
[----:B------:R-:W-:Y:S01]  /*07f0*/  IMAD.IADD R177, R8, 0x1, R177 ;  /* 0x0000000108b17824 */ /* 0x000fe200078e02b1 */
[----:B------:R-:W-:Y:S01]  /*0800*/  IADD3 R193, R184, -0x40, RZ ;  /* 0xffffffc0b8c17810 */ /* 0x000fe20007ffe0ff */
[----:B------:R-:W-:Y:S01]  /*0810*/  IMAD.IADD R199, R195, 0x1, R203 ;  /* 0x00000001c3c77824 */ /* 0x000fe200078e02cb */
[----:B------:R-:W-:Y:S01]  /*0820*/  SEL R3, R3, 0xffffffc0, !P3 ;  /* 0xffffffc003037807 */ /* 0x000fe20005800000 */
[----:B------:R-:W-:Y:S01]  /*0830*/  IMAD.IADD R198, R203, 0x1, R194 ;  /* 0x00000001cbc67824 */ /* 0x000fe200078e02c2 */
[----:B------:R-:W-:-:S02]  /*0840*/  LOP3.LUT R176, R12, R176, R11, 0xf6, !PT ;  /* 0x000000b00cb07212 */ /* 0x000fc400078ef60b */
[----:B------:R-:W-:Y:S01]  /*0850*/  LOP3.LUT R179, R7, R179, RZ, 0xfc, !PT ;  /* 0x000000b307b37212 */ /* 0x000fe200078efcff */
[----:B------:R-:W-:Y:S01]  /*0860*/  IMAD.IADD R168, R178, 0x1, R3 ;  /* 0x00000001b2a87824 */ /* 0x000fe200078e0203 */
[----:B------:R-:W-:Y:S01]  /*0870*/  SHF.R.S32.HI R192, RZ, 0x1f, R193 ;  /* 0x0000001fffc07819 */ /* 0x000fe200000114c1 */
[----:B------:R-:W-:Y:S01]  /*0880*/  IMAD.SHL.U32 R176, R176, 0x2, RZ ;  /* 0x00000002b0b07824 */ /* 0x000fe200078e00ff */
[----:B------:R-:W-:Y:S01]  /*0890*/  SEL R0, R0, 0x10, !P0 ;  /* 0x0000001000007807 */ /* 0x000fe20004000000 */
[----:B------:R-:W-:Y:S01]  /*08a0*/  IMAD.IADD R167, R167, 0x1, R168 ;  /* 0x00000001a7a77824 */ /* 0x000fe200078e02a8 */
[C---:B------:R-:W-:Y:S01]  /*08b0*/  @P2 IADD3 R196, R194.reuse, -0x40, RZ ;  /* 0xffffffc0c2c42810 */ /* 0x040fe20007ffe0ff */
[----:B------:R-:W-:Y:S01]  /*08c0*/  IMAD.SHL.U32 R175, R179, 0x2, RZ ;  /* 0x00000002b3af7824 */ /* 0x000fe200078e00ff */
[C---:B------:R-:W-:Y:S01]  /*08d0*/  SHF.L.U64.HI R192, R193.reuse, 0x2, R192 ;  /* 0x00000002c1c07819 */ /* 0x040fe200000102c0 */
[----:B------:R-:W-:Y:S01]  /*08e0*/  IMAD.SHL.U32 R193, R193, 0x4, RZ ;  /* 0x00000004c1c17824 */ /* 0x000fe200078e00ff */
[----:B------:R-:W-:Y:S01]  /*08f0*/  IADD3 R197, R194, 0x420, RZ ;  /* 0x00000420c2c57810 */ /* 0x000fe20007ffe0ff */
[----:B------:R-:W-:Y:S01]  /*0900*/  IMAD.IADD R200, R195, 0x1, R0 ;  /* 0x00000001c3c87824 */ /* 0x000fe200078e0200 */
[----:B------:R-:W-:Y:S01]  /*0910*/  SHF.R.S32.HI R183, RZ, 0x1f, R189 ;  /* 0x0000001fffb77819 */ /* 0x000fe200000114bd */
[----:B------:R-:W-:Y:S01]  /*0920*/  IMAD.IADD R217, R0, 0x1, R199 ;  /* 0x0000000100d97824 */ /* 0x000fe200078e02c7 */
[----:B------:R-:W-:Y:S01]  /*0930*/  SHF.R.S32.HI R5, RZ, 0x1f, R184 ;  /* 0x0000001fff057819 */ /* 0x000fe200000114b8 */
[----:B------:R-:W-:Y:S01]  /*0940*/  IMAD.IADD R203, R203, 0x1, R196 ;  /* 0x00000001cbcb7824 */ /* 0x000fe200078e02c4 */
[----:B------:R-:W-:-:S02]  /*0950*/  LEA R177, R177, 0xa000, 0x1 ;  /* 0x0000a000b1b17811 */ /* 0x000fc400078e08ff */
[----:B------:R-:W-:Y:S02]  /*0960*/  @P1 IADD3 R197, R194, 0x3e0, RZ ;  /* 0x000003e0c2c51810 */ /* 0x000fe40007ffe0ff */
[----:B------:R-:W-:-:S05]  /*0970*/  SHF.L.U64.HI R208, R184, 0x2, R5 ;  /* 0x00000002b8d07819 */ /* 0x000fca0000010205 */
.L_x_196:
[----:B------:R-:W-:Y:S01]  /*0980*/  ISETP.NE.U32.AND P0, PT, RZ, c[0x0][0x250], PT ;  /* 0x00009400ff007a0c */ /* 0x000fe20003f05070 */
[----:B------:R-:W-:Y:S01]  /*0990*/  IMAD.MOV.U32 R202, RZ, RZ, RZ ;  /* 0x000000ffffca7224 */ /* 0x000fe200078e00ff */
[----:B------:R-:W-:Y:S02]  /*09a0*/  ISETP.NE.U32.AND P1, PT, RZ, c[0x0][0x258], PT ;  /* 0x00009600ff007a0c */ /* 0x000fe40003f25070 */
[----:B------:R-:W-:Y:S02]  /*09b0*/  ISETP.NE.AND.EX P0, PT, RZ, c[0x0][0x254], PT, P0 ;  /* 0x00009500ff007a0c */ /* 0x000fe40003f05300 */
[----:B------:R-:W-:-:S11]  /*09c0*/  ISETP.NE.AND.EX P1, PT, RZ, c[0x0][0x25c], PT, P1 ;  /* 0x00009700ff007a0c */ /* 0x000fd60003f25310 */
[----:B--2---:R-:W1:Y:S01]  /*09d0*/  @P0 S2R R5, SR_CTAID.Y ;  /* 0x0000000000050919 */ /* 0x004e620000002600 */
[----:B------:R-:W-:Y:S02]  /*09e0*/  @P0 IMAD.MOV.U32 R2, RZ, RZ, 0x4 ;  /* 0x00000004ff020424 */ /* 0x000fe400078e00ff */
[----:B------:R-:W-:Y:S01]  /*09f0*/  @P1 IMAD.MOV.U32 R0, RZ, RZ, 0x4 ;  /* 0x00000004ff001424 */ /* 0x000fe200078e00ff */
[----:B------:R-:W2:Y:S01]  /*0a00*/  @P1 S2R R3, SR_CTAID.Y ;  /* 0x0000000000031919 */ /* 0x000ea20000002600 */
[----:B-1----:R-:W-:-:S04]  /*0a10*/  @P0 IMAD.WIDE R6, R5, R2, c[0x0][0x250] ;  /* 0x0000940005060625 */ /* 0x002fc800078e0202 */
[----:B--2---:R-:W-:Y:S01]  /*0a20*/  @P1 IMAD.WIDE R4, R3, R0, c[0x0][0x258] ;  /* 0x0000960003041625 */ /* 0x004fe200078e0200 */
[----:B------:R-:W2:Y:S05]  /*0a30*/  @P0 LDG.E R202, [R6.64] ;  /* 0x0000001806ca0981 */ /* 0x000eaa000c1e1900 */
[----:B------:R-:W2:Y:S01]  /*0a40*/  @P1 LDG.E R5, [R4.64] ;  /* 0x0000001804051981 */ /* 0x000ea2000c1e1900 */
[----:B------:R-:W-:Y:S01]  /*0a50*/  @!P1 ISETP.NE.U32.AND P0, PT, RZ, c[0x0][0x268], PT ;  /* 0x00009a00ff009a0c */ /* 0x000fe20003f05070 */
[----:B------:R-:W-:-:S03]  /*0a60*/  USHF.L.U32 UR8, UR22, 0x7, URZ ;  /* 0x0000000716087899 */ /* 0x000fc6000800063f */
[----:B------:R-:W-:-:S04]  /*0a70*/  @!P1 ISETP.NE.AND.EX P0, PT, RZ, c[0x0][0x26c], PT, P0 ;  /* 0x00009b00ff009a0c */ /* 0x000fc80003f05300 */
[----:B------:R-:W-:Y:S01]  /*0a80*/  @!P1 SEL R3, RZ, c[0x0][0x21c], !P0 ;  /* 0x00008700ff039a07 */ /* 0x000fe20004000000 */
[----:B--2---:R-:W-:-:S03]  /*0a90*/  @P1 IMAD.IADD R0, R5, 0x1, -R202 ;  /* 0x0000000105001824 */ /* 0x004fc600078e0aca */
[----:B------:R-:W-:-:S04]  /*0aa0*/  @!P1 IADD3 R0, R3, c[0x0][0x218], -R202 ;  /* 0x0000860003009a10 */ /* 0x000fc80007ffe8ca */
[----:B------:R-:W-:-:S13]  /*0ab0*/  ISETP.LE.AND P0, PT, R0, UR8, PT ;  /* 0x0000000800007c0c */ /* 0x000fda000bf03270 */
[----:B-----5:R-:W-:Y:S05]  /*0ac0*/  @P0 BRA `(.L_x_188) ;  /* 0x000042c000000947 */ /* 0x020fea0003800000 */
[----:B------:R-:W-:Y:S01]  /*0ad0*/  IABS R0, c[0x0][0x1c8] ;  /* 0x0000720000007a13 */ /* 0x000fe20000000000 */
[----:B------:R-:W1:Y:S01]  /*0ae0*/  S2R R14, SR_CTAID.Z ;  /* 0x00000000000e7919 */ /* 0x000e620000002700 */
[----:B------:R-:W-:Y:S01]  /*0af0*/  ISETP.NE.U32.AND P1, PT, RZ, c[0x0][0x240], PT ;  /* 0x00009000ff007a0c */ /* 0x000fe20003f25070 */
[----:B------:R-:W-:Y:S01]  /*0b00*/  USHF.R.S32.HI UR7, URZ, 0x1f, UR8 ;  /* 0x0000001f3f077899 */ /* 0x000fe20008011408 */
[----:B------:R-:W2:Y:S01]  /*0b10*/  I2F.RP R3, R0 ;  /* 0x0000000000037306 */ /* 0x000ea20000209400 */
[----:B------:R-:W3:Y:S01]  /*0b20*/  S2R R5, SR_CTAID.Y ;  /* 0x0000000000057919 */ /* 0x000ee20000002600 */
[----:B------:R-:W-:Y:S02]  /*0b30*/  ISETP.NE.AND.EX P1, PT, RZ, c[0x0][0x244], PT, P1 ;  /* 0x00009100ff007a0c */ /* 0x000fe40003f25310 */
[----:B------:R-:W-:-:S04]  /*0b40*/  SHF.R.S32.HI R201, RZ, 0x1f, R202 ;  /* 0x0000001fffc97819 */ /* 0x000fc800000114ca */
[----:B--2---:R-:W2:Y:S01]  /*0b50*/  MUFU.RCP R6, R3 ;  /* 0x0000000300067308 */ /* 0x004ea20000001000 */
[----:B-1----:R-:W-:Y:S01]  /*0b60*/  IABS R4, R14 ;  /* 0x0000000e00047213 */ /* 0x002fe20000000000 */
[----:B------:R-:W-:Y:S01]  /*0b70*/  IMAD R10, R14, c[0x0][0x22c], RZ ;  /* 0x00008b000e0a7a24 */ /* 0x000fe200078e02ff */
[----:B------:R-:W-:Y:S01]  /*0b80*/  SHF.R.S32.HI R15, RZ, 0x1f, R14 ;  /* 0x0000001fff0f7819 */ /* 0x000fe2000001140e */
[----:B---3--:R-:W-:Y:S01]  /*0b90*/  IMAD.WIDE R8, R5, 0x80, RZ ;  /* 0x0000008005087825 */ /* 0x008fe200078e02ff */
[----:B------:R-:W-:Y:S02]  /*0ba0*/  SHF.R.S32.HI R16, RZ, 0x1f, R5 ;  /* 0x0000001fff107819 */ /* 0x000fe40000011405 */
[----:B--2---:R-:W-:-:S04]  /*0bb0*/  IADD3 R6, R6, 0xffffffe, RZ ;  /* 0x0ffffffe06067810 */ /* 0x004fc80007ffe0ff */
[----:B------:R-:W1:Y:S02]  /*0bc0*/  F2I.FTZ.U32.TRUNC.NTZ R7, R6 ;  /* 0x0000000600077305 */ /* 0x000e64000021f000 */
[----:B-1----:R-:W-:Y:S02]  /*0bd0*/  IMAD.MOV R2, RZ, RZ, -R7 ;  /* 0x000000ffff027224 */ /* 0x002fe400078e0a07 */
[----:B------:R-:W-:Y:S02]  /*0be0*/  IMAD.MOV.U32 R6, RZ, RZ, RZ ;  /* 0x000000ffff067224 */ /* 0x000fe400078e00ff */
[----:B------:R-:W-:-:S04]  /*0bf0*/  IMAD R2, R2, R0, RZ ;  /* 0x0000000002027224 */ /* 0x000fc800078e02ff */
[----:B------:R-:W-:Y:S01]  /*0c00*/  IMAD.HI.U32 R7, R7, R2, R6 ;  /* 0x0000000207077227 */ /* 0x000fe200078e0006 */
[----:B------:R-:W-:Y:S01]  /*0c10*/  SEL R6, R8, RZ, P1 ;  /* 0x000000ff08067207 */ /* 0x000fe20000800000 */
[----:B------:R-:W1:Y:S04]  /*0c20*/  LDC.U8 R2, c[0x0][0x328] ;  /* 0x0000ca00ff027b82 */ /* 0x000e680000000000 */
[----:B------:R-:W-:Y:S02]  /*0c30*/  IMAD.HI.U32 R11, R7, R4, RZ ;  /* 0x00000004070b7227 */ /* 0x000fe400078e00ff */
[----:B------:R-:W2:Y:S02]  /*0c40*/  S2R R7, SR_CTAID.X ;  /* 0x0000000000077919 */ /* 0x000ea40000002500 */
[----:B------:R-:W-:-:S04]  /*0c50*/  IMAD.MOV R3, RZ, RZ, -R11 ;  /* 0x000000ffff037224 */ /* 0x000fc800078e0a0b */
[C---:B------:R-:W-:Y:S01]  /*0c60*/  IMAD R3, R0.reuse, R3, R4 ;  /* 0x0000000300037224 */ /* 0x040fe200078e0204 */
[----:B------:R-:W-:Y:S02]  /*0c70*/  SEL R4, R9, RZ, P1 ;  /* 0x000000ff09047207 */ /* 0x000fe40000800000 */
[----:B------:R-:W-:Y:S02]  /*0c80*/  ISETP.NE.AND P1, PT, RZ, UR5, PT ;  /* 0x00000005ff007c0c */ /* 0x000fe4000bf25270 */
[----:B------:R-:W-:Y:S02]  /*0c90*/  ISETP.GT.U32.AND P3, PT, R0, R3, PT ;  /* 0x000000030000720c */ /* 0x000fe40003f64070 */
[----:B-1----:R-:W-:Y:S01]  /*0ca0*/  ISETP.NE.AND P0, PT, R2, RZ, PT ;  /* 0x000000ff0200720c */ /* 0x002fe20003f05270 */
[----:B------:R-:W-:-:S10]  /*0cb0*/  IMAD.MOV.U32 R2, RZ, RZ, c[0x0][0x214] ;  /* 0x00008500ff027624 */ /* 0x000fd400078e00ff */
[----:B------:R-:W-:Y:S01]  /*0cc0*/  @!P3 IMAD.IADD R3, R3, 0x1, -R0 ;  /* 0x000000010303b824 */ /* 0x000fe200078e0a00 */
[----:B------:R-:W-:Y:S01]  /*0cd0*/  @!P3 IADD3 R11, R11, 0x1, RZ ;  /* 0x000000010b0bb810 */ /* 0x000fe20007ffe0ff */
[----:B--2---:R-:W-:Y:S01]  /*0ce0*/  IMAD.WIDE.U32 R8, R7, c[0x0][0x3d8], RZ ;  /* 0x0000f60007087a25 */ /* 0x004fe200078e00ff */
[----:B------:R-:W-:Y:S02]  /*0cf0*/  ISETP.NE.AND P3, PT, RZ, c[0x0][0x1c8], PT ;  /* 0x00007200ff007a0c */ /* 0x000fe40003f65270 */
[----:B------:R-:W-:Y:S01]  /*0d00*/  ISETP.GE.U32.AND P4, PT, R3, R0, PT ;  /* 0x000000000300720c */ /* 0x000fe20003f86070 */
[----:B------:R-:W-:Y:S01]  /*0d10*/  IMAD R7, R7, c[0x0][0x3dc], R9 ;  /* 0x0000f70007077a24 */ /* 0x000fe200078e0209 */
[----:B------:R-:W-:Y:S01]  /*0d20*/  LOP3.LUT R0, R14, c[0x0][0x1c8], RZ, 0x3c, !PT ;  /* 0x000072000e007a12 */ /* 0x000fe200078e3cff */
[C---:B------:R-:W-:Y:S01]  /*0d30*/  @P0 IMAD R21, R5.reuse, c[0x0][0x214], RZ ;  /* 0x0000850005150a24 */ /* 0x040fe200078e02ff */
[----:B------:R-:W-:Y:S02]  /*0d40*/  IADD3 R3, R2, 0x3f, RZ ;  /* 0x0000003f02037810 */ /* 0x000fe40007ffe0ff */
[----:B------:R-:W-:Y:S01]  /*0d50*/  ISETP.GE.AND P2, PT, R0, RZ, PT ;  /* 0x000000ff0000720c */ /* 0x000fe20003f46270 */
[----:B------:R-:W-:Y:S01]  /*0d60*/  @!P0 IMAD R0, R5, c[0x0][0x1c0], R14 ;  /* 0x0000700005008a24 */ /* 0x000fe200078e020e */
[----:B------:R-:W-:Y:S01]  /*0d70*/  SHF.R.S32.HI R216, RZ, 0x1f, R3 ;  /* 0x0000001fffd87819 */ /* 0x000fe20000011403 */
[----:B------:R-:W-:Y:S01]  /*0d80*/  @P0 IMAD R21, R14, c[0x0][0x234], R21 ;  /* 0x00008d000e150a24 */ /* 0x000fe200078e0215 */
[----:B------:R-:W-:Y:S01]  /*0d90*/  SEL R8, R8, RZ, P1 ;  /* 0x000000ff08087207 */ /* 0x000fe20000800000 */
[----:B------:R-:W-:Y:S01]  /*0da0*/  @!P0 IMAD R21, R0, c[0x0][0x214], RZ ;  /* 0x0000850000158a24 */ /* 0x000fe200078e02ff */
[----:B------:R-:W-:-:S02]  /*0db0*/  LEA.HI R216, R216, R3, RZ, 0x6 ;  /* 0x00000003d8d87211 */ /* 0x000fc400078f30ff */
[----:B------:R-:W-:Y:S02]  /*0dc0*/  @P4 IADD3 R11, R11, 0x1, RZ ;  /* 0x000000010b0b4810 */ /* 0x000fe40007ffe0ff */
[----:B------:R-:W-:Y:S02]  /*0dd0*/  LOP3.LUT R12, R216, 0xffffffc0, RZ, 0xc0, !PT ;  /* 0xffffffc0d80c7812 */ /* 0x000fe400078ec0ff */
[----:B------:R-:W-:Y:S01]  /*0de0*/  SHF.R.S32.HI R9, RZ, 0x1f, R10 ;  /* 0x0000001fff097819 */ /* 0x000fe2000001140a */
[----:B------:R-:W-:Y:S01]  /*0df0*/  @!P2 IMAD.MOV R11, RZ, RZ, -R11 ;  /* 0x000000ffff0ba224 */ /* 0x000fe200078e0a0b */
[----:B------:R-:W-:Y:S02]  /*0e00*/  IADD3 R12, R12, -0x40, RZ ;  /* 0xffffffc00c0c7810 */ /* 0x000fe40007ffe0ff */
[----:B------:R-:W-:Y:S02]  /*0e10*/  @!P3 LOP3.LUT R11, RZ, c[0x0][0x1c8], RZ, 0x33, !PT ;  /* 0x00007200ff0bba12 */ /* 0x000fe400078e33ff */
[----:B------:R-:W-:-:S02]  /*0e20*/  SHF.R.S32.HI R13, RZ, 0x1f, R12 ;  /* 0x0000001fff0d7819 */ /* 0x000fc4000001140c */
[----:B------:R-:W-:Y:S02]  /*0e30*/  SEL R7, R7, RZ, P1 ;  /* 0x000000ff07077207 */ /* 0x000fe40000800000 */
[----:B------:R-:W-:Y:S01]  /*0e40*/  SHF.R.S32.HI R17, RZ, 0x1f, R11 ;  /* 0x0000001fff117819 */ /* 0x000fe2000001140b */
[----:B------:R-:W-:Y:S05]  /*0e50*/  @!P0 BRA `(.L_x_189) ;  /* 0x0000003000008947 */ /* 0x000fea0003800000 */
[----:B------:R-:W-:-:S04]  /*0e60*/  IMAD R3, R5, UR20, RZ ;  /* 0x0000001405037c24 */ /* 0x000fc8000f8e02ff */
[----:B------:R-:W-:Y:S01]  /*0e70*/  IMAD R3, R14, UR21, R3 ;  /* 0x000000150e037c24 */ /* 0x000fe2000f8e0203 */
[----:B------:R-:W-:Y:S05]  /*0e80*/  BRA `(.L_x_190) ;  /* 0x0000002000007947 */ /* 0x000fea0003800000 */
.L_x_189:
[----:B------:R-:W-:-:S04]  /*0e90*/  IMAD R3, R5, c[0x0][0x1c0], R14 ;  /* 0x0000700005037a24 */ /* 0x000fc800078e020e */
[----:B------:R-:W-:Y:S02]  /*0ea0*/  IMAD R3, R3, c[0x0][0x224], RZ ;  /* 0x0000890003037a24 */ /* 0x000fe400078e02ff */
.L_x_190:
[C---:B------:R-:W-:Y:S01]  /*0eb0*/  IMAD R26, R183.reuse, c[0x0][0x198], RZ ;  /* 0x00006600b71a7a24 */ /* 0x040fe200078e02ff */
[----:B------:R-:W-:Y:S01]  /*0ec0*/  IADD3 R21, R12, R21, RZ ;  /* 0x000000150c157210 */ /* 0x000fe20007ffe0ff */
[----:B------:R-:W-:Y:S01]  /*0ed0*/  IMAD R28, R183, c[0x0][0x1a0], RZ ;  /* 0x00006800b71c7a24 */ /* 0x000fe200078e02ff */
[----:B------:R-:W-:Y:S01]  /*0ee0*/  SHF.R.S32.HI R191, RZ, 0x1f, R190 ;  /* 0x0000001fffbf7819 */ /* 0x000fe200000114be */
[C---:B------:R-:W-:Y:S01]  /*0ef0*/  IMAD.WIDE.U32 R18, R189.reuse, c[0x0][0x198], RZ ;  /* 0x00006600bd127a25 */ /* 0x040fe200078e00ff */
[----:B------:R-:W-:Y:S01]  /*0f00*/  LEA.HI.SX32 R216, R216, 0xffffffff, 0x1a ;  /* 0xffffffffd8d87811 */ /* 0x000fe200078fd2ff */
[----:B------:R-:W-:Y:S01]  /*0f10*/  @P1 BAR.SYNC.DEFER_BLOCKING 0x0 ;  /* 0x0000000000001b1d */ /* 0x000fe20000010000 */
[----:B------:R-:W-:Y:S01]  /*0f20*/  IADD3 R202, P2, R202, UR8, RZ ;  /* 0x00000008caca7c10 */ /* 0x000fe2000ff5e0ff */
[C---:B------:R-:W-:Y:S01]  /*0f30*/  IMAD R26, R189.reuse, c[0x0][0x19c], R26 ;  /* 0x00006700bd1a7a24 */ /* 0x040fe200078e021a */
[----:B------:R-:W-:Y:S01]  /*0f40*/  LEA.HI R24, R216, R216, RZ, 0x1 ;  /* 0x000000d8d8187211 */ /* 0x000fe200078f08ff */
[----:B------:R-:W-:Y:S01]  /*0f50*/  IMAD.WIDE.U32 R22, R189, c[0x0][0x1a0], RZ ;  /* 0x00006800bd167a25 */ /* 0x000fe200078e00ff */
[----:B------:R-:W-:Y:S01]  /*0f60*/  IADD3.X R201, R201, UR7, RZ, P2, !PT ;  /* 0x00000007c9c97c10 */ /* 0x000fe200097fe4ff */
[----:B------:R-:W-:Y:S01]  /*0f70*/  ULDC.64 UR8, c[0x0][0x1a0] ;  /* 0x0000680000087ab9 */ /* 0x000fe20000000a00 */
[----:B------:R-:W-:Y:S01]  /*0f80*/  SHF.L.U32 R215, R188, 0x1, RZ ;  /* 0x00000001bcd77819 */ /* 0x000fe200000006ff */
[----:B------:R-:W-:Y:S01]  /*0f90*/  IMAD R28, R189, c[0x0][0x1a4], R28 ;  /* 0x00006900bd1c7a24 */ /* 0x000fe200078e021c */
[----:B------:R-:W-:Y:S01]  /*0fa0*/  USHF.L.U32 UR10, UR8, 0x6, URZ ;  /* 0x00000006080a7899 */ /* 0x000fe2000800063f */
[----:B------:R-:W-:Y:S01]  /*0fb0*/  IMAD.IADD R27, R19, 0x1, R26 ;  /* 0x00000001131b7824 */ /* 0x000fe200078e021a */
[----:B------:R-:W-:Y:S01]  /*0fc0*/  IADD3 R19, P0, R189, R12, RZ ;  /* 0x0000000cbd137210 */ /* 0x000fe20007f1e0ff */
[----:B------:R-:W-:Y:S01]  /*0fd0*/  IMAD.MOV.U32 R0, RZ, RZ, 0x4 ;  /* 0x00000004ff007424 */ /* 0x000fe200078e00ff */
[----:B------:R-:W-:Y:S01]  /*0fe0*/  IADD3 R29, R23, R28, RZ ;  /* 0x0000001c171d7210 */ /* 0x000fe20007ffe0ff */
[C---:B------:R-:W-:Y:S01]  /*0ff0*/  IMAD R20, R16.reuse, c[0x0][0x188], RZ ;  /* 0x0000620010147a24 */ /* 0x040fe200078e02ff */
[----:B------:R-:W-:Y:S01]  /*1000*/  MOV R28, R22 ;  /* 0x00000016001c7202 */ /* 0x000fe20000000f00 */
[----:B------:R-:W-:Y:S01]  /*1010*/  IMAD R22, R16, c[0x0][0x368], RZ ;  /* 0x0000da0010167a24 */ /* 0x000fe200078e02ff */
[----:B------:R-:W-:Y:S01]  /*1020*/  IADD3.X R23, R183, R13, RZ, P0, !PT ;  /* 0x0000000db7177210 */ /* 0x000fe200007fe4ff */
[----:B------:R-:W-:Y:S01]  /*1030*/  IMAD.WIDE R204, R21, R0, c[0x0][0x200] ;  /* 0x0000800015cc7625 */ /* 0x000fe200078e0200 */
[----:B------:R-:W-:Y:S01]  /*1040*/  UMOV UR7, 0x6 ;  /* 0x0000000600077882 */ /* 0x000fe20000000000 */
[----:B------:R-:W-:Y:S01]  /*1050*/  SHF.L.U32 R209, R184, 0x2, RZ ;  /* 0x00000002b8d17819 */ /* 0x000fe200000006ff */
[----:B------:R-:W-:Y:S01]  /*1060*/  USHF.L.U64.HI UR9, UR8, UR7, UR9 ;  /* 0x0000000708097299 */ /* 0x000fe20008010209 */
[----:B------:R-:W-:-:S02]  /*1070*/  IMAD R21, R5, c[0x0][0x36c], R22 ;  /* 0x0000db0005157a24 */ /* 0x000fc400078e0216 */
[----:B------:R-:W-:Y:S02]  /*1080*/  IMAD R22, R23, c[0x0][0x190], RZ ;  /* 0x0000640017167a24 */ /* 0x000fe400078e02ff */
[----:B------:R-:W-:Y:S02]  /*1090*/  IMAD.MOV.U32 R26, RZ, RZ, R18 ;  /* 0x000000ffff1a7224 */ /* 0x000fe400078e0012 */
[----:B------:R-:W-:Y:S02]  /*10a0*/  IMAD R18, R16, c[0x0][0x180], RZ ;  /* 0x0000600010127a24 */ /* 0x000fe400078e02ff */
[----:B------:R-:W-:Y:S02]  /*10b0*/  IMAD R20, R5, c[0x0][0x18c], R20 ;  /* 0x0000630005147a24 */ /* 0x000fe400078e0214 */
[----:B------:R-:W-:-:S04]  /*10c0*/  IMAD.WIDE.U32 R34, R19, c[0x0][0x190], R190 ;  /* 0x0000640013227a25 */ /* 0x000fc800078e00be */
[----:B------:R-:W-:-:S04]  /*10d0*/  IMAD.WIDE.U32 R32, R5, c[0x0][0x188], R190 ;  /* 0x0000620005207a25 */ /* 0x000fc800078e00be */
[----:B------:R-:W-:Y:S01]  /*10e0*/  IMAD R22, R19, c[0x0][0x194], R22 ;  /* 0x0000650013167a24 */ /* 0x000fe200078e0216 */
[----:B------:R-:W-:Y:S01]  /*10f0*/  IADD3 R33, R33, R20, RZ ;  /* 0x0000001421217210 */ /* 0x000fe20007ffe0ff */
[C---:B------:R-:W-:Y:S02]  /*1100*/  IMAD R18, R5.reuse, c[0x0][0x184], R18 ;  /* 0x0000610005127a24 */ /* 0x040fe400078e0212 */
[----:B------:R-:W-:Y:S01]  /*1110*/  IMAD.WIDE.U32 R30, R5, c[0x0][0x180], R190 ;  /* 0x00006000051e7a25 */ /* 0x000fe200078e00be */
[----:B------:R-:W-:-:S03]  /*1120*/  IADD3 R35, R35, R22, RZ ;  /* 0x0000001623237210 */ /* 0x000fc60007ffe0ff */
[----:B------:R-:W-:-:S04]  /*1130*/  IMAD.WIDE.U32 R36, R5, c[0x0][0x368], R190 ;  /* 0x0000da0005247a25 */ /* 0x000fc800078e00be */
[----:B------:R-:W-:Y:S02]  /*1140*/  IMAD.IADD R31, R31, 0x1, R18 ;  /* 0x000000011f1f7824 */ /* 0x000fe400078e0212 */
[C---:B------:R-:W-:Y:S02]  /*1150*/  IMAD R20, R17.reuse, c[0x0][0x1b8], RZ ;  /* 0x00006e0011147a24 */ /* 0x040fe400078e02ff */
[----:B------:R-:W-:Y:S02]  /*1160*/  IMAD R22, R17, c[0x0][0x1b0], RZ ;  /* 0x00006c0011167a24 */ /* 0x000fe400078e02ff */
[----:B------:R-:W-:Y:S01]  /*1170*/  IMAD.IADD R25, R37, 0x1, R21 ;  /* 0x0000000125197824 */ /* 0x000fe200078e0215 */
[----:B------:R-:W-:Y:S01]  /*1180*/  LOP3.LUT R21, R24, 0xfffffffe, RZ, 0xc0, !PT ;  /* 0xfffffffe18157812 */ /* 0x000fe200078ec0ff */
[C---:B------:R-:W-:Y:S01]  /*1190*/  IMAD R20, R11.reuse, c[0x0][0x1bc], R20 ;  /* 0x00006f000b147a24 */ /* 0x040fe200078e0214 */
[----:B------:R-:W-:Y:S01]  /*11a0*/  MOV R24, R36 ;  /* 0x0000002400187202 */ /* 0x000fe20000000f00 */
[----:B------:R-:W-:-:S04]  /*11b0*/  IMAD.WIDE.U32 R32, R11, c[0x0][0x1b8], R32 ;  /* 0x00006e000b207a25 */ /* 0x000fc800078e0020 */
[C---:B------:R-:W-:Y:S02]  /*11c0*/  IMAD R22, R11.reuse, c[0x0][0x1b4], R22 ;  /* 0x00006d000b167a24 */ /* 0x040fe400078e0216 */
[----:B------:R-:W-:-:S04]  /*11d0*/  IMAD.WIDE.U32 R30, R11, c[0x0][0x1b0], R30 ;  /* 0x00006c000b1e7a25 */ /* 0x000fc800078e001e */
[----:B------:R-:W-:Y:S01]  /*11e0*/  IMAD R18, R23, c[0x0][0x370], RZ ;  /* 0x0000dc0017127a24 */ /* 0x000fe200078e02ff */
[----:B------:R-:W-:Y:S01]  /*11f0*/  IADD3 R22, R31, R22, RZ ;  /* 0x000000161f167210 */ /* 0x000fe20007ffe0ff */
[----:B------:R-:W-:-:S04]  /*1200*/  IMAD.WIDE.U32 R28, R202, c[0x0][0x1a0], R28 ;  /* 0x00006800ca1c7a25 */ /* 0x000fc800078e001c */
[----:B------:R-:W-:Y:S01]  /*1210*/  IMAD R11, R201, c[0x0][0x1a0], RZ ;  /* 0x00006800c90b7a24 */ /* 0x000fe200078e02ff */
[----:B------:R-:W-:Y:S01]  /*1220*/  IADD3 R17, P3, R32, R28, RZ ;  /* 0x0000001c20117210 */ /* 0x000fe20007f7e0ff */
[----:B------:R-:W-:Y:S02]  /*1230*/  IMAD R16, R16, c[0x0][0x178], RZ ;  /* 0x00005e0010107a24 */ /* 0x000fe400078e02ff */
[C---:B------:R-:W-:Y:S02]  /*1240*/  IMAD R18, R19.reuse, c[0x0][0x374], R18 ;  /* 0x0000dd0013127a24 */ /* 0x040fe400078e0212 */
[----:B------:R-:W-:-:S04]  /*1250*/  IMAD.WIDE.U32 R24, R19, c[0x0][0x370], R24 ;  /* 0x0000dc0013187a25 */ /* 0x000fc800078e0018 */
[----:B------:R-:W-:Y:S02]  /*1260*/  IMAD.IADD R20, R33, 0x1, R20 ;  /* 0x0000000121147824 */ /* 0x000fe400078e0214 */
[C---:B------:R-:W-:Y:S02]  /*1270*/  IMAD R11, R202.reuse, c[0x0][0x1a4], R11 ;  /* 0x00006900ca0b7a24 */ /* 0x040fe400078e020b */
[----:B------:R-:W-:-:S03]  /*1280*/  IMAD.WIDE.U32 R26, R202, c[0x0][0x198], R26 ;  /* 0x00006600ca1a7a25 */ /* 0x000fc600078e001a */
[----:B------:R-:W-:Y:S01]  /*1290*/  IADD3.X R20, R20, R29, R11, P3, !PT ;  /* 0x0000001d14147210 */ /* 0x000fe20001ffe40b */
[----:B------:R-:W-:Y:S01]  /*12a0*/  IMAD R19, R201, c[0x0][0x198], RZ ;  /* 0x00006600c9137a24 */ /* 0x000fe200078e02ff */
[----:B------:R-:W-:Y:S01]  /*12b0*/  IADD3 R30, P2, R30, R26, RZ ;  /* 0x0000001a1e1e7210 */ /* 0x000fe20007f5e0ff */
[C---:B------:R-:W-:Y:S02]  /*12c0*/  IMAD R16, R5.reuse, c[0x0][0x17c], R16 ;  /* 0x00005f0005107a24 */ /* 0x040fe400078e0210 */
[----:B------:R-:W-:-:S04]  /*12d0*/  IMAD.WIDE.U32 R34, R5, c[0x0][0x178], R34 ;  /* 0x00005e0005227a25 */ /* 0x000fc800078e0022 */
[----:B------:R-:W-:Y:S01]  /*12e0*/  IMAD R19, R202, c[0x0][0x19c], R19 ;  /* 0x00006700ca137a24 */ /* 0x000fe200078e0213 */
[----:B------:R-:W-:Y:S01]  /*12f0*/  IADD3 R35, R35, R16, RZ ;  /* 0x0000001023237210 */ /* 0x000fe20007ffe0ff */
[----:B------:R-:W-:Y:S01]  /*1300*/  IMAD.IADD R25, R25, 0x1, R18 ;  /* 0x0000000119197824 */ /* 0x000fe200078e0212 */
[----:B------:R-:W-:Y:S01]  /*1310*/  LEA R16, P3, R17, c[0x0][0x170], 0x1 ;  /* 0x00005c0011107a11 */ /* 0x000fe200078608ff */
[----:B------:R-:W-:Y:S01]  /*1320*/  IMAD R11, R15, c[0x0][0x378], RZ ;  /* 0x0000de000f0b7a24 */ /* 0x000fe200078e02ff */
[----:B------:R-:W-:Y:S01]  /*1330*/  IADD3.X R19, R22, R27, R19, P2, !PT ;  /* 0x0000001b16137210 */ /* 0x000fe200017fe413 */
[----:B------:R-:W-:Y:S01]  /*1340*/  IMAD.WIDE.U32 R24, R14, c[0x0][0x378], R24 ;  /* 0x0000de000e187a25 */ /* 0x000fe200078e0018 */
[----:B------:R-:W-:Y:S02]  /*1350*/  LEA R18, P2, R30, c[0x0][0x168], 0x1 ;  /* 0x00005a001e127a11 */ /* 0x000fe400078408ff */
[----:B------:R-:W-:Y:S01]  /*1360*/  LEA.HI.X R17, R17, c[0x0][0x174], R20, 0x1, P3 ;  /* 0x00005d0011117a11 */ /* 0x000fe200018f0c14 */
[----:B------:R-:W-:Y:S01]  /*1370*/  IMAD R11, R14, c[0x0][0x37c], R11 ;  /* 0x0000df000e0b7a24 */ /* 0x000fe200078e020b */
[----:B------:R-:W-:Y:S01]  /*1380*/  LEA.HI.X R19, R30, c[0x0][0x16c], R19, 0x1, P2 ;  /* 0x00005b001e137a11 */ /* 0x000fe200010f0c13 */
[----:B------:R-:W-:Y:S01]  /*1390*/  IMAD R15, R15, c[0x0][0x1a8], RZ ;  /* 0x00006a000f0f7a24 */ /* 0x000fe200078e02ff */
[----:B------:R-:W-:Y:S01]  /*13a0*/  LEA R222, P3, R24, c[0x0][0x330], 0x1 ;  /* 0x0000cc0018de7a11 */ /* 0x000fe200078608ff */
[----:B------:R-:W-:Y:S01]  /*13b0*/  IMAD.IADD R20, R25, 0x1, R11 ;  /* 0x0000000119147824 */ /* 0x000fe200078e020b */
[----:B------:R-:W-:Y:S01]  /*13c0*/  IADD3 R26, P2, R16, UR10, RZ ;  /* 0x0000000a101a7c10 */ /* 0x000fe2000ff5e0ff */
[C---:B------:R-:W-:Y:S01]  /*13d0*/  IMAD R11, R14.reuse, c[0x0][0x1ac], R15 ;  /* 0x00006b000e0b7a24 */ /* 0x040fe200078e020f */
[----:B------:R-:W-:Y:S01]  /*13e0*/  @!PT LDS RZ, [RZ] ;  /* 0x00000000fffff984 */ /* 0x000fe20000000800 */
[----:B------:R-:W-:Y:S01]  /*13f0*/  @!PT LDS RZ, [RZ] ;  /* 0x00000000fffff984 */ /* 0x000fe20000000800 */
[----:B------:R-:W-:Y:S01]  /*1400*/  @!PT LDS RZ, [RZ] ;  /* 0x00000000fffff984 */ /* 0x000fe20000000800 */
[----:B------:R1:W-:Y:S01]  /*1410*/  LDGSTS.E.BYPASS.LTC128B.128 [R215+0xa000], [R16.64] ;  /* 0x0a00000010d77fae */ /* 0x0003e2000b901d58 */
[----:B------:R-:W-:Y:S01]  /*1420*/  IMAD.WIDE.U32 R14, R14, c[0x0][0x1a8], R34 ;  /* 0x00006a000e0e7a25 */ /* 0x000fe200078e0022 */
[----:B------:R-:W-:-:S02]  /*1430*/  LEA.HI.X R223, R24, c[0x0][0x334], R20, 0x1, P3 ;  /* 0x0000cd0018df7a11 */ /* 0x000fc400018f0c14 */
[----:B------:R-:W-:Y:S01]  /*1440*/  IADD3.X R27, R17, UR9, RZ, P2, !PT ;  /* 0x00000009111b7c10 */ /* 0x000fe200097fe4ff */
[----:B------:R-:W-:Y:S01]  /*1450*/  IMAD.IADD R11, R15, 0x1, R11 ;  /* 0x000000010f0b7824 */ /* 0x000fe200078e020b */
[----:B------:R-:W-:Y:S01]  /*1460*/  IADD3 R24, P1, R26, UR10, RZ ;  /* 0x0000000a1a187c10 */ /* 0x000fe2000ff3e0ff */
[----:B------:R-:W-:Y:S01]  /*1470*/  IMAD.IADD R21, R216, 0x1, -R21 ;  /* 0x00000001d8157824 */ /* 0x000fe200078e0a15 */
[----:B------:R-:W-:Y:S01]  /*1480*/  LEA R224, P2, R14, c[0x0][0x160], 0x1 ;  /* 0x000058000ee07a11 */ /* 0x000fe200078408ff */
[----:B------:R2:W-:Y:S01]  /*1490*/  LDGSTS.E.BYPASS.LTC128B.128 [R215+0xb000], [R26.64] ;  /* 0x0b0000001ad77fae */ /* 0x0005e2000b901d58 */
[----:B------:R-:W-:Y:S02]  /*14a0*/  IADD3.X R25, R27, UR9, RZ, P1, !PT ;  /* 0x000000091b197c10 */ /* 0x000fe40008ffe4ff */
[----:B------:R-:W-:Y:S02]  /*14b0*/  IADD3 R28, P1, R24, UR10, RZ ;  /* 0x0000000a181c7c10 */ /* 0x000fe4000ff3e0ff */
[----:B------:R-:W-:Y:S01]  /*14c0*/  MOV R15, c[0x0][0x370] ;  /* 0x0000dc00000f7a02 */ /* 0x000fe20000000f00 */
[----:B------:R3:W-:Y:S01]  /*14d0*/  LDGSTS.E.BYPASS.LTC128B.128 [R215+0xc000], [R24.64] ;  /* 0x0c00000018d77fae */ /* 0x0007e2000b901d58 */
[----:B------:R-:W-:Y:S01]  /*14e0*/  IADD3.X R29, R25, UR9, RZ, P1, !PT ;  /* 0x00000009191d7c10 */ /* 0x000fe20008ffe4ff */
[----:B------:R-:W-:Y:S01]  /*14f0*/  ULDC.64 UR8, c[0x0][0x198] ;  /* 0x0000660000087ab9 */ /* 0x000fe20000000a00 */
[----:B------:R-:W-:Y:S01]  /*1500*/  LEA.HI.X R225, R14, c[0x0][0x164], R11, 0x1, P2 ;  /* 0x000059000ee17a11 */ /* 0x000fe200010f0c0b */
[----:B------:R-:W-:Y:S01]  /*1510*/  IMAD.MOV.U32 R11, RZ, RZ, c[0x0][0x374] ;  /* 0x0000dd00ff0b7624 */ /* 0x000fe200078e00ff */
[----:B------:R-:W-:Y:S01]  /*1520*/  LEA R22, P1, R15, R222, 0x6 ;  /* 0x000000de0f167211 */ /* 0x000fe200078230ff */
[----:B------:R-:W-:Y:S01]  /*1530*/  USHF.L.U64.HI UR9, UR8, UR7, UR9 ;  /* 0x0000000708097299 */ /* 0x000fe20008010209 */
[----:B------:R-:W-:Y:S01]  /*1540*/  ISETP.NE.AND P0, PT, R21, 0x1, PT ;  /* 0x000000011500780c */ /* 0x000fe20003f05270 */
[----:B------:R-:W-:Y:S01]  /*1550*/  USHF.L.U32 UR8, UR8, 0x6, URZ ;  /* 0x0000000608087899 */ /* 0x000fe2000800063f */
[----:B------:R-:W-:Y:S01]  /*1560*/  LEA.HI.X R23, R15, R223, R11, 0x6, P1 ;  /* 0x000000df0f177211 */ /* 0x000fe200008f340b */
[----:B------:R-:W-:Y:S01]  /*1570*/  IMAD.MOV.U32 R15, RZ, RZ, c[0x0][0x194] ;  /* 0x00006500ff0f7624 */ /* 0x000fe200078e00ff */
[----:B------:R-:W-:Y:S01]  /*1580*/  IADD3 R11, R188, 0x1000, RZ ;  /* 0x00001000bc0b7810 */ /* 0x000fe20007ffe0ff */
[----:B------:R4:W-:Y:S01]  /*1590*/  LDGSTS.E.BYPASS.LTC128B.128 [R215+0xd000], [R28.64] ;  /* 0x0d0000001cd77fae */ /* 0x0009e2000b901d58 */
[----:B-1----:R-:W-:-:S02]  /*15a0*/  MOV R17, c[0x0][0x190] ;  /* 0x0000640000117a02 */ /* 0x002fc40000000f00 */
[----:B------:R-:W-:Y:S01]  /*15b0*/  IADD3 R14, P1, R18, UR8, RZ ;  /* 0x00000008120e7c10 */ /* 0x000fe2000ff3e0ff */
[----:B------:R-:W0:Y:S01]  /*15c0*/  LDGDEPBAR ;  /* 0x00000000000079af */ /* 0x000e220000000000 */
[----:B------:R-:W-:Y:S02]  /*15d0*/  LEA R20, P2, R17, R224, 0x6 ;  /* 0x000000e011147211 */ /* 0x000fe400078430ff */
[----:B------:R-:W-:Y:S01]  /*15e0*/  SEL R11, R11, R188, !P0 ;  /* 0x000000bc0b0b7207 */ /* 0x000fe20004000000 */
[----:B------:R4:W-:Y:S01]  /*15f0*/  LDGSTS.E.BYPASS.LTC128B.128 [R215+0x4000], [R222.64] ;  /* 0x04000000ded77fae */ /* 0x0009e2000b901d58 */
[----:B------:R-:W-:Y:S02]  /*1600*/  LEA.HI.X R21, R17, R225, R15, 0x6, P2 ;  /* 0x000000e111157211 */ /* 0x000fe400010f340f */
[----:B------:R-:W-:Y:S01]  /*1610*/  IADD3.X R15, R19, UR9, RZ, P1, !PT ;  /* 0x00000009130f7c10 */ /* 0x000fe20008ffe4ff */
[----:B------:R-:W-:Y:S01]  /*1620*/  IMAD.SHL.U32 R214, R11, 0x2, RZ ;  /* 0x000000020bd67824 */ /* 0x000fe200078e00ff */
[----:B------:R4:W-:Y:S01]  /*1630*/  LDGSTS.E.BYPASS.LTC128B.128 [R215+0x5000], [R22.64] ;  /* 0x0500000016d77fae */ /* 0x0009e2000b901d58 */
[----:B------:R-:W-:Y:S01]  /*1640*/  ULDC UR7, c[0x0][0x22c] ;  /* 0x00008b0000077ab9 */ /* 0x000fe20000000800 */
[----:B---3--:R-:W-:-:S02]  /*1650*/  IADD3 R24, P1, R14, UR8, RZ ;  /* 0x000000080e187c10 */ /* 0x008fc4000ff3e0ff */
[----:B------:R4:W-:Y:S01]  /*1660*/  LDGSTS.E.BYPASS.LTC128B.128 [R214], [R224.64] ;  /* 0x00000000e0d67fae */ /* 0x0009e2000b901d58 */
[----:B------:R-:W-:Y:S02]  /*1670*/  IADD3 R16, P2, R209, R204, RZ ;  /* 0x000000ccd1107210 */ /* 0x000fe40007f5e0ff */
[----:B------:R-:W-:Y:S01]  /*1680*/  IADD3.X R25, R15, UR9, RZ, P1, !PT ;  /* 0x000000090f197c10 */ /* 0x000fe20008ffe4ff */
[----:B------:R4:W-:Y:S01]  /*1690*/  LDGSTS.E.BYPASS.LTC128B.128 [R214+0x1000], [R20.64] ;  /* 0x0100000014d67fae */ /* 0x0009e2000b901d58 */
[----:B--2---:R-:W-:Y:S02]  /*16a0*/  IADD3 R26, P1, R24, UR8, RZ ;  /* 0x00000008181a7c10 */ /* 0x004fe4000ff3e0ff */
[----:B------:R-:W-:Y:S01]  /*16b0*/  IADD3.X R17, R208, R205, RZ, P2, !PT ;  /* 0x000000cdd0117210 */ /* 0x000fe200017fe4ff */
[----:B------:R4:W-:Y:S01]  /*16c0*/  LDGSTS.E.BYPASS.LTC128B.128 [R215+0x6000], [R18.64] ;  /* 0x0600000012d77fae */ /* 0x0009e2000b901d58 */
[----:B------:R-:W-:-:S03]  /*16d0*/  IADD3.X R27, R25, UR9, RZ, P1, !PT ;  /* 0x00000009191b7c10 */ /* 0x000fc60008ffe4ff */
[----:B------:R1:W-:Y:S04]  /*16e0*/  LDGSTS.E.BYPASS.LTC128B.128 [R215+0x7000], [R14.64] ;  /* 0x070000000ed77fae */ /* 0x0003e8000b901d58 */
[----:B------:R4:W-:Y:S04]  /*16f0*/  LDGSTS.E.BYPASS.LTC128B.128 [R215+0x8000], [R24.64] ;  /* 0x0800000018d77fae */ /* 0x0009e8000b901d58 */
[----:B------:R4:W-:Y:S04]  /*1700*/  LDGSTS.E.BYPASS.LTC128B.128 [R215+0x9000], [R26.64] ;  /* 0x090000001ad77fae */ /* 0x0009e8000b901d58 */
[----:B------:R-:W0:Y:S01]  /*1710*/  LDGDEPBAR ;  /* 0x00000000000079af */ /* 0x000e220000000000 */
[----:B------:R-:W-:-:S02]  /*1720*/  ULDC UR8, c[0x0][0x1c0] ;  /* 0x0000700000087ab9 */ /* 0x000fc40000000800 */
[----:B------:R-:W-:Y:S01]  /*1730*/  UIMAD UR13, UR7, UR8, URZ ;  /* 0x00000008070d72a4 */ /* 0x000fe2000f8e023f */
[----:B------:R4:W5:Y:S01]  /*1740*/  LDG.E R213, [R16.64] ;  /* 0x0000001810d57981 */ /* 0x000962000c1e1900 */
[----:B------:R-:W-:Y:S02]  /*1750*/  USHF.R.S32.HI UR9, URZ, 0x1f, UR7 ;  /* 0x0000001f3f097899 */ /* 0x000fe40008011407 */
[----:B------:R-:W-:Y:S01]  /*1760*/  USHF.L.U32 UR10, UR13, 0x6, URZ ;  /* 0x000000060d0a7899 */ /* 0x000fe2000800063f */
[----:B------:R4:W5:Y:S01]  /*1770*/  LDG.E R212, [R16.64+0x20] ;  /* 0x0000201810d47981 */ /* 0x000962000c1e1900 */
[----:B------:R-:W-:Y:S01]  /*1780*/  IMAD R11, R187, UR13, R186 ;  /* 0x0000000dbb0b7c24 */ /* 0x000fe2000f8e02ba */
[----:B------:R-:W-:Y:S02]  /*1790*/  UIMAD.WIDE.U32 UR14, UR7, UR8, URZ ;  /* 0x00000008070e72a5 */ /* 0x000fe4000f8e003f */
[----:B------:R4:W5:Y:S01]  /*17a0*/  LDG.E R211, [R16.64+0x80] ;  /* 0x0000801810d37981 */ /* 0x000962000c1e1900 */
[----:B------:R-:W-:Y:S01]  /*17b0*/  UIMAD UR8, UR9, UR8, URZ ;  /* 0x00000008090872a4 */ /* 0x000fe2000f8e023f */
[----:B-1----:R-:W-:-:S02]  /*17c0*/  IMAD.WIDE R14, R5, c[0x0][0x224], R12 ;  /* 0x00008900050e7a25 */ /* 0x002fc400078e020c */
[----:B------:R4:W5:Y:S01]  /*17d0*/  LDG.E R210, [R16.64+0xa0] ;  /* 0x0000a01810d27981 */ /* 0x000962000c1e1900 */
[----:B------:R-:W-:Y:S01]  /*17e0*/  USHF.R.S32.HI UR9, URZ, 0x1f, UR10 ;  /* 0x0000001f3f097899 */ /* 0x000fe2000801140a */
[----:B------:R-:W-:Y:S01]  /*17f0*/  IADD3 R5, P2, P1, R11, UR10, R10 ;  /* 0x0000000a0b057c10 */ /* 0x000fe2000f95e00a */
[----:B------:R-:W-:Y:S01]  /*1800*/  UIMAD UR8, UR6, UR7, UR8 ;  /* 0x00000007060872a4 */ /* 0x000fe2000f8e0208 */
[----:B------:R-:W-:Y:S01]  /*1810*/  SHF.R.S32.HI R10, RZ, 0x1f, R11 ;  /* 0x0000001fff0a7819 */ /* 0x000fe2000001140b */
[----:B------:R-:W-:Y:S01]  /*1820*/  CS2R R94, SRZ ;  /* 0x00000000005e7805 */ /* 0x000fe2000001ff00 */
[----:B------:R-:W-:Y:S01]  /*1830*/  IADD3 R3, R12, R3, RZ ;  /* 0x000000030c037210 */ /* 0x000fe20007ffe0ff */
[----:B------:R-:W-:Y:S01]  /*1840*/  UIADD3 UR8, UR15, UR8, URZ ;  /* 0x000000080f087290 */ /* 0x000fe2000fffe03f */
[----:B------:R-:W-:-:S04]  /*1850*/  DEPBAR.LE SB0, 0x1 ;  /* 0x000080400000791a */ /* 0x000fc80000000000 */
[----:B------:R-:W-:Y:S01]  /*1860*/  BAR.SYNC.DEFER_BLOCKING 0x0 ;  /* 0x0000000000007b1d */ /* 0x000fe20000010000 */
[----:B------:R-:W-:Y:S01]  /*1870*/  IADD3.X R10, R10, UR9, R9, P2, P1 ;  /* 0x000000090a0a7c10 */ /* 0x000fe200097e2409 */
[----:B------:R-:W-:Y:S01]  /*1880*/  CS2R R92, SRZ ;  /* 0x00000000005c7805 */ /* 0x000fe2000001ff00 */
[----:B------:R-:W-:Y:S01]  /*1890*/  IADD3 R6, P2, R14, R6, RZ ;  /* 0x000000060e067210 */ /* 0x000fe20007f5e0ff */
[----:B------:R-:W-:Y:S01]  /*18a0*/  CS2R R98, SRZ ;  /* 0x0000000000627805 */ /* 0x000fe2000001ff00 */
[----:B------:R-:W-:Y:S01]  /*18b0*/  IADD3 R8, P1, R5, R8, RZ ;  /* 0x0000000805087210 */ /* 0x000fe20007f3e0ff */
[----:B------:R-:W-:Y:S01]  /*18c0*/  CS2R R96, SRZ ;  /* 0x0000000000607805 */ /* 0x000fe2000001ff00 */
[----:B------:R-:W-:Y:S01]  /*18d0*/  IADD3.X R4, R15, R4, RZ, P2, !PT ;  /* 0x000000040f047210 */ /* 0x000fe200017fe4ff */
[----:B------:R-:W-:Y:S01]  /*18e0*/  IMAD R5, R6, UR8, RZ ;  /* 0x0000000806057c24 */ /* 0x000fe2000f8e02ff */
[----:B------:R-:W-:Y:S01]  /*18f0*/  ISETP.GE.AND P2, PT, R2, 0x1, PT ;  /* 0x000000010200780c */ /* 0x000fe20003f46270 */
[----:B------:R-:W-:Y:S01]  /*1900*/  IMAD.X R9, R10, 0x1, R7, P1 ;  /* 0x000000010a097824 */ /* 0x000fe200008e0607 */
[----:B------:R-:W-:Y:S01]  /*1910*/  CS2R R90, SRZ ;  /* 0x00000000005a7805 */ /* 0x000fe2000001ff00 */
[----:B------:R-:W-:Y:S01]  /*1920*/  IMAD R4, R4, UR14, R5 ;  /* 0x0000000e04047c24 */ /* 0x000fe2000f8e0205 */
[----:B------:R-:W-:Y:S01]  /*1930*/  CS2R R88, SRZ ;  /* 0x0000000000587805 */ /* 0x000fe2000001ff00 */
[----:B------:R-:W-:Y:S01]  /*1940*/  IMAD.WIDE.U32 R8, R6, UR14, R8 ;  /* 0x0000000e06087c25 */ /* 0x000fe2000f8e0008 */
[----:B------:R-:W-:Y:S01]  /*1950*/  CS2R R86, SRZ ;  /* 0x0000000000567805 */ /* 0x000fe2000001ff00 */
[----:B------:R-:W-:Y:S01]  /*1960*/  CS2R R84, SRZ ;  /* 0x0000000000547805 */ /* 0x000fe2000001ff00 */
[----:B------:R-:W-:Y:S01]  /*1970*/  CS2R R78, SRZ ;  /* 0x00000000004e7805 */ /* 0x000fe2000001ff00 */
[----:B------:R-:W-:Y:S01]  /*1980*/  CS2R R76, SRZ ;  /* 0x00000000004c7805 */ /* 0x000fe2000001ff00 */
[----:B------:R-:W-:Y:S01]  /*1990*/  IADD3 R4, R9, R4, RZ ;  /* 0x0000000409047210 */ /* 0x000fe20007ffe0ff */
[----:B------:R-:W-:Y:S01]  /*19a0*/  CS2R R82, SRZ ;  /* 0x0000000000527805 */ /* 0x000fe2000001ff00 */
[C---:B------:R-:W-:Y:S01]  /*19b0*/  LEA R220, P1, R8.reuse, c[0x0][0x350], 0x2 ;  /* 0x0000d40008dc7a11 */ /* 0x040fe200078210ff */
[----:B------:R-:W-:Y:S01]  /*19c0*/  CS2R R80, SRZ ;  /* 0x0000000000507805 */ /* 0x000fe2000001ff00 */
[----:B------:R-:W-:Y:S01]  /*19d0*/  CS2R R74, SRZ ;  /* 0x00000000004a7805 */ /* 0x000fe2000001ff00 */
[----:B------:R4:W1:Y:S01]  /*19e0*/  LDSM.16.M88.4 R132, [R178+0xa000] ;  /* 0x00a00000b284783b */ /* 0x0008620000000200 */
[----:B------:R-:W-:Y:S01]  /*19f0*/  LEA.HI.X R221, R8, c[0x0][0x354], R4, 0x2, P1 ;  /* 0x0000d50008dd7a11 */ /* 0x000fe200008f1404 */
        /* <DEDUP_REMOVED lines=25> */
[----:B------:R-:W-:Y:S01]  /*1b90*/  IMAD.WIDE R206, R3, R0, c[0x0][0x3c8] ;  /* 0x0000f20003ce7625 */ /* 0x000fe200078e0200 */
[----:B------:R4:W1:Y:S01]  /*1ba0*/  LDSM.16.M88.4 R160, [R167+0xa800] ;  /* 0x00a80000a7a0783b */ /* 0x0008620000000200 */
[----:B------:R-:W-:Y:S05]  /*1bb0*/  @!P2 BRA `(.L_x_191) ;  /* 0x000026c00000a947 */ /* 0x000fea0003800000 */
[----:B------:R-:W-:Y:S01]  /*1bc0*/  USHF.L.U32 UR18, UR13, 0x4, URZ ;  /* 0x000000040d127899 */ /* 0x000fe2000800063f */
[----:B------:R-:W-:Y:S01]  /*1bd0*/  IADD3 R174, R179, 0x1000, RZ ;  /* 0x00001000b3ae7810 */ /* 0x000fe20007ffe0ff */
[----:B------:R-:W-:Y:S01]  /*1be0*/  USHF.L.U32 UR19, UR13, 0x3, URZ ;  /* 0x000000030d137899 */ /* 0x000fe2000800063f */
[----:B------:R-:W-:Y:S01]  /*1bf0*/  IADD3 R173, R180, 0x1000, RZ ;  /* 0x00001000b4ad7810 */ /* 0x000fe20007ffe0ff */
[----:B------:R-:W-:Y:S01]  /*1c00*/  UIADD3 UR12, UR18, 0x20, URZ ;  /* 0x00000020120c7890 */ /* 0x000fe2000fffe03f */
[----:B------:R-:W-:Y:S01]  /*1c10*/  SEL R174, R174, R179, !P0 ;  /* 0x000000b3aeae7207 */ /* 0x000fe20004000000 */
[----:B------:R-:W-:Y:S01]  /*1c20*/  IMAD.MOV.U32 R95, RZ, RZ, RZ ;  /* 0x000000ffff5f7224 */ /* 0x000fe200078e00ff */
[----:B------:R-:W-:Y:S01]  /*1c30*/  SEL R173, R173, R180, !P0 ;  /* 0x000000b4adad7207 */ /* 0x000fe20004000000 */
[----:B------:R-:W-:-:S02]  /*1c40*/  UIADD3 UR11, UR19, UR12, URZ ;  /* 0x0000000c130b7290 */ /* 0x000fc4000fffe03f */
[----:B------:R-:W-:Y:S01]  /*1c50*/  IMAD.SHL.U32 R174, R174, 0x2, RZ ;  /* 0x00000002aeae7824 */ /* 0x000fe200078e00ff */
[----:B------:R-:W-:Y:S01]  /*1c60*/  UIMAD UR17, UR13, 0x18, URZ ;  /* 0x000000180d1178a4 */ /* 0x000fe2000f8e023f */
[----:B------:R-:W-:Y:S01]  /*1c70*/  IMAD.SHL.U32 R173, R173, 0x2, RZ ;  /* 0x00000002adad7824 */ /* 0x000fe200078e00ff */
[----:B------:R-:W-:Y:S02]  /*1c80*/  UIADD3 UR10, UR19, UR11, URZ ;  /* 0x0000000b130a7290 */ /* 0x000fe4000fffe03f */
[----:B------:R-:W-:Y:S02]  /*1c90*/  USHF.L.U32 UR16, UR13, 0x5, URZ ;  /* 0x000000050d107899 */ /* 0x000fe4000800063f */
[----:B------:R-:W-:Y:S02]  /*1ca0*/  UIADD3 UR9, UR19, UR10, URZ ;  /* 0x0000000a13097290 */ /* 0x000fe4000fffe03f */
[----:B------:R-:W-:Y:S02]  /*1cb0*/  UIMAD UR15, UR13, 0x28, URZ ;  /* 0x000000280d0f78a4 */ /* 0x000fe4000f8e023f */
[----:B------:R-:W-:-:S02]  /*1cc0*/  UIADD3 UR8, UR19, UR9, URZ ;  /* 0x0000000913087290 */ /* 0x000fc4000fffe03f */
[----:B------:R-:W-:Y:S02]  /*1cd0*/  UIMAD UR14, UR13, 0x30, URZ ;  /* 0x000000300d0e78a4 */ /* 0x000fe4000f8e023f */
[----:B------:R-:W-:Y:S02]  /*1ce0*/  UIMAD UR13, UR13, 0x38, URZ ;  /* 0x000000380d0d78a4 */ /* 0x000fe4000f8e023f */
[----:B------:R-:W-:Y:S02]  /*1cf0*/  UIADD3 UR7, UR19, UR8, URZ ;  /* 0x0000000813077290 */ /* 0x000fe4000fffe03f */
[----:B------:R-:W-:Y:S01]  /*1d00*/  IMAD.MOV.U32 R171, RZ, RZ, 0x20 ;  /* 0x00000020ffab7424 */ /* 0x000fe200078e00ff */
[C---:B------:R-:W-:Y:S01]  /*1d10*/  LOP3.LUT P0, RZ, R185.reuse, 0x2, RZ, 0xc0, !PT ;  /* 0x00000002b9ff7812 */ /* 0x040fe2000780c0ff */
[----:B------:R-:W-:Y:S01]  /*1d20*/  IMAD.MOV.U32 R218, RZ, RZ, c[0x0][0x22c] ;  /* 0x00008b00ffda7624 */ /* 0x000fe200078e00ff */
[----:B------:R-:W-:Y:S01]  /*1d30*/  LOP3.LUT P1, RZ, R185, 0x4, RZ, 0xc0, !PT ;  /* 0x00000004b9ff7812 */ /* 0x000fe2000782c0ff */
[----:B------:R-:W-:Y:S01]  /*1d40*/  IMAD.SHL.U32 R172, R180, 0x2, RZ ;  /* 0x00000002b4ac7824 */ /* 0x000fe200078e00ff */
[----:B------:R-:W-:Y:S01]  /*1d50*/  MOV R170, 0x40 ;  /* 0x0000004000aa7802 */ /* 0x000fe20000000f00 */
[----:B------:R-:W-:Y:S01]  /*1d60*/  IMAD R218, R218, c[0x0][0x1c0], RZ ;  /* 0x00007000dada7a24 */ /* 0x000fe200078e02ff */
[----:B------:R-:W-:-:S02]  /*1d70*/  SEL R171, R171, 0xffffffe0, !P0 ;  /* 0xffffffe0abab7807 */ /* 0x000fc40004000000 */
[----:B------:R-:W-:Y:S02]  /*1d80*/  SEL R170, R170, 0xffffffc0, !P1 ;  /* 0xffffffc0aaaa7807 */ /* 0x000fe40004800000 */
[C---:B------:R-:W-:Y:S01]  /*1d90*/  IADD3 R3, R177.reuse, R171, RZ ;  /* 0x000000abb1037210 */ /* 0x040fe20007ffe0ff */
[----:B------:R-:W-:Y:S01]  /*1da0*/  IMAD.IADD R166, R172, 0x1, R171 ;  /* 0x00000001aca67824 */ /* 0x000fe200078e02ab */
[----:B------:R-:W-:Y:S01]  /*1db0*/  LEA R218, -R218, RZ, 0x6 ;  /* 0x000000ffdada7211 */ /* 0x000fe200078e31ff */
[----:B------:R-:W-:Y:S01]  /*1dc0*/  IMAD.IADD R165, R172, 0x1, R170 ;  /* 0x00000001aca57824 */ /* 0x000fe200078e02aa */
[----:B------:R-:W-:Y:S01]  /*1dd0*/  IADD3 R2, R177, R170, RZ ;  /* 0x000000aab1027210 */ /* 0x000fe20007ffe0ff */
[C---:B------:R-:W-:Y:S01]  /*1de0*/  IMAD.IADD R164, R170.reuse, 0x1, R166 ;  /* 0x00000001aaa47824 */ /* 0x040fe200078e02a6 */
[----:B------:R-:W-:Y:S02]  /*1df0*/  IADD3 R0, R170, R3, RZ ;  /* 0x00000003aa007210 */ /* 0x000fe40007ffe0ff */
.L_x_194:
[----:B------:R-:W0:Y:S01]  /*1e00*/  LDGDEPBAR ;  /* 0x00000000000079af */ /* 0x000e220000000000 */
[----:B------:R-:W-:Y:S01]  /*1e10*/  IADD3 R181, R173, R171, RZ ;  /* 0x000000abadb57210 */ /* 0x000fe20007ffe0ff */
[----:B-----5:R-:W-:Y:S01]  /*1e20*/  FMUL.FTZ R227, R213, 1.4426950216293334961 ;  /* 0x3fb8aa3bd5e37820 */ /* 0x020fe20000410000 */
[----:B------:R-:W-:Y:S01]  /*1e30*/  IADD3 R182, R173, R170, RZ ;  /* 0x000000aaadb67210 */ /* 0x000fe20007ffe0ff */
[----:B------:R-:W-:Y:S01]  /*1e40*/  FMUL.FTZ R231, R211, 1.4426950216293334961 ;  /* 0x3fb8aa3bd3e77820 */ /* 0x000fe20000410000 */
[----:B------:R-:W-:Y:S02]  /*1e50*/  FSETP.NEU.FTZ.AND P0, PT, R213, -INF , PT ;  /* 0xff800000d500780b */ /* 0x000fe40003f1d000 */
[----:B------:R-:W-:Y:S01]  /*1e60*/  ISETP.GE.AND P5, PT, R216, 0x1, PT ;  /* 0x00000001d800780c */ /* 0x000fe20003fa6270 */
[----:B------:R-:W-:Y:S04]  /*1e70*/  DEPBAR.LE SB0, 0x0 ;  /* 0x000080000000791a */ /* 0x000fe80000000000 */
[----:B------:R-:W-:Y:S08]  /*1e80*/  BAR.SYNC.DEFER_BLOCKING 0x0 ;  /* 0x0000000000007b1d */ /* 0x000ff00000010000 */
[----:B------:R-:W-:Y:S08]  /*1e90*/  LDSM.16.M88.4 R100, [R173] ;  /* 0x00000000ad64783b */ /* 0x000ff00000000200 */
[----:B------:R-:W4:Y:S08]  /*1ea0*/  LDSM.16.M88.4 R104, [R178+0x6000] ;  /* 0x00600000b268783b */ /* 0x000f300000000200 */
[----:B------:R-:W3:Y:S08]  /*1eb0*/  LDSM.16.M88.4 R108, [R173+0x1000] ;  /* 0x00100000ad6c783b */ /* 0x000ef00000000200 */
[----:B------:R-:W2:Y:S08]  /*1ec0*/  LDSM.16.M88.4 R112, [R178+0x6800] ;  /* 0x00680000b270783b */ /* 0x000eb00000000200 */
[----:B------:R-:W-:Y:S08]  /*1ed0*/  LDSM.16.M88.4 R116, [R181] ;  /* 0x00000000b574783b */ /* 0x000ff00000000200 */
[----:B------:R-:W1:Y:S01]  /*1ee0*/  LDSM.16.M88.4 R120, [R169+0x6000] ;  /* 0x00600000a978783b */ /* 0x000e620000000200 */
[-C--:B----4-:R-:W-:Y:S07]  /*1ef0*/  HMMA.16816.F32.BF16 R4, R100, R104.reuse, RZ ;  /* 0x000000686404723c */ /* 0x090fee00000418ff */
[----:B------:R-:W4:Y:S01]  /*1f00*/  LDSM.16.M88.4 R124, [R181+0x1000] ;  /* 0x00100000b57c783b */ /* 0x000f220000000200 */
[C---:B---3--:R-:W-:Y:S07]  /*1f10*/  HMMA.16816.F32.BF16 R8, R108.reuse, R104, RZ ;  /* 0x000000686c08723c */ /* 0x048fee00000418ff */
[----:B------:R-:W3:Y:S01]  /*1f20*/  LDSM.16.M88.4 R128, [R169+0x6800] ;  /* 0x00680000a980783b */ /* 0x000ee20000000200 */
[-C--:B------:R-:W-:Y:S08]  /*1f30*/  HMMA.16816.F32.BF16 R12, R108, R106.reuse, RZ ;  /* 0x0000006a6c0c723c */ /* 0x080ff000000418ff */
[C---:B------:R-:W-:Y:S01]  /*1f40*/  HMMA.16816.F32.BF16 R16, R100.reuse, R106, RZ ;  /* 0x0000006a6410723c */ /* 0x040fe200000418ff */
[----:B------:R-:W-:Y:S07]  /*1f50*/  LDSM.16.M88.4 R104, [R168+0x6000] ;  /* 0x00600000a868783b */ /* 0x000fee0000000200 */
[-C--:B--2---:R-:W-:Y:S08]  /*1f60*/  HMMA.16816.F32.BF16 R20, R100, R112.reuse, RZ ;  /* 0x000000706414723c */ /* 0x084ff000000418ff */
[C---:B------:R-:W-:Y:S08]  /*1f70*/  HMMA.16816.F32.BF16 R24, R108.reuse, R112, RZ ;  /* 0x000000706c18723c */ /* 0x040ff000000418ff */
[-C--:B------:R-:W-:Y:S01]  /*1f80*/  HMMA.16816.F32.BF16 R28, R108, R114.reuse, RZ ;  /* 0x000000726c1c723c */ /* 0x080fe200000418ff */
[----:B------:R-:W-:Y:S07]  /*1f90*/  LDSM.16.M88.4 R108, [R182+0x1000] ;  /* 0x00100000b66c783b */ /* 0x000fee0000000200 */
[----:B------:R-:W-:Y:S01]  /*1fa0*/  HMMA.16816.F32.BF16 R32, R100, R114, RZ ;  /* 0x000000726420723c */ /* 0x000fe200000418ff */
[----:B------:R-:W2:Y:S07]  /*1fb0*/  LDSM.16.M88.4 R100, [R182] ;  /* 0x00000000b664783b */ /* 0x000eae0000000200 */
[-C--:B-1----:R-:W-:Y:S01]  /*1fc0*/  HMMA.16816.F32.BF16 R4, R116, R120.reuse, R4 ;  /* 0x000000787404723c */ /* 0x082fe20000041804 */
[----:B------:R-:W1:Y:S07]  /*1fd0*/  LDSM.16.M88.4 R112, [R168+0x6800] ;  /* 0x00680000a870783b */ /* 0x000e6e0000000200 */
[C---:B----4-:R-:W-:Y:S08]  /*1fe0*/  HMMA.16816.F32.BF16 R8, R124.reuse, R120, R8 ;  /* 0x000000787c08723c */ /* 0x050ff00000041808 */
[-C--:B------:R-:W-:Y:S08]  /*1ff0*/  HMMA.16816.F32.BF16 R12, R124, R122.reuse, R12 ;  /* 0x0000007a7c0c723c */ /* 0x080ff0000004180c */
[C---:B------:R-:W-:Y:S08]  /*2000*/  HMMA.16816.F32.BF16 R16, R116.reuse, R122, R16 ;  /* 0x0000007a7410723c */ /* 0x040ff00000041810 */
[-C--:B---3--:R-:W-:Y:S08]  /*2010*/  HMMA.16816.F32.BF16 R20, R116, R128.reuse, R20 ;  /* 0x000000807414723c */ /* 0x088ff00000041814 */
[C---:B------:R-:W-:Y:S07]  /*2020*/  HMMA.16816.F32.BF16 R24, R124.reuse, R128, R24 ;  /* 0x000000807c18723c */ /* 0x040fee0000041818 */
[----:B------:R-:W-:Y:S01]  /*2030*/  IADD3 R128, R170, R181, RZ ;  /* 0x000000b5aa807210 */ /* 0x000fe20007ffe0ff */
[-C--:B------:R-:W-:Y:S01]  /*2040*/  HMMA.16816.F32.BF16 R28, R124, R130.reuse, R28 ;  /* 0x000000827c1c723c */ /* 0x080fe2000004181c */
[----:B------:R-:W-:Y:S07]  /*2050*/  LDSM.16.M88.4 R124, [R167+0x6000] ;  /* 0x00600000a77c783b */ /* 0x000fee0000000200 */
[----:B------:R-:W-:Y:S01]  /*2060*/  HMMA.16816.F32.BF16 R32, R116, R130, R32 ;  /* 0x000000827420723c */ /* 0x000fe20000041820 */
[----:B------:R-:W3:Y:S07]  /*2070*/  LDSM.16.M88.4 R120, [R128] ;  /* 0x000000008078783b */ /* 0x000eee0000000200 */
[-C--:B--2---:R-:W-:Y:S08]  /*2080*/  HMMA.16816.F32.BF16 R4, R100, R104.reuse, R4 ;  /* 0x000000686404723c */ /* 0x084ff00000041804 */
[C---:B------:R-:W-:Y:S08]  /*2090*/  HMMA.16816.F32.BF16 R8, R108.reuse, R104, R8 ;  /* 0x000000686c08723c */ /* 0x040ff00000041808 */
[-C--:B------:R-:W-:Y:S08]  /*20a0*/  HMMA.16816.F32.BF16 R12, R108, R106.reuse, R12 ;  /* 0x0000006a6c0c723c */ /* 0x080ff0000004180c */
[C---:B------:R-:W-:Y:S01]  /*20b0*/  HMMA.16816.F32.BF16 R16, R100.reuse, R106, R16 ;  /* 0x0000006a6410723c */ /* 0x040fe20000041810 */
[----:B------:R-:W-:Y:S07]  /*20c0*/  LDSM.16.M88.4 R104, [R167+0x6800] ;  /* 0x00680000a768783b */ /* 0x000fee0000000200 */
[-C--:B-1----:R-:W-:Y:S08]  /*20d0*/  HMMA.16816.F32.BF16 R20, R100, R112.reuse, R20 ;  /* 0x000000706414723c */ /* 0x082ff00000041814 */
[C---:B------:R-:W-:Y:S07]  /*20e0*/  HMMA.16816.F32.BF16 R24, R108.reuse, R112, R24 ;  /* 0x000000706c18723c */ /* 0x040fee0000041818 */
[----:B------:R-:W-:Y:S01]  /*20f0*/  FSEL R113, R227, RZ, P0 ;  /* 0x000000ffe3717208 */ /* 0x000fe20000000000 */
[-C--:B------:R-:W-:Y:S03]  /*2100*/  HMMA.16816.F32.BF16 R28, R108, R114.reuse, R28 ;  /* 0x000000726c1c723c */ /* 0x080fe6000004181c */
[C---:B------:R-:W-:Y:S01]  /*2110*/  FSETP.NEU.FTZ.AND P0, PT, R212.reuse, -INF , PT ;  /* 0xff800000d400780b */ /* 0x040fe20003f1d000 */
[----:B------:R-:W-:Y:S04]  /*2120*/  FMUL.FTZ R227, R212, 1.4426950216293334961 ;  /* 0x3fb8aa3bd4e37820 */ /* 0x000fe80000410000 */
[----:B------:R-:W-:Y:S01]  /*2130*/  HMMA.16816.F32.BF16 R32, R100, R114, R32 ;  /* 0x000000726420723c */ /* 0x000fe20000041820 */
[----:B------:R-:W1:Y:S06]  /*2140*/  LDSM.16.M88.4 R100, [R128+0x1000] ;  /* 0x001000008064783b */ /* 0x000e6c0000000200 */
[----:B------:R-:W-:Y:S01]  /*2150*/  FSEL R114, R227, RZ, P0 ;  /* 0x000000ffe3727208 */ /* 0x000fe20000000000 */
[-C--:B---3--:R-:W-:Y:S05]  /*2160*/  HMMA.16816.F32.BF16 R4, R120, R124.reuse, R4 ;  /* 0x0000007c7804723c */ /* 0x088fea0000041804 */
[----:B------:R-:W-:Y:S04]  /*2170*/  FSETP.NEU.FTZ.AND P0, PT, R211, -INF , PT ;  /* 0xff800000d300780b */ /* 0x000fe80003f1d000 */
[----:B------:R-:W-:Y:S02]  /*2180*/  FSEL R130, R231, RZ, P0 ;  /* 0x000000ffe7827208 */ /* 0x000fe40000000000 */
[C---:B------:R-:W-:Y:S01]  /*2190*/  FSETP.NEU.FTZ.AND P0, PT, R210.reuse, -INF , PT ;  /* 0xff800000d200780b */ /* 0x040fe20003f1d000 */
[----:B------:R-:W-:Y:S05]  /*21a0*/  FMUL.FTZ R231, R210, 1.4426950216293334961 ;  /* 0x3fb8aa3bd2e77820 */ /* 0x000fea0000410000 */
[----:B------:R-:W-:Y:S02]  /*21b0*/  FSEL R115, R231, RZ, P0 ;  /* 0x000000ffe7737208 */ /* 0x000fe40000000000 */
[----:B------:R-:W-:Y:S04]  /*21c0*/  IADD3 R250, P0, R209, R206, RZ ;  /* 0x000000ced1fa7210 */ /* 0x000fe80007f1e0ff */
[----:B------:R-:W-:Y:S01]  /*21d0*/  IADD3.X R251, R208, R207, RZ, P0, !PT ;  /* 0x000000cfd0fb7210 */ /* 0x000fe200007fe4ff */
[--C-:B------:R-:W-:Y:S01]  /*21e0*/  FFMA.FTZ R232, R6, c[0x0][0x23c], -R114.reuse ;  /* 0x00008f0006e87a23 */ /* 0x100fe20000010872 */
[----:B------:R-:W-:Y:S01]  /*21f0*/  LEA R220, P0, R218, R220, 0x2 ;  /* 0x000000dcdadc7211 */ /* 0x000fe200078010ff */
[--C-:B------:R-:W-:Y:S02]  /*2200*/  FFMA.FTZ R219, R4, c[0x0][0x23c], -R113.reuse ;  /* 0x00008f0004db7a23 */ /* 0x100fe40000010871 */
[----:B------:R2:W-:Y:S01]  /*2210*/  MUFU.EX2 R227, R232 ;  /* 0x000000e800e37308 */ /* 0x0005e20000000800 */
[----:B------:R3:W4:Y:S01]  /*2220*/  LDG.E R236, [R250.64] ;  /* 0x00000018faec7981 */ /* 0x000722000c1e1900 */
[----:B------:R-:W-:Y:S01]  /*2230*/  FFMA.FTZ R226, R5, c[0x0][0x23c], -R113 ;  /* 0x00008f0005e27a23 */ /* 0x000fe20000010871 */
[----:B------:R-:W-:Y:S01]  /*2240*/  LEA.HI.X.SX32 R221, R218, R221, 0x2, P0 ;  /* 0x000000dddadd7211 */ /* 0x000fe200000f16ff */
[----:B------:R-:W-:Y:S01]  /*2250*/  FFMA.FTZ R228, R7, c[0x0][0x23c], -R114 ;  /* 0x00008f0007e47a23 */ /* 0x000fe20000010872 */
[C---:B-1----:R-:W-:Y:S01]  /*2260*/  HMMA.16816.F32.BF16 R8, R100.reuse, R124, R8 ;  /* 0x0000007c6408723c */ /* 0x042fe20000041808 */
[----:B------:R3:W4:Y:S04]  /*2270*/  LDG.E R239, [R250.64+0x20] ;  /* 0x00002018faef7981 */ /* 0x000728000c1e1900 */
[----:B------:R-:W-:Y:S01]  /*2280*/  MUFU.EX2 R219, R219 ;  /* 0x000000db00db7308 */ /* 0x000fe20000000800 */
[----:B------:R3:W4:Y:S02]  /*2290*/  LDG.E R243, [R250.64+0x80] ;  /* 0x00008018faf37981 */ /* 0x000724000c1e1900 */
[-C--:B------:R-:W-:Y:S02]  /*22a0*/  HMMA.16816.F32.BF16 R12, R100, R126.reuse, R12 ;  /* 0x0000007e640c723c */ /* 0x080fe4000004180c */
[----:B------:R3:W4:Y:S05]  /*22b0*/  LDG.E R246, [R250.64+0xa0] ;  /* 0x0000a018faf67981 */ /* 0x00072a000c1e1900 */
[----:B------:R-:W-:Y:S01]  /*22c0*/  MUFU.EX2 R226, R226 ;  /* 0x000000e200e27308 */ /* 0x000fe20000000800 */
[C---:B------:R-:W-:Y:S08]  /*22d0*/  HMMA.16816.F32.BF16 R16, R120.reuse, R126, R16 ;  /* 0x0000007e7810723c */ /* 0x040ff00000041810 */
[-C--:B------:R-:W-:Y:S01]  /*22e0*/  HMMA.16816.F32.BF16 R20, R120, R104.reuse, R20 ;  /* 0x000000687814723c */ /* 0x080fe20000041814 */
[----:B------:R-:W1:Y:S03]  /*22f0*/  MUFU.EX2 R228, R228 ;  /* 0x000000e400e47308 */ /* 0x000e660000000800 */
[--C-:B------:R-:W-:Y:S02]  /*2300*/  FFMA.FTZ R235, R10, c[0x0][0x23c], -R115.reuse ;  /* 0x00008f000aeb7a23 */ /* 0x100fe40000010873 */
[----:B--2---:R-:W-:Y:S02]  /*2310*/  FFMA.FTZ R232, R11, c[0x0][0x23c], -R115 ;  /* 0x00008f000be87a23 */ /* 0x004fe40000010873 */
[C---:B------:R-:W-:Y:S03]  /*2320*/  HMMA.16816.F32.BF16 R24, R100.reuse, R104, R24 ;  /* 0x000000686418723c */ /* 0x040fe60000041818 */
[----:B------:R2:W-:Y:S01]  /*2330*/  MUFU.EX2 R231, R235 ;  /* 0x000000eb00e77308 */ /* 0x0005e20000000800 */
[--C-:B------:R-:W-:Y:S02]  /*2340*/  FFMA.FTZ R229, R8, c[0x0][0x23c], -R130.reuse ;  /* 0x00008f0008e57a23 */ /* 0x100fe40000010882 */
[----:B------:R-:W-:Y:S02]  /*2350*/  FFMA.FTZ R230, R9, c[0x0][0x23c], -R130 ;  /* 0x00008f0009e67a23 */ /* 0x000fe40000010882 */
[-C--:B------:R-:W-:Y:S04]  /*2360*/  HMMA.16816.F32.BF16 R28, R100, R106.reuse, R28 ;  /* 0x0000006a641c723c */ /* 0x080fe8000004181c */
[--C-:B------:R-:W-:Y:S01]  /*2370*/  FFMA.FTZ R237, R16, c[0x0][0x23c], -R113.reuse ;  /* 0x00008f0010ed7a23 */ /* 0x100fe20000010871 */
[----:B------:R-:W3:Y:S01]  /*2380*/  MUFU.EX2 R232, R232 ;  /* 0x000000e800e87308 */ /* 0x000ee20000000800 */
[----:B------:R-:W-:Y:S02]  /*2390*/  FFMA.FTZ R240, R17, c[0x0][0x23c], -R113 ;  /* 0x00008f0011f07a23 */ /* 0x000fe40000010871 */
[----:B------:R-:W-:Y:S04]  /*23a0*/  HMMA.16816.F32.BF16 R32, R120, R106, R32 ;  /* 0x0000006a7820723c */ /* 0x000fe80000041820 */
[--C-:B------:R-:W-:Y:S02]  /*23b0*/  FFMA.FTZ R241, R18, c[0x0][0x23c], -R114.reuse ;  /* 0x00008f0012f17a23 */ /* 0x100fe40000010872 */
[----:B------:R-:W-:Y:S01]  /*23c0*/  FFMA.FTZ R242, R19, c[0x0][0x23c], -R114 ;  /* 0x00008f0013f27a23 */ /* 0x000fe20000010872 */
[----:B------:R-:W-:Y:S01]  /*23d0*/  MUFU.EX2 R237, R237 ;  /* 0x000000ed00ed7308 */ /* 0x000fe20000000800 */
[--C-:B------:R-:W-:Y:S04]  /*23e0*/  FFMA.FTZ R233, R12, c[0x0][0x23c], -R130.reuse ;  /* 0x00008f000ce97a23 */ /* 0x100fe80000010882 */
[----:B------:R-:W-:Y:S02]  /*23f0*/  FFMA.FTZ R234, R13, c[0x0][0x23c], -R130 ;  /* 0x00008f000dea7a23 */ /* 0x000fe40000010882 */
[--C-:B--2---:R-:W-:Y:S02]  /*2400*/  FFMA.FTZ R235, R14, c[0x0][0x23c], -R115.reuse ;  /* 0x00008f000eeb7a23 */ /* 0x104fe40000010873 */
[--C-:B------:R-:W-:Y:S01]  /*2410*/  FFMA.FTZ R238, R15, c[0x0][0x23c], -R115.reuse ;  /* 0x00008f000fee7a23 */ /* 0x100fe20000010873 */
[----:B------:R-:W2:Y:S01]  /*2420*/  MUFU.EX2 R240, R240 ;  /* 0x000000f000f07308 */ /* 0x000ea20000000800 */
[--C-:B------:R-:W-:Y:S01]  /*2430*/  FFMA.FTZ R247, R22, c[0x0][0x23c], -R114.reuse ;  /* 0x00008f0016f77a23 */ /* 0x100fe20000010872 */
[----:B-1----:R-:W-:Y:S01]  /*2440*/  F2FP.BF16.PACK_AB R22, R228, R227 ;  /* 0x000000e3e416723e */ /* 0x002fe200000010ff */
[----:B---3--:R-:W-:Y:S01]  /*2450*/  FFMA.FTZ R251, R26, c[0x0][0x23c], -R115 ;  /* 0x00008f001afb7a23 */ /* 0x008fe20000010873 */
[----:B------:R-:W-:Y:S01]  /*2460*/  F2FP.BF16.PACK_AB R26, R226, R219 ;  /* 0x000000dbe21a723e */ /* 0x000fe200000010ff */
[--C-:B------:R-:W-:Y:S01]  /*2470*/  FFMA.FTZ R244, R20, c[0x0][0x23c], -R113.reuse ;  /* 0x00008f0014f47a23 */ /* 0x100fe20000010871 */
[----:B------:R-:W-:Y:S01]  /*2480*/  F2FP.BF16.PACK_AB R14, R232, R231 ;  /* 0x000000e7e80e723e */ /* 0x000fe200000010ff */
[--C-:B------:R-:W-:Y:S01]  /*2490*/  FFMA.FTZ R245, R21, c[0x0][0x23c], -R113.reuse ;  /* 0x00008f0015f57a23 */ /* 0x100fe20000010871 */
[----:B------:R-:W-:Y:S01]  /*24a0*/  STS [R195+0xe400], R22 ;  /* 0x00e40016c3007388 */ /* 0x000fe20000000800 */
[--C-:B------:R-:W-:Y:S01]  /*24b0*/  FFMA.FTZ R248, R23, c[0x0][0x23c], -R114.reuse ;  /* 0x00008f0017f87a23 */ /* 0x100fe20000010872 */
[----:B------:R-:W-:Y:S01]  /*24c0*/  MUFU.EX2 R241, R241 ;  /* 0x000000f100f17308 */ /* 0x000fe20000000800 */
[--C-:B------:R-:W-:Y:S01]  /*24d0*/  FFMA.FTZ R182, R32, c[0x0][0x23c], -R113.reuse ;  /* 0x00008f0020b67a23 */ /* 0x100fe20000010871 */
[----:B------:R-:W-:Y:S01]  /*24e0*/  STS [R195+0xe000], R26 ;  /* 0x00e0001ac3007388 */ /* 0x000fe20000000800 */
[----:B------:R-:W-:Y:S02]  /*24f0*/  FFMA.FTZ R113, R33, c[0x0][0x23c], -R113 ;  /* 0x00008f0021717a23 */ /* 0x000fe40000010871 */
[--C-:B------:R-:W-:Y:S02]  /*2500*/  FFMA.FTZ R34, R34, c[0x0][0x23c], -R114.reuse ;  /* 0x00008f0022227a23 */ /* 0x100fe40000010872 */
[----:B------:R-:W-:Y:S02]  /*2510*/  FFMA.FTZ R114, R35, c[0x0][0x23c], -R114 ;  /* 0x00008f0023727a23 */ /* 0x000fe40000010872 */
[--C-:B------:R-:W-:Y:S01]  /*2520*/  FFMA.FTZ R249, R24, c[0x0][0x23c], -R130.reuse ;  /* 0x00008f0018f97a23 */ /* 0x100fe20000010882 */
[----:B------:R-:W1:Y:S01]  /*2530*/  MUFU.EX2 R242, R242 ;  /* 0x000000f200f27308 */ /* 0x000e620000000800 */
[--C-:B------:R-:W-:Y:S02]  /*2540*/  FFMA.FTZ R250, R25, c[0x0][0x23c], -R130.reuse ;  /* 0x00008f0019fa7a23 */ /* 0x100fe40000010882 */
[--C-:B------:R-:W-:Y:S01]  /*2550*/  FFMA.FTZ R252, R27, c[0x0][0x23c], -R115.reuse ;  /* 0x00008f001bfc7a23 */ /* 0x100fe20000010873 */
[----:B--2---:R-:W-:Y:S01]  /*2560*/  F2FP.BF16.PACK_AB R23, R240, R237 ;  /* 0x000000edf017723e */ /* 0x004fe200000010ff */
[--C-:B------:R-:W-:Y:S02]  /*2570*/  FFMA.FTZ R129, R28, c[0x0][0x23c], -R130.reuse ;  /* 0x00008f001c817a23 */ /* 0x100fe40000010882 */
[----:B------:R-:W-:Y:S02]  /*2580*/  FFMA.FTZ R130, R29, c[0x0][0x23c], -R130 ;  /* 0x00008f001d827a23 */ /* 0x000fe40000010882 */
[----:B------:R-:W-:Y:S01]  /*2590*/  STS [R200+0xe000], R23 ;  /* 0x00e00017c8007388 */ /* 0x000fe20000000800 */
[----:B------:R-:W-:Y:S01]  /*25a0*/  MUFU.EX2 R229, R229 ;  /* 0x000000e500e57308 */ /* 0x000fe20000000800 */
[--C-:B------:R-:W-:Y:S02]  /*25b0*/  FFMA.FTZ R30, R30, c[0x0][0x23c], -R115.reuse ;  /* 0x00008f001e1e7a23 */ /* 0x100fe40000010873 */
[----:B------:R-:W-:Y:S07]  /*25c0*/  FFMA.FTZ R115, R31, c[0x0][0x23c], -R115 ;  /* 0x00008f001f737a23 */ /* 0x000fee0000010873 */
[----:B------:R-:W2:Y:S01]  /*25d0*/  MUFU.EX2 R230, R230 ;  /* 0x000000e600e67308 */ /* 0x000ea20000000800 */
[----:B-1----:R-:W-:Y:S05]  /*25e0*/  F2FP.BF16.PACK_AB R21, R242, R241 ;  /* 0x000000f1f215723e */ /* 0x002fea00000010ff */
[----:B------:R-:W-:Y:S04]  /*25f0*/  STS [R200+0xe400], R21 ;  /* 0x00e40015c8007388 */ /* 0x000fe80000000800 */
[----:B------:R-:W-:Y:S01]  /*2600*/  MUFU.EX2 R233, R233 ;  /* 0x000000e900e97308 */ /* 0x000fe20000000800 */
[----:B------:R1:W-:Y:S09]  /*2610*/  STS [R195+0xf400], R14 ;  /* 0x00f4000ec3007388 */ /* 0x0003f20000000800 */
[----:B------:R-:W3:Y:S01]  /*2620*/  MUFU.EX2 R234, R234 ;  /* 0x000000ea00ea7308 */ /* 0x000ee20000000800 */
[----:B--2---:R-:W-:Y:S05]  /*2630*/  F2FP.BF16.PACK_AB R18, R230, R229 ;  /* 0x000000e5e612723e */ /* 0x004fea00000010ff */
[----:B------:R2:W-:Y:S04]  /*2640*/  STS [R195+0xf000], R18 ;  /* 0x00f00012c3007388 */ /* 0x0005e80000000800 */
[----:B------:R-:W-:Y:S10]  /*2650*/  MUFU.EX2 R235, R235 ;  /* 0x000000eb00eb7308 */ /* 0x000ff40000000800 */
[----:B------:R-:W1:Y:S01]  /*2660*/  MUFU.EX2 R238, R238 ;  /* 0x000000ee00ee7308 */ /* 0x000e620000000800 */
[----:B---3--:R-:W-:Y:S05]  /*2670*/  F2FP.BF16.PACK_AB R19, R234, R233 ;  /* 0x000000e9ea13723e */ /* 0x008fea00000010ff */
[----:B------:R-:W-:Y:S04]  /*2680*/  STS [R200+0xf000], R19 ;  /* 0x00f00013c8007388 */ /* 0x000fe80000000800 */
[----:B------:R-:W-:Y:S10]  /*2690*/  MUFU.EX2 R244, R244 ;  /* 0x000000f400f47308 */ /* 0x000ff40000000800 */
[----:B------:R-:W3:Y:S01]  /*26a0*/  MUFU.EX2 R245, R245 ;  /* 0x000000f500f57308 */ /* 0x000ee20000000800 */
[----:B-1----:R-:W-:Y:S05]  /*26b0*/  F2FP.BF16.PACK_AB R17, R238, R235 ;  /* 0x000000ebee11723e */ /* 0x002fea00000010ff */
[----:B------:R-:W-:Y:S04]  /*26c0*/  STS [R200+0xf400], R17 ;  /* 0x00f40011c8007388 */ /* 0x000fe80000000800 */
[----:B------:R-:W-:Y:S10]  /*26d0*/  MUFU.EX2 R247, R247 ;  /* 0x000000f700f77308 */ /* 0x000ff40000000800 */
[----:B------:R-:W1:Y:S01]  /*26e0*/  MUFU.EX2 R248, R248 ;  /* 0x000000f800f87308 */ /* 0x000e620000000800 */
[----:B---3--:R-:W-:Y:S05]  /*26f0*/  F2FP.BF16.PACK_AB R15, R245, R244 ;  /* 0x000000f4f50f723e */ /* 0x008fea00000010ff */
[----:B------:R-:W-:Y:S04]  /*2700*/  STS [R199+0xe000], R15 ;  /* 0x00e0000fc7007388 */ /* 0x000fe80000000800 */
[----:B------:R-:W-:Y:S10]  /*2710*/  MUFU.EX2 R121, R113 ;  /* 0x0000007100797308 */ /* 0x000ff40000000800 */
[----:B------:R-:W-:Y:S01]  /*2720*/  MUFU.EX2 R123, R114 ;  /* 0x00000072007b7308 */ /* 0x000fe20000000800 */
[----:B-1----:R-:W-:Y:S05]  /*2730*/  F2FP.BF16.PACK_AB R13, R248, R247 ;  /* 0x000000f7f80d723e */ /* 0x002fea00000010ff */
[----:B------:R-:W-:Y:S04]  /*2740*/  STS [R199+0xe400], R13 ;  /* 0x00e4000dc7007388 */ /* 0x000fe80000000800 */
[----:B------:R-:W1:Y:S10]  /*2750*/  MUFU.EX2 R182, R182 ;  /* 0x000000b600b67308 */ /* 0x000e740000000800 */
[----:B------:R1:W3:Y:S10]  /*2760*/  MUFU.EX2 R122, R34 ;  /* 0x00000022007a7308 */ /* 0x0002f40000000800 */
[----:B------:R-:W-:Y:S10]  /*2770*/  MUFU.EX2 R249, R249 ;  /* 0x000000f900f97308 */ /* 0x000ff40000000800 */
[----:B------:R-:W2:Y:S01]  /*2780*/  MUFU.EX2 R250, R250 ;  /* 0x000000fa00fa7308 */ /* 0x000ea20000000800 */
[----:B-1----:R-:W-:Y:S02]  /*2790*/  F2FP.BF16.PACK_AB R34, R121, R182 ;  /* 0x000000b67922723e */ /* 0x002fe400000010ff */
[----:B---3--:R-:W-:Y:S03]  /*27a0*/  F2FP.BF16.PACK_AB R14, R123, R122 ;  /* 0x0000007a7b0e723e */ /* 0x008fe600000010ff */
[----:B------:R-:W-:Y:S04]  /*27b0*/  STS [R217+0xe000], R34 ;  /* 0x00e00022d9007388 */ /* 0x000fe80000000800 */
[----:B------:R-:W-:Y:S01]  /*27c0*/  MUFU.EX2 R251, R251 ;  /* 0x000000fb00fb7308 */ /* 0x000fe20000000800 */
[----:B------:R-:W-:Y:S09]  /*27d0*/  STS [R217+0xe400], R14 ;  /* 0x00e4000ed9007388 */ /* 0x000ff20000000800 */
[----:B------:R-:W1:Y:S01]  /*27e0*/  MUFU.EX2 R252, R252 ;  /* 0x000000fc00fc7308 */ /* 0x000e620000000800 */
[----:B--2---:R-:W-:Y:S05]  /*27f0*/  F2FP.BF16.PACK_AB R18, R250, R249 ;  /* 0x000000f9fa12723e */ /* 0x004fea00000010ff */
[----:B------:R-:W-:Y:S04]  /*2800*/  STS [R199+0xf000], R18 ;  /* 0x00f00012c7007388 */ /* 0x000fe80000000800 */
[----:B------:R-:W-:Y:S10]  /*2810*/  MUFU.EX2 R181, R115 ;  /* 0x0000007300b57308 */ /* 0x000ff40000000800 */
[----:B------:R-:W-:Y:S01]  /*2820*/  MUFU.EX2 R129, R129 ;  /* 0x0000008100817308 */ /* 0x000fe20000000800 */
[----:B-1----:R-:W-:Y:S05]  /*2830*/  F2FP.BF16.PACK_AB R22, R252, R251 ;  /* 0x000000fbfc16723e */ /* 0x002fea00000010ff */
[----:B------:R-:W-:Y:S04]  /*2840*/  STS [R199+0xf400], R22 ;  /* 0x00f40016c7007388 */ /* 0x000fe80000000800 */
[----:B------:R-:W1:Y:S10]  /*2850*/  MUFU.EX2 R130, R130 ;  /* 0x0000008200827308 */ /* 0x000e740000000800 */
[----:B------:R-:W2:Y:S01]  /*2860*/  MUFU.EX2 R131, R30 ;  /* 0x0000001e00837308 */ /* 0x000ea20000000800 */
[----:B-1----:R-:W-:Y:S05]  /*2870*/  F2FP.BF16.PACK_AB R26, R130, R129 ;  /* 0x00000081821a723e */ /* 0x002fea00000010ff */
[----:B------:R-:W-:Y:S01]  /*2880*/  STS [R217+0xf000], R26 ;  /* 0x00f0001ad9007388 */ /* 0x000fe20000000800 */
[----:B--2---:R-:W-:Y:S05]  /*2890*/  F2FP.BF16.PACK_AB R30, R181, R131 ;  /* 0x00000083b51e723e */ /* 0x004fea00000010ff */
        /* <DEDUP_REMOVED lines=40> */
[----:B------:R-:W-:Y:S01]  /*2b20*/  FMUL.FTZ R219, R219, R106 ;  /* 0x0000006adbdb7220 */ /* 0x000fe20000410000 */
[-C--:B------:R-:W-:Y:S06]  /*2b30*/  HMMA.16816.F32.BF16 R20, R100, R160.reuse, R20 ;  /* 0x000000a06414723c */ /* 0x080fec0000041814 */
[----:B------:R-:W-:Y:S02]  /*2b40*/  FADD.FTZ R13, -R243, R13 ;  /* 0x0000000df30d7221 */ /* 0x000fe40000010100 */
[----:B------:R-:W-:Y:S01]  /*2b50*/  FADD.FTZ R14, -R246, R14 ;  /* 0x0000000ef60e7221 */ /* 0x000fe20000010100 */
[C---:B------:R-:W-:Y:S04]  /*2b60*/  HMMA.16816.F32.BF16 R24, R112.reuse, R160, R24 ;  /* 0x000000a07018723c */ /* 0x040fe80000041818 */
[----:B------:R-:W-:Y:S02]  /*2b70*/  FMUL.FTZ R234, R234, R13 ;  /* 0x0000000deaea7220 */ /* 0x000fe40000410000 */
[----:B------:R-:W-:Y:S02]  /*2b80*/  FADD.FTZ R17, -R236, R17 ;  /* 0x00000011ec117221 */ /* 0x000fe40000010100 */
[----:B------:R-:W-:Y:S01]  /*2b90*/  FADD.FTZ R18, -R239, R18 ;  /* 0x00000012ef127221 */ /* 0x000fe20000010100 */
[-C--:B------:R-:W-:Y:S03]  /*2ba0*/  HMMA.16816.F32.BF16 R28, R112, R162.reuse, R28 ;  /* 0x000000a2701c723c */ /* 0x080fe6000004181c */
[----:B------:R-:W-:Y:S02]  /*2bb0*/  FMUL.FTZ R240, R240, R17 ;  /* 0x00000011f0f07220 */ /* 0x000fe40000410000 */
[----:B------:R-:W-:Y:S02]  /*2bc0*/  FMUL.FTZ R241, R241, R18 ;  /* 0x00000012f1f17220 */ /* 0x000fe40000410000 */
[C---:B------:R-:W-:Y:S01]  /*2bd0*/  FADD.FTZ R17, -R236.reuse, R20 ;  /* 0x00000014ec117221 */ /* 0x040fe20000010100 */
[----:B------:R-:W-:Y:S04]  /*2be0*/  HMMA.16816.F32.BF16 R32, R100, R162, R32 ;  /* 0x000000a26420723c */ /* 0x000fe80000041820 */
[----:B------:R-:W-:Y:S02]  /*2bf0*/  FADD.FTZ R22, -R239, R22 ;  /* 0x00000016ef167221 */ /* 0x000fe40000010100 */
[----:B------:R-:W-:Y:S02]  /*2c00*/  FADD.FTZ R18, -R243, R8 ;  /* 0x00000008f3127221 */ /* 0x000fe40000010100 */
[----:B------:R-:W-:Y:S04]  /*2c10*/  FADD.FTZ R21, -R236, R21 ;  /* 0x00000015ec157221 */ /* 0x000fe80000010100 */
[----:B------:R-:W-:Y:S02]  /*2c20*/  FMUL.FTZ R244, R244, R17 ;  /* 0x00000011f4f47220 */ /* 0x000fe40000410000 */
[C---:B------:R-:W-:Y:S02]  /*2c30*/  FADD.FTZ R17, -R239.reuse, R6 ;  /* 0x00000006ef117221 */ /* 0x040fe40000010100 */
[----:B------:R-:W-:Y:S02]  /*2c40*/  FADD.FTZ R19, -R239, R19 ;  /* 0x00000013ef137221 */ /* 0x000fe40000010100 */
[----:B------:R-:W-:Y:S02]  /*2c50*/  FMUL.FTZ R247, R247, R22 ;  /* 0x00000016f7f77220 */ /* 0x000fe40000410000 */
[----:B------:R-:W-:Y:S02]  /*2c60*/  FADD.FTZ R22, -R243, R12 ;  /* 0x0000000cf3167221 */ /* 0x000fe40000010100 */
[----:B------:R-:W-:Y:S02]  /*2c70*/  FMUL.FTZ R229, R229, R18 ;  /* 0x00000012e5e57220 */ /* 0x000fe40000410000 */
[----:B------:R-:W-:Y:S02]  /*2c80*/  FADD.FTZ R18, -R243, R24 ;  /* 0x00000018f3127221 */ /* 0x000fe40000010100 */
[C---:B------:R-:W-:Y:S02]  /*2c90*/  FADD.FTZ R114, -R236.reuse, R16 ;  /* 0x00000010ec727221 */ /* 0x040fe40000010100 */
[C---:B------:R-:W-:Y:S02]  /*2ca0*/  FADD.FTZ R107, -R236.reuse, R32 ;  /* 0x00000020ec6b7221 */ /* 0x040fe40000010100 */
[----:B------:R-:W-:Y:S02]  /*2cb0*/  FADD.FTZ R236, -R236, R33 ;  /* 0x00000021ecec7221 */ /* 0x000fe40000010100 */
[----:B------:R-:W-:Y:S02]  /*2cc0*/  FMUL.FTZ R245, R245, R21 ;  /* 0x00000015f5f57220 */ /* 0x000fe40000410000 */
[----:B------:R-:W-:Y:S02]  /*2cd0*/  FADD.FTZ R21, -R239, R7 ;  /* 0x00000007ef157221 */ /* 0x000fe40000010100 */
[----:B------:R-:W-:Y:S02]  /*2ce0*/  FMUL.FTZ R227, R227, R17 ;  /* 0x00000011e3e37220 */ /* 0x000fe40000410000 */
[----:B------:R-:W-:Y:S02]  /*2cf0*/  FMUL.FTZ R242, R242, R19 ;  /* 0x00000013f2f27220 */ /* 0x000fe40000410000 */
[C---:B------:R-:W-:Y:S02]  /*2d00*/  FADD.FTZ R23, -R239.reuse, R23 ;  /* 0x00000017ef177221 */ /* 0x040fe40000010100 */
[C---:B------:R-:W-:Y:S02]  /*2d10*/  FADD.FTZ R17, -R239.reuse, R34 ;  /* 0x00000022ef117221 */ /* 0x040fe40000010100 */
[----:B------:R-:W-:Y:S02]  /*2d20*/  FADD.FTZ R239, -R239, R35 ;  /* 0x00000023efef7221 */ /* 0x000fe40000010100 */
[----:B------:R-:W-:Y:S02]  /*2d30*/  FADD.FTZ R19, -R243, R9 ;  /* 0x00000009f3137221 */ /* 0x000fe40000010100 */
[----:B------:R-:W-:Y:S02]  /*2d40*/  FMUL.FTZ R233, R233, R22 ;  /* 0x00000016e9e97220 */ /* 0x000fe40000410000 */
[C---:B------:R-:W-:Y:S02]  /*2d50*/  FADD.FTZ R25, -R243.reuse, R25 ;  /* 0x00000019f3197221 */ /* 0x040fe40000010100 */
[C---:B------:R-:W-:Y:S02]  /*2d60*/  FADD.FTZ R22, -R243.reuse, R28 ;  /* 0x0000001cf3167221 */ /* 0x040fe40000010100 */
[----:B------:R-:W-:Y:S02]  /*2d70*/  FADD.FTZ R243, -R243, R29 ;  /* 0x0000001df3f37221 */ /* 0x000fe40000010100 */
[----:B------:R-:W-:Y:S02]  /*2d80*/  FMUL.FTZ R249, R249, R18 ;  /* 0x00000012f9f97220 */ /* 0x000fe40000410000 */
        /* <DEDUP_REMOVED lines=31> */
[----:B------:R-:W-:Y:S02]  /*2f80*/  IMAD.U32 R7, R5, -0x40, RZ ;  /* 0xffffffc005077824 */ /* 0x000fe400078e00ff */
[----:B------:R-:W-:Y:S01]  /*2f90*/  IMAD.MOV.U32 R6, RZ, RZ, c[0x0][0x194] ;  /* 0x00006500ff067624 */ /* 0x000fe200078e00ff */
[----:B------:R-:W-:Y:S02]  /*2fa0*/  SEL R4, R4, 0x2000, !P2 ;  /* 0x0000200004047807 */ /* 0x000fe40005000000 */
[C---:B------:R-:W-:Y:S03]  /*2fb0*/  LEA R224, P0, R7.reuse, R224, 0x1 ;  /* 0x000000e007e07211 */ /* 0x040fe600078008ff */
[--C-:B------:R-:W-:Y:S01]  /*2fc0*/  IMAD.IADD R214, R214, 0x1, R4.reuse ;  /* 0x00000001d6d67824 */ /* 0x100fe200078e0204 */
[----:B------:R-:W-:Y:S01]  /*2fd0*/  LEA.HI.X.SX32 R225, R7, R225, 0x1, P0 ;  /* 0x000000e107e17211 */ /* 0x000fe200000f0eff */
[----:B------:R-:W-:Y:S01]  /*2fe0*/  IMAD.IADD R173, R173, 0x1, R4 ;  /* 0x00000001adad7824 */ /* 0x000fe200078e0204 */
[C---:B------:R-:W-:Y:S03]  /*2ff0*/  LEA R8, P0, R5.reuse, R224, 0x6 ;  /* 0x000000e005087211 */ /* 0x040fe600078030ff */
[----:B------:R-:W-:Y:S01]  /*3000*/  @!PT LDS RZ, [RZ] ;  /* 0x00000000fffff984 */ /* 0x000fe20000000800 */
[----:B------:R-:W-:Y:S01]  /*3010*/  @!PT LDS RZ, [RZ] ;  /* 0x00000000fffff984 */ /* 0x000fe20000000800 */
[----:B------:R-:W-:Y:S01]  /*3020*/  @!PT LDS RZ, [RZ] ;  /* 0x00000000fffff984 */ /* 0x000fe20000000800 */
[----:B------:R1:W-:Y:S01]  /*3030*/  LDGSTS.E.BYPASS.LTC128B.128 [R214], [R224.64] ;  /* 0x00000000e0d67fae */ /* 0x0003e2000b901d58 */
[----:B------:R-:W-:Y:S05]  /*3040*/  LEA.HI.X R9, R5, R225, R6, 0x6, P0 ;  /* 0x000000e105097211 */ /* 0x000fea00000f3406 */
[----:B------:R1:W-:Y:S04]  /*3050*/  LDGSTS.E.BYPASS.LTC128B.128 [R214+0x1000], [R8.64] ;  /* 0x0100000008d67fae */ /* 0x0003e8000b901d58 */
[----:B------:R-:W0:Y:S02]  /*3060*/  LDGDEPBAR ;  /* 0x00000000000079af */ /* 0x000e240000000000 */
.L_x_192:
[----:B------:R-:W-:Y:S01]  /*3070*/  F2FP.BF16.PACK_AB R226, R226, R219 ;  /* 0x000000dbe2e2723e */ /* 0x000fe200000010ff */
[----:B------:R-:W-:Y:S01]  /*3080*/  IMAD.IADD R112, R175, 0x1, R170 ;  /* 0x00000001af707824 */ /* 0x000fe200078e02aa */
        /* <DEDUP_REMOVED lines=21> */
[----:B------:R-:W-:Y:S03]  /*31e0*/  F2FP.BF16.PACK_AB R246, R246, R30 ;  /* 0x0000001ef6f6723e */ /* 0x000fe600000010ff */
        /* <DEDUP_REMOVED lines=13> */
[----:B------:R-:W3:Y:S04]  /*32c0*/  LDSM.16.MT88.4 R16, [R112+0x4000] ;  /* 0x004000007010783b */ /* 0x000ee80000004200 */
        /* <DEDUP_REMOVED lines=59> */
.L_x_193:
[----:B------:R-:W-:Y:S04]  /*3680*/  LDSM.16.M88.4 R20, [R177] ;  /* 0x00000000b114783b */ /* 0x000fe80000000200 */
[----:B-1----:R-:W1:Y:S04]  /*3690*/  LDSM.16.MT88.4 R8, [R175+0x6000] ;  /* 0x00600000af08783b */ /* 0x002e680000004200 */
[----:B------:R-:W2:Y:S04]  /*36a0*/  LDSM.16.MT88.4 R16, [R112+0x6000] ;  /* 0x006000007010783b */ /* 0x000ea80000004200 */
[----:B------:R-:W-:Y:S04]  /*36b0*/  LDSM.16.M88.4 R24, [R3] ;  /* 0x000000000318783b */ /* 0x000fe80000000200 */
[----:B------:R-:W3:Y:S04]  /*36c0*/  LDSM.16.MT88.4 R28, [R175+0x6800] ;  /* 0x00680000af1c783b */ /* 0x000ee80000004200 */
[----:B------:R-:W4:Y:S04]  /*36d0*/  LDSM.16.MT88.4 R32, [R112+0x6800] ;  /* 0x006800007020783b */ /* 0x000f280000004200 */
[----:B------:R-:W-:Y:S04]  /*36e0*/  LDSM.16.M88.4 R100, [R2] ;  /* 0x000000000264783b */ /* 0x000fe80000000200 */
[----:B------:R-:W3:Y:S04]  /*36f0*/  LDSM.16.MT88.4 R104, [R175+0x7000] ;  /* 0x00700000af68783b */ /* 0x000ee80000004200 */
        /* <DEDUP_REMOVED lines=40> */
[----:B------:R-:W-:Y:S01]  /*3980*/  IMAD.U32 R101, RZ, RZ, UR19 ;  /* 0x00000013ff657e24 */ /* 0x000fe2000f8e00ff */
[C---:B----4-:R-:W-:Y:S08]  /*3990*/  HMMA.16816.F32.BF16 R4, R28.reuse, R104, R4 ;  /* 0x000000681c04723c */ /* 0x050ff00000041804 */
[C---:B------:R-:W-:Y:S08]  /*39a0*/  HMMA.16816.F32.BF16 R8, R28.reuse, R106, R8 ;  /* 0x0000006a1c08723c */ /* 0x040ff00000041808 */
[C---:B-1----:R-:W-:Y:S08]  /*39b0*/  HMMA.16816.F32.BF16 R12, R28.reuse, R20, R12 ;  /* 0x000000141c0c723c */ /* 0x042ff0000004180c */
[----:B------:R-:W-:Y:S07]  /*39c0*/  HMMA.16816.F32.BF16 R16, R28, R22, R16 ;  /* 0x000000161c10723c */ /* 0x000fee0000041810 */
[----:B------:R-:W-:Y:S01]  /*39d0*/  @P5 IADD3 R28, P0, R204, R193, RZ ;  /* 0x000000c1cc1c5210 */ /* 0x000fe20007f1e0ff */
[C---:B--2---:R-:W-:Y:S01]  /*39e0*/  HMMA.16816.F32.BF16 R4, R32.reuse, R108, R4 ;  /* 0x0000006c2004723c */ /* 0x044fe20000041804 */
[----:B------:R-:W-:Y:S04]  /*39f0*/  IMAD.U32 R31, RZ, RZ, UR17 ;  /* 0x00000011ff1f7e24 */ /* 0x000fe8000f8e00ff */
[----:B------:R-:W-:Y:S01]  /*3a00*/  @P5 IMAD.X R29, R205, 0x1, R192, P0 ;  /* 0x00000001cd1d5824 */ /* 0x000fe200000e06c0 */
[-C--:B------:R-:W-:Y:S02]  /*3a10*/  LEA R104, P2, R31, R220.reuse, 0x2 ;  /* 0x000000dc1f687211 */ /* 0x080fe400078410ff */
[C---:B------:R-:W-:Y:S02]  /*3a20*/  HMMA.16816.F32.BF16 R8, R32.reuse, R110, R8 ;  /* 0x0000006e2008723c */ /* 0x040fe40000041808 */
[----:B------:R1:W5:Y:S04]  /*3a30*/  @P5 LDG.E R213, [R28.64] ;  /* 0x000000181cd55981 */ /* 0x000368000c1e1900 */
[----:B------:R1:W5:Y:S02]  /*3a40*/  @P5 LDG.E R212, [R28.64+0x20] ;  /* 0x000020181cd45981 */ /* 0x000364000c1e1900 */
[C---:B---3--:R-:W-:Y:S02]  /*3a50*/  HMMA.16816.F32.BF16 R12, R32.reuse, R24, R12 ;  /* 0x00000018200c723c */ /* 0x048fe4000004180c */
[----:B------:R1:W5:Y:S04]  /*3a60*/  @P5 LDG.E R211, [R28.64+0x80] ;  /* 0x000080181cd35981 */ /* 0x000368000c1e1900 */
[----:B------:R1:W5:Y:S01]  /*3a70*/  @P5 LDG.E R210, [R28.64+0xa0] ;  /* 0x0000a0181cd25981 */ /* 0x000362000c1e1900 */
[----:B------:R-:W-:Y:S01]  /*3a80*/  IMAD.U32 R25, RZ, RZ, UR19 ;  /* 0x00000013ff197e24 */ /* 0x000fe2000f8e00ff */
[----:B------:R-:W-:Y:S02]  /*3a90*/  HMMA.16816.F32.BF16 R16, R32, R26, R16 ;  /* 0x0000001a2010723c */ /* 0x000fe40000041810 */
[----:B------:R2:W-:Y:S02]  /*3aa0*/  RED.E.ADD.F32.FTZ.RN.STRONG.GPU [R220.64], R4 ;  /* 0x00000004dc00798e */ /* 0x0005e4000c10e798 */
[-C--:B------:R-:W-:Y:S01]  /*3ab0*/  LEA R30, P0, R25, R220.reuse, 0x2 ;  /* 0x000000dc191e7211 */ /* 0x080fe200078010ff */
[----:B------:R-:W-:Y:S02]  /*3ac0*/  IMAD.U32 R25, RZ, RZ, UR17 ;  /* 0x00000011ff197e24 */ /* 0x000fe4000f8e00ff */
[----:B------:R-:W-:Y:S01]  /*3ad0*/  IMAD.U32 R35, RZ, RZ, UR18 ;  /* 0x00000012ff237e24 */ /* 0x000fe2000f8e00ff */
[-C--:B------:R-:W-:Y:S01]  /*3ae0*/  LEA.HI.X.SX32 R31, R101, R221.reuse, 0x2, P0 ;  /* 0x000000dd651f7211 */ /* 0x080fe200000f16ff */
[----:B------:R-:W-:Y:S03]  /*3af0*/  IMAD.U32 R33, RZ, RZ, UR18 ;  /* 0x00000012ff217e24 */ /* 0x000fe6000f8e00ff */
[-C--:B------:R-:W-:Y:S01]  /*3b00*/  LEA R102, P3, R35, R220.reuse, 0x2 ;  /* 0x000000dc23667211 */ /* 0x080fe200078610ff */
[----:B------:R3:W-:Y:S01]  /*3b10*/  RED.E.ADD.F32.FTZ.RN.STRONG.GPU [R30.64], R5 ;  /* 0x000000051e00798e */ /* 0x0007e2000c10e798 */
[----:B------:R-:W-:Y:S01]  /*3b20*/  IMAD.U32 R27, RZ, RZ, UR16 ;  /* 0x00000010ff1b7e24 */ /* 0x000fe2000f8e00ff */
[-C--:B------:R-:W-:Y:S01]  /*3b30*/  LEA.HI.X.SX32 R105, R25, R221.reuse, 0x2, P2 ;  /* 0x000000dd19697211 */ /* 0x080fe200010f16ff */
[----:B------:R-:W-:Y:S01]  /*3b40*/  IMAD.U32 R25, RZ, RZ, UR15 ;  /* 0x0000000fff197e24 */ /* 0x000fe2000f8e00ff */
[-C--:B------:R-:W-:Y:S01]  /*3b50*/  LEA.HI.X.SX32 R103, R33, R221.reuse, 0x2, P3 ;  /* 0x000000dd21677211 */ /* 0x080fe200018f16ff */
[----:B------:R-:W-:Y:S01]  /*3b60*/  IMAD.U32 R35, RZ, RZ, UR14 ;  /* 0x0000000eff237e24 */ /* 0x000fe2000f8e00ff */
[-C--:B------:R-:W-:Y:S01]  /*3b70*/  LEA R106, P0, R27, R220.reuse, 0x2 ;  /* 0x000000dc1b6a7211 */ /* 0x080fe200078010ff */
[----:B------:R-:W-:Y:S01]  /*3b80*/  IMAD.U32 R101, RZ, RZ, UR15 ;  /* 0x0000000fff657e24 */ /* 0x000fe2000f8e00ff */
[-C--:B------:R-:W-:Y:S01]  /*3b90*/  LEA R24, P3, R25, R220.reuse, 0x2 ;  /* 0x000000dc19187211 */ /* 0x080fe200078610ff */
[----:B------:R4:W-:Y:S01]  /*3ba0*/  RED.E.ADD.F32.FTZ.RN.STRONG.GPU [R102.64], R6 ;  /* 0x000000066600798e */ /* 0x0009e2000c10e798 */
[----:B-1----:R-:W-:Y:S01]  /*3bb0*/  IMAD.U32 R29, RZ, RZ, UR16 ;  /* 0x00000010ff1d7e24 */ /* 0x002fe2000f8e00ff */
[-C--:B------:R-:W-:Y:S01]  /*3bc0*/  LEA R28, P2, R35, R220.reuse, 0x2 ;  /* 0x000000dc231c7211 */ /* 0x080fe200078410ff */
[----:B------:R-:W-:Y:S01]  /*3bd0*/  IMAD.U32 R33, RZ, RZ, UR14 ;  /* 0x0000000eff217e24 */ /* 0x000fe2000f8e00ff */
[----:B------:R1:W-:Y:S01]  /*3be0*/  RED.E.ADD.F32.FTZ.RN.STRONG.GPU [R104.64], R7 ;  /* 0x000000076800798e */ /* 0x0003e2000c10e798 */
[-C--:B------:R-:W-:Y:S01]  /*3bf0*/  LEA.HI.X.SX32 R25, R101, R221.reuse, 0x2, P3 ;  /* 0x000000dd65197211 */ /* 0x080fe200018f16ff */
[----:B------:R-:W-:Y:S01]  /*3c00*/  IMAD.U32 R27, RZ, RZ, UR12 ;  /* 0x0000000cff1b7e24 */ /* 0x000fe2000f8e00ff */
[-C--:B------:R-:W-:Y:S01]  /*3c10*/  LEA.HI.X.SX32 R107, R29, R221.reuse, 0x2, P0 ;  /* 0x000000dd1d6b7211 */ /* 0x080fe200000f16ff */
[----:B------:R-:W-:Y:S02]  /*3c20*/  IMAD.U32 R29, RZ, RZ, UR13 ;  /* 0x0000000dff1d7e24 */ /* 0x000fe4000f8e00ff */
[----:B------:R-:W-:Y:S02]  /*3c30*/  IMAD.U32 R35, RZ, RZ, UR10 ;  /* 0x0000000aff237e24 */ /* 0x000fe4000f8e00ff */
[----:B------:R-:W-:Y:S01]  /*3c40*/  RED.E.ADD.F32.FTZ.RN.STRONG.GPU [R106.64], R8 ;  /* 0x000000086a00798e */ /* 0x000fe2000c10e798 */
[-C--:B--2---:R-:W-:Y:S01]  /*3c50*/  LEA R4, P0, R29, R220.reuse, 0x2 ;  /* 0x000000dc1d047211 */ /* 0x084fe200078010ff */
[----:B------:R-:W-:Y:S01]  /*3c60*/  IMAD.U32 R101, RZ, RZ, UR11 ;  /* 0x0000000bff657e24 */ /* 0x000fe2000f8e00ff */
[-C--:B------:R-:W-:Y:S01]  /*3c70*/  LEA.HI.X.SX32 R29, R33, R221.reuse, 0x2, P2 ;  /* 0x000000dd211d7211 */ /* 0x080fe200010f16ff */
[----:B------:R2:W-:Y:S01]  /*3c80*/  RED.E.ADD.F32.FTZ.RN.STRONG.GPU [R24.64], R9 ;  /* 0x000000091800798e */ /* 0x0005e2000c10e798 */
[----:B------:R-:W-:Y:S02]  /*3c90*/  IMAD.U32 R33, RZ, RZ, UR9 ;  /* 0x00000009ff217e24 */ /* 0x000fe4000f8e00ff */
[----:B---3--:R-:W-:Y:S01]  /*3ca0*/  IMAD.U32 R5, RZ, RZ, UR13 ;  /* 0x0000000dff057e24 */ /* 0x008fe2000f8e00ff */
[----:B------:R3:W-:Y:S02]  /*3cb0*/  RED.E.ADD.F32.FTZ.RN.STRONG.GPU [R28.64], R10 ;  /* 0x0000000a1c00798e */ /* 0x0007e4000c10e798 */
[-C--:B------:R-:W-:Y:S02]  /*3cc0*/  LEA R32, P3, R33, R220.reuse, 0x2 ;  /* 0x000000dc21207211 */ /* 0x080fe400078610ff */
[-C--:B------:R-:W-:Y:S02]  /*3cd0*/  LEA.HI.X.SX32 R5, R5, R221.reuse, 0x2, P0 ;  /* 0x000000dd05057211 */ /* 0x080fe400000f16ff */
[-C--:B----4-:R-:W-:Y:S01]  /*3ce0*/  LEA R6, P2, R27, R220.reuse, 0x2 ;  /* 0x000000dc1b067211 */ /* 0x090fe200078410ff */
[----:B------:R-:W-:Y:S02]  /*3cf0*/  IMAD.U32 R27, RZ, RZ, UR11 ;  /* 0x0000000bff1b7e24 */ /* 0x000fe4000f8e00ff */
[----:B------:R4:W-:Y:S01]  /*3d00*/  RED.E.ADD.F32.FTZ.RN.STRONG.GPU [R4.64], R11 ;  /* 0x0000000b0400798e */ /* 0x0009e2000c10e798 */
[----:B-1----:R-:W-:Y:S01]  /*3d10*/  IMAD.U32 R7, RZ, RZ, UR12 ;  /* 0x0000000cff077e24 */ /* 0x002fe2000f8e00ff */
[C---:B------:R-:W-:Y:S02]  /*3d20*/  IADD3 R104, R174.reuse, 0x40, RZ ;  /* 0x00000040ae687810 */ /* 0x040fe40007ffe0ff */
[----:B------:R-:W-:Y:S01]  /*3d30*/  RED.E.ADD.F32.FTZ.RN.STRONG.GPU [R220.64+0x80], R12 ;  /* 0x0000800cdc00798e */ /* 0x000fe2000c10e798 */
[-C--:B------:R-:W-:Y:S02]  /*3d40*/  LEA R26, P0, R27, R220.reuse, 0x2 ;  /* 0x000000dc1b1a7211 */ /* 0x080fe400078010ff */
[-C--:B------:R-:W-:Y:S01]  /*3d50*/  LEA.HI.X.SX32 R7, R7, R221.reuse, 0x2, P2 ;  /* 0x000000dd07077211 */ /* 0x080fe200010f16ff */
[----:B------:R1:W-:Y:S01]  /*3d60*/  RED.E.ADD.F32.FTZ.RN.STRONG.GPU [R30.64+0x80], R13 ;  /* 0x0000800d1e00798e */ /* 0x0003e2000c10e798 */
[-C--:B------:R-:W-:Y:S02]  /*3d70*/  LEA.HI.X.SX32 R27, R101, R221.reuse, 0x2, P0 ;  /* 0x000000dd651b7211 */ /* 0x080fe400000f16ff */
[----:B------:R-:W-:Y:S01]  /*3d80*/  @P1 IADD3 R104, R174, -0x40, RZ ;  /* 0xffffffc0ae681810 */ /* 0x000fe20007ffe0ff */
[----:B------:R-:W-:Y:S01]  /*3d90*/  RED.E.ADD.F32.FTZ.RN.STRONG.GPU [R6.64], R14 ;  /* 0x0000000e0600798e */ /* 0x000fe2000c10e798 */
[----:B--2---:R-:W-:Y:S02]  /*3da0*/  IMAD.U32 R9, RZ, RZ, UR7 ;  /* 0x00000007ff097e24 */ /* 0x004fe4000f8e00ff */
[----:B------:R-:W-:Y:S01]  /*3db0*/  IMAD.U32 R25, RZ, RZ, UR8 ;  /* 0x00000008ff197e24 */ /* 0x000fe2000f8e00ff */
[----:B------:R-:W-:Y:S01]  /*3dc0*/  RED.E.ADD.F32.FTZ.RN.STRONG.GPU [R26.64], R15 ;  /* 0x0000000f1a00798e */ /* 0x000fe2000c10e798 */
[----:B---3--:R-:W-:Y:S01]  /*3dd0*/  IMAD.U32 R29, RZ, RZ, UR10 ;  /* 0x0000000aff1d7e24 */ /* 0x008fe2000f8e00ff */
[-C--:B------:R-:W-:Y:S02]  /*3de0*/  LEA R28, P4, R35, R220.reuse, 0x2 ;  /* 0x000000dc231c7211 */ /* 0x080fe400078810ff */
[-C--:B------:R-:W-:Y:S01]  /*3df0*/  LEA R106, P0, R9, R220.reuse, 0x2 ;  /* 0x000000dc096a7211 */ /* 0x080fe200078010ff */
[----:B------:R-:W-:Y:S01]  /*3e00*/  LDSM.16.MT88.4 R20, [R104] ;  /* 0x000000006814783b */ /* 0x000fe20000004200 */
[-C--:B------:R-:W-:Y:S02]  /*3e10*/  LEA.HI.X.SX32 R29, R29, R221.reuse, 0x2, P4 ;  /* 0x000000dd1d1d7211 */ /* 0x080fe400020f16ff */
[----:B------:R-:W-:Y:S01]  /*3e20*/  LEA R100, P2, R25, R220, 0x2 ;  /* 0x000000dc19647211 */ /* 0x000fe200078410ff */
[----:B----4-:R-:W-:Y:S02]  /*3e30*/  IMAD.U32 R5, RZ, RZ, UR9 ;  /* 0x00000009ff057e24 */ /* 0x010fe4000f8e00ff */
[----:B------:R-:W-:Y:S01]  /*3e40*/  RED.E.ADD.F32.FTZ.RN.STRONG.GPU [R28.64], R16 ;  /* 0x000000101c00798e */ /* 0x000fe2000c10e798 */
[----:B------:R-:W-:Y:S01]  /*3e50*/  IMAD.U32 R11, RZ, RZ, UR7 ;  /* 0x00000007ff0b7e24 */ /* 0x000fe2000f8e00ff */
[----:B------:R-:W-:Y:S02]  /*3e60*/  ISETP.GT.AND P4, PT, R216, RZ, PT ;  /* 0x000000ffd800720c */ /* 0x000fe40003f84270 */
[-C--:B------:R-:W-:Y:S01]  /*3e70*/  LEA.HI.X.SX32 R33, R5, R221.reuse, 0x2, P3 ;  /* 0x000000dd05217211 */ /* 0x080fe200018f16ff */
[----:B------:R-:W-:Y:S01]  /*3e80*/  LDSM.16.MT88.4 R24, [R176+0xa800] ;  /* 0x00a80000b018783b */ /* 0x000fe20000004200 */
[-C--:B------:R-:W-:Y:S01]  /*3e90*/  LEA.HI.X.SX32 R107, R11, R221.reuse, 0x2, P0 ;  /* 0x000000dd0b6b7211 */ /* 0x080fe200000f16ff */
[----:B-1----:R-:W-:Y:S01]  /*3ea0*/  IMAD.U32 R13, RZ, RZ, UR8 ;  /* 0x00000008ff0d7e24 */ /* 0x002fe2000f8e00ff */
[----:B------:R-:W-:Y:S01]  /*3eb0*/  @P5 IADD3 R204, P3, R204, -0x100, RZ ;  /* 0xffffff00cccc5810 */ /* 0x000fe20007f7e0ff */
[----:B------:R-:W-:Y:S03]  /*3ec0*/  LDSM.16.MT88.4 R4, [R176+0xa000] ;  /* 0x00a00000b004783b */ /* 0x000fe60000004200 */
[----:B------:R-:W-:Y:S01]  /*3ed0*/  LEA.HI.X.SX32 R101, R13, R221, 0x2, P2 ;  /* 0x000000dd0d657211 */ /* 0x000fe200010f16ff */
[----:B------:R-:W1:Y:S01]  /*3ee0*/  LDSM.16.MT88.4 R8, [R174] ;  /* 0x00000000ae08783b */ /* 0x000e620000004200 */
[----:B------:R-:W-:Y:S02]  /*3ef0*/  @P5 IADD3 R206, P2, R206, -0x100, RZ ;  /* 0xffffff00cece5810 */ /* 0x000fe40007f5e0ff */
[----:B------:R-:W-:Y:S01]  /*3f00*/  @P5 IADD3.X R205, R205, -0x1, RZ, P3, !PT ;  /* 0xffffffffcdcd5810 */ /* 0x000fe20001ffe4ff */
[----:B------:R-:W-:Y:S01]  /*3f10*/  RED.E.ADD.F32.FTZ.RN.STRONG.GPU [R32.64], R17 ;  /* 0x000000112000798e */ /* 0x000fe2000c10e798 */
[----:B------:R-:W-:Y:S03]  /*3f20*/  @P5 IADD3.X R207, R207, -0x1, RZ, P2, !PT ;  /* 0xffffffffcfcf5810 */ /* 0x000fe600017fe4ff */
[----:B------:R-:W-:Y:S04]  /*3f30*/  RED.E.ADD.F32.FTZ.RN.STRONG.GPU [R100.64], R18 ;  /* 0x000000126400798e */ /* 0x000fe8000c10e798 */
[----:B------:R-:W2:Y:S04]  /*3f40*/  LDSM.16.MT88.4 R12, [R176+0xc000] ;  /* 0x00c00000b00c783b */ /* 0x000ea80000004200 */
[----:B------:R-:W-:Y:S04]  /*3f50*/  RED.E.ADD.F32.FTZ.RN.STRONG.GPU [R106.64], R19 ;  /* 0x000000136a00798e */ /* 0x000fe8000c10e798 */
[----:B------:R-:W3:Y:S04]  /*3f60*/  LDSM.16.MT88.4 R28, [R174+0x800] ;  /* 0x00080000ae1c783b */ /* 0x000ee80000004200 */
[----:B------:R-:W4:Y:S04]  /*3f70*/  LDSM.16.MT88.4 R32, [R176+0xc800] ;  /* 0x00c80000b020783b */ /* 0x000f280000004200 */
[----:B------:R-:W3:Y:S04]  /*3f80*/  LDSM.16.MT88.4 R100, [R104+0x800] ;  /* 0x000800006864783b */ /* 0x000ee80000004200 */
[----:B------:R-:W-:Y:S01]  /*3f90*/  LDSM.16.MT88.4 R16, [R176+0xd000] ;  /* 0x00d00000b010783b */ /* 0x000fe20000004200 */
[-C--:B-1----:R-:W-:Y:S08]  /*3fa0*/  HMMA.16816.F32.BF16 R68, R4, R8.reuse, R68 ;  /* 0x000000080444723c */ /* 0x082ff00000041844 */
[C---:B--2---:R-:W-:Y:S08]  /*3fb0*/  HMMA.16816.F32.BF16 R72, R12.reuse, R8, R72 ;  /* 0x000000080c48723c */ /* 0x044ff00000041848 */
[-C--:B------:R-:W-:Y:S08]  /*3fc0*/  HMMA.16816.F32.BF16 R76, R12, R10.reuse, R76 ;  /* 0x0000000a0c4c723c */ /* 0x080ff0000004184c */
[C---:B------:R-:W-:Y:S01]  /*3fd0*/  HMMA.16816.F32.BF16 R80, R4.reuse, R10, R80 ;  /* 0x0000000a0450723c */ /* 0x040fe20000041850 */
[----:B------:R-:W-:Y:S07]  /*3fe0*/  LDSM.16.MT88.4 R8, [R176+0xb000] ;  /* 0x00b00000b008783b */ /* 0x000fee0000004200 */
[-C--:B------:R-:W-:Y:S08]  /*3ff0*/  HMMA.16816.F32.BF16 R84, R4, R20.reuse, R84 ;  /* 0x000000140454723c */ /* 0x080ff00000041854 */
[C---:B------:R-:W-:Y:S08]  /*4000*/  HMMA.16816.F32.BF16 R88, R12.reuse, R20, R88 ;  /* 0x000000140c58723c */ /* 0x040ff00000041858 */
[-C--:B------:R-:W-:Y:S01]  /*4010*/  HMMA.16816.F32.BF16 R92, R12, R22.reuse, R92 ;  /* 0x000000160c5c723c */ /* 0x080fe2000004185c */
[----:B------:R-:W1:Y:S07]  /*4020*/  LDSM.16.MT88.4 R12, [R174+0x1000] ;  /* 0x00100000ae0c783b */ /* 0x000e6e0000004200 */
[----:B------:R-:W-:Y:S01]  /*4030*/  HMMA.16816.F32.BF16 R96, R4, R22, R96 ;  /* 0x000000160460723c */ /* 0x000fe20000041860 */
[----:B------:R-:W2:Y:S04]  /*4040*/  LDSM.16.MT88.4 R4, [R104+0x1000] ;  /* 0x001000006804783b */ /* 0x000ea80000004200 */
        /* <DEDUP_REMOVED lines=35> */
.L_x_191:
[----:B------:R-:W-:Y:S01]  /*4280*/  BAR.SYNC.DEFER_BLOCKING 0x0 ;  /* 0x0000000000007b1d */ /* 0x000fe20000010000 */
[----:B------:R-:W-:Y:S01]  /*4290*/  FMUL.FTZ R68, R68, c[0x0][0x2e0] ;  /* 0x0000b80044447a20 */ /* 0x000fe20000410000 */
[----:B------:R-:W-:Y:S01]  /*42a0*/  F2FP.BF16.PACK_AB R37, R37, R36 ;  /* 0x000000242525723e */ /* 0x000fe200000010ff */
[----:B------:R-:W-:Y:S01]  /*42b0*/  FMUL.FTZ R69, R69, c[0x0][0x2e0] ;  /* 0x0000b80045457a20 */ /* 0x000fe20000410000 */
[----:B------:R-:W-:Y:S01]  /*42c0*/  F2FP.BF16.PACK_AB R39, R39, R38 ;  /* 0x000000262727723e */ /* 0x000fe200000010ff */
[----:B------:R-:W-:Y:S01]  /*42d0*/  FMUL.FTZ R70, R70, c[0x0][0x2e0] ;  /* 0x0000b80046467a20 */ /* 0x000fe20000410000 */
[----:B------:R-:W4:Y:S01]  /*42e0*/  S2R R0, SR_CTAID.Y ;  /* 0x0000000000007919 */ /* 0x000f220000002600 */
        /* <DEDUP_REMOVED lines=19> */
[----:B------:R-:W-:Y:S01]  /*4420*/  STS [R194], R69 ;  /* 0x00000045c2007388 */ /* 0x000fe20000000800 */
[----:B------:R-:W-:Y:S01]  /*4430*/  FMUL.FTZ R77, R77, c[0x0][0x2e0] ;  /* 0x0000b8004d4d7a20 */ /* 0x000fe20000410000 */
[----:B------:R-:W-:Y:S01]  /*4440*/  F2FP.BF16.PACK_AB R75, R75, R74 ;  /* 0x0000004a4b4b723e */ /* 0x000fe200000010ff */
[----:B------:R-:W-:Y:S01]  /*4450*/  FMUL.FTZ R78, R78, c[0x0][0x2e0] ;  /* 0x0000b8004e4e7a20 */ /* 0x000fe20000410000 */
[----:B------:R-:W-:Y:S01]  /*4460*/  STS [R194+0x400], R71 ;  /* 0x00040047c2007388 */ /* 0x000fe20000000800 */
[----:B------:R-:W-:Y:S01]  /*4470*/  FMUL.FTZ R79, R79, c[0x0][0x2e0] ;  /* 0x0000b8004f4f7a20 */ /* 0x000fe20000410000 */
[----:B------:R-:W-:Y:S01]  /*4480*/  F2FP.BF16.PACK_AB R77, R77, R76 ;  /* 0x0000004c4d4d723e */ /* 0x000fe200000010ff */
[----:B------:R-:W-:Y:S01]  /*4490*/  FMUL.FTZ R84, R84, c[0x0][0x2e0] ;  /* 0x0000b80054547a20 */ /* 0x000fe20000410000 */
[----:B------:R-:W-:Y:S01]  /*44a0*/  STS [R198], R81 ;  /* 0x00000051c6007388 */ /* 0x000fe20000000800 */
        /* <DEDUP_REMOVED lines=30> */
[----:B------:R-:W-:Y:S01]  /*4690*/  IMAD R2, R183, c[0x0][0x3a0], RZ ;  /* 0x0000e800b7027a24 */ /* 0x000fe200078e02ff */
[----:B------:R-:W-:Y:S01]  /*46a0*/  STS [R203], R96 ;  /* 0x00000060cb007388 */ /* 0x000fe20000000800 */
[----:B------:R-:W-:Y:S01]  /*46b0*/  F2FP.BF16.PACK_AB R45, R45, R44 ;  /* 0x0000002c2d2d723e */ /* 0x000fe200000010ff */
[----:B------:R-:W-:Y:S01]  /*46c0*/  IMAD.WIDE.U32 R14, R189, c[0x0][0x3a0], RZ ;  /* 0x0000e800bd0e7a25 */ /* 0x000fe200078e00ff */
[----:B------:R-:W-:Y:S01]  /*46d0*/  F2FP.BF16.PACK_AB R94, R95, R94 ;  /* 0x0000005e5f5e723e */ /* 0x000fe200000010ff */
[----:B------:R-:W-:Y:S01]  /*46e0*/  STS [R203+0x400], R98 ;  /* 0x00040062cb007388 */ /* 0x000fe20000000800 */
[----:B------:R-:W-:Y:S01]  /*46f0*/  F2FP.BF16.PACK_AB R47, R47, R46 ;  /* 0x0000002e2f2f723e */ /* 0x000fe200000010ff */
[----:B------:R-:W-:Y:S01]  /*4700*/  IMAD R3, R189, c[0x0][0x3a4], R2 ;  /* 0x0000e900bd037a24 */ /* 0x000fe200078e0202 */
[----:B------:R-:W-:Y:S01]  /*4710*/  F2FP.BF16.PACK_AB R53, R53, R52 ;  /* 0x000000343535723e */ /* 0x000fe200000010ff */
[----:B------:R-:W-:Y:S01]  /*4720*/  IMAD R2, R183, c[0x0][0x3a8], RZ ;  /* 0x0000ea00b7027a24 */ /* 0x000fe200078e02ff */
[----:B------:R-:W-:Y:S01]  /*4730*/  STS [R196+0x2000], R89 ;  /* 0x00200059c4007388 */ /* 0x000fe20000000800 */
[----:B------:R-:W-:Y:S01]  /*4740*/  F2FP.BF16.PACK_AB R55, R55, R54 ;  /* 0x000000363737723e */ /* 0x000fe200000010ff */
[----:B------:R-:W-:Y:S01]  /*4750*/  IMAD.MOV.U32 R8, RZ, RZ, R190 ;  /* 0x000000ffff087224 */ /* 0x000fe200078e00be */
[----:B------:R-:W-:Y:S01]  /*4760*/  F2FP.BF16.PACK_AB R64, R65, R64 ;  /* 0x000000404140723e */ /* 0x000fe200000010ff */
[----:B------:R-:W-:Y:S01]  /*4770*/  STS [R196+0x2400], R91 ;  /* 0x0024005bc4007388 */ /* 0x000fe20000000800 */
[----:B------:R-:W-:Y:S01]  /*4780*/  IMAD R7, R189, c[0x0][0x3ac], R2 ;  /* 0x0000eb00bd077a24 */ /* 0x000fe200078e0202 */
[----:B------:R-:W-:Y:S01]  /*4790*/  F2FP.BF16.PACK_AB R66, R67, R66 ;  /* 0x000000424342723e */ /* 0x000fe200000010ff */
[----:B------:R-:W-:Y:S01]  /*47a0*/  IMAD.WIDE.U32 R12, R189, c[0x0][0x3a8], RZ ;  /* 0x0000ea00bd0c7a25 */ /* 0x000fe200078e00ff */
[----:B------:R-:W-:Y:S01]  /*47b0*/  STS [R203+0x2000], R92 ;  /* 0x0020005ccb007388 */ /* 0x000fe20000000800 */
[----:B------:R-:W-:Y:S01]  /*47c0*/  F2FP.BF16.PACK_AB R57, R57, R56 ;  /* 0x000000383939723e */ /* 0x000fe200000010ff */
[----:B------:R-:W-:Y:S01]  /*47d0*/  ULDC.64 UR8, c[0x0][0x3a0] ;  /* 0x0000e80000087ab9 */ /* 0x000fe20000000a00 */
[----:B------:R-:W-:Y:S01]  /*47e0*/  F2FP.BF16.PACK_AB R59, R59, R58 ;  /* 0x0000003a3b3b723e */ /* 0x000fe200000010ff */
[----:B------:R-:W-:Y:S01]  /*47f0*/  STS [R203+0x2400], R94 ;  /* 0x0024005ecb007388 */ /* 0x000fe20000000800 */
[----:B------:R-:W-:Y:S01]  /*4800*/  F2FP.BF16.PACK_AB R60, R61, R60 ;  /* 0x0000003c3d3c723e */ /* 0x000fe200000010ff */
[----:B------:R-:W-:Y:S01]  /*4810*/  USHF.L.U32 UR7, UR8, 0x6, URZ ;  /* 0x0000000608077899 */ /* 0x000fe2000800063f */
[----:B------:R-:W-:Y:S01]  /*4820*/  F2FP.BF16.PACK_AB R62, R63, R62 ;  /* 0x0000003e3f3e723e */ /* 0x000fe200000010ff */
[----:B------:R3:W-:Y:S01]  /*4830*/  STS [R194+0x4000], R37 ;  /* 0x00400025c2007388 */ /* 0x0007e20000000800 */
[----:B----4-:R-:W-:Y:S01]  /*4840*/  SHF.R.S32.HI R5, RZ, 0x1f, R0 ;  /* 0x0000001fff057819 */ /* 0x010fe20000011400 */
[----:B------:R-:W-:Y:S01]  /*4850*/  USHF.L.U64.HI UR10, UR8, UR4, UR9 ;  /* 0x00000004080a7299 */ /* 0x000fe20008010209 */
[----:B------:R-:W-:Y:S01]  /*4860*/  IADD3 R15, R15, R3, RZ ;  /* 0x000000030f0f7210 */ /* 0x000fe20007ffe0ff */
[----:B------:R4:W-:Y:S01]  /*4870*/  STS [R194+0x4400], R39 ;  /* 0x00440027c2007388 */ /* 0x0009e20000000800 */
[----:B------:R-:W-:Y:S01]  /*4880*/  SHF.R.S32.HI R9, RZ, 0x1f, R190 ;  /* 0x0000001fff097819 */ /* 0x000fe200000114be */
[----:B------:R-:W-:Y:S01]  /*4890*/  IMAD R3, R5, c[0x0][0x388], RZ ;  /* 0x0000e20005037a24 */ /* 0x000fe200078e02ff */
[----:B------:R-:W-:Y:S01]  /*48a0*/  IADD3 R13, R13, R7, RZ ;  /* 0x000000070d0d7210 */ /* 0x000fe20007ffe0ff */
[----:B------:R-:W2:Y:S01]  /*48b0*/  S2R R2, SR_CTAID.Z ;  /* 0x0000000000027919 */ /* 0x000ea20000002700 */
[----:B------:R-:W-:Y:S01]  /*48c0*/  IMAD R5, R5, c[0x0][0x390], RZ ;  /* 0x0000e40005057a24 */ /* 0x000fe200078e02ff */
[----:B------:R-:W-:Y:S01]  /*48d0*/  ULDC.64 UR8, c[0x0][0x3a8] ;  /* 0x0000ea0000087ab9 */ /* 0x000fe20000000a00 */
[----:B------:R-:W-:Y:S01]  /*48e0*/  IMAD.WIDE.U32 R10, R0, c[0x0][0x388], R8 ;  /* 0x0000e200000a7a25 */ /* 0x000fe200078e0008 */
[----:B------:R-:W-:Y:S01]  /*48f0*/  STS [R198+0x4000], R49 ;  /* 0x00400031c6007388 */ /* 0x000fe20000000800 */
[----:B------:R-:W-:-:S02]  /*4900*/  USHF.L.U32 UR11, UR8, 0x6, URZ ;  /* 0x00000006080b7899 */ /* 0x000fc4000800063f */
[C---:B------:R-:W-:Y:S01]  /*4910*/  IMAD R3, R0.reuse, c[0x0][0x38c], R3 ;  /* 0x0000e30000037a24 */ /* 0x040fe200078e0203 */
[----:B------:R-:W-:Y:S01]  /*4920*/  STS [R197+0x4000], R50 ;  /* 0x00400032c5007388 */ /* 0x000fe20000000800 */
[C---:B------:R-:W-:Y:S01]  /*4930*/  IMAD.WIDE.U32 R8, R0.reuse, c[0x0][0x390], R8 ;  /* 0x0000e40000087a25 */ /* 0x040fe200078e0008 */
[----:B------:R-:W-:Y:S01]  /*4940*/  MOV R18, R10 ;  /* 0x0000000a00127202 */ /* 0x000fe20000000f00 */
[----:B------:R-:W-:Y:S01]  /*4950*/  USHF.L.U64.HI UR9, UR8, UR4, UR9 ;  /* 0x0000000408097299 */ /* 0x000fe20008010209 */
[----:B------:R1:W-:Y:S01]  /*4960*/  STS [R194+0x6000], R41 ;  /* 0x00600029c2007388 */ /* 0x0003e20000000800 */
[----:B------:R-:W-:Y:S02]  /*4970*/  IMAD R0, R0, c[0x0][0x394], R5 ;  /* 0x0000e50000007a24 */ /* 0x000fe400078e0205 */
[----:B------:R-:W-:Y:S01]  /*4980*/  IMAD.IADD R19, R11, 0x1, R3 ;  /* 0x000000010b137824 */ /* 0x000fe200078e0203 */
[----:B------:R-:W-:Y:S01]  /*4990*/  STS [R194+0x6400], R43 ;  /* 0x0064002bc2007388 */ /* 0x000fe20000000800 */
[----:B------:R-:W-:-:S02]  /*49a0*/  IMAD.IADD R9, R9, 0x1, R0 ;  /* 0x0000000109097824 */ /* 0x000fc400078e0200 */
[----:B---3--:R-:W-:Y:S01]  /*49b0*/  IMAD R37, R201, c[0x0][0x3a0], RZ ;  /* 0x0000e800c9257a24 */ /* 0x008fe200078e02ff */
[----:B------:R3:W-:Y:S01]  /*49c0*/  STS [R198+0x6000], R45 ;  /* 0x0060002dc6007388 */ /* 0x0007e20000000800 */
[----:B----4-:R-:W-:-:S03]  /*49d0*/  IMAD.WIDE.U32 R38, R202, c[0x0][0x3a0], R14 ;  /* 0x0000e800ca267a25 */ /* 0x010fc600078e000e */
[----:B------:R4:W-:Y:S01]  /*49e0*/  STS [R198+0x6400], R47 ;  /* 0x0064002fc6007388 */ /* 0x0009e20000000800 */
[----:B--2---:R-:W-:Y:S01]  /*49f0*/  SHF.R.S32.HI R16, RZ, 0x1f, R2 ;  /* 0x0000001fff107819 */ /* 0x004fe20000011402 */
[----:B------:R-:W-:Y:S02]  /*4a00*/  IMAD.WIDE.U32 R8, R2, c[0x0][0x3c0], R8 ;  /* 0x0000f00002087a25 */ /* 0x000fe400078e0008 */
[----:B------:R-:W-:Y:S02]  /*4a10*/  STS [R196+0x4000], R53 ;  /* 0x00400035c4007388 */ /* 0x000fe40000000800 */
[C---:B------:R-:W-:Y:S02]  /*4a20*/  IMAD R11, R16.reuse, c[0x0][0x3b8], RZ ;  /* 0x0000ee00100b7a24 */ /* 0x040fe400078e02ff */
[----:B------:R-:W-:Y:S01]  /*4a30*/  STS [R196+0x4400], R55 ;  /* 0x00440037c4007388 */ /* 0x000fe20000000800 */
[----:B------:R-:W-:Y:S02]  /*4a40*/  IMAD R3, R16, c[0x0][0x3c0], RZ ;  /* 0x0000f00010037a24 */ /* 0x000fe400078e02ff */
[C---:B------:R-:W-:Y:S01]  /*4a50*/  IMAD R0, R2.reuse, c[0x0][0x3bc], R11 ;  /* 0x0000ef0002007a24 */ /* 0x040fe200078e020b */
[----:B------:R-:W-:Y:S01]  /*4a60*/  STS [R203+0x4000], R64 ;  /* 0x00400040cb007388 */ /* 0x000fe20000000800 */
[----:B------:R-:W-:-:S03]  /*4a70*/  IMAD.WIDE.U32 R10, R2, c[0x0][0x3b8], R18 ;  /* 0x0000ee00020a7a25 */ /* 0x000fc600078e0012 */
[----:B------:R-:W-:Y:S01]  /*4a80*/  STS [R203+0x4400], R66 ;  /* 0x00440042cb007388 */ /* 0x000fe20000000800 */
[----:B-1----:R-:W-:Y:S01]  /*4a90*/  IMAD.WIDE.U32 R40, R202, c[0x0][0x3a8], R12 ;  /* 0x0000ea00ca287a25 */ /* 0x002fe200078e000c */
[----:B------:R-:W-:Y:S02]  /*4aa0*/  IADD3 R0, R11, R0, RZ ;  /* 0x000000000b007210 */ /* 0x000fe40007ffe0ff */
[----:B------:R-:W-:Y:S01]  /*4ab0*/  STS [R196+0x6000], R57 ;  /* 0x00600039c4007388 */ /* 0x000fe20000000800 */
[----:B------:R-:W-:Y:S01]  /*4ac0*/  IMAD R3, R2, c[0x0][0x3c4], R3 ;  /* 0x0000f10002037a24 */ /* 0x000fe200078e0203 */
[----:B------:R-:W-:Y:S01]  /*4ad0*/  IADD3 R2, P1, R10, R38, RZ ;  /* 0x000000260a027210 */ /* 0x000fe20007f3e0ff */
[----:B------:R-:W-:Y:S01]  /*4ae0*/  IMAD R201, R201, c[0x0][0x3a8], RZ ;  /* 0x0000ea00c9c97a24 */ /* 0x000fe200078e02ff */
[----:B------:R-:W-:Y:S01]  /*4af0*/  STS [R196+0x6400], R59 ;  /* 0x0064003bc4007388 */ /* 0x000fe20000000800 */
[----:B------:R-:W-:Y:S01]  /*4b00*/  IADD3 R38, P0, R8, R40, RZ ;  /* 0x0000002808267210 */ /* 0x000fe20007f1e0ff */
[C---:B------:R-:W-:Y:S01]  /*4b10*/  IMAD R37, R202.reuse, c[0x0][0x3a4], R37 ;  /* 0x0000e900ca257a24 */ /* 0x040fe200078e0225 */
[----:B------:R-:W-:Y:S01]  /*4b20*/  IADD3 R3, R9, R3, RZ ;  /* 0x0000000309037210 */ /* 0x000fe20007ffe0ff */
[----:B------:R-:W-:Y:S01]  /*4b30*/  STS [R203+0x6000], R60 ;  /* 0x0060003ccb007388 */ /* 0x000fe20000000800 */
[----:B------:R-:W-:-:S02]  /*4b40*/  IMAD R36, R202, c[0x0][0x3ac], R201 ;  /* 0x0000eb00ca247a24 */ /* 0x000fc400078e02c9 */
[----:B------:R-:W-:Y:S01]  /*4b50*/  IADD3.X R37, R0, R39, R37, P1, !PT ;  /* 0x0000002700257210 */ /* 0x000fe20000ffe425 */
[----:B------:R-:W-:Y:S04]  /*4b60*/  STS [R203+0x6400], R62 ;  /* 0x0064003ecb007388 */ /* 0x000fe80000000800 */
[----:B------:R-:W-:Y:S01]  /*4b70*/  BAR.SYNC.DEFER_BLOCKING 0x0 ;  /* 0x0000000000007b1d */ /* 0x000fe20000010000 */
[----:B------:R-:W-:Y:S02]  /*4b80*/  LEA R40, P1, R2, c[0x0][0x340], 0x1 ;  /* 0x0000d00002287a11 */ /* 0x000fe400078208ff */
[----:B------:R-:W-:Y:S02]  /*4b90*/  IADD3.X R3, R3, R41, R36, P0, !PT ;  /* 0x0000002903037210 */ /* 0x000fe400007fe424 */
[----:B------:R-:W-:-:S02]  /*4ba0*/  LEA R36, P0, R38, c[0x0][0x348], 0x1 ;  /* 0x0000d20026247a11 */ /* 0x000fc400078008ff */
[----:B------:R-:W-:Y:S02]  /*4bb0*/  LEA.HI.X R41, R2, c[0x0][0x344], R37, 0x1, P1 ;  /* 0x0000d10002297a11 */ /* 0x000fe400008f0c25 */
[----:B------:R-:W-:Y:S02]  /*4bc0*/  IADD3 R2, P1, R40, UR7, RZ ;  /* 0x0000000728027c10 */ /* 0x000fe4000ff3e0ff */
[----:B------:R-:W-:Y:S02]  /*4bd0*/  LEA.HI.X R37, R38, c[0x0][0x34c], R3, 0x1, P0 ;  /* 0x0000d30026257a11 */ /* 0x000fe400000f0c03 */
[----:B------:R-:W-:Y:S02]  /*4be0*/  IADD3.X R3, R41, UR10, RZ, P1, !PT ;  /* 0x0000000a29037c10 */ /* 0x000fe40008ffe4ff */
[----:B------:R-:W-:Y:S02]  /*4bf0*/  IADD3 R38, P0, R36, UR11, RZ ;  /* 0x0000000b24267c10 */ /* 0x000fe4000ff1e0ff */
[----:B------:R-:W-:-:S02]  /*4c00*/  IADD3 R44, P1, R2, UR7, RZ ;  /* 0x00000007022c7c10 */ /* 0x000fc4000ff3e0ff */
[----:B------:R-:W-:Y:S02]  /*4c10*/  IADD3.X R39, R37, UR9, RZ, P0, !PT ;  /* 0x0000000925277c10 */ /* 0x000fe400087fe4ff */
[----:B---3--:R-:W-:Y:S02]  /*4c20*/  IADD3.X R45, R3, UR10, RZ, P1, !PT ;  /* 0x0000000a032d7c10 */ /* 0x008fe40008ffe4ff */
[----:B------:R-:W-:Y:S01]  /*4c30*/  IADD3 R46, P0, R38, UR11, RZ ;  /* 0x0000000b262e7c10 */ /* 0x000fe2000ff1e0ff */
[----:B------:R-:W1:Y:S01]  /*4c40*/  LDS.128 R4, [R215+0x6000] ;  /* 0x00600000d7047984 */ /* 0x000e620000000c00 */
[----:B------:R-:W-:Y:S02]  /*4c50*/  IADD3 R42, P1, R44, UR7, RZ ;  /* 0x000000072c2a7c10 */ /* 0x000fe4000ff3e0ff */
[----:B----4-:R-:W-:Y:S01]  /*4c60*/  IADD3.X R47, R39, UR9, RZ, P0, !PT ;  /* 0x00000009272f7c10 */ /* 0x010fe200087fe4ff */
[----:B------:R-:W2:Y:S01]  /*4c70*/  LDS.128 R28, [R215+0x7000] ;  /* 0x00700000d71c7984 */ /* 0x000ea20000000c00 */
[----:B------:R-:W-:-:S03]  /*4c80*/  IADD3.X R43, R45, UR10, RZ, P1, !PT ;  /* 0x0000000a2d2b7c10 */ /* 0x000fc60008ffe4ff */
[----:B------:R-:W3:Y:S04]  /*4c90*/  LDS.128 R24, [R215+0x8000] ;  /* 0x00800000d7187984 */ /* 0x000ee80000000c00 */
[----:B------:R-:W4:Y:S04]  /*4ca0*/  LDS.128 R20, [R215+0x9000] ;  /* 0x00900000d7147984 */ /* 0x000f280000000c00 */
[----:B------:R-:W4:Y:S04]  /*4cb0*/  LDS.128 R16, [R215+0xa000] ;  /* 0x00a00000d7107984 */ /* 0x000f280000000c00 */
[----:B------:R-:W4:Y:S04]  /*4cc0*/  LDS.128 R12, [R215+0xb000] ;  /* 0x00b00000d70c7984 */ /* 0x000f280000000c00 */
[----:B------:R-:W4:Y:S04]  /*4cd0*/  LDS.128 R8, [R215+0xc000] ;  /* 0x00c00000d7087984 */ /* 0x000f280000000c00 */
[----:B------:R-:W4:Y:S04]  /*4ce0*/  LDS.128 R32, [R215+0xd000] ;  /* 0x00d00000d7207984 */ /* 0x000f280000000c00 */
[----:B-1----:R1:W-:Y:S04]  /*4cf0*/  STG.E.128 [R40.64], R4 ;  /* 0x0000000428007986 */ /* 0x0023e8000c101d18 */
[----:B--2---:R2:W-:Y:S04]  /*4d00*/  STG.E.128 [R2.64], R28 ;  /* 0x0000001c02007986 */ /* 0x0045e8000c101d18 */
[----:B---3--:R2:W-:Y:S04]  /*4d10*/  STG.E.128 [R44.64], R24 ;  /* 0x000000182c007986 */ /* 0x0085e8000c101d18 */
[----:B----4-:R2:W-:Y:S04]  /*4d20*/  STG.E.128 [R42.64], R20 ;  /* 0x000000142a007986 */ /* 0x0105e8000c101d18 */
[----:B------:R2:W-:Y:S04]  /*4d30*/  STG.E.128 [R36.64], R16 ;  /* 0x0000001024007986 */ /* 0x0005e8000c101d18 */
[----:B------:R2:W-:Y:S04]  /*4d40*/  STG.E.128 [R38.64], R12 ;  /* 0x0000000c26007986 */ /* 0x0005e8000c101d18 */
[----:B------:R2:W-:Y:S01]  /*4d50*/  STG.E.128 [R46.64], R8 ;  /* 0x000000082e007986 */ /* 0x0005e2000c101d18 */
[----:B-1----:R-:W-:-:S04]  /*4d60*/  IADD3 R4, P0, R46, UR11, RZ ;  /* 0x0000000b2e047c10 */ /* 0x002fc8000ff1e0ff */
[----:B------:R-:W-:-:S05]  /*4d70*/  IADD3.X R5, R47, UR9, RZ, P0, !PT ;  /* 0x000000092f057c10 */ /* 0x000fca00087fe4ff */
[----:B------:R2:W-:Y:S04]  /*4d80*/  STG.E.128 [R4.64], R32 ;  /* 0x0000002004007986 */ /* 0x0005e8000c101d18 */
.L_x_188:
[----:B------:R-:W-:Y:S02]  /*4d90*/  ULDC UR7, c[0x0][0x218] ;  /* 0x0000860000077ab9 */ /* 0x000fe40000000800 */
[----:B------:R-:W-:-:S04]  /*4da0*/  UIADD3 UR7, UR7, 0x7f, URZ ;  /* 0x0000007f07077890 */ /* 0x000fc8000fffe03f */
[----:B------:R-:W-:-:S04]  /*4db0*/  USHF.R.S32.HI UR8, URZ, 0x1f, UR7 ;  /* 0x0000001f3f087899 */ /* 0x000fc80008011407 */
[----:B------:R-:W-:-:S03]  /*4dc0*/  ULEA.HI UR8, UR8, UR7, URZ, 0x7 ;  /* 0x0000000708087291 */ /* 0x000fc6000f8f383f */
[----:B------:R-:W-:Y:S02]  /*4dd0*/  ULDC UR7, c[0x0][0xc] ;  /* 0x0000030000077ab9 */ /* 0x000fe40000000800 */
[----:B------:R-:W-:Y:S02]  /*4de0*/  UIADD3 UR22, UR22, UR7, URZ ;  /* 0x0000000716167290 */ /* 0x000fe4000fffe03f */
[----:B------:R-:W-:-:S04]  /*4df0*/  USHF.R.S32.HI UR8, URZ, 0x7, UR8 ;  /* 0x000000073f087899 */ /* 0x000fc80008011408 */
[----:B------:R-:W-:-:S06]  /*4e00*/  UISETP.GE.AND UP0, UPT, UR22, UR8, UPT ;  /* 0x000000081600728c */ /* 0x000fcc000bf06270 */
[----:B------:R-:W-:-:S13]  /*4e10*/  PLOP3.LUT P0, PT, PT, PT, UP0, 0x80, 0x0 ;  /* 0x000000000000781c */ /* 0x000fda0003f0f008 */
[----:B------:R-:W-:Y:S01]  /*4e20*/  @P0 CALL.REL.NOINC `(.L_x_195) ;  /* 0x0000001000000944 */ /* 0x000fe20003c00000 */
[----:B------:R-:W-:Y:S05]  /*4e30*/  BRA `(.L_x_196) ;  /* 0xffffbb4000007947 */ /* 0x000fea000383ffff */
.L_x_195:
[----:B------:R-:W-:Y:S05]  /*4e40*/  EXIT ;  /* 0x000000000000794d */ /* 0x000fea0003800000 */
.L_x_197:
        /* <DEDUP_REMOVED lines=11> */
.L_x_2454:


//--------------------- .text._ZN5flash44flash_bwd_dq_dk_dv_loop_seqk_parallel_kernelI23Flash_bwd_kernel_traitsILi64ELi64ELi128ELi8ELi2ELi4ELi4ELb1ELb0EN7cutlass10bfloat16_tE19Flash_kernel_traitsILi64ELi64ELi128ELi8ES3_EELb0ELb0ELb0ELb1ELb0ELb0ELb0EEEvNS_16Flash_bwd_paramsE --------------------------
	.section	.text._ZN5flash44flash_bwd_dq_dk_dv_loop_seqk_parallel_kernelI23Flash_bwd_kernel_traitsILi64ELi64ELi128ELi8ELi2ELi4ELi4ELb1ELb0EN7cutlass10bfloat16_tE19Flash_kernel_traitsILi64ELi64ELi128ELi8ES3_EELb0ELb0ELb0ELb1ELb0ELb0ELb0EEEvNS_16Flash_bwd_paramsE,"ax",@progbits
	.sectioninfo	@"SHI_REGISTERS=255"
	.align	128
        .global         _ZN5flash44flash_bwd_dq_dk_dv_loop_seqk_parallel_kernelI23Flash_bwd_kernel_traitsILi64ELi64ELi128ELi8ELi2ELi4ELi4ELb1ELb0EN7cutlass10bfloat16_tE19Flash_kernel_traitsILi64ELi64ELi128ELi8ES3_EELb0ELb0ELb0ELb1ELb0ELb0ELb0EEEvNS_16Flash_bwd_paramsE
        .type           _ZN5flash44flash_bwd_dq_dk_dv_loop_seqk_parallel_kernelI23Flash_bwd_kernel_traitsILi64ELi64ELi128ELi8ELi2ELi4ELi4ELb1ELb0EN7cutlass10bfloat16_tE19Flash_kernel_traitsILi64ELi64ELi128ELi8ES3_EELb0ELb0ELb0ELb1ELb0ELb0ELb0EEEvNS_16Flash_bwd_paramsE,@function
        .size           _ZN5flash44flash_bwd_dq_dk_dv_loop_seqk_parallel_kernelI23Flash_bwd_kernel_traitsILi64ELi64ELi128ELi8ELi2ELi4ELi4ELb1ELb0EN7cutlass10bfloat16_tE19Flash_kernel_traitsILi64ELi64ELi128ELi8ES3_EELb0ELb0ELb0ELb1ELb0ELb0ELb0EEEvNS_16Flash_bwd_paramsE,(.L_x_2455 - _ZN5flash44flash_bwd_dq_dk_dv_loop_seqk_parallel_kernelI23Flash_bwd_kernel_traitsILi64ELi64ELi128ELi8ELi2ELi4ELi4ELb1ELb0EN7cutlass10bfloat16_tE19Flash_kernel_traitsILi64ELi64ELi128ELi8ES3_EELb0ELb0ELb0ELb1ELb0ELb0ELb0EEEvNS_16Flash_bwd_paramsE)
        .other          _ZN5flash44flash_bwd_dq_dk_dv_loop_seqk_parallel_kernelI23Flash_bwd_kernel_traitsILi64ELi64ELi128ELi8ELi2ELi4ELi4ELb1ELb0EN7cutlass10bfloat16_tE19Flash_kernel_traitsILi64ELi64ELi128ELi8ES3_EELb0ELb0ELb0ELb1ELb0ELb0ELb0EEEvNS_16Flash_bwd_paramsE,@"STO_CUDA_ENTRY STV_DEFAULT"
_ZN5flash44flash_bwd_dq_dk_dv_loop_seqk_parallel_kernelI23Flash_bwd_kernel_traitsILi64ELi64ELi128ELi8ELi2ELi4ELi4ELb1ELb0EN7cutlass10bfloat16_tE19Flash_kernel_traitsILi64ELi64ELi128ELi8ES3_EELb0ELb0ELb0ELb1ELb0ELb0ELb0EEEvNS_16Flash_bwd_paramsE:
.text._ZN5flash44flash_bwd_dq_dk_dv_loop_seqk_parallel_kernelI23Flash_bwd_kernel_traitsILi64ELi64ELi128ELi8ELi2ELi4ELi4ELb1ELb0EN7cutlass10bfloat16_tE19Flash_kernel_traitsILi64ELi64ELi128ELi8ES3_EELb0ELb0ELb0ELb1ELb0ELb0ELb0EEEvNS_16Flash_bwd_paramsE:
        /* <DEDUP_REMOVED lines=11> */
[----:B------:R-:W-:Y:S02]  /*00b0*/  ULDC.64 UR20, c[0x0][0x118] ;  /* 0x0000460000147ab9 */ /* 0x000fe40000000a00 */
[----:B------:R-:W2:Y:S01]  /*00c0*/  S2R R182, SR_CTAID.Y ;  /* 0x0000000000b67919 */ /* 0x000ea20000002600 */
[----:B------:R-:W-:-:S03]  /*00d0*/  ULDC UR4, c[0x0][0x1c0] ;  /* 0x0000700000047ab9 */ /* 0x000fc60000000800 */
[----:B------:R-:W3:Y:S01]  /*00e0*/  S2R R216, SR_CTAID.Z ;  /* 0x0000000000d87919 */ /* 0x000ee20000002700 */
[----:B-1----:R-:W-:Y:S01]  /*00f0*/  SHF.R.S32.HI R8, RZ, 0x1f, R7 ;  /* 0x0000001fff087819 */ /* 0x002fe20000011407 */
[----:B------:R-:W-:-:S03]  /*0100*/  IMAD.SHL.U32 R173, R7, 0x2, RZ ;  /* 0x0000000207ad7824 */ /* 0x000fc600078e00ff */
[CC--:B------:R-:W-:Y:S02]  /*0110*/  LEA.HI R4, R8.reuse, R7.reuse, RZ, 0x4 ;  /* 0x0000000708047211 */ /* 0x0c0fe400078f20ff */
[CC--:B------:R-:W-:Y:S02]  /*0120*/  LEA.HI R15, R8.reuse, R7.reuse, RZ, 0x3 ;  /* 0x00000007080f7211 */ /* 0x0c0fe400078f18ff */
[----:B------:R-:W-:Y:S02]  /*0130*/  SHF.R.S32.HI R3, RZ, 0x4, R4 ;  /* 0x00000004ff037819 */ /* 0x000fe40000011404 */
[----:B------:R-:W-:Y:S02]  /*0140*/  LEA.HI R9, R8, R7, RZ, 0x5 ;  /* 0x0000000708097211 */ /* 0x000fe400078f28ff */
[----:B------:R-:W-:Y:S02]  /*0150*/  LEA.HI R0, R4, R3, RZ, 0x1 ;  /* 0x0000000304007211 */ /* 0x000fe400078f08ff */
[----:B------:R-:W-:-:S02]  /*0160*/  LOP3.LUT R2, R15, 0xfffffff8, RZ, 0xc0, !PT ;  /* 0xfffffff80f027812 */ /* 0x000fc400078ec0ff */
[----:B------:R-:W-:Y:S02]  /*0170*/  LOP3.LUT R0, R0, 0xfffffffe, RZ, 0xc0, !PT ;  /* 0xfffffffe00007812 */ /* 0x000fe400078ec0ff */
[----:B------:R-:W-:Y:S02]  /*0180*/  SHF.R.S32.HI R178, RZ, 0x3, R15 ;  /* 0x00000003ffb27819 */ /* 0x000fe4000001140f */
[--C-:B------:R-:W-:Y:S01]  /*0190*/  SHF.R.S32.HI R176, RZ, 0x5, R9.reuse ;  /* 0x00000005ffb07819 */ /* 0x100fe20000011409 */
[----:B------:R-:W-:Y:S01]  /*01a0*/  IMAD.IADD R0, R3, 0x1, -R0 ;  /* 0x0000000103007824 */ /* 0x000fe200078e0a00 */
[----:B------:R-:W-:Y:S01]  /*01b0*/  SHF.R.S32.HI R11, RZ, 0x1f, R9 ;  /* 0x0000001fff0b7819 */ /* 0x000fe20000011409 */
[----:B------:R-:W-:Y:S01]  /*01c0*/  IMAD.IADD R3, R7, 0x1, -R2 ;  /* 0x0000000107037824 */ /* 0x000fe200078e0a02 */
[----:B------:R-:W-:Y:S01]  /*01d0*/  LEA.HI R10, R8, R7, RZ, 0x2 ;  /* 0x00000007080a7211 */ /* 0x000fe200078f10ff */
[----:B------:R-:W-:Y:S01]  /*01e0*/  IMAD.SHL.U32 R13, R178, 0x40, RZ ;  /* 0x00000040b20d7824 */ /* 0x000fe200078e00ff */
[----:B------:R-:W-:Y:S01]  /*01f0*/  LEA.HI R2, R11, R176, RZ, 0x2 ;  /* 0x000000b00b027211 */ /* 0x000fe200078f10ff */
[C---:B------:R-:W-:Y:S01]  /*0200*/  IMAD.SHL.U32 R180, R3.reuse, 0x8, RZ ;  /* 0x0000000803b47824 */ /* 0x040fe200078e00ff */
[--C-:B------:R-:W-:Y:S01]  /*0210*/  SHF.R.S32.HI R12, RZ, 0x2, R10.reuse ;  /* 0x00000002ff0c7819 */ /* 0x100fe2000001140a */
[----:B------:R-:W-:Y:S01]  /*0220*/  IMAD.SHL.U32 R166, R3, 0x40, RZ ;  /* 0x0000004003a67824 */ /* 0x000fe200078e00ff */
[----:B------:R-:W-:-:S02]  /*0230*/  SHF.R.S32.HI R5, RZ, 0x1f, R10 ;  /* 0x0000001fff057819 */ /* 0x000fc4000001140a */
[----:B------:R-:W-:Y:S02]  /*0240*/  LOP3.LUT R11, R2, 0xfffffffc, RZ, 0xc0, !PT ;  /* 0xfffffffc020b7812 */ /* 0x000fe400078ec0ff */
[----:B------:R-:W-:Y:S02]  /*0250*/  LOP3.LUT R13, R13, 0x1c0, RZ, 0xc0, !PT ;  /* 0x000001c00d0d7812 */ /* 0x000fe400078ec0ff */
[----:B------:R-:W-:Y:S02]  /*0260*/  LEA.HI R5, R5, R12, RZ, 0x3 ;  /* 0x0000000c05057211 */ /* 0x000fe400078f18ff */
[C---:B------:R-:W-:Y:S02]  /*0270*/  LOP3.LUT P4, RZ, R3.reuse, 0x2, RZ, 0xc0, !PT ;  /* 0x0000000203ff7812 */ /* 0x040fe4000788c0ff */
[----:B------:R-:W-:Y:S01]  /*0280*/  LOP3.LUT P3, RZ, R3, 0x4, RZ, 0xc0, !PT ;  /* 0x0000000403ff7812 */ /* 0x000fe2000786c0ff */
[----:B------:R-:W-:Y:S01]  /*0290*/  IMAD.IADD R3, R176, 0x1, -R11 ;  /* 0x00000001b0037824 */ /* 0x000fe200078e0a0b */
[----:B------:R-:W-:-:S02]  /*02a0*/  SHF.R.U32.HI R177, RZ, 0x3, R13 ;  /* 0x00000003ffb17819 */ /* 0x000fc4000001160d */
[----:B------:R-:W-:Y:S01]  /*02b0*/  LOP3.LUT R6, R13, 0x38, R180, 0xf8, !PT ;  /* 0x000000380d067812 */ /* 0x000fe200078ef8b4 */
[----:B------:R-:W-:Y:S01]  /*02c0*/  IMAD.SHL.U32 R11, R3, 0x10, RZ ;  /* 0x00000010030b7824 */ /* 0x000fe200078e00ff */
[----:B------:R-:W-:Y:S02]  /*02d0*/  LOP3.LUT R5, R5, 0xfffffff8, RZ, 0xc0, !PT ;  /* 0xfffffff805057812 */ /* 0x000fe400078ec0ff */
[----:B------:R-:W-:Y:S02]  /*02e0*/  LOP3.LUT R177, R6, R177, RZ, 0x3c, !PT ;  /* 0x000000b106b17212 */ /* 0x000fe400078e3cff */
[----:B------:R-:W-:Y:S01]  /*02f0*/  LOP3.LUT R166, R166, 0x1c0, RZ, 0xc0, !PT ;  /* 0x000001c0a6a67812 */ /* 0x000fe200078ec0ff */
[----:B------:R-:W-:Y:S01]  /*0300*/  IMAD.IADD R5, R12, 0x1, -R5 ;  /* 0x000000010c057824 */ /* 0x000fe200078e0a05 */
[----:B------:R-:W-:Y:S02]  /*0310*/  LEA.HI R6, R8, R7, RZ, 0x6 ;  /* 0x0000000708067211 */ /* 0x000fe400078f30ff */
[----:B------:R-:W-:-:S02]  /*0320*/  LOP3.LUT R167, R166, 0x8, R15, 0xf8, !PT ;  /* 0x00000008a6a77812 */ /* 0x000fc400078ef80f */
[----:B------:R-:W-:Y:S01]  /*0330*/  LOP3.LUT R12, R166, 0x30, R11, 0xf8, !PT ;  /* 0x00000030a60c7812 */ /* 0x000fe200078ef80b */
[----:B------:R-:W-:Y:S01]  /*0340*/  IMAD.SHL.U32 R11, R0, 0x200, RZ ;  /* 0x00000200000b7824 */ /* 0x000fe200078e00ff */
[----:B------:R-:W-:Y:S02]  /*0350*/  LOP3.LUT R4, R4, 0xfffffff0, RZ, 0xc0, !PT ;  /* 0xfffffff004047812 */ /* 0x000fe400078ec0ff */
[----:B------:R-:W-:Y:S02]  /*0360*/  SHF.R.S32.HI R6, RZ, 0x6, R6 ;  /* 0x00000006ff067819 */ /* 0x000fe40000011406 */
[----:B------:R-:W-:Y:S01]  /*0370*/  SHF.R.U32.HI R166, RZ, 0x3, R166 ;  /* 0x00000003ffa67819 */ /* 0x000fe200000116a6 */
[----:B------:R-:W-:Y:S01]  /*0380*/  IMAD.IADD R17, R7, 0x1, -R4 ;  /* 0x0000000107117824 */ /* 0x000fe200078e0a04 */
[----:B------:R-:W-:Y:S01]  /*0390*/  LOP3.LUT R10, R10, 0x7ffffffc, RZ, 0xc0, !PT ;  /* 0x7ffffffc0a0a7812 */ /* 0x000fe200078ec0ff */
[C---:B------:R-:W-:Y:S01]  /*03a0*/  IMAD R14, R6.reuse, 0x800, R11 ;  /* 0x00000800060e7824 */ /* 0x040fe200078e020b */
[----:B------:R-:W-:Y:S01]  /*03b0*/  LOP3.LUT R167, R167, R166, RZ, 0x3c, !PT ;  /* 0x000000a6a7a77212 */ /* 0x000fe200078e3cff */
[----:B------:R-:W-:Y:S01]  /*03c0*/  IMAD R177, R6, 0x200, R177 ;  /* 0x0000020006b17824 */ /* 0x000fe200078e02b1 */
[----:B------:R-:W-:Y:S01]  /*03d0*/  SHF.R.S32.HI R2, RZ, 0x1f, R17 ;  /* 0x0000001fff027819 */ /* 0x000fe20000011411 */
[----:B------:R-:W-:Y:S01]  /*03e0*/  IMAD.IADD R10, R7, 0x1, -R10 ;  /* 0x00000001070a7824 */ /* 0x000fe200078e0a0a */
[----:B------:R-:W-:Y:S01]  /*03f0*/  LOP3.LUT R12, R12, 0x8, R15, 0xf8, !PT ;  /* 0x000000080c0c7812 */ /* 0x000fe200078ef80f */
[----:B------:R-:W-:Y:S01]  /*0400*/  IMAD.IADD R167, R14, 0x1, R167 ;  /* 0x000000010ea77824 */ /* 0x000fe200078e02a7 */
[----:B------:R-:W-:Y:S01]  /*0410*/  LOP3.LUT R14, R9, 0xffffffe0, RZ, 0xc0, !PT ;  /* 0xffffffe0090e7812 */ /* 0x000fe200078ec0ff */
[----:B------:R-:W-:Y:S01]  /*0420*/  IMAD.SHL.U32 R183, R177, 0x2, RZ ;  /* 0x00000002b1b77824 */ /* 0x000fe200078e00ff */
[----:B------:R-:W-:Y:S01]  /*0430*/  LEA.HI R8, R8, R7, RZ, 0x7 ;  /* 0x0000000708087211 */ /* 0x000fe200078f38ff */
[----:B------:R-:W-:Y:S01]  /*0440*/  IMAD.SHL.U32 R167, R167, 0x2, RZ ;  /* 0x00000002a7a77824 */ /* 0x000fe200078e00ff */
[----:B------:R-:W-:Y:S01]  /*0450*/  LEA.HI R2, R2, R17, RZ, 0x3 ;  /* 0x0000001102027211 */ /* 0x000fe200078f18ff */
[----:B------:R-:W-:Y:S01]  /*0460*/  IMAD.IADD R175, R7, 0x1, -R14 ;  /* 0x0000000107af7824 */ /* 0x000fe200078e0a0e */
[----:B------:R-:W-:-:S02]  /*0470*/  LOP3.LUT R166, R11, R12, R166, 0xf6, !PT ;  /* 0x0000000c0ba67212 */ /* 0x000fc400078ef6a6 */
[----:B------:R-:W-:Y:S01]  /*0480*/  SHF.R.S32.HI R7, RZ, 0x7, R8 ;  /* 0x00000007ff077819 */ /* 0x000fe20000011408 */
[----:B------:R-:W-:Y:S01]  /*0490*/  IMAD.SHL.U32 R8, R6, 0x20, RZ ;  /* 0x0000002006087824 */ /* 0x000fe200078e00ff */
[----:B------:R-:W-:Y:S01]  /*04a0*/  LEA.HI R11, R9, R176, RZ, 0x1 ;  /* 0x000000b0090b7211 */ /* 0x000fe200078f08ff */
[----:B------:R-:W-:Y:S01]  /*04b0*/  IMAD.SHL.U32 R9, R5, 0x40, RZ ;  /* 0x0000004005097824 */ /* 0x000fe200078e00ff */
[----:B------:R-:W-:Y:S01]  /*04c0*/  LOP3.LUT R4, R2, 0xfffffff8, RZ, 0xc0, !PT ;  /* 0xfffffff802047812 */ /* 0x000fe200078ec0ff */
[----:B------:R-:W-:Y:S01]  /*04d0*/  IMAD.SHL.U32 R187, R7, 0x8, RZ ;  /* 0x0000000807bb7824 */ /* 0x000fe200078e00ff */
[----:B------:R-:W-:Y:S01]  /*04e0*/  LOP3.LUT R13, R5, 0x1, RZ, 0xc0, !PT ;  /* 0x00000001050d7812 */ /* 0x000fe200078ec0ff */
[----:B------:R-:W-:Y:S01]  /*04f0*/  IMAD.SHL.U32 R6, R10, 0x2, RZ ;  /* 0x000000020a067824 */ /* 0x000fe200078e00ff */
[----:B------:R-:W-:Y:S01]  /*0500*/  LOP3.LUT R9, R9, 0x1c0, RZ, 0xc0, !PT ;  /* 0x000001c009097812 */ /* 0x000fe200078ec0ff */
[----:B------:R-:W-:Y:S01]  /*0510*/  IMAD.IADD R4, R17, 0x1, -R4 ;  /* 0x0000000111047824 */ /* 0x000fe200078e0a04 */
[----:B------:R-:W-:Y:S01]  /*0520*/  ISETP.NE.U32.AND P0, PT, R13, 0x1, PT ;  /* 0x000000010d00780c */ /* 0x000fe20003f05070 */
[--C-:B------:R-:W-:Y:S01]  /*0530*/  IMAD R188, R7, 0x1000, R6.reuse ;  /* 0x0000100007bc7824 */ /* 0x100fe200078e0206 */
[----:B------:R-:W-:Y:S01]  /*0540*/  LOP3.LUT R11, R11, 0xfffffffe, RZ, 0xc0, !PT ;  /* 0xfffffffe0b0b7812 */ /* 0x000fe200078ec0ff */
[----:B------:R-:W-:Y:S01]  /*0550*/  IMAD.SHL.U32 R10, R0, 0x10, RZ ;  /* 0x00000010000a7824 */ /* 0x000fe200078e00ff */
[----:B------:R-:W-:Y:S01]  /*0560*/  LOP3.LUT R187, R187, 0x8, RZ, 0xc0, !PT ;  /* 0x00000008bbbb7812 */ /* 0x000fe200078ec0ff */
[----:B------:R-:W-:Y:S01]  /*0570*/  IMAD.SHL.U32 R4, R4, 0x40, RZ ;  /* 0x0000004004047824 */ /* 0x000fe200078e00ff */
[----:B------:R-:W-:Y:S01]  /*0580*/  LOP3.LUT R173, R8, 0x6, R173, 0xf8, !PT ;  /* 0x0000000608ad7812 */ /* 0x000fe200078ef8ad */
[----:B------:R-:W-:Y:S01]  /*0590*/  IMAD R6, R3, 0x400, R6 ;  /* 0x0000040003067824 */ /* 0x000fe200078e0206 */
[----:B------:R-:W-:Y:S01]  /*05a0*/  LOP3.LUT R7, R9, 0x20, R8, 0xf8, !PT ;  /* 0x0000002009077812 */ /* 0x000fe200078ef808 */
[----:B------:R-:W-:Y:S01]  /*05b0*/  IMAD.SHL.U32 R166, R166, 0x2, RZ ;  /* 0x00000002a6a67824 */ /* 0x000fe200078e00ff */
[----:B------:R-:W-:-:S02]  /*05c0*/  SHF.R.U32.HI R8, RZ, 0x3, R9 ;  /* 0x00000003ff087819 */ /* 0x000fc40000011609 */
[----:B------:R-:W-:Y:S01]  /*05d0*/  R2P PR, R5, 0x6 ;  /* 0x0000000605007804 */ /* 0x000fe20000000000 */
[----:B------:R-:W-:Y:S01]  /*05e0*/  IMAD.IADD R5, R176, 0x1, -R11 ;  /* 0x00000001b0057824 */ /* 0x000fe200078e0a0b */
[----:B------:R-:W-:Y:S02]  /*05f0*/  LOP3.LUT R169, R187, 0x10, R10, 0xf8, !PT ;  /* 0x00000010bba97812 */ /* 0x000fe400078ef80a */
[----:B------:R-:W-:Y:S01]  /*0600*/  LOP3.LUT R7, R7, R8, RZ, 0x3c, !PT ;  /* 0x0000000807077212 */ /* 0x000fe200078e3cff */
[----:B------:R-:W-:Y:S01]  /*0610*/  IMAD R188, R5, 0x400, R188 ;  /* 0x0000040005bc7824 */ /* 0x000fe200078e02bc */
[----:B------:R-:W-:Y:S01]  /*0620*/  LOP3.LUT R187, R8, R9, R187, 0x1e, !PT ;  /* 0x0000000908bb7212 */ /* 0x000fe200078e1ebb */
[----:B------:R-:W-:Y:S01]  /*0630*/  IMAD.SHL.U32 R9, R0, 0x8, RZ ;  /* 0x0000000800097824 */ /* 0x000fe200078e00ff */
[----:B------:R-:W-:Y:S01]  /*0640*/  LOP3.LUT R8, R4, 0x1c0, RZ, 0xc0, !PT ;  /* 0x000001c004087812 */ /* 0x000fe200078ec0ff */
[----:B------:R-:W-:Y:S01]  /*0650*/  IMAD.SHL.U32 R0, R2, 0x40, RZ ;  /* 0x0000004002007824 */ /* 0x000fe200078e00ff */
[----:B------:R-:W-:Y:S01]  /*0660*/  SHF.R.S32.HI R4, RZ, 0x1f, R175 ;  /* 0x0000001fff047819 */ /* 0x000fe200000114af */
[----:B------:R-:W-:Y:S01]  /*0670*/  IMAD.IADD R188, R7, 0x1, R188 ;  /* 0x0000000107bc7824 */ /* 0x000fe200078e02bc */
[----:B------:R-:W-:Y:S01]  /*0680*/  SHF.R.U32.HI R7, RZ, 0x3, R8 ;  /* 0x00000003ff077819 */ /* 0x000fe20000011608 */
[----:B------:R-:W-:Y:S01]  /*0690*/  IMAD.IADD R187, R6, 0x1, R187 ;  /* 0x0000000106bb7824 */ /* 0x000fe200078e02bb */
[----:B------:R-:W-:Y:S01]  /*06a0*/  LEA.HI R4, R4, R175, RZ, 0x2 ;  /* 0x000000af04047211 */ /* 0x000fe200078f10ff */
[----:B------:R-:W-:Y:S01]  /*06b0*/  IMAD.SHL.U32 R188, R188, 0x2, RZ ;  /* 0x00000002bcbc7824 */ /* 0x000fe200078e00ff */
[----:B------:R-:W-:-:S02]  /*06c0*/  LOP3.LUT R0, R0, 0xfffffe00, RZ, 0xc0, !PT ;  /* 0xfffffe0000007812 */ /* 0x000fc400078ec0ff */
[----:B------:R-:W-:Y:S02]  /*06d0*/  SHF.R.S32.HI R4, RZ, 0x2, R4 ;  /* 0x00000002ff047819 */ /* 0x000fe40000011404 */
[----:B------:R-:W-:Y:S01]  /*06e0*/  LOP3.LUT R2, R8, 0x8, R9, 0xf8, !PT ;  /* 0x0000000808027812 */ /* 0x000fe200078ef809 */
[----:B------:R-:W-:Y:S01]  /*06f0*/  IMAD R3, R3, 0x400, R0 ;  /* 0x0000040003037824 */ /* 0x000fe200078e0200 */
[----:B------:R-:W-:Y:S01]  /*0700*/  LOP3.LUT R169, R7, R169, R8, 0x1e, !PT ;  /* 0x000000a907a97212 */ /* 0x000fe200078e1e08 */
[C---:B------:R-:W-:Y:S01]  /*0710*/  IMAD R174, R5.reuse, 0x10, R4 ;  /* 0x0000001005ae7824 */ /* 0x040fe200078e0204 */
[----:B------:R-:W-:Y:S01]  /*0720*/  LOP3.LUT R2, R2, R7, RZ, 0x3c, !PT ;  /* 0x0000000702027212 */ /* 0x000fe200078e3cff */
[----:B------:R-:W-:Y:S01]  /*0730*/  IMAD R5, R5, 0x400, R0 ;  /* 0x0000040005057824 */ /* 0x000fe200078e0200 */
[----:B------:R-:W-:Y:S01]  /*0740*/  LOP3.LUT R169, R169, R0, RZ, 0xfc, !PT ;  /* 0x00000000a9a97212 */ /* 0x000fe200078efcff */
[----:B------:R-:W-:Y:S01]  /*0750*/  IMAD.MOV.U32 R0, RZ, RZ, 0x20 ;  /* 0x00000020ff007424 */ /* 0x000fe200078e00ff */
[----:B------:R-:W-:Y:S01]  /*0760*/  LEA R187, R187, 0x6000, 0x1 ;  /* 0x00006000bbbb7811 */ /* 0x000fe200078e08ff */
[----:B------:R-:W-:Y:S01]  /*0770*/  IMAD.IADD R170, R5, 0x1, R2 ;  /* 0x0000000105aa7824 */ /* 0x000fe200078e0202 */
[----:B------:R-:W-:Y:S01]  /*0780*/  SEL R160, R160, 0xffffffc0, !P3 ;  /* 0xffffffc0a0a07807 */ /* 0x000fe20005800000 */
[----:B------:R-:W-:Y:S01]  /*0790*/  IMAD.IADD R168, R2, 0x1, R3 ;  /* 0x0000000102a87824 */ /* 0x000fe200078e0203 */
[----:B------:R-:W-:Y:S01]  /*07a0*/  SEL R3, R0, 0xffffffe0, !P4 ;  /* 0xffffffe000037807 */ /* 0x000fe20006000000 */
[----:B------:R-:W-:Y:S01]  /*07b0*/  IMAD.MOV.U32 R5, RZ, RZ, -0x10 ;  /* 0xfffffff0ff057424 */ /* 0x000fe200078e00ff */
[----:B------:R-:W-:Y:S01]  /*07c0*/  IADD3 R186, R174, -0x40, RZ ;  /* 0xffffffc0aeba7810 */ /* 0x000fe20007ffe0ff */
[C---:B------:R-:W-:Y:S01]  /*07d0*/  IMAD.IADD R160, R167.reuse, 0x1, R160 ;  /* 0x00000001a7a07824 */ /* 0x040fe200078e02a0 */
[----:B------:R-:W-:Y:S01]  /*07e0*/  SEL R0, R0, 0xffffffe0, !P1 ;  /* 0xffffffe000007807 */ /* 0x000fe20004800000 */
[----:B------:R-:W-:Y:S01]  /*07f0*/  IMAD.IADD R161, R167, 0x1, R3 ;  /* 0x00000001a7a17824 */ /* 0x000fe200078e0203 */
[----:B------:R-:W-:Y:S01]  /*0800*/  IADD3 R189, R187, 0x40, RZ ;  /* 0x00000040bbbd7810 */ /* 0x000fe20007ffe0ff */
[----:B------:R-:W-:Y:S01]  /*0810*/  IMAD.IADD R3, R3, 0x1, R160 ;  /* 0x0000000103037824 */ /* 0x000fe200078e02a0 */
        /* <DEDUP_REMOVED lines=12> */
[----:B------:R-:W-:-:S02]  /*08e0*/  LEA R168, R168, 0xa000, 0x1 ;  /* 0x0000a000a8a87811 */ /* 0x000fc400078e08ff */
[----:B--23--:R-:W-:Y:S02]  /*08f0*/  @P1 IADD3 R190, R187, 0x3e0, RZ ;  /* 0x000003e0bbbe1810 */ /* 0x00cfe40007ffe0ff */
.L_x_266:
[----:B-1----:R-:W1:Y:S01]  /*0900*/  LDC.U8 R0, c[0x0][0x312] ;  /* 0x0000c480ff007b82 */ /* 0x002e620000000000 */
[----:B------:R-:W-:Y:S01]  /*0910*/  ISETP.NE.U32.AND P3, PT, RZ, c[0x0][0x250], PT ;  /* 0x00009400ff007a0c */ /* 0x000fe20003f65070 */
[----:B--2---:R-:W-:Y:S01]  /*0920*/  IMAD.SHL.U32 R4, R182, 0x4, RZ ;  /* 0x00000004b6047824 */ /* 0x004fe200078e00ff */
[----:B------:R-:W-:Y:S01]  /*0930*/  ISETP.NE.U32.AND P0, PT, RZ, c[0x0][0x240], PT ;  /* 0x00009000ff007a0c */ /* 0x000fe20003f05070 */
[----:B------:R-:W-:Y:S01]  /*0940*/  IMAD.MOV.U32 R29, RZ, RZ, -0x1 ;  /* 0xffffffffff1d7424 */ /* 0x000fe200078e00ff */
[----:B------:R-:W-:Y:S02]  /*0950*/  ISETP.NE.AND.EX P3, PT, RZ, c[0x0][0x254], PT, P3 ;  /* 0x00009500ff007a0c */ /* 0x000fe40003f65330 */
[----:B------:R-:W-:Y:S02]  /*0960*/  SHF.R.S32.HI R5, RZ, 0x1f, R182 ;  /* 0x0000001fff057819 */ /* 0x000fe400000114b6 */
[----:B------:R-:W-:Y:S02]  /*0970*/  ISETP.NE.AND.EX P0, PT, RZ, c[0x0][0x244], PT, P0 ;  /* 0x00009100ff007a0c */ /* 0x000fe40003f05300 */
[----:B------:R-:W-:-:S02]  /*0980*/  ISETP.EQ.U32.AND P5, PT, RZ, c[0x0][0x248], PT ;  /* 0x00009200ff007a0c */ /* 0x000fc40003fa2070 */
[----:B------:R-:W-:Y:S02]  /*0990*/  SHF.L.U64.HI R2, R182, 0x2, R5 ;  /* 0x00000002b6027819 */ /* 0x000fe40000010205 */
[----:B------:R-:W-:Y:S02]  /*09a0*/  IADD3 R10, P1, R4, c[0x0][0x240], RZ ;  /* 0x00009000040a7a10 */ /* 0x000fe40007f3e0ff */
[----:B-1----:R-:W-:Y:S02]  /*09b0*/  ISETP.NE.AND P4, PT, R0, RZ, PT ;  /* 0x000000ff0000720c */ /* 0x002fe40003f85270 */
[----:B------:R-:W-:Y:S02]  /*09c0*/  IADD3.X R11, R2, c[0x0][0x244], RZ, P1, !PT ;  /* 0x00009100020b7a10 */ /* 0x000fe40000ffe4ff */
[----:B------:R-:W-:Y:S02]  /*09d0*/  ISETP.EQ.OR.EX P5, PT, RZ, c[0x0][0x24c], !P4, P5 ;  /* 0x00009300ff007a0c */ /* 0x000fe400067a2750 */
[C---:B------:R-:W-:Y:S01]  /*09e0*/  @P3 IADD3 R8, P1, R4.reuse, c[0x0][0x250], RZ ;  /* 0x0000940004083a10 */ /* 0x040fe20007f3e0ff */
[----:B------:R-:W-:Y:S01]  /*09f0*/  IMAD.MOV.U32 R208, RZ, RZ, RZ ;  /* 0x000000ffffd07224 */ /* 0x000fe200078e00ff */
[----:B------:R-:W-:Y:S01]  /*0a00*/  IADD3 R6, P2, R4, c[0x0][0x248], RZ ;  /* 0x0000920004067a10 */ /* 0x000fe20007f5e0ff */
[----:B------:R-:W-:Y:S01]  /*0a10*/  IMAD.MOV.U32 R211, RZ, RZ, -0x1 ;  /* 0xffffffffffd37424 */ /* 0x000fe200078e00ff */
[----:B------:R-:W2:Y:S01]  /*0a20*/  @P0 LDG.E R29, [R10.64] ;  /* 0x000000140a1d0981 */ /* 0x000ea2000c1e1900 */
[----:B------:R-:W-:-:S02]  /*0a30*/  @P3 IADD3.X R9, R2, c[0x0][0x254], RZ, P1, !PT ;  /* 0x0000950002093a10 */ /* 0x000fc40000ffe4ff */
        /* <DEDUP_REMOVED lines=13> */
.L_x_198:
        /* <DEDUP_REMOVED lines=21> */
[----:B------:R-:W-:-:S03]  /*0c60*/  LEA.HI R19, R19, R0, RZ, 0x6 ;  /* 0x0000000013137211 */ /* 0x000fc600078f30ff */
[----:B------:R-:W-:Y:S01]  /*0c70*/  @P2 IMAD.IADD R7, R208, 0x1, R211 ;  /* 0x00000001d0072824 */ /* 0x000fe200078e02d3 */
[----:B------:R-:W-:Y:S01]  /*0c80*/  LOP3.LUT R17, R19, 0xffffffc0, RZ, 0xc0, !PT ;  /* 0xffffffc013117812 */ /* 0x000fe200078ec0ff */
[----:B------:R-:W-:Y:S01]  /*0c90*/  IMAD R0, R29, c[0x0][0x194], RZ ;  /* 0x000065001d007a24 */ /* 0x000fe200078e02ff */
[----:B------:R-:W-:Y:S01]  /*0ca0*/  SEL R18, R14, R12, !P1 ;  /* 0x0000000c0e127207 */ /* 0x000fe20004800000 */
[----:B------:R-:W-:Y:S01]  /*0cb0*/  @P2 IMAD.WIDE.U32 R10, R7, c[0x0][0x198], RZ ;  /* 0x00006600070a2a25 */ /* 0x000fe200078e00ff */
[----:B------:R-:W-:-:S03]  /*0cc0*/  IADD3 R17, R17, -0x40, RZ ;  /* 0xffffffc011117810 */ /* 0x000fc60007ffe0ff */
[----:B------:R-:W-:Y:S01]  /*0cd0*/  IMAD.IADD R16, R15, 0x1, R16 ;  /* 0x000000010f107824 */ /* 0x000fe200078e0210 */
[----:B------:R-:W-:Y:S01]  /*0ce0*/  @P1 IADD3 R16, R13, R0, RZ ;  /* 0x000000000d101210 */ /* 0x000fe20007ffe0ff */
[----:B------:R-:W-:Y:S01]  /*0cf0*/  @P2 IMAD R7, R7, c[0x0][0x19c], R11 ;  /* 0x0000670007072a24 */ /* 0x000fe200078e020b */
[----:B------:R-:W-:Y:S01]  /*0d00*/  SHF.R.S32.HI R15, RZ, 0x1f, R17 ;  /* 0x0000001fff0f7819 */ /* 0x000fe20000011411 */
[----:B------:R-:W-:Y:S01]  /*0d10*/  @P2 IMAD.MOV.U32 R8, RZ, RZ, R10 ;  /* 0x000000ffff082224 */ /* 0x000fe200078e000a */
[----:B------:R-:W-:Y:S05]  /*0d20*/  @P2 BRA `(.L_x_200) ;  /* 0x000000a000002947 */ /* 0x000fea0003800000 */
[----:B------:R-:W-:Y:S01]  /*0d30*/  SHF.R.S32.HI R7, RZ, 0x1f, R208 ;  /* 0x0000001fff077819 */ /* 0x000fe200000114d0 */
[----:B------:R-:W-:-:S04]  /*0d40*/  IMAD.WIDE.U32 R10, R208, c[0x0][0x198], RZ ;  /* 0x00006600d00a7a25 */ /* 0x000fc800078e00ff */
[----:B------:R-:W-:-:S04]  /*0d50*/  IMAD R7, R7, c[0x0][0x198], RZ ;  /* 0x0000660007077a24 */ /* 0x000fc800078e02ff */
[----:B------:R-:W-:Y:S02]  /*0d60*/  IMAD R0, R208, c[0x0][0x19c], R7 ;  /* 0x00006700d0007a24 */ /* 0x000fe400078e0207 */
[----:B------:R-:W-:-:S03]  /*0d70*/  IMAD R7, R5, c[0x0][0x180], RZ ;  /* 0x0000600005077a24 */ /* 0x000fc600078e02ff */
[----:B------:R-:W-:Y:S01]  /*0d80*/  IADD3 R11, R11, R0, RZ ;  /* 0x000000000b0b7210 */ /* 0x000fe20007ffe0ff */
[----:B------:R-:W-:-:S04]  /*0d90*/  IMAD R7, R182, c[0x0][0x184], R7 ;  /* 0x00006100b6077a24 */ /* 0x000fc800078e0207 */
[----:B------:R-:W-:-:S05]  /*0da0*/  IMAD.WIDE.U32 R10, R182, c[0x0][0x180], R10 ;  /* 0x00006000b60a7a25 */ /* 0x000fca00078e000a */
[----:B------:R-:W-:Y:S02]  /*0db0*/  IADD3 R7, R11, R7, RZ ;  /* 0x000000070b077210 */ /* 0x000fe40007ffe0ff */
[----:B------:R-:W-:Y:S02]  /*0dc0*/  MOV R8, R10 ;  /* 0x0000000a00087202 */ /* 0x000fe40000000f00 */
.L_x_200:
[----:B------:R-:W-:-:S05]  /*0dd0*/  @P2 IADD3 R10, R208, R211, RZ ;  /* 0x000000d3d00a2210 */ /* 0x000fca0007ffe0ff */
[----:B------:R-:W-:-:S04]  /*0de0*/  @P2 IMAD.WIDE.U32 R12, R10, c[0x0][0x1a0], RZ ;  /* 0x000068000a0c2a25 */ /* 0x000fc800078e00ff */
[----:B------:R-:W-:Y:S01]  /*0df0*/  @P2 IMAD R10, R10, c[0x0][0x1a4], R13 ;  /* 0x000069000a0a2a24 */ /* 0x000fe200078e020d */
        /* <DEDUP_REMOVED lines=10> */
.L_x_201:
[----:B------:R-:W-:Y:S01]  /*0ea0*/  IABS R2, c[0x0][0x1c8] ;  /* 0x0000720000027a13 */ /* 0x000fe20000000000 */
[----:B------:R-:W1:Y:S01]  /*0eb0*/  LDC.U8 R4, c[0x0][0x328] ;  /* 0x0000ca00ff047b82 */ /* 0x000e620000000000 */
[----:B------:R-:W-:Y:S01]  /*0ec0*/  IABS R22, R216 ;  /* 0x000000d800167213 */ /* 0x000fe20000000000 */
[----:B------:R-:W-:Y:S01]  /*0ed0*/  @P1 IMAD.WIDE.U32 R26, R29, c[0x0][0x370], RZ ;  /* 0x0000dc001d1a1a25 */ /* 0x000fe200078e00ff */
[----:B------:R-:W2:Y:S01]  /*0ee0*/  I2F.RP R6, R2 ;  /* 0x0000000200067306 */ /* 0x000ea20000209400 */
[----:B------:R-:W-:Y:S01]  /*0ef0*/  LOP3.LUT R14, R216, c[0x0][0x1c8], RZ, 0x3c, !PT ;  /* 0x00007200d80e7a12 */ /* 0x000fe200078e3cff */
[----:B------:R-:W-:Y:S01]  /*0f00*/  ULDC UR12, c[0x0][0x22c] ;  /* 0x00008b00000c7ab9 */ /* 0x000fe20000000800 */
[----:B------:R-:W-:Y:S01]  /*0f10*/  @!P1 IMAD R13, R5, c[0x0][0x368], RZ ;  /* 0x0000da00050d9a24 */ /* 0x000fe200078e02ff */
[----:B------:R-:W-:Y:S01]  /*0f20*/  SHF.L.U32 R30, R182, 0x7, RZ ;  /* 0x00000007b61e7819 */ /* 0x000fe200000006ff */
[----:B------:R-:W-:Y:S01]  /*0f30*/  ULDC UR5, c[0x0][0x1c0] ;  /* 0x0000700000057ab9 */ /* 0x000fe20000000800 */
[----:B------:R-:W-:Y:S01]  /*0f40*/  ISETP.GE.AND P3, PT, R14, RZ, PT ;  /* 0x000000ff0e00720c */ /* 0x000fe20003f66270 */
[----:B------:R-:W-:Y:S01]  /*0f50*/  @!P1 IMAD R13, R182, c[0x0][0x36c], R13 ;  /* 0x0000db00b60d9a24 */ /* 0x000fe200078e020d */
[----:B------:R-:W-:Y:S01]  /*0f60*/  SEL R30, R30, RZ, P0 ;  /* 0x000000ff1e1e7207 */ /* 0x000fe20000000000 */
[----:B------:R-:W-:Y:S01]  /*0f70*/  @P1 IMAD R27, R29, c[0x0][0x374], R27 ;  /* 0x0000dd001d1b1a24 */ /* 0x000fe200078e021b */
[----:B------:R-:W-:Y:S01]  /*0f80*/  UIMAD.WIDE UR6, UR12, UR5, URZ ;  /* 0x000000050c0672a5 */ /* 0x000fe2000f8e023f */
[----:B------:R-:W-:Y:S01]  /*0f90*/  IMAD.WIDE.U32 R24, R182, c[0x0][0x224], RZ ;  /* 0x00008900b6187a25 */ /* 0x000fe200078e00ff */
[----:B------:R-:W-:Y:S01]  /*0fa0*/  SHF.R.S32.HI R217, RZ, 0x1f, R216 ;  /* 0x0000001fffd97819 */ /* 0x000fe200000114d8 */
[----:B--2---:R-:W2:Y:S04]  /*0fb0*/  MUFU.RCP R20, R6 ;  /* 0x0000000600147308 */ /* 0x004ea80000001000 */
[----:B------:R-:W-:Y:S01]  /*0fc0*/  IMAD.WIDE.U32 R32, R24, UR6, RZ ;  /* 0x0000000618207c25 */ /* 0x000fe2000f8e00ff */
[----:B-1----:R-:W-:-:S02]  /*0fd0*/  ISETP.NE.AND P2, PT, R4, RZ, PT ;  /* 0x000000ff0400720c */ /* 0x002fc40003f45270 */
[----:B--2---:R-:W-:-:S04]  /*0fe0*/  IADD3 R20, R20, 0xffffffe, RZ ;  /* 0x0ffffffe14147810 */ /* 0x004fc80007ffe0ff */
[----:B------:R-:W1:Y:S02]  /*0ff0*/  F2I.FTZ.U32.TRUNC.NTZ R21, R20 ;  /* 0x0000001400157305 */ /* 0x000e64000021f000 */
[----:B-1----:R-:W-:Y:S01]  /*1000*/  IADD3 R0, RZ, -R21, RZ ;  /* 0x80000015ff007210 */ /* 0x002fe20007ffe0ff */
[----:B------:R-:W-:-:S04]  /*1010*/  IMAD.MOV.U32 R20, RZ, RZ, RZ ;  /* 0x000000ffff147224 */ /* 0x000fc800078e00ff */
[----:B------:R-:W-:Y:S01]  /*1020*/  IMAD R11, R0, R2, RZ ;  /* 0x00000002000b7224 */ /* 0x000fe200078e02ff */
[----:B------:R-:W-:-:S03]  /*1030*/  MOV R0, c[0x0][0x224] ;  /* 0x0000890000007a02 */ /* 0x000fc60000000f00 */
[----:B------:R-:W-:Y:S01]  /*1040*/  IMAD.HI.U32 R11, R21, R11, R20 ;  /* 0x0000000b150b7227 */ /* 0x000fe200078e0014 */
[----:B------:R-:W-:Y:S02]  /*1050*/  SHF.R.S32.HI R23, RZ, 0x1f, R0 ;  /* 0x0000001fff177819 */ /* 0x000fe40000011400 */
[----:B------:R-:W1:Y:S01]  /*1060*/  LDC.U8 R0, c[0x0][0x3d0] ;  /* 0x0000f400ff007b82 */ /* 0x000e620000000000 */
[----:B------:R-:W-:-:S04]  /*1070*/  @!P1 IMAD.WIDE.U32 R20, R182, c[0x0][0x368], RZ ;  /* 0x0000da00b6149a25 */ /* 0x000fc800078e00ff */
[----:B------:R-:W-:Y:S01]  /*1080*/  IMAD.HI.U32 R6, R11, R22, RZ ;  /* 0x000000160b067227 */ /* 0x000fe200078e00ff */
[----:B------:R-:W-:-:S03]  /*1090*/  @!P1 IADD3 R27, R21, R13, RZ ;  /* 0x0000000d151b9210 */ /* 0x000fc60007ffe0ff */
[----:B------:R-:W-:Y:S02]  /*10a0*/  IMAD.MOV R11, RZ, RZ, -R6 ;  /* 0x000000ffff0b7224 */ /* 0x000fe400078e0a06 */
[----:B------:R-:W-:Y:S02]  /*10b0*/  @!P1 IMAD.MOV.U32 R26, RZ, RZ, R20 ;  /* 0x000000ffff1a9224 */ /* 0x000fe400078e0014 */
[----:B------:R-:W-:Y:S01]  /*10c0*/  IMAD R11, R2, R11, R22 ;  /* 0x0000000b020b7224 */ /* 0x000fe200078e0216 */
[----:B------:R-:W2:Y:S01]  /*10d0*/  S2R R20, SR_CTAID.X ;  /* 0x0000000000147919 */ /* 0x000ea20000002500 */
[----:B------:R-:W-:Y:S01]  /*10e0*/  IMAD R14, R23, R182, RZ ;  /* 0x000000b6170e7224 */ /* 0x000fe200078e02ff */
[----:B------:R-:W-:Y:S02]  /*10f0*/  SHF.L.U64.HI R22, R182, 0x7, R5 ;  /* 0x00000007b6167819 */ /* 0x000fe40000010205 */
[----:B------:R-:W-:Y:S01]  /*1100*/  ISETP.GT.U32.AND P4, PT, R2, R11, PT ;  /* 0x0000000b0200720c */ /* 0x000fe20003f84070 */
[----:B------:R-:W-:Y:S01]  /*1110*/  IMAD R13, R5, c[0x0][0x224], R14 ;  /* 0x00008900050d7a24 */ /* 0x000fe200078e020e */
[----:B------:R-:W-:-:S02]  /*1120*/  SEL R22, R22, RZ, P0 ;  /* 0x000000ff16167207 */ /* 0x000fc40000000000 */
[----:B------:R-:W-:Y:S01]  /*1130*/  IADD3 R30, P0, R17, R30, RZ ;  /* 0x0000001e111e7210 */ /* 0x000fe20007f1e0ff */
[----:B------:R-:W-:Y:S02]  /*1140*/  IMAD.IADD R4, R25, 0x1, R13 ;  /* 0x0000000119047824 */ /* 0x000fe400078e020d */
[----:B------:R-:W-:Y:S02]  /*1150*/  IMAD R13, R24, UR7, RZ ;  /* 0x00000007180d7c24 */ /* 0x000fe4000f8e02ff */
[----:B------:R-:W-:Y:S01]  /*1160*/  IMAD.X R22, R15, 0x1, R22, P0 ;  /* 0x000000010f167824 */ /* 0x000fe200000e0616 */
[----:B-1----:R-:W-:Y:S01]  /*1170*/  ISETP.NE.AND P0, PT, R0, RZ, PT ;  /* 0x000000ff0000720c */ /* 0x002fe20003f05270 */
[----:B------:R-:W-:Y:S02]  /*1180*/  IMAD R13, R4, UR6, R13 ;  /* 0x00000006040d7c24 */ /* 0x000fe4000f8e020d */
[-C--:B------:R-:W-:Y:S01]  /*1190*/  @!P4 IADD3 R11, R11, -R2.reuse, RZ ;  /* 0x800000020b0bc210 */ /* 0x080fe20007ffe0ff */
[----:B------:R-:W-:Y:S01]  /*11a0*/  @P2 IMAD R4, R182, c[0x0][0x214], RZ ;  /* 0x00008500b6042a24 */ /* 0x000fe200078e02ff */
[----:B------:R-:W-:Y:S01]  /*11b0*/  @!P4 IADD3 R6, R6, 0x1, RZ ;  /* 0x000000010606c810 */ /* 0x000fe20007ffe0ff */
[----:B------:R-:W-:Y:S01]  /*11c0*/  IMAD.WIDE.U32 R24, R29, UR6, RZ ;  /* 0x000000061d187c25 */ /* 0x000fe2000f8e00ff */
[----:B------:R-:W-:-:S02]  /*11d0*/  ISETP.GE.U32.AND P5, PT, R11, R2, PT ;  /* 0x000000020b00720c */ /* 0x000fc40003fa6070 */
[----:B------:R-:W-:Y:S01]  /*11e0*/  ISETP.NE.AND P4, PT, RZ, c[0x0][0x1c8], PT ;  /* 0x00007200ff007a0c */ /* 0x000fe20003f85270 */
[----:B------:R-:W-:Y:S01]  /*11f0*/  IMAD R11, R30, UR7, RZ ;  /* 0x000000071e0b7c24 */ /* 0x000fe2000f8e02ff */
[----:B------:R-:W-:Y:S01]  /*1200*/  @P2 SEL R21, R4, R29, !P1 ;  /* 0x0000001d04152207 */ /* 0x000fe20004800000 */
[----:B------:R-:W-:Y:S01]  /*1210*/  IMAD R2, R29, UR7, RZ ;  /* 0x000000071d027c24 */ /* 0x000fe2000f8e02ff */
[----:B------:R-:W-:Y:S01]  /*1220*/  SEL R14, R32, R24, !P1 ;  /* 0x00000018200e7207 */ /* 0x000fe20004800000 */
[----:B------:R-:W-:Y:S01]  /*1230*/  IMAD R11, R22, UR6, R11 ;  /* 0x00000006160b7c24 */ /* 0x000fe2000f8e020b */
[----:B------:R-:W-:Y:S01]  /*1240*/  IADD3 R13, R33, R13, RZ ;  /* 0x0000000d210d7210 */ /* 0x000fe20007ffe0ff */
[----:B--2---:R-:W-:-:S04]  /*1250*/  IMAD.WIDE.U32 R22, R20, c[0x0][0x3d8], RZ ;  /* 0x0000f60014167a25 */ /* 0x004fc800078e00ff */
[----:B------:R-:W-:Y:S01]  /*1260*/  @P5 IADD3 R6, R6, 0x1, RZ ;  /* 0x0000000106065810 */ /* 0x000fe20007ffe0ff */
[----:B------:R-:W-:Y:S02]  /*1270*/  IMAD R20, R20, c[0x0][0x3dc], R23 ;  /* 0x0000f70014147a24 */ /* 0x000fe400078e0217 */
[----:B------:R-:W-:Y:S01]  /*1280*/  IMAD R23, R216, c[0x0][0x22c], RZ ;  /* 0x00008b00d8177a24 */ /* 0x000fe200078e02ff */
[----:B------:R-:W-:Y:S01]  /*1290*/  @!P3 IADD3 R6, -R6, RZ, RZ ;  /* 0x000000ff0606b210 */ /* 0x000fe20007ffe1ff */
[----:B------:R-:W-:Y:S01]  /*12a0*/  IMAD.WIDE.U32 R30, R30, UR6, RZ ;  /* 0x000000061e1e7c25 */ /* 0x000fe2000f8e00ff */
[----:B------:R-:W-:Y:S02]  /*12b0*/  @!P4 LOP3.LUT R6, RZ, c[0x0][0x1c8], RZ, 0x33, !PT ;  /* 0x00007200ff06ca12 */ /* 0x000fe400078e33ff */
[----:B------:R-:W-:Y:S01]  /*12c0*/  SEL R20, R20, RZ, P0 ;  /* 0x000000ff14147207 */ /* 0x000fe20000000000 */
[----:B------:R-:W-:Y:S01]  /*12d0*/  @!P2 IMAD R0, R182, c[0x0][0x1c0], R216 ;  /* 0x00007000b600aa24 */ /* 0x000fe200078e02d8 */
[----:B------:R-:W-:Y:S01]  /*12e0*/  IADD3 R11, R31, R11, RZ ;  /* 0x0000000b1f0b7210 */ /* 0x000fe20007ffe0ff */
[----:B------:R-:W-:Y:S01]  /*12f0*/  @P2 IMAD R24, R216, c[0x0][0x234], R21 ;  /* 0x00008d00d8182a24 */ /* 0x000fe200078e0215 */
[----:B------:R-:W-:Y:S01]  /*1300*/  SEL R21, R22, RZ, P0 ;  /* 0x000000ff16157207 */ /* 0x000fe20000000000 */
[----:B------:R-:W-:Y:S01]  /*1310*/  @P1 IMAD.IADD R13, R25, 0x1, R2 ;  /* 0x00000001190d1824 */ /* 0x000fe200078e0202 */
[----:B------:R-:W-:Y:S01]  /*1320*/  SHF.R.S32.HI R2, RZ, 0x1f, R9 ;  /* 0x0000001fff027819 */ /* 0x000fe20000011409 */
[----:B------:R-:W-:Y:S01]  /*1330*/  @!P2 IMAD R24, R0, c[0x0][0x214], RZ ;  /* 0x000085000018aa24 */ /* 0x000fe200078e02ff */
[----:B------:R-:W-:-:S02]  /*1340*/  SHF.R.S32.HI R22, RZ, 0x1f, R23 ;  /* 0x0000001fff167819 */ /* 0x000fc40000011417 */
        /* <DEDUP_REMOVED lines=9> */
.L_x_202:
[----:B------:R-:W-:-:S04]  /*13e0*/  IMAD R28, R182, c[0x0][0x1c0], R216 ;  /* 0x00007000b61c7a24 */ /* 0x000fc800078e02d8 */
[----:B------:R-:W-:Y:S02]  /*13f0*/  IMAD R28, R28, c[0x0][0x224], RZ ;  /* 0x000089001c1c7a24 */ /* 0x000fe400078e02ff */
.L_x_203:
[----:B------:R-:W-:Y:S01]  /*1400*/  IADD3 R32, P1, R180, R26, RZ ;  /* 0x0000001ab4207210 */ /* 0x000fe20007f3e0ff */
[----:B------:R-:W-:Y:S01]  /*1410*/  UIMAD UR12, UR12, UR4, URZ ;  /* 0x000000040c0c72a4 */ /* 0x000fe2000f8e023f */
[----:B------:R-:W-:Y:S01]  /*1420*/  SHF.R.S32.HI R181, RZ, 0x1f, R180 ;  /* 0x0000001fffb57819 */ /* 0x000fe200000114b4 */
[----:B------:R-:W-:Y:S01]  /*1430*/  IMAD R26, R15, c[0x0][0x370], RZ ;  /* 0x0000dc000f1a7a24 */ /* 0x000fe200078e02ff */
[----:B------:R-:W-:Y:S01]  /*1440*/  SHF.R.S32.HI R0, RZ, 0x1f, R178 ;  /* 0x0000001fff007819 */ /* 0x000fe200000114b2 */
[----:B------:R-:W-:Y:S01]  /*1450*/  USHF.L.U32 UR8, UR12, 0x6, URZ ;  /* 0x000000060c087899 */ /* 0x000fe2000800063f */
[----:B------:R-:W-:Y:S01]  /*1460*/  IADD3 R24, R17, R24, RZ ;  /* 0x0000001811187210 */ /* 0x000fe20007ffe0ff */
[----:B------:R-:W-:Y:S01]  /*1470*/  IMAD.X R33, R181, 0x1, R27, P1 ;  /* 0x00000001b5217824 */ /* 0x000fe200008e061b */
[----:B------:R-:W-:Y:S01]  /*1480*/  IADD3 R25, P1, R178, R17, RZ ;  /* 0x00000011b2197210 */ /* 0x000fe20007f3e0ff */
[----:B------:R-:W-:Y:S01]  /*1490*/  USHF.R.S32.HI UR5, URZ, 0x1f, UR8 ;  /* 0x0000001f3f057899 */ /* 0x000fe20008011408 */
[C---:B------:R-:W-:Y:S01]  /*14a0*/  IMAD R26, R17.reuse, c[0x0][0x374], R26 ;  /* 0x0000dd00111a7a24 */ /* 0x040fe200078e021a */
[----:B------:R-:W-:Y:S01]  /*14b0*/  IADD3 R23, P4, P3, R30, UR8, R23 ;  /* 0x000000081e177c10 */ /* 0x000fe2000fb9e017 */
[----:B------:R-:W-:Y:S01]  /*14c0*/  IMAD.WIDE.U32 R32, R17, c[0x0][0x370], R32 ;  /* 0x0000dc0011207a25 */ /* 0x000fe200078e0020 */
[----:B------:R-:W-:Y:S01]  /*14d0*/  IADD3.X R15, R0, R15, RZ, P1, !PT ;  /* 0x0000000f000f7210 */ /* 0x000fe20000ffe4ff */
[----:B------:R-:W-:Y:S01]  /*14e0*/  BSSY B1, `(.L_x_199) ;  /* 0x0000651000017945 */ /* 0x000fe20003800000 */
[----:B------:R-:W-:Y:S01]  /*14f0*/  IADD3.X R11, R11, UR5, R22, P4, P3 ;  /* 0x000000050b0b7c10 */ /* 0x000fe2000a7e6416 */
[----:B------:R-:W-:Y:S01]  /*1500*/  IMAD.IADD R33, R33, 0x1, R26 ;  /* 0x0000000121217824 */ /* 0x000fe200078e021a */
[----:B------:R-:W-:Y:S01]  /*1510*/  IADD3 R14, P2, P1, R21, R23, R14 ;  /* 0x00000017150e7210 */ /* 0x000fe2000795e00e */
        /* <DEDUP_REMOVED lines=21> */
[----:B------:R-:W-:Y:S01]  /*1670*/  IMAD R13, R178, c[0x0][0x374], R13 ;  /* 0x0000dd00b20d7a24 */ /* 0x000fe200078e020d */
        /* <DEDUP_REMOVED lines=22> */
[----:B------:R-:W-:Y:S01]  /*17e0*/  P2R R13, PR, RZ, 0x4 ;  /* 0x00000004ff0d7803 */ /* 0x000fe20000000000 */
[----:B------:R-:W-:Y:S02]  /*17f0*/  IMAD.MOV.U32 R197, RZ, RZ, R24 ;  /* 0x000000ffffc57224 */ /* 0x000fe400078e0018 */
[----:B------:R-:W-:Y:S01]  /*1800*/  IMAD.MOV.U32 R196, RZ, RZ, R25 ;  /* 0x000000ffffc47224 */ /* 0x000fe200078e0019 */
[----:B------:R-:W-:Y:S01]  /*1810*/  IADD3.X R19, R10, R19, R15, P0, !PT ;  /* 0x000000130a137210 */ /* 0x000fe200007fe40f */
[----:B------:R-:W-:Y:S01]  /*1820*/  IMAD R15, R4, c[0x0][0x1b8], RZ ;  /* 0x00006e00040f7a24 */ /* 0x000fe200078e02ff */
[----:B------:R-:W-:-:S03]  /*1830*/  IADD3 R10, R207, -R12, RZ ;  /* 0x8000000ccf0a7210 */ /* 0x000fc60007ffe0ff */
[----:B------:R-:W-:Y:S01]  /*1840*/  IMAD R15, R6, c[0x0][0x1bc], R15 ;  /* 0x00006f00060f7a24 */ /* 0x000fe200078e020f */
[----:B------:R-:W-:Y:S01]  /*1850*/  ISETP.NE.AND P1, PT, R10, 0x1, PT ;  /* 0x000000010a00780c */ /* 0x000fe20003f25270 */
[----:B------:R-:W-:Y:S01]  /*1860*/  IMAD.WIDE.U32 R18, R6, c[0x0][0x1b8], R18 ;  /* 0x00006e0006127a25 */ /* 0x000fe200078e0012 */
[----:B------:R1:W-:Y:S04]  /*1870*/  @P2 STS.128 [R183+0xa000], RZ ;  /* 0x00a000ffb7002388 */ /* 0x0003e80000000c00 */
[----:B------:R-:W-:Y:S01]  /*1880*/  IADD3 R15, R19, R15, RZ ;  /* 0x0000000f130f7210 */ /* 0x000fe20007ffe0ff */
        /* <DEDUP_REMOVED lines=15> */
.L_x_206:
[----:B------:R-:W-:Y:S05]  /*1980*/  BSYNC B0 ;  /* 0x0000000000007941 */ /* 0x000fea0003800000 */
.L_x_205:
        /* <DEDUP_REMOVED lines=8> */
[----:B---3--:R-:W-:Y:S02]  /*1a10*/  IADD3 R17, P0, R178, 0x20, RZ ;  /* 0x00000020b2117810 */ /* 0x008fe40007f1e0ff */
        /* <DEDUP_REMOVED lines=12> */
.L_x_208:
[----:B------:R-:W-:Y:S05]  /*1ae0*/  BSYNC B0 ;  /* 0x0000000000007941 */ /* 0x000fea0003800000 */
.L_x_207:
        /* <DEDUP_REMOVED lines=21> */
.L_x_210:
[----:B------:R-:W-:Y:S05]  /*1c40*/  BSYNC B0 ;  /* 0x0000000000007941 */ /* 0x000fea0003800000 */
.L_x_209:
        /* <DEDUP_REMOVED lines=21> */
.L_x_212:
[----:B------:R-:W-:Y:S05]  /*1da0*/  BSYNC B0 ;  /* 0x0000000000007941 */ /* 0x000fea0003800000 */
.L_x_211:
        /* <DEDUP_REMOVED lines=13> */
.L_x_214:
[----:B------:R-:W-:Y:S05]  /*1e80*/  BSYNC B0 ;  /* 0x0000000000007941 */ /* 0x000fea0003800000 */
.L_x_213:
[----:B------:R-:W-:Y:S01]  /*1e90*/  ISETP.GE.AND P2, PT, R10, R11, PT ;  /* 0x0000000b0a00720c */ /* 0x000fe20003f46270 */
[----:B------:R-:W-:-:S12]  /*1ea0*/  BSSY B0, `(.L_x_215) ;  /* 0x000000e000007945 */ /* 0x000fd80003800000 */
[----:B------:R1:W-:Y:S01]  /*1eb0*/  @P2 STS.128 [R183+0x5000], RZ ;  /* 0x005000ffb7002388 */ /* 0x0003e20000000c00 */
[----:B------:R-:W-:Y:S05]  /*1ec0*/  @P2 BRA `(.L_x_216) ;  /* 0x000000b000002947 */ /* 0x000fea0003800000 */
[----:B------:R-:W-:-:S13]  /*1ed0*/  ISETP.GE.AND P0, PT, R180, c[0x0][0x220], PT ;  /* 0x00008800b4007a0c */ /* 0x000fda0003f06270 */
[----:B------:R1:W-:Y:S01]  /*1ee0*/  @P0 STS.128 [R183+0x5000], RZ ;  /* 0x005000ffb7000388 */ /* 0x0003e20000000c00 */
[----:B------:R-:W-:Y:S05]  /*1ef0*/  @P0 BRA `(.L_x_216) ;  /* 0x0000008000000947 */ /* 0x000fea0003800000 */
[----:B---3--:R-:W-:Y:S02]  /*1f00*/  IMAD.MOV.U32 R17, RZ, RZ, c[0x0][0x370] ;  /* 0x0000dc00ff117624 */ /* 0x008fe400078e00ff */
[----:B------:R-:W-:-:S03]  /*1f10*/  IMAD.MOV.U32 R15, RZ, RZ, c[0x0][0x374] ;  /* 0x0000dd00ff0f7624 */ /* 0x000fc600078e00ff */
[----:B------:R-:W-:-:S04]  /*1f20*/  LEA R14, P0, R17, R218, 0x6 ;  /* 0x000000da110e7211 */ /* 0x000fc800078030ff */
[----:B------:R-:W-:-:S05]  /*1f30*/  LEA.HI.X R15, R17, R219, R15, 0x6, P0 ;  /* 0x000000db110f7211 */ /* 0x000fca00000f340f */
[----:B------:R-:W-:Y:S01]  /*1f40*/  @!PT LDS RZ, [RZ] ;  /* 0x00000000fffff984 */ /* 0x000fe20000000800 */
[----:B------:R-:W-:Y:S01]  /*1f50*/  @!PT LDS RZ, [RZ] ;  /* 0x00000000fffff984 */ /* 0x000fe20000000800 */
[----:B------:R-:W-:Y:S01]  /*1f60*/  @!PT LDS RZ, [RZ] ;  /* 0x00000000fffff984 */ /* 0x000fe20000000800 */
[----:B------:R3:W-:Y:S04]  /*1f70*/  LDGSTS.E.BYPASS.LTC128B.128 [R183+0x5000], [R14.64] ;  /* 0x050000000eb77fae */ /* 0x0007e8000b901d54 */
.L_x_216:
[----:B------:R-:W-:Y:S05]  /*1f80*/  BSYNC B0 ;  /* 0x0000000000007941 */ /* 0x000fea0003800000 */
.L_x_215:
        /* <DEDUP_REMOVED lines=19> */
.L_x_218:
[----:B------:R-:W-:Y:S05]  /*20c0*/  BSYNC B0 ;  /* 0x0000000000007941 */ /* 0x000fea0003800000 */
.L_x_217:
        /* <DEDUP_REMOVED lines=20> */
.L_x_220:
[----:B------:R-:W-:Y:S05]  /*2210*/  BSYNC B0 ;  /* 0x0000000000007941 */ /* 0x000fea0003800000 */
.L_x_219:
[C---:B------:R-:W-:Y:S01]  /*2220*/  IADD3 R10, R174.reuse, 0x28, RZ ;  /* 0x00000028ae0a7810 */ /* 0x040fe20007ffe0ff */
[----:B------:R-:W-:Y:S01]  /*2230*/  IMAD.SHL.U32 R12, R174, 0x4, RZ ;  /* 0x00000004ae0c7824 */ /* 0x000fe200078e00ff */
[----:B------:R-:W-:Y:S01]  /*2240*/  ISETP.NE.AND P3, PT, R13, RZ, PT ;  /* 0x000000ff0d00720c */ /* 0x000fe20003f65270 */
[----:B------:R-:W-:Y:S01]  /*2250*/  IMAD.MOV.U32 R204, RZ, RZ, 0x7f800000 ;  /* 0x7f800000ffcc7424 */ /* 0x000fe200078e00ff */
[----:B------:R-:W-:Y:S02]  /*2260*/  ISETP.GE.AND P2, PT, R10, R11, PT ;  /* 0x0000000b0a00720c */ /* 0x000fe40003f46270 */
[----:B------:R-:W-:Y:S01]  /*2270*/  SHF.R.S32.HI R13, RZ, 0x1f, R10 ;  /* 0x0000001fff0d7819 */ /* 0x000fe2000001140a */
[----:B------:R-:W-:Y:S01]  /*2280*/  IMAD.MOV.U32 R203, RZ, RZ, 0x7f800000 ;  /* 0x7f800000ffcb7424 */ /* 0x000fe200078e00ff */
[----:B---3--:R-:W-:-:S09]  /*2290*/  SHF.L.U64.HI R15, R174, 0x2, R179 ;  /* 0x00000002ae0f7819 */ /* 0x008fd200000102b3 */
        /* <DEDUP_REMOVED lines=32> */
[----:B---3--:R-:W-:-:S04]  /*24a0*/  IMAD.WIDE.U32 R12, R178, c[0x0][0x198], R6 ;  /* 0x00006600b20c7a25 */ /* 0x008fc800078e0006 */
        /* <DEDUP_REMOVED lines=8> */
.L_x_222:
[----:B------:R-:W-:Y:S05]  /*2530*/  BSYNC B0 ;  /* 0x0000000000007941 */ /* 0x000fea0003800000 */
.L_x_221:
        /* <DEDUP_REMOVED lines=9> */
[----:B---3--:R-:W-:-:S04]  /*25d0*/  IMAD.WIDE.U32 R12, R4, c[0x0][0x198], R6 ;  /* 0x00006600040c7a25 */ /* 0x008fc800078e0006 */
        /* <DEDUP_REMOVED lines=9> */
.L_x_224:
[----:B------:R-:W-:Y:S05]  /*2670*/  BSYNC B0 ;  /* 0x0000000000007941 */ /* 0x000fea0003800000 */
.L_x_223:
        /* <DEDUP_REMOVED lines=19> */
.L_x_226:
[----:B------:R-:W-:Y:S05]  /*27b0*/  BSYNC B0 ;  /* 0x0000000000007941 */ /* 0x000fea0003800000 */
.L_x_225:
        /* <DEDUP_REMOVED lines=10> */
[----:B---3--:R-:W-:Y:S01]  /*2860*/  IMAD R11, R0, c[0x0][0x198], RZ ;  /* 0x00006600000b7a24 */ /* 0x008fe200078e02ff */
        /* <DEDUP_REMOVED lines=8> */
.L_x_228:
[----:B------:R-:W-:Y:S05]  /*28f0*/  BSYNC B0 ;  /* 0x0000000000007941 */ /* 0x000fea0003800000 */
.L_x_227:
[----:B------:R-:W0:Y:S01]  /*2900*/  LDGDEPBAR ;  /* 0x00000000000079af */ /* 0x000e220000000000 */
[----:B------:R-:W-:-:S04]  /*2910*/  ISETP.NE.U32.AND P4, PT, RZ, c[0x0][0x318], PT ;  /* 0x0000c600ff007a0c */ /* 0x000fc80003f85070 */
[----:B------:R-:W-:-:S13]  /*2920*/  ISETP.NE.AND.EX P4, PT, RZ, c[0x0][0x31c], PT, P4 ;  /* 0x0000c700ff007a0c */ /* 0x000fda0003f85340 */
[----:B------:R-:W-:-:S04]  /*2930*/  @P4 IMAD R5, R5, c[0x0][0x320], RZ ;  /* 0x0000c80005054a24 */ /* 0x000fc800078e02ff */
[----:B------:R-:W-:Y:S01]  /*2940*/  @P4 IMAD R0, R182, c[0x0][0x324], R5 ;  /* 0x0000c900b6004a24 */ /* 0x000fe200078e0205 */
[----:B------:R-:W-:-:S04]  /*2950*/  DEPBAR.LE SB0, 0x1 ;  /* 0x000080400000791a */ /* 0x000fc80000000000 */
[----:B------:R-:W-:Y:S01]  /*2960*/  BAR.SYNC.DEFER_BLOCKING 0x0 ;  /* 0x0000000000007b1d */ /* 0x000fe20000010000 */
[----:B------:R-:W-:-:S04]  /*2970*/  @P4 IMAD.WIDE.U32 R4, R182, c[0x0][0x320], R216 ;  /* 0x0000c800b6044a25 */ /* 0x000fc800078e00d8 */
[----:B------:R-:W-:Y:S01]  /*2980*/  @P4 IMAD.IADD R0, R5, 0x1, R0 ;  /* 0x0000000105004824 */ /* 0x000fe200078e0200 */
[----:B---3--:R-:W-:-:S04]  /*2990*/  @P4 LEA R10, P0, R4, c[0x0][0x318], 0x2 ;  /* 0x0000c600040a4a11 */ /* 0x008fc800078010ff */
[----:B------:R-:W-:-:S05]  /*29a0*/  @P4 LEA.HI.X R11, R4, c[0x0][0x31c], R0, 0x2, P0 ;  /* 0x0000c700040b4a11 */ /* 0x000fca00000f1400 */
[----:B------:R-:W3:Y:S01]  /*29b0*/  @P4 LDG.E R0, [R10.64] ;  /* 0x000000140a004981 */ /* 0x000ee2000c1e1900 */
[----:B------:R-:W-:Y:S01]  /*29c0*/  USHF.L.U32 UR17, UR12, 0x4, URZ ;  /* 0x000000040c117899 */ /* 0x000fe2000800063f */
[----:B------:R-:W-:Y:S01]  /*29d0*/  IADD3 R4, R9, 0x80, RZ ;  /* 0x0000008009047810 */ /* 0x000fe20007ffe0ff */
[----:B------:R-:W-:Y:S01]  /*29e0*/  USHF.L.U32 UR18, UR12, 0x3, URZ ;  /* 0x000000030c127899 */ /* 0x000fe2000800063f */
[----:B------:R-:W1:Y:S01]  /*29f0*/  S2R R5, SR_TID.X ;  /* 0x0000000000057919 */ /* 0x000e620000002100 */
[----:B------:R-:W-:Y:S01]  /*2a00*/  UIADD3 UR11, UR17, 0x20, URZ ;  /* 0x00000020110b7890 */ /* 0x000fe2000fffe03f */
[----:B------:R-:W-:Y:S01]  /*2a10*/  IMAD.MOV.U32 R201, RZ, RZ, RZ ;  /* 0x000000ffffc97224 */ /* 0x000fe200078e00ff */
[----:B------:R-:W-:Y:S01]  /*2a20*/  ISETP.GE.AND P2, PT, R4, R209, PT ;  /* 0x000000d10400720c */ /* 0x000fe20003f46270 */
[----:B------:R2:W4:Y:S01]  /*2a30*/  LDSM.16.M88.4 R128, [R167+0xa000] ;  /* 0x00a00000a780783b */ /* 0x0005220000000200 */
[----:B------:R-:W-:Y:S01]  /*2a40*/  UIADD3 UR10, UR18, UR11, URZ ;  /* 0x0000000b120a7290 */ /* 0x000fe2000fffe03f */
[----:B------:R-:W-:Y:S01]  /*2a50*/  IMAD R9, R184, 0x80, R173 ;  /* 0x00000080b8097824 */ /* 0x000fe200078e02ad */
[----:B------:R-:W-:Y:S01]  /*2a60*/  CS2R R94, SRZ ;  /* 0x00000000005e7805 */ /* 0x000fe2000001ff00 */
[----:B------:R2:W2:Y:S01]  /*2a70*/  LDSM.16.M88.4 R132, [R167+0xa800] ;  /* 0x00a80000a784783b */ /* 0x0004a20000000200 */
[----:B------:R-:W-:Y:S01]  /*2a80*/  IMAD.MOV.U32 R163, RZ, RZ, 0x20 ;  /* 0x00000020ffa37424 */ /* 0x000fe200078e00ff */
[----:B------:R-:W-:Y:S01]  /*2a90*/  UIADD3 UR9, UR18, UR10, URZ ;  /* 0x0000000a12097290 */ /* 0x000fe2000fffe03f */
[----:B------:R-:W-:Y:S01]  /*2aa0*/  IADD3 R194, -R194, R174, -R9 ;  /* 0x000000aec2c27210 */ /* 0x000fe20007ffe909 */
[----:B------:R2:W2:Y:S01]  /*2ab0*/  LDSM.16.M88.4 R136, [R161+0xa000] ;  /* 0x00a00000a188783b */ /* 0x0004a20000000200 */
[----:B------:R-:W-:Y:S01]  /*2ac0*/  IMAD.MOV.U32 R171, RZ, RZ, 0x40 ;  /* 0x00000040ffab7424 */ /* 0x000fe200078e00ff */
[----:B------:R-:W-:Y:S01]  /*2ad0*/  UIADD3 UR7, UR18, UR9, URZ ;  /* 0x0000000912077290 */ /* 0x000fe2000fffe03f */
[----:B------:R-:W-:Y:S01]  /*2ae0*/  IMAD.SHL.U32 R162, R170, 0x2, RZ ;  /* 0x00000002aaa27824 */ /* 0x000fe200078e00ff */
[----:B------:R2:W2:Y:S01]  /*2af0*/  LDSM.16.M88.4 R140, [R161+0xa800] ;  /* 0x00a80000a18c783b */ /* 0x0004a20000000200 */
[----:B------:R-:W-:Y:S01]  /*2b00*/  IMAD.MOV.U32 R200, RZ, RZ, R206 ;  /* 0x000000ffffc87224 */ /* 0x000fe200078e00ce */
[----:B------:R-:W-:Y:S01]  /*2b10*/  UIADD3 UR6, UR18, UR7, URZ ;  /* 0x0000000712067290 */ /* 0x000fe2000fffe03f */
[----:B------:R-:W-:Y:S01]  /*2b20*/  CS2R R92, SRZ ;  /* 0x00000000005c7805 */ /* 0x000fe2000001ff00 */
[----:B------:R2:W2:Y:S01]  /*2b30*/  LDSM.16.M88.4 R144, [R160+0xa000] ;  /* 0x00a00000a090783b */ /* 0x0004a20000000200 */
[----:B------:R-:W-:Y:S01]  /*2b40*/  CS2R R98, SRZ ;  /* 0x0000000000627805 */ /* 0x000fe2000001ff00 */
[----:B------:R-:W-:Y:S01]  /*2b50*/  CS2R R96, SRZ ;  /* 0x0000000000607805 */ /* 0x000fe2000001ff00 */
[----:B------:R-:W-:Y:S01]  /*2b60*/  CS2R R90, SRZ ;  /* 0x00000000005a7805 */ /* 0x000fe2000001ff00 */
[----:B-1----:R-:W-:Y:S01]  /*2b70*/  SHF.R.S32.HI R2, RZ, 0x1f, R5 ;  /* 0x0000001fff027819 */ /* 0x002fe20000011405 */
[----:B------:R1:W1:Y:S01]  /*2b80*/  LDSM.16.M88.4 R148, [R160+0xa800] ;  /* 0x00a80000a094783b */ /* 0x0002620000000200 */
[----:B------:R-:W-:Y:S01]  /*2b90*/  CS2R R88, SRZ ;  /* 0x0000000000587805 */ /* 0x000fe2000001ff00 */
[----:B------:R-:W-:Y:S01]  /*2ba0*/  CS2R R86, SRZ ;  /* 0x0000000000567805 */ /* 0x000fe2000001ff00 */
[----:B------:R-:W-:Y:S01]  /*2bb0*/  LEA.HI R2, R2, R5, RZ, 0x4 ;  /* 0x0000000502027211 */ /* 0x000fe200078f20ff */
[----:B------:R1:W1:Y:S01]  /*2bc0*/  LDSM.16.M88.4 R152, [R3+0xa000] ;  /* 0x00a000000398783b */ /* 0x0002620000000200 */
[----:B------:R-:W-:Y:S01]  /*2bd0*/  CS2R R84, SRZ ;  /* 0x0000000000547805 */ /* 0x000fe2000001ff00 */
[----:B------:R-:W-:Y:S01]  /*2be0*/  CS2R R78, SRZ ;  /* 0x00000000004e7805 */ /* 0x000fe2000001ff00 */
[----:B------:R-:W-:Y:S01]  /*2bf0*/  LOP3.LUT R2, R2, 0xfffffff0, RZ, 0xc0, !PT ;  /* 0xfffffff002027812 */ /* 0x000fe200078ec0ff */
[----:B------:R1:W1:Y:S01]  /*2c00*/  LDSM.16.M88.4 R156, [R3+0xa800] ;  /* 0x00a80000039c783b */ /* 0x0002620000000200 */
[----:B------:R-:W-:Y:S01]  /*2c10*/  CS2R R76, SRZ ;  /* 0x00000000004c7805 */ /* 0x000fe2000001ff00 */
[----:B------:R-:W-:Y:S01]  /*2c20*/  CS2R R82, SRZ ;  /* 0x0000000000527805 */ /* 0x000fe2000001ff00 */
[----:B------:R-:W-:Y:S01]  /*2c30*/  CS2R R80, SRZ ;  /* 0x0000000000507805 */ /* 0x000fe2000001ff00 */
[----:B------:R-:W-:Y:S01]  /*2c40*/  IMAD.IADD R2, R5, 0x1, -R2 ;  /* 0x0000000105027824 */ /* 0x000fe200078e0a02 */
[----:B------:R-:W-:Y:S01]  /*2c50*/  CS2R R74, SRZ ;  /* 0x00000000004a7805 */ /* 0x000fe2000001ff00 */
[----:B------:R-:W3:Y:S01]  /*2c60*/  @P4 MUFU.RCP R5, c[0x0][0x238] ;  /* 0x00008e0000054b08 */ /* 0x000ee20000001000 */
[----:B------:R-:W-:Y:S01]  /*2c70*/  CS2R R72, SRZ ;  /* 0x0000000000487805 */ /* 0x000fe2000001ff00 */
[----:B------:R-:W-:Y:S01]  /*2c80*/  CS2R R70, SRZ ;  /* 0x0000000000467805 */ /* 0x000fe2000001ff00 */
[----:B------:R-:W-:Y:S01]  /*2c90*/  SHF.R.S32.HI R7, RZ, 0x1f, R2 ;  /* 0x0000001fff077819 */ /* 0x000fe20000011402 */
        /* <DEDUP_REMOVED lines=17> */
[C---:B------:R-:W-:Y:S01]  /*2db0*/  LOP3.LUT P0, RZ, R7.reuse, 0x2, RZ, 0xc0, !PT ;  /* 0x0000000207ff7812 */ /* 0x040fe2000780c0ff */
[----:B------:R-:W-:Y:S01]  /*2dc0*/  CS2R R40, SRZ ;  /* 0x0000000000287805 */ /* 0x000fe2000001ff00 */
[----:B------:R-:W-:Y:S01]  /*2dd0*/  LOP3.LUT P3, RZ, R7, 0x4, RZ, 0xc0, !PT ;  /* 0x0000000407ff7812 */ /* 0x000fe2000786c0ff */
[----:B------:R-:W-:Y:S01]  /*2de0*/  CS2R R38, SRZ ;  /* 0x0000000000267805 */ /* 0x000fe2000001ff00 */
[----:B------:R-:W-:Y:S01]  /*2df0*/  SEL R163, R163, 0xffffffe0, !P0 ;  /* 0xffffffe0a3a37807 */ /* 0x000fe20004000000 */
[----:B------:R-:W-:Y:S01]  /*2e00*/  CS2R R36, SRZ ;  /* 0x0000000000247805 */ /* 0x000fe2000001ff00 */
[----:B------:R-:W-:Y:S01]  /*2e10*/  IMAD.IADD R194, R194, 0x1, R209 ;  /* 0x00000001c2c27824 */ /* 0x000fe200078e02d1 */
[----:B------:R-:W-:Y:S01]  /*2e20*/  SEL R171, R171, 0xffffffc0, !P3 ;  /* 0xffffffc0abab7807 */ /* 0x000fe20005800000 */
[C---:B------:R-:W-:Y:S01]  /*2e30*/  IMAD.SHL.U32 R213, R174.reuse, 0x4, RZ ;  /* 0x00000004aed57824 */ /* 0x040fe200078e00ff */
[----:B------:R-:W-:Y:S01]  /*2e40*/  SHF.L.U64.HI R212, R174, 0x2, R179 ;  /* 0x00000002aed47819 */ /* 0x000fe200000102b3 */
[----:B------:R-:W-:Y:S01]  /*2e50*/  IMAD.MOV.U32 R214, RZ, RZ, 0x40 ;  /* 0x00000040ffd67424 */ /* 0x000fe200078e00ff */
[----:B------:R-:W-:Y:S01]  /*2e60*/  UIMAD UR16, UR12, 0x18, URZ ;  /* 0x000000180c1078a4 */ /* 0x000fe2000f8e023f */
[----:B------:R-:W-:Y:S01]  /*2e70*/  IMAD.IADD R2, R163, 0x1, R162 ;  /* 0x00000001a3027824 */ /* 0x000fe200078e02a2 */
[----:B------:R-:W-:-:S02]  /*2e80*/  USHF.L.U32 UR15, UR12, 0x5, URZ ;  /* 0x000000050c0f7899 */ /* 0x000fc4000800063f */
[----:B------:R-:W-:Y:S02]  /*2e90*/  UIMAD UR14, UR12, 0x28, URZ ;  /* 0x000000280c0e78a4 */ /* 0x000fe4000f8e023f */
[----:B------:R-:W-:Y:S02]  /*2ea0*/  UIMAD UR13, UR12, 0x30, URZ ;  /* 0x000000300c0d78a4 */ /* 0x000fe4000f8e023f */
[----:B------:R-:W-:Y:S02]  /*2eb0*/  UIADD3 UR8, -UR8, URZ, URZ ;  /* 0x0000003f08087290 */ /* 0x000fe4000fffe13f */
[----:B------:R-:W-:Y:S02]  /*2ec0*/  UIMAD UR12, UR12, 0x38, URZ ;  /* 0x000000380c0c78a4 */ /* 0x000fe4000f8e023f */
[----:B------:R-:W-:Y:S01]  /*2ed0*/  UIADD3 UR5, UR18, UR6, URZ ;  /* 0x0000000612057290 */ /* 0x000fe2000fffe03f */
[----:B---3--:R-:W-:Y:S01]  /*2ee0*/  @P4 FMUL.FTZ R201, R0, R5 ;  /* 0x0000000500c94220 */ /* 0x008fe20000410000 */
[----:B------:R-:W-:-:S02]  /*2ef0*/  IADD3 R0, R169, 0x1000, RZ ;  /* 0x00001000a9007810 */ /* 0x000fc40007ffe0ff */
[----:B------:R-:W-:Y:S02]  /*2f00*/  IADD3 R5, R170, 0x1000, RZ ;  /* 0x00001000aa057810 */ /* 0x000fe40007ffe0ff */
[----:B------:R-:W-:Y:S01]  /*2f10*/  SEL R165, R0, R169, !P1 ;  /* 0x000000a900a57207 */ /* 0x000fe20004800000 */
[----:B------:R-:W-:Y:S01]  /*2f20*/  IMAD.IADD R0, R168, 0x1, R163 ;  /* 0x00000001a8007824 */ /* 0x000fe200078e02a3 */
[----:B------:R-:W-:-:S03]  /*2f30*/  SEL R164, R5, R170, !P1 ;  /* 0x000000aa05a47207 */ /* 0x000fc60004800000 */
[----:B------:R-:W-:Y:S02]  /*2f40*/  IMAD.SHL.U32 R165, R165, 0x2, RZ ;  /* 0x00000002a5a57824 */ /* 0x000fe400078e00ff */
[----:B-12-4-:R-:W-:-:S04]  /*2f50*/  IMAD.SHL.U32 R164, R164, 0x2, RZ ;  /* 0x00000002a4a47824 */ /* 0x016fc800078e00ff */
.L_x_231:
[----:B------:R-:W0:Y:S01]  /*2f60*/  LDGDEPBAR ;  /* 0x00000000000079af */ /* 0x000e220000000000 */
[----:B------:R-:W-:Y:S02]  /*2f70*/  IADD3 R172, R164, R163, RZ ;  /* 0x000000a3a4ac7210 */ /* 0x000fe40007ffe0ff */
[C---:B------:R-:W-:Y:S02]  /*2f80*/  LEA R215, R207.reuse, R194, 0x6 ;  /* 0x000000c2cfd77211 */ /* 0x040fe400078e30ff */
[----:B------:R-:W-:Y:S02]  /*2f90*/  ISETP.GE.AND P6, PT, R207, 0x1, PT ;  /* 0x00000001cf00780c */ /* 0x000fe40003fc6270 */
[C---:B------:R-:W-:Y:S02]  /*2fa0*/  IADD3 R249, R215.reuse, 0x8, RZ ;  /* 0x00000008d7f97810 */ /* 0x040fe40007ffe0ff */
[----:B------:R-:W-:Y:S02]  /*2fb0*/  IADD3 R232, R215, 0x20, RZ ;  /* 0x00000020d7e87810 */ /* 0x000fe40007ffe0ff */
[----:B------:R-:W-:Y:S02]  /*2fc0*/  ISETP.GE.AND P1, PT, R249, RZ, PT ;  /* 0x000000fff900720c */ /* 0x000fe40003f26270 */
[C---:B------:R-:W-:Y:S02]  /*2fd0*/  IADD3 R228, R215.reuse, 0x28, RZ ;  /* 0x00000028d7e47810 */ /* 0x040fe40007ffe0ff */
[C---:B------:R-:W-:Y:S02]  /*2fe0*/  IADD3 R238, R215.reuse, -0x1, RZ ;  /* 0xffffffffd7ee7810 */ /* 0x040fe40007ffe0ff */
[----:B------:R-:W-:Y:S02]  /*2ff0*/  IABS R224, R215 ;  /* 0x000000d700e07213 */ /* 0x000fe40000000000 */
[----:B------:R-:W-:Y:S02]  /*3000*/  ISETP.GE.AND P0, PT, R238, RZ, PT ;  /* 0x000000ffee00720c */ /* 0x000fe40003f06270 */
[C---:B------:R-:W-:Y:S01]  /*3010*/  IADD3 R246, R215.reuse, 0x18, RZ ;  /* 0x00000018d7f67810 */ /* 0x040fe20007ffe0ff */
[----:B------:R1:W-:Y:S01]  /*3020*/  I2F R236, R224 ;  /* 0x000000e000ec7306 */ /* 0x0003e20000201400 */
[C---:B------:R-:W-:Y:S02]  /*3030*/  IADD3 R250, R215.reuse, 0x7, RZ ;  /* 0x00000007d7fa7810 */ /* 0x040fe40007ffe0ff */
[C---:B------:R-:W-:Y:S02]  /*3040*/  @!P1 IADD3 R249, -R215.reuse, -0x8, RZ ;  /* 0xfffffff8d7f99810 */ /* 0x040fe40007ffe1ff */
[----:B------:R-:W-:Y:S02]  /*3050*/  ISETP.GE.AND P1, PT, R232, RZ, PT ;  /* 0x000000ffe800720c */ /* 0x000fe40003f26270 */
[C---:B------:R-:W-:Y:S02]  /*3060*/  IADD3 R240, R215.reuse, -0x8, RZ ;  /* 0xfffffff8d7f07810 */ /* 0x040fe40007ffe0ff */
[C---:B------:R-:W-:Y:S01]  /*3070*/  IADD3 R234, R215.reuse, 0x1f, RZ ;  /* 0x0000001fd7ea7810 */ /* 0x040fe20007ffe0ff */
[----:B------:R-:W-:Y:S01]  /*3080*/  I2F R249, R249 ;  /* 0x000000f900f97306 */ /* 0x000fe20000201400 */
[C---:B------:R-:W-:Y:S02]  /*3090*/  @!P0 IADD3 R238, -R215.reuse, 0x1, RZ ;  /* 0x00000001d7ee8810 */ /* 0x040fe40007ffe1ff */
[----:B------:R-:W-:Y:S02]  /*30a0*/  ISETP.GE.AND P0, PT, R250, RZ, PT ;  /* 0x000000fffa00720c */ /* 0x000fe40003f06270 */
[C---:B------:R-:W-:Y:S02]  /*30b0*/  IADD3 R230, R215.reuse, 0x27, RZ ;  /* 0x00000027d7e67810 */ /* 0x040fe40007ffe0ff */
[C---:B------:R-:W-:Y:S02]  /*30c0*/  IADD3 R248, R215.reuse, 0x17, RZ ;  /* 0x00000017d7f87810 */ /* 0x040fe40007ffe0ff */
[C---:B------:R-:W-:Y:S01]  /*30d0*/  @!P1 IADD3 R232, -R215.reuse, -0x20, RZ ;  /* 0xffffffe0d7e89810 */ /* 0x040fe20007ffe1ff */
[----:B------:R-:W2:Y:S01]  /*30e0*/  I2F R238, R238 ;  /* 0x000000ee00ee7306 */ /* 0x000ea20000201400 */
[----:B------:R-:W-:Y:S02]  /*30f0*/  ISETP.GE.AND P1, PT, R228, RZ, PT ;  /* 0x000000ffe400720c */ /* 0x000fe40003f26270 */
[C---:B------:R-:W-:Y:S02]  /*3100*/  IADD3 R242, R215.reuse, -0x9, RZ ;  /* 0xfffffff7d7f27810 */ /* 0x040fe40007ffe0ff */
[C---:B-1----:R-:W-:Y:S02]  /*3110*/  IADD3 R224, R215.reuse, -0x10, RZ ;  /* 0xfffffff0d7e07810 */ /* 0x042fe40007ffe0ff */
[C---:B------:R-:W-:Y:S02]  /*3120*/  @!P0 IADD3 R250, -R215.reuse, -0x7, RZ ;  /* 0xfffffff9d7fa8810 */ /* 0x040fe40007ffe1ff */
[----:B------:R-:W-:Y:S01]  /*3130*/  ISETP.GE.AND P0, PT, R234, RZ, PT ;  /* 0x000000ffea00720c */ /* 0x000fe20003f06270 */
[----:B------:R-:W-:Y:S01]  /*3140*/  I2F R232, R232 ;  /* 0x000000e800e87306 */ /* 0x000fe20000201400 */
[C---:B------:R-:W-:Y:S02]  /*3150*/  IADD3 R252, R215.reuse, 0x10, RZ ;  /* 0x00000010d7fc7810 */ /* 0x040fe40007ffe0ff */
[C---:B------:R-:W-:Y:S02]  /*3160*/  IADD3 R225, R215.reuse, -0x11, RZ ;  /* 0xffffffefd7e17810 */ /* 0x040fe40007ffe0ff */
[C---:B------:R-:W-:Y:S02]  /*3170*/  @!P1 IADD3 R228, -R215.reuse, -0x28, RZ ;  /* 0xffffffd8d7e49810 */ /* 0x040fe40007ffe1ff */
[----:B------:R-:W-:Y:S02]  /*3180*/  ISETP.GE.AND P1, PT, R246, RZ, PT ;  /* 0x000000fff600720c */ /* 0x000fe40003f26270 */
[C---:B------:R-:W-:Y:S01]  /*3190*/  IADD3 R226, R215.reuse, -0x18, RZ ;  /* 0xffffffe8d7e27810 */ /* 0x040fe20007ffe0ff */
[----:B------:R-:W1:Y:S01]  /*31a0*/  I2F R250, R250 ;  /* 0x000000fa00fa7306 */ /* 0x000e620000201400 */
[C---:B------:R-:W-:Y:S02]  /*31b0*/  IADD3 R227, R215.reuse, 0xf, RZ ;  /* 0x0000000fd7e37810 */ /* 0x040fe40007ffe0ff */
[C---:B------:R-:W-:Y:S02]  /*31c0*/  @!P0 IADD3 R234, -R215.reuse, -0x1f, RZ ;  /* 0xffffffe1d7ea8810 */ /* 0x040fe40007ffe1ff */
[----:B------:R-:W-:Y:S02]  /*31d0*/  ISETP.GE.AND P0, PT, R230, RZ, PT ;  /* 0x000000ffe600720c */ /* 0x000fe40003f06270 */
[----:B------:R-:W-:Y:S03]  /*31e0*/  ISETP.GE.AND P4, PT, R226, RZ, PT ;  /* 0x000000ffe200720c */ /* 0x000fe60003f86270 */
[C---:B------:R-:W-:Y:S01]  /*31f0*/  @!P1 IADD3 R246, -R215.reuse, -0x18, RZ ;  /* 0xffffffe8d7f69810 */ /* 0x040fe20007ffe1ff */
[----:B------:R-:W-:Y:S01]  /*3200*/  I2F R234, R234 ;  /* 0x000000ea00ea7306 */ /* 0x000fe20000201400 */
[----:B------:R-:W-:Y:S06]  /*3210*/  ISETP.GE.AND P1, PT, R240, RZ, PT ;  /* 0x000000fff000720c */ /* 0x000fec0003f26270 */
[C---:B------:R-:W-:Y:S02]  /*3220*/  @!P0 IADD3 R230, -R215.reuse, -0x27, RZ ;  /* 0xffffffd9d7e68810 */ /* 0x040fe40007ffe1ff */
[----:B------:R-:W-:Y:S01]  /*3230*/  ISETP.GE.AND P0, PT, R248, RZ, PT ;  /* 0x000000fff800720c */ /* 0x000fe20003f06270 */
[----:B------:R-:W-:Y:S01]  /*3240*/  I2F R246, R246 ;  /* 0x000000f600f67306 */ /* 0x000fe20000201400 */
[C---:B------:R-:W-:Y:S03]  /*3250*/  @!P4 IADD3 R226, -R215.reuse, 0x18, RZ ;  /* 0x00000018d7e2c810 */ /* 0x040fe60007ffe1ff */
[C---:B------:R-:W-:Y:S02]  /*3260*/  @!P1 IADD3 R240, -R215.reuse, 0x8, RZ ;  /* 0x00000008d7f09810 */ /* 0x040fe40007ffe1ff */
[----:B------:R-:W-:Y:S04]  /*3270*/  ISETP.GE.AND P1, PT, R224, RZ, PT ;  /* 0x000000ffe000720c */ /* 0x000fe80003f26270 */
[----:B------:R-:W3:Y:S02]  /*3280*/  I2F R230, R230 ;  /* 0x000000e600e67306 */ /* 0x000ee40000201400 */
[C---:B------:R-:W-:Y:S02]  /*3290*/  @!P0 IADD3 R248, -R215.reuse, -0x17, RZ ;  /* 0xffffffe9d7f88810 */ /* 0x040fe40007ffe1ff */
[----:B------:R-:W-:Y:S05]  /*32a0*/  ISETP.GE.AND P0, PT, R242, RZ, PT ;  /* 0x000000fff200720c */ /* 0x000fea0003f06270 */
[C---:B------:R-:W-:Y:S01]  /*32b0*/  @!P1 IADD3 R224, -R215.reuse, 0x10, RZ ;  /* 0x00000010d7e09810 */ /* 0x040fe20007ffe1ff */
[----:B------:R-:W-:Y:S01]  /*32c0*/  I2F R248, R248 ;  /* 0x000000f800f87306 */ /* 0x000fe20000201400 */
[----:B------:R-:W-:Y:S06]  /*32d0*/  ISETP.GE.AND P1, PT, R252, RZ, PT ;  /* 0x000000fffc00720c */ /* 0x000fec0003f26270 */
[----:B------:R-:W-:Y:S02]  /*32e0*/  @!P0 IADD3 R242, -R215, 0x9, RZ ;  /* 0x00000009d7f28810 */ /* 0x000fe40007ffe1ff */
[----:B------:R-:W-:Y:S01]  /*32f0*/  ISETP.GE.AND P0, PT, R225, RZ, PT ;  /* 0x000000ffe100720c */ /* 0x000fe20003f06270 */
[----:B------:R-:W-:Y:S04]  /*3300*/  I2F R240, R240 ;  /* 0x000000f000f07306 */ /* 0x000fe80000201400 */
[C---:B------:R-:W-:Y:S06]  /*3310*/  @!P1 IADD3 R252, -R215.reuse, -0x10, RZ ;  /* 0xfffffff0d7fc9810 */ /* 0x040fec0007ffe1ff */
[----:B------:R-:W-:Y:S02]  /*3320*/  I2F R242, R242 ;  /* 0x000000f200f27306 */ /* 0x000fe40000201400 */
[----:B------:R-:W-:Y:S02]  /*3330*/  @!P0 IADD3 R225, -R215, 0x11, RZ ;  /* 0x00000011d7e18810 */ /* 0x000fe40007ffe1ff */
[----:B------:R-:W-:Y:S06]  /*3340*/  ISETP.GE.AND P0, PT, R227, RZ, PT ;  /* 0x000000ffe300720c */ /* 0x000fec0003f06270 */
[----:B------:R-:W-:Y:S07]  /*3350*/  I2F R252, R252 ;  /* 0x000000fc00fc7306 */ /* 0x000fee0000201400 */
[C---:B------:R-:W-:Y:S02]  /*3360*/  @!P0 IADD3 R227, -R215.reuse, -0xf, RZ ;  /* 0xfffffff1d7e38810 */ /* 0x040fe40007ffe1ff */
[----:B-----5:R-:W-:Y:S01]  /*3370*/  FSETP.NEU.FTZ.AND P0, PT, R204, -INF , PT ;  /* 0xff800000cc00780b */ /* 0x020fe20003f1d000 */
[----:B------:R-:W4:Y:S01]  /*3380*/  I2F R228, R228 ;  /* 0x000000e400e47306 */ /* 0x000f220000201400 */
[----:B------:R-:W-:Y:S04]  /*3390*/  DEPBAR.LE SB0, 0x0 ;  /* 0x000080000000791a */ /* 0x000fe80000000000 */
[----:B------:R-:W-:Y:S08]  /*33a0*/  BAR.SYNC.DEFER_BLOCKING 0x0 ;  /* 0x0000000000007b1d */ /* 0x000ff00000010000 */
[----:B------:R-:W-:Y:S08]  /*33b0*/  LDSM.16.M88.4 R100, [R164] ;  /* 0x00000000a464783b */ /* 0x000ff00000000200 */
[----:B------:R-:W1:Y:S08]  /*33c0*/  LDSM.16.M88.4 R104, [R167+0x6000] ;  /* 0x00600000a768783b */ /* 0x000e700000000200 */
[----:B------:R-:W2:Y:S08]  /*33d0*/  LDSM.16.M88.4 R108, [R164+0x1000] ;  /* 0x00100000a46c783b */ /* 0x000eb00000000200 */
[----:B------:R-:W3:Y:S08]  /*33e0*/  LDSM.16.M88.4 R112, [R167+0x6800] ;  /* 0x00680000a770783b */ /* 0x000ef00000000200 */
[----:B------:R-:W-:Y:S08]  /*33f0*/  LDSM.16.M88.4 R116, [R172] ;  /* 0x00000000ac74783b */ /* 0x000ff00000000200 */
[----:B------:R-:W3:Y:S01]  /*3400*/  LDSM.16.M88.4 R120, [R161+0x6000] ;  /* 0x00600000a178783b */ /* 0x000ee20000000200 */
[-C--:B-1----:R-:W-:Y:S07]  /*3410*/  HMMA.16816.F32.BF16 R4, R100, R104.reuse, RZ ;  /* 0x000000686404723c */ /* 0x082fee00000418ff */
[----:B------:R-:W1:Y:S01]  /*3420*/  LDSM.16.M88.4 R124, [R172+0x1000] ;  /* 0x00100000ac7c783b */ /* 0x000e620000000200 */
[C---:B--2---:R-:W-:Y:S08]  /*3430*/  HMMA.16816.F32.BF16 R8, R108.reuse, R104, RZ ;  /* 0x000000686c08723c */ /* 0x044ff000000418ff */
[-C--:B------:R-:W-:Y:S08]  /*3440*/  HMMA.16816.F32.BF16 R12, R108, R106.reuse, RZ ;  /* 0x0000006a6c0c723c */ /* 0x080ff000000418ff */
[C---:B------:R-:W-:Y:S08]  /*3450*/  HMMA.16816.F32.BF16 R16, R100.reuse, R106, RZ ;  /* 0x0000006a6410723c */ /* 0x040ff000000418ff */
[-C--:B---3--:R-:W-:Y:S08]  /*3460*/  HMMA.16816.F32.BF16 R20, R100, R112.reuse, RZ ;  /* 0x000000706414723c */ /* 0x088ff000000418ff */
[C---:B------:R-:W-:Y:S08]  /*3470*/  HMMA.16816.F32.BF16 R24, R108.reuse, R112, RZ ;  /* 0x000000706c18723c */ /* 0x040ff000000418ff */
[-C--:B------:R-:W-:Y:S01]  /*3480*/  HMMA.16816.F32.BF16 R28, R108, R114.reuse, RZ ;  /* 0x000000726c1c723c */ /* 0x080fe200000418ff */
[----:B------:R-:W-:Y:S07]  /*3490*/  LDSM.16.M88.4 R108, [R160+0x6000] ;  /* 0x00600000a06c783b */ /* 0x000fee0000000200 */
[----:B------:R-:W-:Y:S01]  /*34a0*/  HMMA.16816.F32.BF16 R32, R100, R114, RZ ;  /* 0x000000726420723c */ /* 0x000fe200000418ff */
[----:B------:R-:W2:Y:S07]  /*34b0*/  LDSM.16.M88.4 R100, [R161+0x6800] ;  /* 0x00680000a164783b */ /* 0x000eae0000000200 */
[-C--:B------:R-:W-:Y:S08]  /*34c0*/  HMMA.16816.F32.BF16 R4, R116, R120.reuse, R4 ;  /* 0x000000787404723c */ /* 0x080ff00000041804 */
[C---:B-1----:R-:W-:Y:S01]  /*34d0*/  HMMA.16816.F32.BF16 R8, R124.reuse, R120, R8 ;  /* 0x000000787c08723c */ /* 0x042fe20000041808 */
[----:B------:R1:W-:Y:S06]  /*34e0*/  I2F R121, R224 ;  /* 0x000000e000797306 */ /* 0x0003ec0000201400 */
[-C--:B------:R-:W-:Y:S01]  /*34f0*/  IADD3 R120, R164, R171.reuse, RZ ;  /* 0x000000aba4787210 */ /* 0x080fe20007ffe0ff */
[-C--:B------:R-:W-:Y:S01]  /*3500*/  HMMA.16816.F32.BF16 R12, R124, R122.reuse, R12 ;  /* 0x0000007a7c0c723c */ /* 0x080fe2000004180c */
[----:B------:R-:W-:Y:S03]  /*3510*/  IADD3 R171, R172, R171, RZ ;  /* 0x000000abacab7210 */ /* 0x000fe60007ffe0ff */
[----:B------:R-:W3:Y:S04]  /*3520*/  LDSM.16.M88.4 R104, [R120] ;  /* 0x000000007868783b */ /* 0x000ee80000000200 */
[C---:B------:R-:W-:Y:S01]  /*3530*/  HMMA.16816.F32.BF16 R16, R116.reuse, R122, R16 ;  /* 0x0000007a7410723c */ /* 0x040fe20000041810 */
[----:B------:R4:W-:Y:S03]  /*3540*/  I2F R122, R226 ;  /* 0x000000e2007a7306 */ /* 0x0009e60000201400 */
[----:B------:R-:W3:Y:S04]  /*3550*/  LDSM.16.M88.4 R112, [R120+0x1000] ;  /* 0x001000007870783b */ /* 0x000ee80000000200 */
[-C--:B--2---:R-:W-:Y:S01]  /*3560*/  HMMA.16816.F32.BF16 R20, R116, R100.reuse, R20 ;  /* 0x000000647414723c */ /* 0x084fe20000041814 */
[C---:B-1----:R-:W-:Y:S04]  /*3570*/  IADD3 R224, R215.reuse, -0x19, RZ ;  /* 0xffffffe7d7e07810 */ /* 0x042fe80007ffe0ff */
[----:B------:R-:W-:Y:S03]  /*3580*/  ISETP.GE.AND P1, PT, R224, RZ, PT ;  /* 0x000000ffe000720c */ /* 0x000fe60003f26270 */
[C---:B------:R-:W-:Y:S08]  /*3590*/  HMMA.16816.F32.BF16 R24, R124.reuse, R100, R24 ;  /* 0x000000647c18723c */ /* 0x040ff00000041818 */
[-C--:B------:R-:W-:Y:S01]  /*35a0*/  HMMA.16816.F32.BF16 R28, R124, R102.reuse, R28 ;  /* 0x000000667c1c723c */ /* 0x080fe2000004181c */
[----:B----4-:R-:W-:Y:S03]  /*35b0*/  FMUL.FTZ R226, R202, 1.4426950216293334961 ;  /* 0x3fb8aa3bcae27820 */ /* 0x010fe60000410000 */
[----:B------:R-:W-:Y:S01]  /*35c0*/  @!P1 IADD3 R224, -R215, 0x19, RZ ;  /* 0x00000019d7e09810 */ /* 0x000fe20007ffe1ff */
[----:B------:R-:W-:Y:S03]  /*35d0*/  FMUL.FTZ R215, R204, 1.4426950216293334961 ;  /* 0x3fb8aa3bccd77820 */ /* 0x000fe60000410000 */
[----:B------:R-:W-:Y:S01]  /*35e0*/  HMMA.16816.F32.BF16 R32, R116, R102, R32 ;  /* 0x000000667420723c */ /* 0x000fe20000041820 */
[----:B------:R-:W1:Y:S01]  /*35f0*/  LDSM.16.M88.4 R100, [R160+0x6800] ;  /* 0x00680000a064783b */ /* 0x000e620000000200 */
[----:B------:R-:W-:Y:S02]  /*3600*/  I2F R123, R224 ;  /* 0x000000e0007b7306 */ /* 0x000fe40000201400 */
[----:B------:R-:W-:Y:S02]  /*3610*/  FSEL R172, R215, RZ, P0 ;  /* 0x000000ffd7ac7208 */ /* 0x000fe40000000000 */
[----:B------:R-:W-:Y:S02]  /*3620*/  FSETP.NEU.FTZ.AND P0, PT, R205, -INF , PT ;  /* 0xff800000cd00780b */ /* 0x000fe40003f1d000 */
[-C--:B---3--:R-:W-:Y:S01]  /*3630*/  HMMA.16816.F32.BF16 R4, R104, R108.reuse, R4 ;  /* 0x0000006c6804723c */ /* 0x088fe20000041804 */
[----:B------:R-:W-:Y:S07]  /*3640*/  LDSM.16.M88.4 R116, [R3+0x6000] ;  /* 0x006000000374783b */ /* 0x000fee0000000200 */
[C---:B------:R-:W-:Y:S08]  /*3650*/  HMMA.16816.F32.BF16 R8, R112.reuse, R108, R8 ;  /* 0x0000006c7008723c */ /* 0x040ff00000041808 */
[-C--:B------:R-:W-:Y:S08]  /*3660*/  HMMA.16816.F32.BF16 R12, R112, R110.reuse, R12 ;  /* 0x0000006e700c723c */ /* 0x080ff0000004180c */
[C---:B------:R-:W-:Y:S01]  /*3670*/  HMMA.16816.F32.BF16 R16, R104.reuse, R110, R16 ;  /* 0x0000006e6810723c */ /* 0x040fe20000041810 */
[----:B------:R-:W2:Y:S07]  /*3680*/  LDSM.16.M88.4 R108, [R171] ;  /* 0x00000000ab6c783b */ /* 0x000eae0000000200 */
[-C--:B-1----:R-:W-:Y:S08]  /*3690*/  HMMA.16816.F32.BF16 R20, R104, R100.reuse, R20 ;  /* 0x000000646814723c */ /* 0x082ff00000041814 */
[C---:B------:R-:W-:Y:S08]  /*36a0*/  HMMA.16816.F32.BF16 R24, R112.reuse, R100, R24 ;  /* 0x000000647018723c */ /* 0x040ff00000041818 */
[-C--:B------:R-:W-:Y:S01]  /*36b0*/  HMMA.16816.F32.BF16 R28, R112, R102.reuse, R28 ;  /* 0x00000066701c723c */ /* 0x080fe2000004181c */
[----:B------:R1:W3:Y:S06]  /*36c0*/  I2F R114, R225 ;  /* 0x000000e100727306 */ /* 0x0002ec0000201400 */
[----:B------:R-:W-:Y:S01]  /*36d0*/  LEA R113, R184, R173, 0x7 ;  /* 0x000000adb8717211 */ /* 0x000fe200078e38ff */
[----:B------:R-:W-:Y:S01]  /*36e0*/  HMMA.16816.F32.BF16 R32, R104, R102, R32 ;  /* 0x000000666820723c */ /* 0x000fe20000041820 */
[----:B------:R4:W3:Y:S02]  /*36f0*/  LDSM.16.M88.4 R100, [R171+0x1000] ;  /* 0x00100000ab64783b */ /* 0x0008e40000000200 */
[CC--:B------:R-:W-:Y:S02]  /*3700*/  @P2 ISETP.GE.AND P1, PT, R113.reuse, R209.reuse, PT ;  /* 0x000000d17100220c */ /* 0x0c0fe40003f26270 */
[C---:B------:R-:W-:Y:S03]  /*3710*/  @P2 IADD3 R244, R113.reuse, 0x1, RZ ;  /* 0x0000000171f42810 */ /* 0x040fe60007ffe0ff */
[-C--:B--2---:R-:W-:Y:S01]  /*3720*/  HMMA.16816.F32.BF16 R4, R108, R116.reuse, R4 ;  /* 0x000000746c04723c */ /* 0x084fe20000041804 */
[----:B------:R-:W2:Y:S01]  /*3730*/  LDSM.16.M88.4 R104, [R3+0x6800] ;  /* 0x006800000368783b */ /* 0x000ea20000000200 */
[----:B------:R-:W-:Y:S02]  /*3740*/  @P2 ISETP.GE.AND P4, PT, R244, R209, PT ;  /* 0x000000d1f400220c */ /* 0x000fe40003f86270 */
[----:B------:R-:W-:Y:S01]  /*3750*/  @P2 IADD3 R244, R113, 0x9, RZ ;  /* 0x0000000971f42810 */ /* 0x000fe20007ffe0ff */
[----:B-1----:R-:W-:Y:S01]  /*3760*/  FMUL.FTZ R225, R205, 1.4426950216293334961 ;  /* 0x3fb8aa3bcde17820 */ /* 0x002fe20000410000 */
[----:B----4-:R-:W1:Y:S11]  /*3770*/  I2F R171, R227 ;  /* 0x000000e300ab7306 */ /* 0x010e760000201400 */
[----:B------:R-:W-:Y:S07]  /*3780*/  @!UPT UIADD3 URZ, URZ, URZ, URZ ;  /* 0x0000003f3f3ff290 */ /* 0x000fee000fffe03f */
[-C--:B------:R-:W-:Y:S02]  /*3790*/  FFMA.FTZ R5, R238, -R201.reuse, R5 ;  /* 0x800000c9ee057223 */ /* 0x080fe40000010005 */
[-C--:B------:R-:W-:Y:S02]  /*37a0*/  FFMA.FTZ R6, R249, -R201.reuse, R6 ;  /* 0x800000c9f9067223 */ /* 0x080fe40000010006 */
[-C--:B------:R-:W-:Y:S01]  /*37b0*/  FFMA.FTZ R7, R250, -R201.reuse, R7 ;  /* 0x800000c9fa077223 */ /* 0x080fe20000010007 */
[----:B------:R-:W-:Y:S01]  /*37c0*/  @P2 FSEL R5, R5, -INF , !P4 ;  /* 0xff80000005052808 */ /* 0x000fe20006000000 */
[-C--:B------:R-:W-:Y:S01]  /*37d0*/  FFMA.FTZ R4, R236, -R201.reuse, R4 ;  /* 0x800000c9ec047223 */ /* 0x080fe20000010004 */
[----:B------:R-:W-:Y:S01]  /*37e0*/  @P2 FSEL R6, R6, -INF , !P1 ;  /* 0xff80000006062808 */ /* 0x000fe20004800000 */
[C---:B---3--:R-:W-:Y:S02]  /*37f0*/  HMMA.16816.F32.BF16 R8, R100.reuse, R116, R8 ;  /* 0x000000746408723c */ /* 0x048fe40000041808 */
[----:B------:R-:W-:Y:S01]  /*3800*/  FFMA.FTZ R224, R5, c[0x0][0x23c], -R172 ;  /* 0x00008f0005e07a23 */ /* 0x000fe200000108ac */
[----:B------:R-:W-:Y:S02]  /*3810*/  FSEL R5, R225, RZ, P0 ;  /* 0x000000ffe1057208 */ /* 0x000fe40000000000 */
[----:B------:R-:W-:Y:S02]  /*3820*/  FSETP.NEU.FTZ.AND P0, PT, R202, -INF , PT ;  /* 0xff800000ca00780b */ /* 0x000fe40003f1d000 */
[----:B------:R-:W-:Y:S01]  /*3830*/  @P2 FSEL R7, R7, -INF , !P4 ;  /* 0xff80000007072808 */ /* 0x000fe20006000000 */
[----:B------:R-:W-:Y:S01]  /*3840*/  MUFU.EX2 R224, R224 ;  /* 0x000000e000e07308 */ /* 0x000fe20000000800 */
[-C--:B------:R-:W-:Y:S03]  /*3850*/  HMMA.16816.F32.BF16 R12, R100, R118.reuse, R12 ;  /* 0x00000076640c723c */ /* 0x080fe6000004180c */
[--C-:B------:R-:W-:Y:S01]  /*3860*/  FFMA.FTZ R231, R6, c[0x0][0x23c], -R5.reuse ;  /* 0x00008f0006e77a23 */ /* 0x100fe20000010805 */
[----:B------:R-:W-:Y:S01]  /*3870*/  FSEL R6, R226, RZ, P0 ;  /* 0x000000ffe2067208 */ /* 0x000fe20000000000 */
[----:B------:R-:W-:Y:S01]  /*3880*/  FFMA.FTZ R229, R7, c[0x0][0x23c], -R5 ;  /* 0x00008f0007e57a23 */ /* 0x000fe20000010805 */
[----:B------:R-:W-:Y:S02]  /*3890*/  FSETP.NEU.FTZ.AND P0, PT, R203, -INF , PT ;  /* 0xff800000cb00780b */ /* 0x000fe40003f1d000 */
[C---:B------:R-:W-:Y:S01]  /*38a0*/  HMMA.16816.F32.BF16 R16, R108.reuse, R118, R16 ;  /* 0x000000766c10723c */ /* 0x040fe20000041810 */
[----:B------:R-:W-:Y:S03]  /*38b0*/  MUFU.EX2 R226, R229 ;  /* 0x000000e500e27308 */ /* 0x000fe60000000800 */
[----:B------:R-:W-:Y:S03]  /*38c0*/  @P2 FSEL R4, R4, -INF , !P1 ;  /* 0xff80000004042808 */ /* 0x000fe60004800000 */
[-C--:B------:R-:W-:Y:S01]  /*38d0*/  FFMA.FTZ R11, R230, -R201.reuse, R11 ;  /* 0x800000c9e60b7223 */ /* 0x080fe2000001000b */
[-C--:B--2---:R-:W-:Y:S03]  /*38e0*/  HMMA.16816.F32.BF16 R20, R108, R104.reuse, R20 ;  /* 0x000000686c14723c */ /* 0x084fe60000041814 */
[----:B------:R2:W-:Y:S01]  /*38f0*/  MUFU.EX2 R225, R231 ;  /* 0x000000e700e17308 */ /* 0x0005e20000000800 */
[-C--:B------:R-:W-:Y:S01]  /*3900*/  FFMA.FTZ R10, R228, -R201.reuse, R10 ;  /* 0x800000c9e40a7223 */ /* 0x080fe2000001000a */
[----:B------:R-:W-:Y:S01]  /*3910*/  @P2 FSEL R11, R11, -INF , !P4 ;  /* 0xff8000000b0b2808 */ /* 0x000fe20006000000 */
[----:B------:R-:W-:Y:S01]  /*3920*/  FMUL.FTZ R228, R203, 1.4426950216293334961 ;  /* 0x3fb8aa3bcbe47820 */ /* 0x000fe20000410000 */
[----:B------:R-:W-:Y:S01]  /*3930*/  @P2 IADD3 R230, R113, 0x8, RZ ;  /* 0x0000000871e62810 */ /* 0x000fe20007ffe0ff */
[-C--:B------:R-:W-:Y:S01]  /*3940*/  FFMA.FTZ R8, R232, -R201.reuse, R8 ;  /* 0x800000c9e8087223 */ /* 0x080fe20000010008 */
[C---:B------:R-:W-:Y:S03]  /*3950*/  HMMA.16816.F32.BF16 R24, R100.reuse, R104, R24 ;  /* 0x000000686418723c */ /* 0x040fe60000041818 */
[-C--:B------:R-:W-:Y:S01]  /*3960*/  FFMA.FTZ R9, R234, -R201.reuse, R9 ;  /* 0x800000c9ea097223 */ /* 0x080fe20000010009 */
[----:B------:R-:W-:Y:S01]  /*3970*/  FSEL R7, R228, RZ, P0 ;  /* 0x000000ffe4077208 */ /* 0x000fe20000000000 */
[----:B------:R-:W-:Y:S01]  /*3980*/  FFMA.FTZ R13, R248, -R201, R13 ;  /* 0x800000c9f80d7223 */ /* 0x000fe2000001000d */
[----:B------:R-:W-:Y:S01]  /*3990*/  @P2 ISETP.GE.AND P0, PT, R230, R209, PT ;  /* 0x000000d1e600220c */ /* 0x000fe20003f06270 */
[-C--:B------:R-:W-:Y:S01]  /*39a0*/  FFMA.FTZ R19, R238, -R201.reuse, R19 ;  /* 0x800000c9ee137223 */ /* 0x080fe20000010013 */
[----:B------:R-:W-:Y:S01]  /*39b0*/  @P2 FSEL R8, R8, -INF , !P1 ;  /* 0xff80000008082808 */ /* 0x000fe20004800000 */
[----:B------:R-:W-:Y:S01]  /*39c0*/  FFMA.FTZ R233, R11, c[0x0][0x23c], -R7 ;  /* 0x00008f000be97a23 */ /* 0x000fe20000010807 */
[-C--:B------:R-:W-:Y:S02]  /*39d0*/  HMMA.16816.F32.BF16 R28, R100, R106.reuse, R28 ;  /* 0x0000006a641c723c */ /* 0x080fe4000004181c */
[----:B------:R-:W-:Y:S01]  /*39e0*/  @P2 IADD3 R238, R113, 0x10, RZ ;  /* 0x0000001071ee2810 */ /* 0x000fe20007ffe0ff */
[----:B------:R3:W-:Y:S01]  /*39f0*/  MUFU.EX2 R230, R233 ;  /* 0x000000e900e67308 */ /* 0x0007e20000000800 */
[----:B------:R-:W-:Y:S01]  /*3a00*/  @P2 FSEL R10, R10, -INF , !P1 ;  /* 0xff8000000a0a2808 */ /* 0x000fe20004800000 */
[----:B------:R-:W-:Y:S01]  /*3a10*/  FFMA.FTZ R15, R234, -R201, R15 ;  /* 0x800000c9ea0f7223 */ /* 0x000fe2000001000f */
[----:B------:R-:W-:Y:S01]  /*3a20*/  @P2 ISETP.GE.AND P1, PT, R244, R209, PT ;  /* 0x000000d1f400220c */ /* 0x000fe20003f26270 */
[-C--:B------:R-:W-:Y:S01]  /*3a30*/  FFMA.FTZ R17, R242, -R201.reuse, R17 ;  /* 0x800000c9f2117223 */ /* 0x080fe20000010011 */
[----:B------:R-:W-:Y:S01]  /*3a40*/  @P2 FSEL R9, R9, -INF , !P4 ;  /* 0xff80000009092808 */ /* 0x000fe20006000000 */
[-C--:B------:R-:W-:Y:S01]  /*3a50*/  FFMA.FTZ R14, R232, -R201.reuse, R14 ;  /* 0x800000c9e80e7223 */ /* 0x080fe2000001000e */
[----:B------:R-:W-:Y:S02]  /*3a60*/  HMMA.16816.F32.BF16 R32, R108, R106, R32 ;  /* 0x0000006a6c20723c */ /* 0x000fe40000041820 */
[----:B------:R-:W-:Y:S01]  /*3a70*/  @P2 FSEL R19, R19, -INF , !P1 ;  /* 0xff80000013132808 */ /* 0x000fe20004800000 */
[----:B--2---:R-:W-:Y:S01]  /*3a80*/  FFMA.FTZ R231, R9, c[0x0][0x23c], -R6 ;  /* 0x00008f0009e77a23 */ /* 0x004fe20000010806 */
[----:B------:R-:W-:Y:S01]  /*3a90*/  @P2 FSEL R13, R13, -INF , !P1 ;  /* 0xff8000000d0d2808 */ /* 0x000fe20004800000 */
[----:B------:R-:W-:Y:S01]  /*3aa0*/  FFMA.FTZ R21, R114, -R201, R21 ;  /* 0x800000c972157223 */ /* 0x000fe20000010015 */
[----:B------:R-:W-:Y:S01]  /*3ab0*/  @P2 FSEL R17, R17, -INF , !P1 ;  /* 0xff80000011112808 */ /* 0x000fe20004800000 */
[----:B------:R2:W-:Y:S01]  /*3ac0*/  MUFU.EX2 R228, R231 ;  /* 0x000000e700e47308 */ /* 0x0005e20000000800 */
[----:B------:R-:W-:Y:S01]  /*3ad0*/  FFMA.FTZ R241, R19, c[0x0][0x23c], -R5 ;  /* 0x00008f0013f17a23 */ /* 0x000fe20000010805 */
[----:B------:R-:W-:Y:S02]  /*3ae0*/  @P2 FSEL R15, R15, -INF , !P1 ;  /* 0xff8000000f0f2808 */ /* 0x000fe40004800000 */
[----:B------:R-:W-:Y:S01]  /*3af0*/  @P2 ISETP.GE.AND P1, PT, R238, R209, PT ;  /* 0x000000d1ee00220c */ /* 0x000fe20003f26270 */
[-C--:B------:R-:W-:Y:S01]  /*3b00*/  FFMA.FTZ R20, R121, -R201.reuse, R20 ;  /* 0x800000c979147223 */ /* 0x080fe20000010014 */
[----:B------:R-:W-:Y:S01]  /*3b10*/  @P2 IADD3 R244, R113, 0x11, RZ ;  /* 0x0000001171f42810 */ /* 0x000fe20007ffe0ff */
[-C--:B------:R-:W-:Y:S01]  /*3b20*/  FFMA.FTZ R28, R249, -R201.reuse, R28 ;  /* 0x800000c9f91c7223 */ /* 0x080fe2000001001c */
[----:B------:R-:W-:Y:S01]  /*3b30*/  @P2 FSEL R14, R14, -INF , !P0 ;  /* 0xff8000000e0e2808 */ /* 0x000fe20004000000 */
[-C--:B-1----:R-:W-:Y:S01]  /*3b40*/  FFMA.FTZ R25, R171, -R201.reuse, R25 ;  /* 0x800000c9ab197223 */ /* 0x082fe20000010019 */
[----:B------:R1:W-:Y:S01]  /*3b50*/  MUFU.EX2 R238, R241 ;  /* 0x000000f100ee7308 */ /* 0x0003e20000000800 */
[----:B------:R-:W-:Y:S01]  /*3b60*/  FFMA.FTZ R12, R246, -R201, R12 ;  /* 0x800000c9f60c7223 */ /* 0x000fe2000001000c */
[----:B------:R-:W-:Y:S01]  /*3b70*/  @P2 ISETP.GE.AND P4, PT, R244, R209, PT ;  /* 0x000000d1f400220c */ /* 0x000fe20003f86270 */
[-C--:B------:R-:W-:Y:S01]  /*3b80*/  FFMA.FTZ R16, R240, -R201.reuse, R16 ;  /* 0x800000c9f0107223 */ /* 0x080fe20000010010 */
[----:B------:R-:W-:Y:S01]  /*3b90*/  @P2 FSEL R20, R20, -INF , !P1 ;  /* 0xff80000014142808 */ /* 0x000fe20004800000 */
[-C--:B------:R-:W-:Y:S01]  /*3ba0*/  FFMA.FTZ R18, R236, -R201.reuse, R18 ;  /* 0x800000c9ec127223 */ /* 0x080fe20000010012 */
[----:B------:R-:W-:Y:S01]  /*3bb0*/  @P2 FSEL R12, R12, -INF , !P0 ;  /* 0xff8000000c0c2808 */ /* 0x000fe20004000000 */
[--C-:B---3--:R-:W-:Y:S01]  /*3bc0*/  FFMA.FTZ R233, R14, c[0x0][0x23c], -R7.reuse ;  /* 0x00008f000ee97a23 */ /* 0x108fe20000010807 */
[----:B------:R-:W-:Y:S01]  /*3bd0*/  @P2 IADD3 R14, R113, 0x18, RZ ;  /* 0x00000018710e2810 */ /* 0x000fe20007ffe0ff */
[----:B------:R-:W-:Y:S01]  /*3be0*/  FFMA.FTZ R229, R10, c[0x0][0x23c], -R7 ;  /* 0x00008f000ae57a23 */ /* 0x000fe20000010807 */
[----:B------:R-:W-:Y:S01]  /*3bf0*/  @P2 FSEL R16, R16, -INF , !P0 ;  /* 0xff80000010102808 */ /* 0x000fe20004000000 */
[-C--:B------:R-:W-:Y:S01]  /*3c00*/  FFMA.FTZ R22, R240, -R201.reuse, R22 ;  /* 0x800000c9f0167223 */ /* 0x080fe20000010016 */
[----:B------:R-:W-:Y:S01]  /*3c10*/  @P2 FSEL R18, R18, -INF , !P0 ;  /* 0xff80000012122808 */ /* 0x000fe20004000000 */
[----:B------:R-:W-:Y:S01]  /*3c20*/  MUFU.EX2 R233, R233 ;  /* 0x000000e900e97308 */ /* 0x000fe20000000800 */
[----:B------:R-:W-:Y:S01]  /*3c30*/  IADD3 R10, P0, R213, R198, RZ ;  /* 0x000000c6d50a7210 */ /* 0x000fe20007f1e0ff */
[-C--:B------:R-:W-:Y:S01]  /*3c40*/  FFMA.FTZ R24, R252, -R201.reuse, R24 ;  /* 0x800000c9fc187223 */ /* 0x080fe20000010018 */
[----:B------:R-:W-:Y:S01]  /*3c50*/  @P2 FSEL R22, R22, -INF , !P1 ;  /* 0xff80000016162808 */ /* 0x000fe20004800000 */
[----:B------:R-:W-:Y:S01]  /*3c60*/  FFMA.FTZ R26, R246, -R201, R26 ;  /* 0x800000c9f61a7223 */ /* 0x000fe2000001001a */
[----:B------:R-:W-:Y:S01]  /*3c70*/  IADD3.X R11, R212, R199, RZ, P0, !PT ;  /* 0x000000c7d40b7210 */ /* 0x000fe200007fe4ff */
[----:B------:R-:W-:Y:S01]  /*3c80*/  FFMA.FTZ R29, R250, -R201, R29 ;  /* 0x800000c9fa1d7223 */ /* 0x000fe2000001001d */
[-C--:B------:R-:W-:Y:S01]  /*3c90*/  @P2 ISETP.GE.AND P0, PT, R14, R209.reuse, PT ;  /* 0x000000d10e00220c */ /* 0x080fe20003f06270 */
[----:B------:R-:W-:Y:S01]  /*3ca0*/  FFMA.FTZ R215, R4, c[0x0][0x23c], -R172 ;  /* 0x00008f0004d77a23 */ /* 0x000fe200000108ac */
[----:B------:R-:W-:Y:S01]  /*3cb0*/  @P2 IADD3 R14, R113, 0x19, RZ ;  /* 0x00000019710e2810 */ /* 0x000fe20007ffe0ff */
[--C-:B------:R-:W-:Y:S01]  /*3cc0*/  FFMA.FTZ R227, R8, c[0x0][0x23c], -R6.reuse ;  /* 0x00008f0008e37a23 */ /* 0x100fe20000010806 */
[----:B------:R-:W-:Y:S01]  /*3cd0*/  @P2 FSEL R24, R24, -INF , !P1 ;  /* 0xff80000018182808 */ /* 0x000fe20004800000 */
[--C-:B--2---:R-:W-:Y:S01]  /*3ce0*/  FFMA.FTZ R231, R12, c[0x0][0x23c], -R6.reuse ;  /* 0x00008f000ce77a23 */ /* 0x104fe20000010806 */
[----:B------:R-:W-:Y:S01]  /*3cf0*/  @P2 FSEL R26, R26, -INF , !P1 ;  /* 0xff8000001a1a2808 */ /* 0x000fe20004800000 */
[----:B------:R-:W-:Y:S01]  /*3d00*/  FFMA.FTZ R232, R13, c[0x0][0x23c], -R6 ;  /* 0x00008f000de87a23 */ /* 0x000fe20000010806 */
[----:B------:R-:W-:Y:S01]  /*3d10*/  @P2 ISETP.GE.AND P1, PT, R14, R209, PT ;  /* 0x000000d10e00220c */ /* 0x000fe20003f26270 */
[--C-:B------:R-:W-:Y:S01]  /*3d20*/  FFMA.FTZ R235, R16, c[0x0][0x23c], -R172.reuse ;  /* 0x00008f0010eb7a23 */ /* 0x100fe200000108ac */
[----:B------:R-:W-:Y:S01]  /*3d30*/  @P2 FSEL R25, R25, -INF , !P4 ;  /* 0xff80000019192808 */ /* 0x000fe20006000000 */
[----:B------:R-:W-:Y:S01]  /*3d40*/  FFMA.FTZ R236, R17, c[0x0][0x23c], -R172 ;  /* 0x00008f0011ec7a23 */ /* 0x000fe200000108ac */
[----:B------:R-:W-:Y:S01]  /*3d50*/  @P2 FSEL R28, R28, -INF , !P0 ;  /* 0xff8000001c1c2808 */ /* 0x000fe20004000000 */
[----:B------:R-:W-:Y:S01]  /*3d60*/  FFMA.FTZ R237, R18, c[0x0][0x23c], -R5 ;  /* 0x00008f0012ed7a23 */ /* 0x000fe20000010805 */
[----:B------:R-:W-:Y:S01]  /*3d70*/  @P2 FSEL R29, R29, -INF , !P1 ;  /* 0xff8000001d1d2808 */ /* 0x000fe20004800000 */
[--C-:B------:R-:W-:Y:S01]  /*3d80*/  FFMA.FTZ R245, R24, c[0x0][0x23c], -R6.reuse ;  /* 0x00008f0018f57a23 */ /* 0x100fe20000010806 */
[----:B-1----:R1:W2:Y:S01]  /*3d90*/  LDG.E R241, [R10.64] ;  /* 0x000000140af17981 */ /* 0x0022a2000c1e1900 */
[--C-:B------:R-:W-:Y:S01]  /*3da0*/  FFMA.FTZ R246, R25, c[0x0][0x23c], -R6.reuse ;  /* 0x00008f0019f67a23 */ /* 0x100fe20000010806 */
[----:B------:R-:W3:Y:S01]  /*3db0*/  MUFU.EX2 R215, R215 ;  /* 0x000000d700d77308 */ /* 0x000ee20000000800 */
[--C-:B------:R-:W-:Y:S01]  /*3dc0*/  FFMA.FTZ R250, R28, c[0x0][0x23c], -R6.reuse ;  /* 0x00008f001cfa7a23 */ /* 0x100fe20000010806 */
[----:B------:R1:W4:Y:S01]  /*3dd0*/  LDG.E R244, [R10.64+0x20] ;  /* 0x000020140af47981 */ /* 0x000322000c1e1900 */
[----:B------:R-:W-:Y:S01]  /*3de0*/  FFMA.FTZ R6, R29, c[0x0][0x23c], -R6 ;  /* 0x00008f001d067a23 */ /* 0x000fe20000010806 */
[----:B------:R-:W-:Y:S01]  /*3df0*/  @P2 FSEL R21, R21, -INF , !P4 ;  /* 0xff80000015152808 */ /* 0x000fe20006000000 */
[-C--:B------:R-:W-:Y:S01]  /*3e00*/  FFMA.FTZ R30, R252, -R201.reuse, R30 ;  /* 0x800000c9fc1e7223 */ /* 0x080fe2000001001e */
[----:B------:R1:W2:Y:S01]  /*3e10*/  LDG.E R247, [R10.64+0x80] ;  /* 0x000080140af77981 */ /* 0x0002a2000c1e1900 */
[-C--:B------:R-:W-:Y:S02]  /*3e20*/  FFMA.FTZ R34, R121, -R201.reuse, R34 ;  /* 0x800000c979227223 */ /* 0x080fe40000010022 */
[-C--:B------:R-:W-:Y:S01]  /*3e30*/  FFMA.FTZ R23, R242, -R201.reuse, R23 ;  /* 0x800000c9f2177223 */ /* 0x080fe20000010017 */
[----:B------:R1:W2:Y:S01]  /*3e40*/  LDG.E R249, [R10.64+0xa0] ;  /* 0x0000a0140af97981 */ /* 0x0002a2000c1e1900 */
[----:B------:R1:W-:Y:S01]  /*3e50*/  MUFU.EX2 R252, R6 ;  /* 0x0000000600fc7308 */ /* 0x0003e20000000800 */
[-C--:B------:R-:W-:Y:S01]  /*3e60*/  FFMA.FTZ R32, R122, -R201.reuse, R32 ;  /* 0x800000c97a207223 */ /* 0x080fe20000010020 */
[----:B------:R-:W-:Y:S01]  /*3e70*/  @P2 FSEL R34, R34, -INF , !P0 ;  /* 0xff80000022222808 */ /* 0x000fe20004000000 */
[-C--:B------:R-:W-:Y:S01]  /*3e80*/  FFMA.FTZ R33, R123, -R201.reuse, R33 ;  /* 0x800000c97b217223 */ /* 0x080fe20000010021 */
[----:B------:R-:W-:Y:S01]  /*3e90*/  @P2 FSEL R23, R23, -INF , !P4 ;  /* 0xff80000017172808 */ /* 0x000fe20006000000 */
[-C--:B------:R-:W-:Y:S01]  /*3ea0*/  FFMA.FTZ R31, R171, -R201.reuse, R31 ;  /* 0x800000c9ab1f7223 */ /* 0x080fe2000001001f */
[----:B------:R-:W-:Y:S01]  /*3eb0*/  @P2 FSEL R32, R32, -INF , !P0 ;  /* 0xff80000020202808 */ /* 0x000fe20004000000 */
[-C--:B------:R-:W-:Y:S01]  /*3ec0*/  FFMA.FTZ R27, R248, -R201.reuse, R27 ;  /* 0x800000c9f81b7223 */ /* 0x080fe2000001001b */
[----:B------:R-:W-:Y:S01]  /*3ed0*/  @P2 FSEL R33, R33, -INF , !P1 ;  /* 0xff80000021212808 */ /* 0x000fe20004800000 */
[----:B------:R-:W-:Y:S01]  /*3ee0*/  FFMA.FTZ R35, R114, -R201, R35 ;  /* 0x800000c972237223 */ /* 0x000fe20000010023 */
[----:B------:R-:W-:Y:S01]  /*3ef0*/  MUFU.EX2 R235, R235 ;  /* 0x000000eb00eb7308 */ /* 0x000fe20000000800 */
[----:B------:R-:W-:Y:S01]  /*3f00*/  FFMA.FTZ R234, R15, c[0x0][0x23c], -R7 ;  /* 0x00008f000fea7a23 */ /* 0x000fe20000010807 */
[----:B------:R-:W-:Y:S01]  /*3f10*/  @P2 FSEL R27, R27, -INF , !P4 ;  /* 0xff8000001b1b2808 */ /* 0x000fe20006000000 */
[--C-:B------:R-:W-:Y:S01]  /*3f20*/  FFMA.FTZ R239, R20, c[0x0][0x23c], -R172.reuse ;  /* 0x00008f0014ef7a23 */ /* 0x100fe200000108ac */
[----:B---3--:R-:W-:Y:S01]  /*3f30*/  F2FP.BF16.PACK_AB R9, R224, R215 ;  /* 0x000000d7e009723e */ /* 0x008fe200000010ff */
[--C-:B------:R-:W-:Y:S01]  /*3f40*/  FFMA.FTZ R240, R21, c[0x0][0x23c], -R172.reuse ;  /* 0x00008f0015f07a23 */ /* 0x100fe200000108ac */
[----:B------:R-:W-:Y:S01]  /*3f50*/  @P2 FSEL R30, R30, -INF , !P0 ;  /* 0xff8000001e1e2808 */ /* 0x000fe20004000000 */
[--C-:B------:R-:W-:Y:S01]  /*3f60*/  FFMA.FTZ R242, R22, c[0x0][0x23c], -R5.reuse ;  /* 0x00008f0016f27a23 */ /* 0x100fe20000010805 */
[----:B------:R-:W-:Y:S01]  /*3f70*/  @P2 FSEL R31, R31, -INF , !P1 ;  /* 0xff8000001f1f2808 */ /* 0x000fe20004800000 */
[--C-:B------:R-:W-:Y:S01]  /*3f80*/  FFMA.FTZ R243, R23, c[0x0][0x23c], -R5.reuse ;  /* 0x00008f0017f37a23 */ /* 0x100fe20000010805 */
[----:B------:R-:W3:Y:S01]  /*3f90*/  MUFU.EX2 R236, R236 ;  /* 0x000000ec00ec7308 */ /* 0x000ee20000000800 */
[--C-:B------:R-:W-:Y:S01]  /*3fa0*/  FFMA.FTZ R123, R32, c[0x0][0x23c], -R172.reuse ;  /* 0x00008f00207b7a23 */ /* 0x100fe200000108ac */
[----:B------:R3:W-:Y:S01]  /*3fb0*/  STS [R188+0xe000], R9 ;  /* 0x00e00009bc007388 */ /* 0x0007e20000000800 */
[----:B------:R-:W-:Y:S01]  /*3fc0*/  FFMA.FTZ R172, R33, c[0x0][0x23c], -R172 ;  /* 0x00008f0021ac7a23 */ /* 0x000fe200000108ac */
[----:B-1----:R-:W-:Y:S01]  /*3fd0*/  F2FP.BF16.PACK_AB R11, R226, R225 ;  /* 0x000000e1e20b723e */ /* 0x002fe200000010ff */
[----:B------:R-:W-:Y:S01]  /*3fe0*/  FFMA.FTZ R6, R34, c[0x0][0x23c], -R5 ;  /* 0x00008f0022067a23 */ /* 0x000fe20000010805 */
[----:B------:R-:W-:Y:S01]  /*3ff0*/  @P2 FSEL R35, R35, -INF , !P1 ;  /* 0xff80000023232808 */ /* 0x000fe20004800000 */
[--C-:B------:R-:W-:Y:S02]  /*4000*/  FFMA.FTZ R248, R26, c[0x0][0x23c], -R7.reuse ;  /* 0x00008f001af87a23 */ /* 0x100fe40000010807 */
[----:B------:R-:W-:Y:S01]  /*4010*/  STS [R188+0xe400], R11 ;  /* 0x00e4000bbc007388 */ /* 0x000fe20000000800 */
[----:B------:R-:W1:Y:S01]  /*4020*/  MUFU.EX2 R237, R237 ;  /* 0x000000ed00ed7308 */ /* 0x000e620000000800 */
[--C-:B------:R-:W-:Y:S02]  /*4030*/  FFMA.FTZ R251, R27, c[0x0][0x23c], -R7.reuse ;  /* 0x00008f001bfb7a23 */ /* 0x100fe40000010807 */
[--C-:B------:R-:W-:Y:S02]  /*4040*/  FFMA.FTZ R122, R30, c[0x0][0x23c], -R7.reuse ;  /* 0x00008f001e7a7a23 */ /* 0x100fe40000010807 */
[----:B------:R-:W-:Y:S02]  /*4050*/  FFMA.FTZ R7, R31, c[0x0][0x23c], -R7 ;  /* 0x00008f001f077a23 */ /* 0x000fe40000010807 */
[----:B------:R-:W-:Y:S03]  /*4060*/  FFMA.FTZ R5, R35, c[0x0][0x23c], -R5 ;  /* 0x00008f0023057a23 */ /* 0x000fe60000010805 */
[----:B------:R-:W1:Y:S01]  /*4070*/  MUFU.EX2 R227, R227 ;  /* 0x000000e300e37308 */ /* 0x000e620000000800 */
[----:B---3--:R-:W-:Y:S05]  /*4080*/  F2FP.BF16.PACK_AB R33, R236, R235 ;  /* 0x000000ebec21723e */ /* 0x008fea00000010ff */
[----:B------:R-:W-:Y:S04]  /*4090*/  STS [R193+0xe000], R33 ;  /* 0x00e00021c1007388 */ /* 0x000fe80000000800 */
[----:B------:R-:W3:Y:S01]  /*40a0*/  MUFU.EX2 R229, R229 ;  /* 0x000000e500e57308 */ /* 0x000ee20000000800 */
[----:B-1----:R-:W-:Y:S05]  /*40b0*/  F2FP.BF16.PACK_AB R34, R238, R237 ;  /* 0x000000edee22723e */ /* 0x002fea00000010ff */
[----:B------:R-:W-:Y:S04]  /*40c0*/  STS [R193+0xe400], R34 ;  /* 0x00e40022c1007388 */ /* 0x000fe80000000800 */
[----:B------:R-:W-:Y:S01]  /*40d0*/  MUFU.EX2 R231, R231 ;  /* 0x000000e700e77308 */ /* 0x000fe20000000800 */
[----:B------:R-:W-:Y:S05]  /*40e0*/  F2FP.BF16.PACK_AB R171, R228, R227 ;  /* 0x000000e3e4ab723e */ /* 0x000fea00000010ff */
[----:B------:R1:W-:Y:S04]  /*40f0*/  STS [R188+0xf000], R171 ;  /* 0x00f000abbc007388 */ /* 0x0003e80000000800 */
[----:B------:R-:W1:Y:S01]  /*4100*/  MUFU.EX2 R232, R232 ;  /* 0x000000e800e87308 */ /* 0x000e620000000800 */
[----:B---3--:R-:W-:Y:S05]  /*4110*/  F2FP.BF16.PACK_AB R35, R230, R229 ;  /* 0x000000e5e623723e */ /* 0x008fea00000010ff */
[----:B------:R-:W-:Y:S04]  /*4120*/  STS [R188+0xf400], R35 ;  /* 0x00f40023bc007388 */ /* 0x000fe80000000800 */
[----:B------:R-:W3:Y:S10]  /*4130*/  MUFU.EX2 R234, R234 ;  /* 0x000000ea00ea7308 */ /* 0x000ef40000000800 */
[----:B------:R3:W-:Y:S01]  /*4140*/  MUFU.EX2 R125, R6 ;  /* 0x00000006007d7308 */ /* 0x0007e20000000800 */
[----:B-1----:R-:W-:Y:S05]  /*4150*/  F2FP.BF16.PACK_AB R10, R232, R231 ;  /* 0x000000e7e80a723e */ /* 0x002fea00000010ff */
[----:B------:R-:W-:Y:S04]  /*4160*/  STS [R193+0xf000], R10 ;  /* 0x00f0000ac1007388 */ /* 0x000fe80000000800 */
        /* <DEDUP_REMOVED lines=8> */
[----:B------:R3:W-:Y:S10]  /*41f0*/  MUFU.EX2 R127, R7 ;  /* 0x00000007007f7308 */ /* 0x0007f40000000800 */
[----:B------:R-:W-:Y:S10]  /*4200*/  MUFU.EX2 R123, R123 ;  /* 0x0000007b007b7308 */ /* 0x000ff40000000800 */
[----:B------:R-:W1:Y:S01]  /*4210*/  MUFU.EX2 R172, R172 ;  /* 0x000000ac00ac7308 */ /* 0x000e620000000800 */
[----:B---3--:R-:W-:Y:S05]  /*4220*/  F2FP.BF16.PACK_AB R7, R243, R242 ;  /* 0x000000f2f307723e */ /* 0x008fea00000010ff */
[----:B------:R-:W-:Y:S04]  /*4230*/  STS [R192+0xe400], R7 ;  /* 0x00e40007c0007388 */ /* 0x000fe80000000800 */
[----:B------:R1:W3:Y:S10]  /*4240*/  MUFU.EX2 R126, R5 ;  /* 0x00000005007e7308 */ /* 0x0002f40000000800 */
[----:B------:R-:W-:Y:S10]  /*4250*/  MUFU.EX2 R245, R245 ;  /* 0x000000f500f57308 */ /* 0x000ff40000000800 */
[----:B------:R-:W3:Y:S01]  /*4260*/  MUFU.EX2 R246, R246 ;  /* 0x000000f600f67308 */ /* 0x000ee20000000800 */
[----:B-1----:R-:W-:Y:S02]  /*4270*/  F2FP.BF16.PACK_AB R5, R172, R123 ;  /* 0x0000007bac05723e */ /* 0x002fe400000010ff */
[----:B---3--:R-:W-:Y:S03]  /*4280*/  F2FP.BF16.PACK_AB R171, R126, R125 ;  /* 0x0000007d7eab723e */ /* 0x008fe600000010ff */
[----:B------:R-:W-:Y:S04]  /*4290*/  STS [R210+0xe000], R5 ;  /* 0x00e00005d2007388 */ /* 0x000fe80000000800 */
[----:B------:R-:W-:Y:S01]  /*42a0*/  MUFU.EX2 R248, R248 ;  /* 0x000000f800f87308 */ /* 0x000fe20000000800 */
[----:B------:R1:W-:Y:S09]  /*42b0*/  STS [R210+0xe400], R171 ;  /* 0x00e400abd2007388 */ /* 0x0003f20000000800 */
[----:B------:R-:W3:Y:S01]  /*42c0*/  MUFU.EX2 R251, R251 ;  /* 0x000000fb00fb7308 */ /* 0x000ee20000000800 */
[----:B------:R-:W-:Y:S05]  /*42d0*/  F2FP.BF16.PACK_AB R17, R246, R245 ;  /* 0x000000f5f611723e */ /* 0x000fea00000010ff */
[----:B------:R-:W-:Y:S04]  /*42e0*/  STS [R192+0xf000], R17 ;  /* 0x00f00011c0007388 */ /* 0x000fe80000000800 */
[----:B------:R-:W3:Y:S01]  /*42f0*/  MUFU.EX2 R250, R250 ;  /* 0x000000fa00fa7308 */ /* 0x000ee20000000800 */
[----:B-1----:R-:W-:Y:S09]  /*4300*/  SEL R171, R214, 0xffffffc0, !P3 ;  /* 0xffffffc0d6ab7807 */ /* 0x002ff20005800000 */
[----:B------:R-:W1:Y:S01]  /*4310*/  MUFU.EX2 R122, R122 ;  /* 0x0000007a007a7308 */ /* 0x000e620000000800 */
[----:B------:R-:W-:Y:S02]  /*4320*/  IADD3 R121, R171, R162, RZ ;  /* 0x000000a2ab797210 */ /* 0x000fe40007ffe0ff */
[----:B---3--:R-:W-:Y:S02]  /*4330*/  F2FP.BF16.PACK_AB R34, R251, R248 ;  /* 0x000000f8fb22723e */ /* 0x008fe400000010ff */
[----:B------:R-:W-:Y:S03]  /*4340*/  IADD3 R120, R171, R2, RZ ;  /* 0x00000002ab787210 */ /* 0x000fe60007ffe0ff */
[----:B------:R-:W-:Y:S01]  /*4350*/  STS [R192+0xf400], R34 ;  /* 0x00f40022c0007388 */ /* 0x000fe20000000800 */
[----:B------:R-:W-:Y:S05]  /*4360*/  F2FP.BF16.PACK_AB R35, R252, R250 ;  /* 0x000000fafc23723e */ /* 0x000fea00000010ff */
[----:B------:R-:W-:Y:S01]  /*4370*/  STS [R210+0xf000], R35 ;  /* 0x00f00023d2007388 */ /* 0x000fe20000000800 */
[----:B-1----:R-:W-:Y:S05]  /*4380*/  F2FP.BF16.PACK_AB R33, R127, R122 ;  /* 0x0000007a7f21723e */ /* 0x002fea00000010ff */
[----:B------:R-:W-:Y:S04]  /*4390*/  STS [R210+0xf400], R33 ;  /* 0x00f40021d2007388 */ /* 0x000fe80000000800 */
[----:B------:R-:W1:Y:S08]  /*43a0*/  LDSM.16.M88.4 R100, [R162+0x4000] ;  /* 0x00400000a264783b */ /* 0x000e700000000200 */
[----:B------:R-:W3:Y:S08]  /*43b0*/  LDSM.16.M88.4 R104, [R162+0x5000] ;  /* 0x00500000a268783b */ /* 0x000ef00000000200 */
[----:B------:R-:W2:Y:S08]  /*43c0*/  LDSM.16.M88.4 R108, [R2+0x4000] ;  /* 0x00400000026c783b */ /* 0x000eb00000000200 */
[----:B------:R-:W2:Y:S08]  /*43d0*/  LDSM.16.M88.4 R112, [R2+0x5000] ;  /* 0x005000000270783b */ /* 0x000eb00000000200 */
[----:B------:R-:W-:Y:S01]  /*43e0*/  LDSM.16.M88.4 R116, [R121+0x5000] ;  /* 0x005000007974783b */ /* 0x000fe20000000200 */
[-C--:B-1----:R-:W-:Y:S08]  /*43f0*/  HMMA.16816.F32.BF16 R4, R100, R128.reuse, RZ ;  /* 0x000000806404723c */ /* 0x082ff000000418ff */
[C---:B---3--:R-:W-:Y:S08]  /*4400*/  HMMA.16816.F32.BF16 R8, R104.reuse, R128, RZ ;  /* 0x000000806808723c */ /* 0x048ff000000418ff */
[-C--:B------:R-:W-:Y:S08]  /*4410*/  HMMA.16816.F32.BF16 R12, R104, R130.reuse, RZ ;  /* 0x00000082680c723c */ /* 0x080ff000000418ff */
[C---:B------:R-:W-:Y:S08]  /*4420*/  HMMA.16816.F32.BF16 R16, R100.reuse, R130, RZ ;  /* 0x000000826410723c */ /* 0x040ff000000418ff */
[-C--:B------:R-:W-:Y:S08]  /*4430*/  HMMA.16816.F32.BF16 R20, R100, R132.reuse, RZ ;  /* 0x000000846414723c */ /* 0x080ff000000418ff */
[C---:B------:R-:W-:Y:S08]  /*4440*/  HMMA.16816.F32.BF16 R24, R104.reuse, R132, RZ ;  /* 0x000000846818723c */ /* 0x040ff000000418ff */
[-C--:B------:R-:W-:Y:S01]  /*4450*/  HMMA.16816.F32.BF16 R28, R104, R134.reuse, RZ ;  /* 0x00000086681c723c */ /* 0x080fe200000418ff */
[----:B------:R-:W1:Y:S07]  /*4460*/  LDSM.16.M88.4 R104, [R121+0x4000] ;  /* 0x004000007968783b */ /* 0x000e6e0000000200 */
[----:B------:R-:W-:Y:S01]  /*4470*/  HMMA.16816.F32.BF16 R32, R100, R134, RZ ;  /* 0x000000866420723c */ /* 0x000fe200000418ff */
[----:B------:R-:W3:Y:S07]  /*4480*/  LDSM.16.M88.4 R100, [R120+0x4000] ;  /* 0x004000007864783b */ /* 0x000eee0000000200 */
[-C--:B--2---:R-:W-:Y:S08]  /*4490*/  HMMA.16816.F32.BF16 R4, R108, R136.reuse, R4 ;  /* 0x000000886c04723c */ /* 0x084ff00000041804 */
[C---:B------:R-:W-:Y:S08]  /*44a0*/  HMMA.16816.F32.BF16 R8, R112.reuse, R136, R8 ;  /* 0x000000887008723c */ /* 0x040ff00000041808 */
[-C--:B------:R-:W-:Y:S08]  /*44b0*/  HMMA.16816.F32.BF16 R12, R112, R138.reuse, R12 ;  /* 0x0000008a700c723c */ /* 0x080ff0000004180c */
[C---:B------:R-:W-:Y:S08]  /*44c0*/  HMMA.16816.F32.BF16 R16, R108.reuse, R138, R16 ;  /* 0x0000008a6c10723c */ /* 0x040ff00000041810 */
[-C--:B------:R-:W-:Y:S08]  /*44d0*/  HMMA.16816.F32.BF16 R20, R108, R140.reuse, R20 ;  /* 0x0000008c6c14723c */ /* 0x080ff00000041814 */
[C---:B------:R-:W-:Y:S08]  /*44e0*/  HMMA.16816.F32.BF16 R24, R112.reuse, R140, R24 ;  /* 0x0000008c7018723c */ /* 0x040ff00000041818 */
[-C--:B------:R-:W-:Y:S01]  /*44f0*/  HMMA.16816.F32.BF16 R28, R112, R142.reuse, R28 ;  /* 0x0000008e701c723c */ /* 0x080fe2000004181c */
[----:B------:R-:W2:Y:S07]  /*4500*/  LDSM.16.M88.4 R112, [R120+0x5000] ;  /* 0x005000007870783b */ /* 0x000eae0000000200 */
        /* <DEDUP_REMOVED lines=9> */
[-C--:B---3--:R-:W-:Y:S08]  /*45a0*/  HMMA.16816.F32.BF16 R4, R100, R152.reuse, R4 ;  /* 0x000000986404723c */ /* 0x088ff00000041804 */
[C---:B--2---:R-:W-:Y:S08]  /*45b0*/  HMMA.16816.F32.BF16 R8, R112.reuse, R152, R8 ;  /* 0x000000987008723c */ /* 0x044ff00000041808 */
[-C--:B------:R-:W-:Y:S08]  /*45c0*/  HMMA.16816.F32.BF16 R12, R112, R154.reuse, R12 ;  /* 0x0000009a700c723c */ /* 0x080ff0000004180c */
[----:B------:R-:W-:Y:S01]  /*45d0*/  FADD.FTZ R5, -R241, R5 ;  /* 0x00000005f1057221 */ /* 0x000fe20000010100 */
[C---:B------:R-:W-:Y:S03]  /*45e0*/  HMMA.16816.F32.BF16 R16, R100.reuse, R154, R16 ;  /* 0x0000009a6410723c */ /* 0x040fe60000041810 */
[----:B------:R-:W-:Y:S02]  /*45f0*/  FMUL.FTZ R224, R224, R5 ;  /* 0x00000005e0e07220 */ /* 0x000fe40000410000 */
[C---:B----4-:R-:W-:Y:S02]  /*4600*/  FADD.FTZ R6, -R244.reuse, R6 ;  /* 0x00000006f4067221 */ /* 0x050fe40000010100 */
[C---:B------:R-:W-:Y:S01]  /*4610*/  FADD.FTZ R7, -R244.reuse, R7 ;  /* 0x00000007f4077221 */ /* 0x040fe20000010100 */
[-C--:B------:R-:W-:Y:S01]  /*4620*/  HMMA.16816.F32.BF16 R20, R100, R156.reuse, R20 ;  /* 0x0000009c6414723c */ /* 0x080fe20000041814 */
[----:B------:R-:W-:Y:S03]  /*4630*/  FMUL.FTZ R225, R225, R6 ;  /* 0x00000006e1e17220 */ /* 0x000fe60000410000 */
[----:B------:R-:W-:Y:S02]  /*4640*/  FADD.FTZ R9, -R247, R9 ;  /* 0x00000009f7097221 */ /* 0x000fe40000010100 */
[----:B------:R-:W-:Y:S02]  /*4650*/  FADD.FTZ R121, -R241, R4 ;  /* 0x00000004f1797221 */ /* 0x000fe40000010100 */
[----:B------:R-:W-:Y:S01]  /*4660*/  FADD.FTZ R13, -R247, R13 ;  /* 0x0000000df70d7221 */ /* 0x000fe20000010100 */
[C---:B------:R-:W-:Y:S03]  /*4670*/  HMMA.16816.F32.BF16 R24, R112.reuse, R156, R24 ;  /* 0x0000009c7018723c */ /* 0x040fe60000041818 */
[C---:B------:R-:W-:Y:S02]  /*4680*/  FADD.FTZ R14, -R249.reuse, R14 ;  /* 0x0000000ef90e7221 */ /* 0x040fe40000010100 */
[----:B------:R-:W-:Y:S02]  /*4690*/  FADD.FTZ R15, -R249, R15 ;  /* 0x0000000ff90f7221 */ /* 0x000fe40000010100 */
[C---:B------:R-:W-:Y:S01]  /*46a0*/  FADD.FTZ R18, -R244.reuse, R18 ;  /* 0x00000012f4127221 */ /* 0x040fe20000010100 */
[-C--:B------:R-:W-:Y:S01]  /*46b0*/  HMMA.16816.F32.BF16 R28, R112, R158.reuse, R28 ;  /* 0x0000009e701c723c */ /* 0x080fe2000004181c */
[C---:B------:R-:W-:Y:S03]  /*46c0*/  FADD.FTZ R19, -R244.reuse, R19 ;  /* 0x00000013f4137221 */ /* 0x040fe60000010100 */
[C---:B------:R-:W-:Y:S02]  /*46d0*/  FADD.FTZ R17, -R241.reuse, R17 ;  /* 0x00000011f1117221 */ /* 0x040fe40000010100 */
[C---:B------:R-:W-:Y:S02]  /*46e0*/  FADD.FTZ R106, -R241.reuse, R16 ;  /* 0x00000010f16a7221 */ /* 0x040fe40000010100 */
[----:B------:R-:W-:Y:S01]  /*46f0*/  FADD.FTZ R5, -R241, R20 ;  /* 0x00000014f1057221 */ /* 0x000fe20000010100 */
[----:B------:R-:W-:Y:S03]  /*4700*/  HMMA.16816.F32.BF16 R32, R100, R158, R32 ;  /* 0x0000009e6420723c */ /* 0x000fe60000041820 */
[----:B------:R-:W-:Y:S02]  /*4710*/  FMUL.FTZ R239, R239, R5 ;  /* 0x00000005efef7220 */ /* 0x000fe40000410000 */
[C---:B------:R-:W-:Y:S02]  /*4720*/  FADD.FTZ R5, -R244.reuse, R22 ;  /* 0x00000016f4057221 */ /* 0x040fe40000010100 */
[----:B------:R-:W-:Y:S02]  /*4730*/  FADD.FTZ R6, -R244, R23 ;  /* 0x00000017f4067221 */ /* 0x000fe40000010100 */
[----:B------:R-:W-:Y:S03]  /*4740*/  FMUL.FTZ R242, R242, R5 ;  /* 0x00000005f2f27220 */ /* 0x000fe60000410000 */
[----:B------:R-:W-:Y:S02]  /*4750*/  FMUL.FTZ R243, R243, R6 ;  /* 0x00000006f3f37220 */ /* 0x000fe40000410000 */
[C---:B------:R-:W-:Y:S02]  /*4760*/  FADD.FTZ R6, -R247.reuse, R12 ;  /* 0x0000000cf7067221 */ /* 0x040fe40000010100 */
[C---:B------:R-:W-:Y:S02]  /*4770*/  FADD.FTZ R25, -R247.reuse, R25 ;  /* 0x00000019f7197221 */ /* 0x040fe40000010100 */
[----:B------:R-:W-:Y:S02]  /*4780*/  FADD.FTZ R5, -R247, R28 ;  /* 0x0000001cf7057221 */ /* 0x000fe40000010100 */
[----:B------:R-:W-:Y:S02]  /*4790*/  FMUL.FTZ R236, R236, R17 ;  /* 0x00000011ecec7220 */ /* 0x000fe40000410000 */
[----:B------:R-:W-:Y:S02]  /*47a0*/  FADD.FTZ R21, -R241, R21 ;  /* 0x00000015f1157221 */ /* 0x000fe40000010100 */
[C---:B------:R-:W-:Y:S02]  /*47b0*/  FADD.FTZ R34, -R244.reuse, R34 ;  /* 0x00000022f4227221 */ /* 0x040fe40000010100 */
[----:B------:R-:W-:Y:S02]  /*47c0*/  FADD.FTZ R244, -R244, R35 ;  /* 0x00000023f4f47221 */ /* 0x000fe40000010100 */
[----:B------:R-:W-:Y:S02]  /*47d0*/  FADD.FTZ R35, -R247, R8 ;  /* 0x00000008f7237221 */ /* 0x000fe40000010100 */
[----:B------:R-:W-:Y:S02]  /*47e0*/  FADD.FTZ R17, -R241, R32 ;  /* 0x00000020f1117221 */ /* 0x000fe40000010100 */
[----:B------:R-:W-:Y:S02]  /*47f0*/  FMUL.FTZ R227, R227, R35 ;  /* 0x00000023e3e37220 */ /* 0x000fe40000410000 */
[C---:B------:R-:W-:Y:S02]  /*4800*/  FADD.FTZ R35, -R247.reuse, R24 ;  /* 0x00000018f7237221 */ /* 0x040fe40000010100 */
[----:B------:R-:W-:Y:S02]  /*4810*/  FADD.FTZ R247, -R247, R29 ;  /* 0x0000001df7f77221 */ /* 0x000fe40000010100 */
[----:B------:R-:W-:Y:S02]  /*4820*/  FMUL.FTZ R245, R245, R35 ;  /* 0x00000023f5f57220 */ /* 0x000fe40000410000 */
[----:B------:R-:W-:Y:S02]  /*4830*/  FMUL.FTZ R247, R252, R247 ;  /* 0x000000f7fcf77220 */ /* 0x000fe40000410000 */
        /* <DEDUP_REMOVED lines=38> */
[C---:B------:R-:W-:Y:S01]  /*4aa0*/  LEA R220, P0, R5.reuse, R220, 0x1 ;  /* 0x000000dc05dc7211 */ /* 0x040fe200078008ff */
        /* <DEDUP_REMOVED lines=24> */
.L_x_229:
        /* <DEDUP_REMOVED lines=106> */
.L_x_230:
        /* <DEDUP_REMOVED lines=310> */
.L_x_232:
        /* <DEDUP_REMOVED lines=15> */
.L_x_233:
        /* <DEDUP_REMOVED lines=12> */
[----:B------:R-:W-:Y:S02]  /*67e0*/  IADD3 R46, P0, R34, R40, RZ ;  /* 0x00000028222e7210 */ /* 0x000fe40007f1e0ff */
[----:B------:R-:W-:Y:S01]  /*67f0*/  SHF.R.S32.HI R39, RZ, 0x1f, R178 ;  /* 0x0000001fff277819 */ /* 0x000fe200000114b2 */
[----:B------:R-:W-:-:S05]  /*6800*/  IMAD R33, R38, c[0x0][0x3a4], R33 ;  /* 0x0000e90026217a24 */ /* 0x000fca00078e0221 */
        /* <DEDUP_REMOVED lines=15> */
[----:B------:R-:W-:-:S04]  /*6900*/  IMAD R43, R39, c[0x0][0x3a0], RZ ;  /* 0x0000e800272b7a24 */ /* 0x000fc800078e02ff */
[----:B------:R-:W-:-:S04]  /*6910*/  IMAD.WIDE.U32 R48, R178, c[0x0][0x3a0], R40 ;  /* 0x0000e800b2307a25 */ /* 0x000fc800078e0028 */
[----:B------:R-:W-:Y:S01]  /*6920*/  IMAD R40, R178, c[0x0][0x3a4], R43 ;  /* 0x0000e900b2287a24 */ /* 0x000fe200078e022b */
[----:B------:R-:W-:-:S04]  /*6930*/  LEA R42, P0, R48, c[0x0][0x340], 0x1 ;  /* 0x0000d000302a7a11 */ /* 0x000fc800078008ff */
[----:B------:R-:W-:-:S04]  /*6940*/  IADD3 R40, R49, R40, RZ ;  /* 0x0000002831287210 */ /* 0x000fc80007ffe0ff */
[----:B------:R-:W-:-:S05]  /*6950*/  LEA.HI.X R43, R48, c[0x0][0x344], R40, 0x1, P0 ;  /* 0x0000d100302b7a11 */ /* 0x000fca00000f0c28 */
[----:B----4-:R4:W-:Y:S02]  /*6960*/  STG.E.128 [R42.64], R32 ;  /* 0x000000202a007986 */ /* 0x0109e4000c101d14 */
.L_x_235:
[----:B------:R-:W-:Y:S05]  /*6970*/  BSYNC B0 ;  /* 0x0000000000007941 */ /* 0x000fea0003800000 */
.L_x_234:
        /* <DEDUP_REMOVED lines=14> */
.L_x_237:
[----:B------:R-:W-:Y:S05]  /*6a60*/  BSYNC B0 ;  /* 0x0000000000007941 */ /* 0x000fea0003800000 */
.L_x_236:
        /* <DEDUP_REMOVED lines=14> */
.L_x_239:
[----:B------:R-:W-:Y:S05]  /*6b50*/  BSYNC B0 ;  /* 0x0000000000007941 */ /* 0x000fea0003800000 */
.L_x_238:
        /* <DEDUP_REMOVED lines=14> */
.L_x_241:
[----:B------:R-:W-:Y:S05]  /*6c40*/  BSYNC B0 ;  /* 0x0000000000007941 */ /* 0x000fea0003800000 */
.L_x_240:
[----:B------:R-:W-:Y:S01]  /*6c50*/  IMAD.WIDE.U32 R44, R38, c[0x0][0x3a8], R44 ;  /* 0x0000ea00262c7a25 */ /* 0x000fe200078e002c */
[----:B------:R-:W-:Y:S03]  /*6c60*/  BSSY B0, `(.L_x_242) ;  /* 0x0000012000007945 */ /* 0x000fe60003800000 */
[----:B------:R-:W-:Y:S01]  /*6c70*/  IMAD R37, R37, c[0x0][0x3a8], RZ ;  /* 0x0000ea0025257a24 */ /* 0x000fe200078e02ff */
[----:B------:R-:W-:Y:S01]  /*6c80*/  IADD3 R24, P0, R2, R44, RZ ;  /* 0x0000002c02187210 */ /* 0x000fe20007f1e0ff */
[----:B--2---:R-:W-:Y:S02]  /*6c90*/  IMAD R21, R36, c[0x0][0x3c0], RZ ;  /* 0x0000f00024157a24 */ /* 0x004fe400078e02ff */
        /* <DEDUP_REMOVED lines=14> */
.L_x_243:
[----:B------:R-:W-:Y:S05]  /*6d80*/  BSYNC B0 ;  /* 0x0000000000007941 */ /* 0x000fea0003800000 */
.L_x_242:
        /* <DEDUP_REMOVED lines=12> */
.L_x_245:
[----:B------:R-:W-:Y:S05]  /*6e50*/  BSYNC B0 ;  /* 0x0000000000007941 */ /* 0x000fea0003800000 */
.L_x_244:
        /* <DEDUP_REMOVED lines=12> */
.L_x_247:
[----:B------:R-:W-:Y:S05]  /*6f20*/  BSYNC B0 ;  /* 0x0000000000007941 */ /* 0x000fea0003800000 */
.L_x_246:
        /* <DEDUP_REMOVED lines=12> */
.L_x_204:
        /* <DEDUP_REMOVED lines=16> */
.L_x_249:
        /* <DEDUP_REMOVED lines=15> */
.L_x_250:
        /* <DEDUP_REMOVED lines=26> */
.L_x_252:
[----:B------:R-:W-:Y:S05]  /*7380*/  BSYNC B0 ;  /* 0x0000000000007941 */ /* 0x000fea0003800000 */
.L_x_251:
        /* <DEDUP_REMOVED lines=14> */
.L_x_254:
[----:B------:R-:W-:Y:S05]  /*7470*/  BSYNC B0 ;  /* 0x0000000000007941 */ /* 0x000fea0003800000 */
.L_x_253:
        /* <DEDUP_REMOVED lines=14> */
.L_x_256:
[----:B------:R-:W-:Y:S05]  /*7560*/  BSYNC B0 ;  /* 0x0000000000007941 */ /* 0x000fea0003800000 */
.L_x_255:
        /* <DEDUP_REMOVED lines=14> */
.L_x_258:
[----:B------:R-:W-:Y:S05]  /*7650*/  BSYNC B0 ;  /* 0x0000000000007941 */ /* 0x000fea0003800000 */
.L_x_257:
        /* <DEDUP_REMOVED lines=13> */
[----:B--2---:R-:W-:-:S04]  /*7730*/  IMAD.WIDE.U32 R12, R178, c[0x0][0x3a8], R8 ;  /* 0x0000ea00b20c7a25 */ /* 0x004fc800078e0008 */
[----:B------:R-:W-:Y:S01]  /*7740*/  IMAD R0, R178, c[0x0][0x3ac], R5 ;  /* 0x0000eb00b2007a24 */ /* 0x000fe200078e0205 */
[----:B------:R-:W-:-:S04]  /*7750*/  LEA R4, P0, R12, c[0x0][0x348], 0x1 ;  /* 0x0000d2000c047a11 */ /* 0x000fc800078008ff */
[----:B------:R-:W-:-:S04]  /*7760*/  IADD3 R0, R0, R13, RZ ;  /* 0x0000000d00007210 */ /* 0x000fc80007ffe0ff */
[----:B------:R-:W-:-:S05]  /*7770*/  LEA.HI.X R5, R12, c[0x0][0x34c], R0, 0x1, P0 ;  /* 0x0000d3000c057a11 */ /* 0x000fca00000f0c00 */
[----:B------:R2:W-:Y:S02]  /*7780*/  STG.E.128 [R4.64], RZ ;  /* 0x000000ff04007986 */ /* 0x0005e4000c101d14 */
.L_x_260:
[----:B------:R-:W-:Y:S05]  /*7790*/  BSYNC B0 ;  /* 0x0000000000007941 */ /* 0x000fea0003800000 */
.L_x_259:
        /* <DEDUP_REMOVED lines=12> */
.L_x_262:
[----:B------:R-:W-:Y:S05]  /*7860*/  BSYNC B0 ;  /* 0x0000000000007941 */ /* 0x000fea0003800000 */
.L_x_261:
        /* <DEDUP_REMOVED lines=12> */
.L_x_264:
[----:B------:R-:W-:Y:S05]  /*7930*/  BSYNC B0 ;  /* 0x0000000000007941 */ /* 0x000fea0003800000 */
.L_x_263:
        /* <DEDUP_REMOVED lines=11> */
.L_x_248:
[----:B------:R-:W-:Y:S05]  /*79f0*/  BSYNC B1 ;  /* 0x0000000000017941 */ /* 0x000fea0003800000 */
.L_x_199:
        /* <DEDUP_REMOVED lines=9> */
.L_x_265:
[----:B------:R-:W-:Y:S05]  /*7a90*/  EXIT ;  /* 0x000000000000794d */ /* 0x000fea0003800000 */
.L_x_267:
        /* <DEDUP_REMOVED lines=14> */
.L_x_2455:


//--------------------- .text._ZN5flash44flash_bwd_dq_dk_dv_loop_seqk_parallel_kernelI23Flash_bwd_kernel_traitsILi64ELi64ELi128ELi8ELi2ELi4ELi4ELb1ELb0EN7cutlass10bfloat16_tE19Flash_kernel_traitsILi64ELi64ELi128ELi8ES3_EELb0ELb0ELb1ELb0ELb0ELb1ELb0EEEvNS_16Flash_bwd_paramsE --------------------------
	.section	.text._ZN5flash44flash_bwd_dq_dk_dv_loop_seqk_parallel_kernelI23Flash_bwd_kernel_traitsILi64ELi64ELi128ELi8ELi2ELi4ELi4ELb1ELb0EN7cutlass10bfloat16_tE19Flash_kernel_traitsILi64ELi64ELi128ELi8ES3_EELb0ELb0ELb1ELb0ELb0ELb1ELb0EEEvNS_16Flash_bwd_paramsE,"ax",@progbits
	.sectioninfo	@"SHI_REGISTERS=252"
	.align	128
        .global         _ZN5flash44flash_bwd_dq_dk_dv_loop_seqk_parallel_kernelI23Flash_bwd_kernel_traitsILi64ELi64ELi128ELi8ELi2ELi4ELi4ELb1ELb0EN7cutlass10bfloat16_tE19Flash_kernel_traitsILi64ELi64ELi128ELi8ES3_EELb0ELb0ELb1ELb0ELb0ELb1ELb0EEEvNS_16Flash_bwd_paramsE
        .type           _ZN5flash44flash_bwd_dq_dk_dv_loop_seqk_parallel_kernelI23Flash_bwd_kernel_traitsILi64ELi64ELi128ELi8ELi2ELi4ELi4ELb1ELb0EN7cutlass10bfloat16_tE19Flash_kernel_traitsILi64ELi64ELi128ELi8ES3_EELb0ELb0ELb1ELb0ELb0ELb1ELb0EEEvNS_16Flash_bwd_paramsE,@function
        .size           _ZN5flash44flash_bwd_dq_dk_dv_loop_seqk_parallel_kernelI23Flash_bwd_kernel_traitsILi64ELi64ELi128ELi8ELi2ELi4ELi4ELb1ELb0EN7cutlass10bfloat16_tE19Flash_kernel_traitsILi64ELi64ELi128ELi8ES3_EELb0ELb0ELb1ELb0ELb0ELb1ELb0EEEvNS_16Flash_bwd_paramsE,(.L_x_2456 - _ZN5flash44flash_bwd_dq_dk_dv_loop_seqk_parallel_kernelI23Flash_bwd_kernel_traitsILi64ELi64ELi128ELi8ELi2ELi4ELi4ELb1ELb0EN7cutlass10bfloat16_tE19Flash_kernel_traitsILi64ELi64ELi128ELi8ES3_EELb0ELb0ELb1ELb0ELb0ELb1ELb0EEEvNS_16Flash_bwd_paramsE)
        .other          _ZN5flash44flash_bwd_dq_dk_dv_loop_seqk_parallel_kernelI23Flash_bwd_kernel_traitsILi64ELi64ELi128ELi8ELi2ELi4ELi4ELb1ELb0EN7cutlass10bfloat16_tE19Flash_kernel_traitsILi64ELi64ELi128ELi8ES3_EELb0ELb0ELb1ELb0ELb0ELb1ELb0EEEvNS_16Flash_bwd_paramsE,@"STO_CUDA_ENTRY STV_DEFAULT"
_ZN5flash44flash_bwd_dq_dk_dv_loop_seqk_parallel_kernelI23Flash_bwd_kernel_traitsILi64ELi64ELi128ELi8ELi2ELi4ELi4ELb1ELb0EN7cutlass10bfloat16_tE19Flash_kernel_traitsILi64ELi64ELi128ELi8ES3_EELb0ELb0ELb1ELb0ELb0ELb1ELb0EEEvNS_16Flash_bwd_paramsE:
.text._ZN5flash44flash_bwd_dq_dk_dv_loop_seqk_parallel_kernelI23Flash_bwd_kernel_traitsILi64ELi64ELi128ELi8ELi2ELi4ELi4ELb1ELb0EN7cutlass10bfloat16_tE19Flash_kernel_traitsILi64ELi64ELi128ELi8ES3_EELb0ELb0ELb1ELb0ELb0ELb1ELb0EEEvNS_16Flash_bwd_paramsE:
        /* <DEDUP_REMOVED lines=143> */
.L_x_314:
[----:B-1--4-:R-:W1:Y:S01]  /*08f0*/  LDC.U8 R4, c[0x0][0x312] ;  /* 0x0000c480ff047b82 */ /* 0x012e620000000000 */
[----:B------:R-:W-:Y:S01]  /*0900*/  ISETP.NE.U32.AND P3, PT, RZ, c[0x0][0x250], PT ;  /* 0x00009400ff007a0c */ /* 0x000fe20003f65070 */
[----:B------:R-:W-:Y:S01]  /*0910*/  IMAD.SHL.U32 R5, R182, 0x4, RZ ;  /* 0x00000004b6057824 */ /* 0x000fe200078e00ff */
[----:B------:R-:W-:Y:S01]  /*0920*/  ISETP.NE.U32.AND P2, PT, RZ, c[0x0][0x240], PT ;  /* 0x00009000ff007a0c */ /* 0x000fe20003f45070 */
[----:B------:R-:W-:Y:S01]  /*0930*/  IMAD.MOV.U32 R16, RZ, RZ, -0x1 ;  /* 0xffffffffff107424 */ /* 0x000fe200078e00ff */
[----:B------:R-:W-:-:S02]  /*0940*/  ISETP.NE.AND.EX P3, PT, RZ, c[0x0][0x254], PT, P3 ;  /* 0x00009500ff007a0c */ /* 0x000fc40003f65330 */
[----:B------:R-:W-:Y:S02]  /*0950*/  SHF.R.S32.HI R6, RZ, 0x1f, R182 ;  /* 0x0000001fff067819 */ /* 0x000fe400000114b6 */
[----:B------:R-:W-:Y:S02]  /*0960*/  ISETP.NE.AND.EX P2, PT, RZ, c[0x0][0x244], PT, P2 ;  /* 0x00009100ff007a0c */ /* 0x000fe40003f45320 */
[----:B------:R-:W-:Y:S02]  /*0970*/  SHF.L.U64.HI R0, R182, 0x2, R6 ;  /* 0x00000002b6007819 */ /* 0x000fe40000010206 */
[----:B------:R-:W-:Y:S02]  /*0980*/  IADD3 R224, P0, R5, c[0x0][0x240], RZ ;  /* 0x0000900005e07a10 */ /* 0x000fe40007f1e0ff */
[----:B------:R-:W-:Y:S02]  /*0990*/  ISETP.EQ.U32.AND P5, PT, RZ, c[0x0][0x248], PT ;  /* 0x00009200ff007a0c */ /* 0x000fe40003fa2070 */
[----:B------:R-:W-:-:S02]  /*09a0*/  IADD3.X R225, R0, c[0x0][0x244], RZ, P0, !PT ;  /* 0x0000910000e17a10 */ /* 0x000fc400007fe4ff */
[C---:B---3--:R-:W-:Y:S02]  /*09b0*/  @P3 IADD3 R10, P0, R5.reuse, c[0x0][0x250], RZ ;  /* 0x00009400050a3a10 */ /* 0x048fe40007f1e0ff */
        /* <DEDUP_REMOVED lines=20> */
.L_x_268:
        /* <DEDUP_REMOVED lines=13> */
[----:B------:R-:W-:Y:S01]  /*0bd0*/  IADD3 R4, R224, 0x80, R196 ;  /* 0x00000080e0047810 */ /* 0x000fe20007ffe0c4 */
        /* <DEDUP_REMOVED lines=38> */
.L_x_270:
        /* <DEDUP_REMOVED lines=16> */
.L_x_271:
        /* <DEDUP_REMOVED lines=11> */
[----:B------:R-:W-:Y:S01]  /*0ff0*/  IMAD.WIDE.U32 R28, R182, c[0x0][0x224], RZ ;  /* 0x00008900b61c7a25 */ /* 0x000fe200078e00ff */
[----:B------:R-:W-:-:S02]  /*1000*/  ISETP.GE.AND P4, PT, R22, RZ, PT ;  /* 0x000000ff1600720c */ /* 0x000fc40003f86270 */
[----:B------:R-:W-:Y:S01]  /*1010*/  SHF.L.U32 R34, R182, 0x7, RZ ;  /* 0x00000007b6227819 */ /* 0x000fe200000006ff */
[----:B------:R-:W-:Y:S02]  /*1020*/  IMAD R15, R15, R182, RZ ;  /* 0x000000b60f0f7224 */ /* 0x000fe400078e02ff */
[----:B------:R-:W-:Y:S01]  /*1030*/  IMAD.WIDE R22, R208, c[0x0][0x1c0], RZ ;  /* 0x00007000d0167a25 */ /* 0x000fe200078e02ff */
[----:B------:R-:W-:Y:S01]  /*1040*/  SEL R34, R34, RZ, P2 ;  /* 0x000000ff22227207 */ /* 0x000fe20001000000 */
[----:B--2---:R-:W2:Y:S02]  /*1050*/  MUFU.RCP R4, R4 ;  /* 0x0000000400047308 */ /* 0x004ea40000001000 */
        /* <DEDUP_REMOVED lines=40> */
[----:B------:R-:W-:Y:S02]  /*12e0*/  SEL R18, R28, R14, !P1 ;  /* 0x0000000e1c127207 */ /* 0x000fe40004800000 */
[----:B--2---:R-:W-:Y:S01]  /*12f0*/  ISETP.NE.AND P2, PT, R5, RZ, PT ;  /* 0x000000ff0500720c */ /* 0x004fe20003f45270 */
[----:B------:R-:W-:Y:S01]  /*1300*/  @P1 IMAD.IADD R17, R15, 0x1, R7 ;  /* 0x000000010f111824 */ /* 0x000fe200078e0207 */
[----:B------:R-:W-:Y:S01]  /*1310*/  SHF.R.S32.HI R7, RZ, 0x1f, R196 ;  /* 0x0000001fff077819 */ /* 0x000fe200000114c4 */
[----:B-1----:R-:W-:Y:S01]  /*1320*/  IMAD.WIDE.U32 R14, R4, c[0x0][0x3d8], RZ ;  /* 0x0000f600040e7a25 */ /* 0x002fe200078e00ff */
[----:B------:R-:W-:-:S03]  /*1330*/  IADD3 R26, R35, R26, RZ ;  /* 0x0000001a231a7210 */ /* 0x000fc60007ffe0ff */
[----:B------:R-:W-:Y:S01]  /*1340*/  IMAD R23, R4, c[0x0][0x3dc], R15 ;  /* 0x0000f70004177a24 */ /* 0x000fe200078e020f */
[----:B------:R-:W-:Y:S01]  /*1350*/  SEL R24, R14, RZ, P2 ;  /* 0x000000ff0e187207 */ /* 0x000fe20001000000 */
[--C-:B------:R-:W-:Y:S01]  /*1360*/  @!P3 IMAD R4, R182, c[0x0][0x1c0], R203.reuse ;  /* 0x00007000b604ba24 */ /* 0x100fe200078e02cb */
[----:B------:R-:W-:Y:S02]  /*1370*/  @P6 IADD3 R9, R9, 0x1, RZ ;  /* 0x0000000109096810 */ /* 0x000fe40007ffe0ff */
[----:B------:R-:W-:Y:S01]  /*1380*/  SHF.R.S32.HI R14, RZ, 0x1f, R203 ;  /* 0x0000001fff0e7819 */ /* 0x000fe200000114cb */
[----:B------:R-:W-:Y:S01]  /*1390*/  @!P3 IMAD R32, R4, c[0x0][0x214], RZ ;  /* 0x000085000420ba24 */ /* 0x000fe200078e02ff */
[----:B------:R-:W-:Y:S02]  /*13a0*/  @!P4 IADD3 R9, -R9, RZ, RZ ;  /* 0x000000ff0909c210 */ /* 0x000fe40007ffe1ff */
[----:B------:R-:W-:Y:S02]  /*13b0*/  @!P5 LOP3.LUT R9, RZ, c[0x0][0x1c8], RZ, 0x33, !PT ;  /* 0x00007200ff09da12 */ /* 0x000fe400078e33ff */
[----:B------:R-:W-:-:S02]  /*13c0*/  SHF.R.S32.HI R15, RZ, 0x1f, R27 ;  /* 0x0000001fff0f7819 */ /* 0x000fc4000001141b */
[----:B------:R-:W-:Y:S02]  /*13d0*/  SEL R23, R23, RZ, P2 ;  /* 0x000000ff17177207 */ /* 0x000fe40001000000 */
        /* <DEDUP_REMOVED lines=9> */
.L_x_272:
[----:B------:R-:W-:-:S04]  /*1470*/  IMAD R28, R182, c[0x0][0x1c0], R203 ;  /* 0x00007000b61c7a24 */ /* 0x000fc800078e02cb */
[----:B------:R-:W-:Y:S02]  /*1480*/  IMAD R28, R28, c[0x0][0x224], RZ ;  /* 0x000089001c1c7a24 */ /* 0x000fe400078e02ff */
.L_x_273:
        /* <DEDUP_REMOVED lines=83> */
.L_x_275:
        /* <DEDUP_REMOVED lines=15> */
.L_x_276:
[----:B------:R-:W-:Y:S01]  /*1ab0*/  IMAD R222, R184, -0x80, R222 ;  /* 0xffffff80b8de7824 */ /* 0x000fe200078e02de */
[----:B------:R-:W-:Y:S01]  /*1ac0*/  BSSY B0, `(.L_x_277) ;  /* 0x0000015000007945 */ /* 0x000fe20003800000 */
[----:B------:R-:W-:Y:S02]  /*1ad0*/  IMAD R6, R7, c[0x0][0x3a0], RZ ;  /* 0x0000e80007067a24 */ /* 0x000fe400078e02ff */
[----:B------:R-:W-:Y:S01]  /*1ae0*/  IMAD.WIDE.U32 R10, R196, c[0x0][0x3a0], R180 ;  /* 0x0000e800c40a7a25 */ /* 0x000fe200078e00b4 */
[----:B------:R-:W-:-:S03]  /*1af0*/  ISETP.GE.AND P3, PT, R178, R222, PT ;  /* 0x000000deb200720c */ /* 0x000fc60003f66270 */
[----:B------:R-:W-:Y:S01]  /*1b00*/  IMAD R6, R196, c[0x0][0x3a4], R6 ;  /* 0x0000e900c4067a24 */ /* 0x000fe200078e0206 */
[----:B------:R-:W-:Y:S01]  /*1b10*/  IADD3 R10, P0, R9, R10, RZ ;  /* 0x0000000a090a7210 */ /* 0x000fe20007f1e0ff */
[----:B------:R-:W-:-:S03]  /*1b20*/  IMAD R9, R14, c[0x0][0x3b8], RZ ;  /* 0x0000ee000e097a24 */ /* 0x000fc600078e02ff */
[----:B------:R-:W-:Y:S01]  /*1b30*/  IADD3.X R11, R8, R11, R6, P0, !PT ;  /* 0x0000000b080b7210 */ /* 0x000fe200007fe406 */
[----:B------:R-:W-:-:S04]  /*1b40*/  IMAD R6, R203, c[0x0][0x3bc], R9 ;  /* 0x0000ef00cb067a24 */ /* 0x000fc800078e0209 */
        /* <DEDUP_REMOVED lines=12> */
.L_x_278:
[----:B------:R-:W-:Y:S05]  /*1c10*/  BSYNC B0 ;  /* 0x0000000000007941 */ /* 0x000fea0003800000 */
.L_x_277:
[----:B------:R-:W-:Y:S01]  /*1c20*/  IADD3 R8, R178, 0x20, RZ ;  /* 0x00000020b2087810 */ /* 0x000fe20007ffe0ff */
[----:B------:R-:W-:Y:S03]  /*1c30*/  BSSY B0, `(.L_x_279) ;  /* 0x000000e000007945 */ /* 0x000fe60003800000 */
[----:B------:R-:W-:-:S13]  /*1c40*/  ISETP.GE.AND P2, PT, R8, R222, PT ;  /* 0x000000de0800720c */ /* 0x000fda0003f46270 */
        /* <DEDUP_REMOVED lines=12> */
.L_x_280:
[----:B------:R-:W-:Y:S05]  /*1d10*/  BSYNC B0 ;  /* 0x0000000000007941 */ /* 0x000fea0003800000 */
.L_x_279:
        /* <DEDUP_REMOVED lines=15> */
.L_x_282:
[----:B------:R-:W-:Y:S05]  /*1e10*/  BSYNC B0 ;  /* 0x0000000000007941 */ /* 0x000fea0003800000 */
.L_x_281:
        /* <DEDUP_REMOVED lines=14> */
.L_x_284:
[----:B------:R-:W-:Y:S05]  /*1f00*/  BSYNC B0 ;  /* 0x0000000000007941 */ /* 0x000fea0003800000 */
.L_x_283:
        /* <DEDUP_REMOVED lines=20> */
.L_x_286:
[----:B------:R-:W-:Y:S05]  /*2050*/  BSYNC B0 ;  /* 0x0000000000007941 */ /* 0x000fea0003800000 */
.L_x_285:
        /* <DEDUP_REMOVED lines=13> */
.L_x_288:
[----:B------:R-:W-:Y:S05]  /*2130*/  BSYNC B0 ;  /* 0x0000000000007941 */ /* 0x000fea0003800000 */
.L_x_287:
        /* <DEDUP_REMOVED lines=13> */
.L_x_290:
[----:B------:R-:W-:Y:S05]  /*2210*/  BSYNC B0 ;  /* 0x0000000000007941 */ /* 0x000fea0003800000 */
.L_x_289:
        /* <DEDUP_REMOVED lines=13> */
.L_x_274:
[----:B------:R-:W-:Y:S01]  /*22f0*/  IMAD R14, R7, c[0x0][0x1a0], RZ ;  /* 0x00006800070e7a24 */ /* 0x000fe200078e02ff */
[----:B------:R-:W-:Y:S01]  /*2300*/  MOV R173, 0x40 ;  /* 0x0000004000ad7802 */ /* 0x000fe20000000f00 */
[----:B------:R-:W-:Y:S01]  /*2310*/  IMAD.WIDE.U32 R16, R196, c[0x0][0x1a0], R180 ;  /* 0x00006800c4107a25 */ /* 0x000fe200078e00b4 */
[----:B------:R-:W-:Y:S01]  /*2320*/  @P2 BAR.SYNC.DEFER_BLOCKING 0x0 ;  /* 0x0000000000002b1d */ /* 0x000fe20000010000 */
[----:B------:R-:W-:Y:S02]  /*2330*/  MOV R216, 0x7f800000 ;  /* 0x7f80000000d87802 */ /* 0x000fe40000000f00 */
[----:B------:R-:W-:Y:S01]  /*2340*/  IMAD R6, R184, -0x80, R222 ;  /* 0xffffff80b8067824 */ /* 0x000fe200078e02de */
[----:B------:R-:W-:Y:S01]  /*2350*/  IADD3 R20, P0, R13, R16, RZ ;  /* 0x000000100d147210 */ /* 0x000fe20007f1e0ff */
[----:B------:R-:W-:Y:S01]  /*2360*/  IMAD R14, R196, c[0x0][0x1a4], R14 ;  /* 0x00006900c40e7a24 */ /* 0x000fe200078e020e */
[----:B------:R-:W-:Y:S01]  /*2370*/  IADD3 R13, R178, 0x40, RZ ;  /* 0x00000040b20d7810 */ /* 0x000fe20007ffe0ff */
[----:B------:R-:W-:Y:S01]  /*2380*/  IMAD R15, R8, c[0x0][0x1b8], RZ ;  /* 0x00006e00080f7a24 */ /* 0x000fe200078e02ff */
[----:B------:R-:W-:Y:S01]  /*2390*/  ISETP.GE.AND P6, PT, R178, R6, PT ;  /* 0x00000006b200720c */ /* 0x000fe20003fc6270 */
[----:B------:R-:W-:Y:S01]  /*23a0*/  IMAD.WIDE.U32 R26, R173, c[0x0][0x370], RZ ;  /* 0x0000dc00ad1a7a25 */ /* 0x000fe200078e00ff */
[----:B------:R-:W-:-:S02]  /*23b0*/  IADD3.X R21, R12, R17, R14, P0, !PT ;  /* 0x000000110c157210 */ /* 0x000fc400007fe40e */
[----:B------:R-:W-:Y:S01]  /*23c0*/  IADD3 R12, R178, 0x20, RZ ;  /* 0x00000020b20c7810 */ /* 0x000fe20007ffe0ff */
[----:B------:R-:W-:Y:S01]  /*23d0*/  IMAD R15, R9, c[0x0][0x1bc], R15 ;  /* 0x00006f00090f7a24 */ /* 0x000fe200078e020f */
[-C--:B------:R-:W-:Y:S01]  /*23e0*/  ISETP.GE.AND P4, PT, R13, R6.reuse, PT ;  /* 0x000000060d00720c */ /* 0x080fe20003f86270 */
[----:B------:R-:W-:Y:S01]  /*23f0*/  IMAD.WIDE.U32 R20, R9, c[0x0][0x1b8], R20 ;  /* 0x00006e0009147a25 */ /* 0x000fe200078e0014 */
[-C--:B------:R-:W-:Y:S02]  /*2400*/  ISETP.GE.AND P5, PT, R12, R6.reuse, PT ;  /* 0x000000060c00720c */ /* 0x080fe40003fa6270 */
[C---:B------:R-:W-:Y:S01]  /*2410*/  IADD3 R13, R178.reuse, 0x60, RZ ;  /* 0x00000060b20d7810 */ /* 0x040fe20007ffe0ff */
[----:B------:R-:W-:Y:S02]  /*2420*/  IMAD.IADD R21, R21, 0x1, R15 ;  /* 0x0000000115157824 */ /* 0x000fe400078e020f */
[----:B------:R-:W-:Y:S01]  /*2430*/  @!P6 IMAD R14, R5, c[0x0][0x1a0], RZ ;  /* 0x00006800050eea24 */ /* 0x000fe200078e02ff */
[----:B------:R-:W-:Y:S01]  /*2440*/  ISETP.GE.AND P3, PT, R13, R6, PT ;  /* 0x000000060d00720c */ /* 0x000fe20003f66270 */
[C---:B------:R-:W-:Y:S01]  /*2450*/  @!P6 IMAD.WIDE.U32 R22, R178.reuse, c[0x0][0x1a0], R20 ;  /* 0x00006800b216ea25 */ /* 0x040fe200078e0014 */
[----:B------:R1:W-:Y:S03]  /*2460*/  @P6 STS.128 [R183+0xa000], RZ ;  /* 0x00a000ffb7006388 */ /* 0x0003e60000000c00 */
[----:B------:R-:W-:Y:S01]  /*2470*/  @!P6 IMAD R14, R178, c[0x0][0x1a4], R14 ;  /* 0x00006900b20eea24 */ /* 0x000fe200078e020e */
        /* <DEDUP_REMOVED lines=12> */
[----:B------:R-:W-:Y:S01]  /*2540*/  @!P5 IMAD.MOV.U32 R22, RZ, RZ, R20 ;  /* 0x000000ffff16d224 */ /* 0x000fe200078e0014 */
[----:B------:R-:W-:Y:S01]  /*2550*/  @!P4 IADD3.X R14, RZ, R5, RZ, P1, !PT ;  /* 0x00000005ff0ec210 */ /* 0x000fe20000ffe4ff */
[----:B------:R-:W-:Y:S01]  /*2560*/  @!P5 IMAD R17, R16, c[0x0][0x1a4], R17 ;  /* 0x000069001011da24 */ /* 0x000fe200078e0211 */
[----:B------:R-:W-:Y:S01]  /*2570*/  ISETP.GE.AND P1, PT, R12, R6, PT ;  /* 0x000000060c00720c */ /* 0x000fe20003f26270 */
[----:B------:R-:W-:Y:S01]  /*2580*/  @!P3 IMAD.X R12, RZ, RZ, R5, P0 ;  /* 0x000000ffff0cb224 */ /* 0x000fe200000e0605 */
[----:B------:R-:W-:Y:S01]  /*2590*/  @!PT LDS RZ, [RZ] ;  /* 0x00000000fffff984 */ /* 0x000fe20000000800 */
[----:B------:R-:W-:Y:S01]  /*25a0*/  @!PT LDS RZ, [RZ] ;  /* 0x00000000fffff984 */ /* 0x000fe20000000800 */
[----:B------:R-:W-:Y:S01]  /*25b0*/  @!PT LDS RZ, [RZ] ;  /* 0x00000000fffff984 */ /* 0x000fe20000000800 */
[----:B------:R2:W-:Y:S01]  /*25c0*/  @!P6 LDGSTS.E.BYPASS.LTC128B.128 [R183+0xa000], [R18.64] ;  /* 0x0a00000012b7efae */ /* 0x0005e2000b901d46 */
[----:B------:R-:W-:-:S03]  /*25d0*/  @!P5 IMAD.WIDE.U32 R22, R16, c[0x0][0x1a0], R22 ;  /* 0x000068001016da25 */ /* 0x000fc600078e0016 */
[----:B------:R1:W-:Y:S01]  /*25e0*/  @P5 STS.128 [R183+0xb000], RZ ;  /* 0x00b000ffb7005388 */ /* 0x0003e20000000c00 */
[----:B------:R-:W-:Y:S01]  /*25f0*/  @!P4 IMAD R14, R14, c[0x0][0x1a0], RZ ;  /* 0x000068000e0eca24 */ /* 0x000fe200078e02ff */
[----:B------:R-:W-:Y:S01]  /*2600*/  @!P5 LEA R16, P0, R22, c[0x0][0x170], 0x1 ;  /* 0x00005c001610da11 */ /* 0x000fe200078008ff */
[----:B------:R-:W-:Y:S02]  /*2610*/  @!P3 IMAD R12, R12, c[0x0][0x1a0], RZ ;  /* 0x000068000c0cba24 */ /* 0x000fe400078e02ff */
[----:B------:R-:W-:Y:S02]  /*2620*/  @!P5 IMAD.IADD R17, R23, 0x1, R17 ;  /* 0x000000011711d824 */ /* 0x000fe400078e0211 */
[C---:B------:R-:W-:Y:S02]  /*2630*/  @!P4 IMAD R14, R15.reuse, c[0x0][0x1a4], R14 ;  /* 0x000069000f0eca24 */ /* 0x040fe400078e020e */
[----:B------:R-:W-:Y:S01]  /*2640*/  @!P4 IMAD.WIDE.U32 R24, R15, c[0x0][0x1a0], R24 ;  /* 0x000068000f18ca25 */ /* 0x000fe200078e0018 */
[----:B------:R-:W-:-:S03]  /*2650*/  @!P5 LEA.HI.X R17, R22, c[0x0][0x174], R17, 0x1, P0 ;  /* 0x00005d001611da11 */ /* 0x000fc600000f0c11 */
[C---:B------:R-:W-:Y:S02]  /*2660*/  @!P3 IMAD R12, R13.reuse, c[0x0][0x1a4], R12 ;  /* 0x000069000d0cba24 */ /* 0x040fe400078e020c */
[----:B------:R-:W-:Y:S01]  /*2670*/  @!P3 IMAD.WIDE.U32 R20, R13, c[0x0][0x1a0], R20 ;  /* 0x000068000d14ba25 */ /* 0x000fe200078e0014 */
[----:B------:R-:W-:Y:S01]  /*2680*/  @!PT LDS RZ, [RZ] ;  /* 0x00000000fffff984 */ /* 0x000fe20000000800 */
[----:B------:R-:W-:Y:S01]  /*2690*/  @!PT LDS RZ, [RZ] ;  /* 0x00000000fffff984 */ /* 0x000fe20000000800 */
[----:B------:R-:W-:Y:S01]  /*26a0*/  @!PT LDS RZ, [RZ] ;  /* 0x00000000fffff984 */ /* 0x000fe20000000800 */
[----:B------:R3:W-:Y:S03]  /*26b0*/  @!P5 LDGSTS.E.BYPASS.LTC128B.128 [R183+0xb000], [R16.64] ;  /* 0x0b00000010b7dfae */ /* 0x0007e6000b901d46 */
[----:B------:R-:W-:Y:S01]  /*26c0*/  @!P4 IMAD.IADD R13, R25, 0x1, R14 ;  /* 0x00000001190dc824 */ /* 0x000fe200078e020e */
[C---:B------:R-:W-:Y:S01]  /*26d0*/  @!P4 LEA R14, P0, R24.reuse, c[0x0][0x170], 0x1 ;  /* 0x00005c00180eca11 */ /* 0x040fe200078008ff */
[----:B------:R-:W-:Y:S01]  /*26e0*/  @!P3 IMAD.IADD R12, R21, 0x1, R12 ;  /* 0x00000001150cb824 */ /* 0x000fe200078e020c */
[----:B------:R1:W-:Y:S01]  /*26f0*/  @P4 STS.128 [R183+0xc000], RZ ;  /* 0x00c000ffb7004388 */ /* 0x0003e20000000c00 */
[----:B------:R-:W-:Y:S01]  /*2700*/  IMAD.WIDE.U32 R22, R173, c[0x0][0x190], RZ ;  /* 0x00006400ad167a25 */ /* 0x000fe200078e00ff */
[----:B------:R-:W-:-:S02]  /*2710*/  @!P4 LEA.HI.X R15, R24, c[0x0][0x174], R13, 0x1, P0 ;  /* 0x00005d00180fca11 */ /* 0x000fc400000f0c0d */
[C---:B------:R-:W-:Y:S01]  /*2720*/  @!P3 LEA R24, P0, R20.reuse, c[0x0][0x170], 0x1 ;  /* 0x00005c001418ba11 */ /* 0x040fe200078008ff */
[----:B------:R-:W-:Y:S01]  /*2730*/  IMAD R7, R7, c[0x0][0x198], RZ ;  /* 0x0000660007077a24 */ /* 0x000fe200078e02ff */
[----:B------:R-:W-:Y:S01]  /*2740*/  LEA.HI R13, R221, R221, RZ, 0x1 ;  /* 0x000000dddd0d7211 */ /* 0x000fe200078f08ff */
[----:B------:R-:W-:Y:S01]  /*2750*/  @!PT LDS RZ, [RZ] ;  /* 0x00000000fffff984 */ /* 0x000fe20000000800 */
[----:B------:R-:W-:Y:S01]  /*2760*/  @!PT LDS RZ, [RZ] ;  /* 0x00000000fffff984 */ /* 0x000fe20000000800 */
[----:B------:R-:W-:Y:S01]  /*2770*/  @!PT LDS RZ, [RZ] ;  /* 0x00000000fffff984 */ /* 0x000fe20000000800 */
[----:B------:R4:W-:Y:S01]  /*2780*/  @!P4 LDGSTS.E.BYPASS.LTC128B.128 [R183+0xc000], [R14.64] ;  /* 0x0c0000000eb7cfae */ /* 0x0009e2000b901d46 */
[----:B------:R-:W-:Y:S01]  /*2790*/  @!P3 LEA.HI.X R25, R20, c[0x0][0x174], R12, 0x1, P0 ;  /* 0x00005d001419ba11 */ /* 0x000fe200000f0c0c */
[----:B------:R-:W-:Y:S01]  /*27a0*/  IMAD R12, R173, c[0x0][0x374], RZ ;  /* 0x0000dd00ad0c7a24 */ /* 0x000fe200078e02ff */
[----:B------:R-:W-:Y:S01]  /*27b0*/  @!P1 IADD3 R20, P0, R232, R26, RZ ;  /* 0x0000001ae8149210 */ /* 0x000fe20007f1e0ff */
[----:B------:R-:W-:Y:S01]  /*27c0*/  IMAD R7, R196, c[0x0][0x19c], R7 ;  /* 0x00006700c4077a24 */ /* 0x000fe200078e0207 */
[----:B------:R-:W-:Y:S01]  /*27d0*/  LOP3.LUT R13, R13, 0xfffffffe, RZ, 0xc0, !PT ;  /* 0xfffffffe0d0d7812 */ /* 0x000fe200078ec0ff */
[----:B------:R1:W-:Y:S01]  /*27e0*/  @P3 STS.128 [R183+0xd000], RZ ;  /* 0x00d000ffb7003388 */ /* 0x0003e20000000c00 */
        /* <DEDUP_REMOVED lines=11> */
[----:B------:R-:W0:Y:S01]  /*28a0*/  LDGDEPBAR ;  /* 0x00000000000079af */ /* 0x000e220000000000 */
[----:B------:R-:W-:-:S02]  /*28b0*/  IMAD.MOV.U32 R218, RZ, RZ, 0x7f800000 ;  /* 0x7f800000ffda7424 */ /* 0x000fc400078e00ff */
[----:B------:R-:W-:Y:S01]  /*28c0*/  IADD3.X R27, R10, R27, R7, P0, !PT ;  /* 0x0000001b0a1b7210 */ /* 0x000fe200007fe407 */
[----:B------:R-:W-:Y:S01]  /*28d0*/  IMAD R7, R8, c[0x0][0x1b0], RZ ;  /* 0x00006c0008077a24 */ /* 0x000fe200078e02ff */
[----:B------:R-:W-:Y:S01]  /*28e0*/  ISETP.GE.AND P0, PT, R178, R6, PT ;  /* 0x00000006b200720c */ /* 0x000fe20003f06270 */
[----:B------:R-:W-:Y:S01]  /*28f0*/  IMAD.MOV.U32 R219, RZ, RZ, 0x7f800000 ;  /* 0x7f800000ffdb7424 */ /* 0x000fe200078e00ff */
[----:B------:R-:W-:Y:S01]  /*2900*/  ISETP.NE.AND P2, PT, R13, 0x1, PT ;  /* 0x000000010d00780c */ /* 0x000fe20003f45270 */
[----:B------:R-:W-:Y:S01]  /*2910*/  IMAD R7, R9, c[0x0][0x1b4], R7 ;  /* 0x00006d0009077a24 */ /* 0x000fe200078e0207 */
[----:B------:R-:W-:Y:S01]  /*2920*/  IADD3 R8, R177, 0x1000, RZ ;  /* 0x00001000b1087810 */ /* 0x000fe20007ffe0ff */
[----:B------:R-:W-:-:S03]  /*2930*/  IMAD.WIDE.U32 R26, R9, c[0x0][0x1b0], R26 ;  /* 0x00006c00091a7a25 */ /* 0x000fc600078e001a */
[----:B------:R-:W-:Y:S01]  /*2940*/  SEL R8, R8, R177, !P2 ;  /* 0x000000b108087207 */ /* 0x000fe20005000000 */
[----:B------:R-:W-:Y:S01]  /*2950*/  @!P6 IMAD.MOV.U32 R12, RZ, RZ, R26 ;  /* 0x000000ffff0ce224 */ /* 0x000fe200078e001a */
[----:B------:R-:W-:Y:S01]  /*2960*/  IADD3 R13, R27, R7, RZ ;  /* 0x000000071b0d7210 */ /* 0x000fe20007ffe0ff */
[----:B------:R-:W-:Y:S01]  /*2970*/  IMAD.MOV.U32 R217, RZ, RZ, 0x7f800000 ;  /* 0x7f800000ffd97424 */ /* 0x000fe200078e00ff */
[-C--:B---3--:R-:W-:Y:S01]  /*2980*/  @!P5 MOV R16, R26.reuse ;  /* 0x0000001a0010d202 */ /* 0x088fe20000000f00 */
[----:B------:R-:W-:Y:S01]  /*2990*/  IMAD.SHL.U32 R220, R8, 0x2, RZ ;  /* 0x0000000208dc7824 */ /* 0x000fe200078e00ff */
[----:B------:R1:W-:Y:S01]  /*29a0*/  @P0 STS.128 [R183+0x4000], RZ ;  /* 0x004000ffb7000388 */ /* 0x0003e20000000c00 */
[----:B------:R-:W-:Y:S01]  /*29b0*/  @!P6 IMAD R8, R5, c[0x0][0x198], RZ ;  /* 0x000066000508ea24 */ /* 0x000fe200078e02ff */
[----:B--2---:R-:W-:Y:S01]  /*29c0*/  @!P3 MOV R18, R26 ;  /* 0x0000001a0012b202 */ /* 0x004fe20000000f00 */
[C---:B----4-:R-:W-:Y:S01]  /*29d0*/  @!P6 IMAD.WIDE.U32 R14, R178.reuse, c[0x0][0x198], R12 ;  /* 0x00006600b20eea25 */ /* 0x050fe200078e000c */
[----:B------:R-:W-:Y:S01]  /*29e0*/  @!PT LDS RZ, [RZ] ;  /* 0x00000000fffff984 */ /* 0x000fe20000000800 */
[----:B------:R-:W-:Y:S01]  /*29f0*/  @!PT LDS RZ, [RZ] ;  /* 0x00000000fffff984 */ /* 0x000fe20000000800 */
[----:B------:R-:W-:Y:S01]  /*2a00*/  @!PT LDS RZ, [RZ] ;  /* 0x00000000fffff984 */ /* 0x000fe20000000800 */
[----:B------:R1:W-:Y:S03]  /*2a10*/  @!P0 LDGSTS.E.BYPASS.LTC128B.128 [R183+0x4000], [R232.64] ;  /* 0x04000000e8b78fae */ /* 0x0003e6000b901d46 */
[----:B------:R-:W-:Y:S01]  /*2a20*/  @!P6 IMAD R7, R178, c[0x0][0x19c], R8 ;  /* 0x00006700b207ea24 */ /* 0x000fe200078e0208 */
[----:B------:R1:W-:Y:S01]  /*2a30*/  @P1 STS.128 [R183+0x5000], RZ ;  /* 0x005000ffb7001388 */ /* 0x0003e20000000c00 */
[----:B------:R-:W-:-:S02]  /*2a40*/  @!P5 IMAD.MOV.U32 R17, RZ, RZ, R13 ;  /* 0x000000ffff11d224 */ /* 0x000fc400078e000d */
[----:B------:R-:W-:Y:S01]  /*2a50*/  @!P6 IMAD.IADD R7, R15, 0x1, R7 ;  /* 0x000000010f07e824 */ /* 0x000fe200078e0207 */
[----:B------:R-:W-:Y:S01]  /*2a60*/  @!PT LDS RZ, [RZ] ;  /* 0x00000000fffff984 */ /* 0x000fe20000000800 */
[----:B------:R-:W-:Y:S01]  /*2a70*/  @!PT LDS RZ, [RZ] ;  /* 0x00000000fffff984 */ /* 0x000fe20000000800 */
[----:B------:R-:W-:Y:S01]  /*2a80*/  @!PT LDS RZ, [RZ] ;  /* 0x00000000fffff984 */ /* 0x000fe20000000800 */
[----:B------:R1:W-:Y:S01]  /*2a90*/  @!P1 LDGSTS.E.BYPASS.LTC128B.128 [R183+0x5000], [R20.64] ;  /* 0x0500000014b79fae */ /* 0x0003e2000b901d46 */
[----:B------:R-:W-:-:S03]  /*2aa0*/  @!P3 IMAD.MOV.U32 R19, RZ, RZ, R13 ;  /* 0x000000ffff13b224 */ /* 0x000fc600078e000d */
[----:B------:R1:W-:Y:S04]  /*2ab0*/  @P0 STS [R220], RZ ;  /* 0x000000ffdc000388 */ /* 0x0003e80000000800 */
[----:B------:R1:W-:Y:S04]  /*2ac0*/  @P0 STS [R220+0x4], RZ ;  /* 0x000004ffdc000388 */ /* 0x0003e80000000800 */
[----:B------:R1:W-:Y:S04]  /*2ad0*/  @P0 STS [R220+0x8], RZ ;  /* 0x000008ffdc000388 */ /* 0x0003e80000000800 */
[----:B------:R1:W-:Y:S04]  /*2ae0*/  @P0 STS [R220+0xc], RZ ;  /* 0x00000cffdc000388 */ /* 0x0003e80000000800 */
[----:B------:R-:W-:Y:S01]  /*2af0*/  @!PT LDS RZ, [RZ] ;  /* 0x00000000fffff984 */ /* 0x000fe20000000800 */
[----:B------:R-:W-:Y:S01]  /*2b00*/  @!PT LDS RZ, [RZ] ;  /* 0x00000000fffff984 */ /* 0x000fe20000000800 */
[----:B------:R-:W-:Y:S01]  /*2b10*/  @!PT LDS RZ, [RZ] ;  /* 0x00000000fffff984 */ /* 0x000fe20000000800 */
[----:B------:R1:W-:Y:S01]  /*2b20*/  @!P0 LDGSTS.E.BYPASS.LTC128B.128 [R220], [R234.64] ;  /* 0x00000000eadc8fae */ /* 0x0003e2000b901d46 */
[----:B------:R-:W-:-:S03]  /*2b30*/  @!P5 IADD3 R9, P0, R178, 0x20, RZ ;  /* 0x00000020b209d810 */ /* 0x000fc60007f1e0ff */
[----:B------:R1:W-:Y:S02]  /*2b40*/  @P1 STS [R220+0x1000], RZ ;  /* 0x001000ffdc001388 */ /* 0x0003e40000000800 */
[----:B------:R-:W-:Y:S01]  /*2b50*/  @!P5 IMAD.X R8, RZ, RZ, R5, P0 ;  /* 0x000000ffff08d224 */ /* 0x000fe200000e0605 */
[C---:B------:R-:W-:Y:S01]  /*2b60*/  @!P6 LEA R10, P0, R14.reuse, c[0x0][0x168], 0x1 ;  /* 0x00005a000e0aea11 */ /* 0x040fe200078008ff */
[C---:B------:R-:W-:Y:S01]  /*2b70*/  @!P5 IMAD.WIDE.U32 R16, R9.reuse, c[0x0][0x198], R16 ;  /* 0x000066000910da25 */ /* 0x040fe200078e0010 */
[----:B------:R1:W-:Y:S02]  /*2b80*/  @P1 STS [R220+0x1004], RZ ;  /* 0x001004ffdc001388 */ /* 0x0003e40000000800 */
[----:B------:R-:W-:Y:S01]  /*2b90*/  @!P6 LEA.HI.X R11, R14, c[0x0][0x16c], R7, 0x1, P0 ;  /* 0x00005b000e0bea11 */ /* 0x000fe200000f0c07 */
[----:B------:R-:W-:Y:S01]  /*2ba0*/  @!P5 IMAD R8, R8, c[0x0][0x198], RZ ;  /* 0x000066000808da24 */ /* 0x000fe200078e02ff */
[----:B------:R-:W-:Y:S01]  /*2bb0*/  @!P4 IADD3 R7, P0, R178, 0x40, RZ ;  /* 0x00000040b207c810 */ /* 0x000fe20007f1e0ff */
[----:B------:R1:W-:Y:S02]  /*2bc0*/  @P1 STS [R220+0x1008], RZ ;  /* 0x001008ffdc001388 */ /* 0x0003e40000000800 */
[----:B------:R-:W-:-:S02]  /*2bd0*/  @!P5 IMAD R8, R9, c[0x0][0x19c], R8 ;  /* 0x000067000908da24 */ /* 0x000fc400078e0208 */
[----:B------:R-:W-:Y:S01]  /*2be0*/  @!P4 IMAD.X R9, RZ, RZ, R5, P0 ;  /* 0x000000ffff09c224 */ /* 0x000fe200000e0605 */
[C---:B------:R-:W-:Y:S01]  /*2bf0*/  @!P5 LEA R14, P0, R16.reuse, c[0x0][0x168], 0x1 ;  /* 0x00005a00100eda11 */ /* 0x040fe200078008ff */
[----:B------:R-:W-:Y:S01]  /*2c00*/  @!P5 IMAD.IADD R8, R17, 0x1, R8 ;  /* 0x000000011108d824 */ /* 0x000fe200078e0208 */
[----:B------:R1:W-:Y:S01]  /*2c10*/  @P1 STS [R220+0x100c], RZ ;  /* 0x00100cffdc001388 */ /* 0x0003e20000000800 */
[----:B------:R-:W-:Y:S02]  /*2c20*/  @!P4 IMAD R9, R9, c[0x0][0x198], RZ ;  /* 0x000066000909ca24 */ /* 0x000fe400078e02ff */
[----:B------:R-:W-:Y:S01]  /*2c30*/  @!P4 IMAD.MOV.U32 R17, RZ, RZ, R13 ;  /* 0x000000ffff11c224 */ /* 0x000fe200078e000d */
[----:B------:R-:W-:Y:S01]  /*2c40*/  @!P5 LEA.HI.X R15, R16, c[0x0][0x16c], R8, 0x1, P0 ;  /* 0x00005b00100fda11 */ /* 0x000fe200000f0c08 */
[----:B------:R-:W-:Y:S01]  /*2c50*/  @!P4 IMAD R9, R7, c[0x0][0x19c], R9 ;  /* 0x000067000709ca24 */ /* 0x000fe200078e0209 */
[----:B------:R-:W-:Y:S01]  /*2c60*/  @!P3 IADD3 R8, P0, R178, 0x60, RZ ;  /* 0x00000060b208b810 */ /* 0x000fe20007f1e0ff */
[----:B------:R-:W-:Y:S01]  /*2c70*/  @!PT LDS RZ, [RZ] ;  /* 0x00000000fffff984 */ /* 0x000fe20000000800 */
[----:B------:R-:W-:Y:S01]  /*2c80*/  @!PT LDS RZ, [RZ] ;  /* 0x00000000fffff984 */ /* 0x000fe20000000800 */
[----:B------:R-:W-:Y:S01]  /*2c90*/  @!PT LDS RZ, [RZ] ;  /* 0x00000000fffff984 */ /* 0x000fe20000000800 */
[----:B------:R1:W-:Y:S01]  /*2ca0*/  @!P1 LDGSTS.E.BYPASS.LTC128B.128 [R220+0x1000], [R22.64] ;  /* 0x0100000016dc9fae */ /* 0x0003e2000b901d46 */
[----:B------:R-:W-:-:S03]  /*2cb0*/  @!P4 MOV R16, R26 ;  /* 0x0000001a0010c202 */ /* 0x000fc60000000f00 */
[----:B------:R-:W-:Y:S01]  /*2cc0*/  @!P3 IMAD.X R5, RZ, RZ, R5, P0 ;  /* 0x000000ffff05b224 */ /* 0x000fe200000e0605 */
[----:B------:R1:W-:Y:S01]  /*2cd0*/  @P6 STS.128 [R183+0x6000], RZ ;  /* 0x006000ffb7006388 */ /* 0x0003e20000000c00 */
[----:B------:R-:W-:Y:S01]  /*2ce0*/  @!P4 IMAD.WIDE.U32 R16, R7, c[0x0][0x198], R16 ;  /* 0x000066000710ca25 */ /* 0x000fe200078e0010 */
[----:B------:R-:W-:Y:S02]  /*2cf0*/  IADD3 R7, R176, 0x8, RZ ;  /* 0x00000008b0077810 */ /* 0x000fe40007ffe0ff */
[----:B------:R-:W-:Y:S01]  /*2d00*/  @!PT LDS RZ, [RZ] ;  /* 0x00000000fffff984 */ /* 0x000fe20000000800 */
[----:B------:R-:W-:Y:S01]  /*2d10*/  @!PT LDS RZ, [RZ] ;  /* 0x00000000fffff984 */ /* 0x000fe20000000800 */
[----:B------:R-:W-:Y:S01]  /*2d20*/  @!PT LDS RZ, [RZ] ;  /* 0x00000000fffff984 */ /* 0x000fe20000000800 */
[----:B------:R2:W-:Y:S01]  /*2d30*/  @!P6 LDGSTS.E.BYPASS.LTC128B.128 [R183+0x6000], [R10.64] ;  /* 0x060000000ab7efae */ /* 0x0005e2000b901d46 */
[----:B------:R-:W-:Y:S01]  /*2d40*/  @!P3 IMAD R5, R5, c[0x0][0x198], RZ ;  /* 0x000066000505ba24 */ /* 0x000fe200078e02ff */
[----:B------:R-:W-:Y:S01]  /*2d50*/  @!P4 LEA R12, P0, R16, c[0x0][0x168], 0x1 ;  /* 0x00005a00100cca11 */ /* 0x000fe200078008ff */
[----:B------:R-:W-:Y:S01]  /*2d60*/  @!P4 IMAD.IADD R9, R17, 0x1, R9 ;  /* 0x000000011109c824 */ /* 0x000fe200078e0209 */
[----:B------:R1:W-:Y:S01]  /*2d70*/  @P5 STS.128 [R183+0x7000], RZ ;  /* 0x007000ffb7005388 */ /* 0x0003e20000000c00 */
[C---:B------:R-:W-:Y:S01]  /*2d80*/  @!P3 IMAD R5, R8.reuse, c[0x0][0x19c], R5 ;  /* 0x000067000805ba24 */ /* 0x040fe200078e0205 */
[-C--:B------:R-:W-:Y:S01]  /*2d90*/  ISETP.GE.AND P1, PT, R7, R6.reuse, PT ;  /* 0x000000060700720c */ /* 0x080fe20003f26270 */
[----:B------:R-:W-:Y:S01]  /*2da0*/  @!P3 IMAD.WIDE.U32 R18, R8, c[0x0][0x198], R18 ;  /* 0x000066000812ba25 */ /* 0x000fe200078e0012 */
[----:B------:R-:W-:Y:S01]  /*2db0*/  @!P4 LEA.HI.X R13, R16, c[0x0][0x16c], R9, 0x1, P0 ;  /* 0x00005b00100dca11 */ /* 0x000fe200000f0c09 */
[----:B------:R-:W-:Y:S01]  /*2dc0*/  @!PT LDS RZ, [RZ] ;  /* 0x00000000fffff984 */ /* 0x000fe20000000800 */
[----:B------:R-:W-:Y:S01]  /*2dd0*/  @!PT LDS RZ, [RZ] ;  /* 0x00000000fffff984 */ /* 0x000fe20000000800 */
[----:B------:R-:W-:Y:S01]  /*2de0*/  @!PT LDS RZ, [RZ] ;  /* 0x00000000fffff984 */ /* 0x000fe20000000800 */
[----:B------:R1:W-:Y:S01]  /*2df0*/  @!P5 LDGSTS.E.BYPASS.LTC128B.128 [R183+0x7000], [R14.64] ;  /* 0x070000000eb7dfae */ /* 0x0003e2000b901d46 */
[C---:B------:R-:W-:Y:S01]  /*2e00*/  IADD3 R8, R176.reuse, 0x28, RZ ;  /* 0x00000028b0087810 */ /* 0x040fe20007ffe0ff */
[----:B------:R-:W-:Y:S01]  /*2e10*/  @!P3 IMAD.IADD R5, R19, 0x1, R5 ;  /* 0x000000011305b824 */ /* 0x000fe200078e0205 */
[----:B------:R-:W-:Y:S01]  /*2e20*/  IADD3 R7, R176, 0x20, RZ ;  /* 0x00000020b0077810 */ /* 0x000fe20007ffe0ff */
[----:B------:R1:W-:Y:S01]  /*2e30*/  @P4 STS.128 [R183+0x8000], RZ ;  /* 0x008000ffb7004388 */ /* 0x0003e20000000c00 */
[----:B------:R-:W-:-:S02]  /*2e40*/  ISETP.GE.AND P5, PT, R8, R6, PT ;  /* 0x000000060800720c */ /* 0x000fc40003fa6270 */
[----:B------:R-:W-:Y:S01]  /*2e50*/  ISETP.GE.AND P6, PT, R7, R6, PT ;  /* 0x000000060700720c */ /* 0x000fe20003fc6270 */
[----:B------:R-:W-:Y:S01]  /*2e60*/  @!PT LDS RZ, [RZ] ;  /* 0x00000000fffff984 */ /* 0x000fe20000000800 */
[----:B------:R-:W-:Y:S01]  /*2e70*/  @!PT LDS RZ, [RZ] ;  /* 0x00000000fffff984 */ /* 0x000fe20000000800 */
[----:B------:R-:W-:Y:S01]  /*2e80*/  @!PT LDS RZ, [RZ] ;  /* 0x00000000fffff984 */ /* 0x000fe20000000800 */
[----:B------:R1:W-:Y:S01]  /*2e90*/  @!P4 LDGSTS.E.BYPASS.LTC128B.128 [R183+0x8000], [R12.64] ;  /* 0x080000000cb7cfae */ /* 0x0003e2000b901d46 */
[----:B------:R-:W-:-:S03]  /*2ea0*/  SHF.L.U64.HI R7, R176, 0x2, R179 ;  /* 0x00000002b0077819 */ /* 0x000fc600000102b3 */
[----:B------:R1:W-:Y:S01]  /*2eb0*/  @P3 STS.128 [R183+0x9000], RZ ;  /* 0x009000ffb7003388 */ /* 0x0003e20000000c00 */
[----:B--2---:R-:W-:-:S04]  /*2ec0*/  @!P3 LEA R10, P0, R18, c[0x0][0x168], 0x1 ;  /* 0x00005a00120aba11 */ /* 0x004fc800078008ff */
[----:B------:R-:W-:Y:S02]  /*2ed0*/  @!P3 LEA.HI.X R11, R18, c[0x0][0x16c], R5, 0x1, P0 ;  /* 0x00005b00120bba11 */ /* 0x000fe400000f0c05 */
[C---:B------:R-:W-:Y:S01]  /*2ee0*/  ISETP.GE.AND P0, PT, R176.reuse, R6, PT ;  /* 0x00000006b000720c */ /* 0x040fe20003f06270 */
[----:B------:R-:W-:Y:S01]  /*2ef0*/  IMAD.SHL.U32 R6, R176, 0x4, RZ ;  /* 0x00000004b0067824 */ /* 0x000fe200078e00ff */
[----:B------:R-:W-:Y:S01]  /*2f00*/  SHF.R.S32.HI R5, RZ, 0x1f, R8 ;  /* 0x0000001fff057819 */ /* 0x000fe20000011408 */
[----:B------:R-:W-:Y:S01]  /*2f10*/  @!PT LDS RZ, [RZ] ;  /* 0x00000000fffff984 */ /* 0x000fe20000000800 */
[----:B------:R-:W-:Y:S01]  /*2f20*/  @!PT LDS RZ, [RZ] ;  /* 0x00000000fffff984 */ /* 0x000fe20000000800 */
[----:B------:R-:W-:Y:S01]  /*2f30*/  @!PT LDS RZ, [RZ] ;  /* 0x00000000fffff984 */ /* 0x000fe20000000800 */
[----:B------:R2:W-:Y:S03]  /*2f40*/  @!P3 LDGSTS.E.BYPASS.LTC128B.128 [R183+0x9000], [R10.64] ;  /* 0x090000000ab7bfae */ /* 0x0005e6000b901d46 */
[----:B------:R-:W-:Y:S01]  /*2f50*/  IADD3 R6, P4, R6, R200, RZ ;  /* 0x000000c806067210 */ /* 0x000fe20007f9e0ff */
[----:B------:R-:W0:Y:S03]  /*2f60*/  LDGDEPBAR ;  /* 0x00000000000079af */ /* 0x000e260000000000 */
[----:B------:R-:W-:-:S05]  /*2f70*/  IADD3.X R7, R7, R199, RZ, P4, !PT ;  /* 0x000000c707077210 */ /* 0x000fca00027fe4ff */
[----:B------:R1:W5:Y:S04]  /*2f80*/  @!P0 LDG.E R218, [R6.64] ;  /* 0x0000000606da8981 */ /* 0x000368000c1e1900 */
[----:B------:R1:W5:Y:S04]  /*2f90*/  @!P1 LDG.E R219, [R6.64+0x20] ;  /* 0x0000200606db9981 */ /* 0x000368000c1e1900 */
[----:B------:R1:W5:Y:S01]  /*2fa0*/  @!P6 LDG.E R216, [R6.64+0x80] ;  /* 0x0000800606d8e981 */ /* 0x000362000c1e1900 */
[----:B--2---:R-:W-:Y:S01]  /*2fb0*/  @!P5 LEA R10, P3, R8, R200, 0x2 ;  /* 0x000000c8080ad211 */ /* 0x004fe200078610ff */
[----:B------:R-:W-:-:S04]  /*2fc0*/  DEPBAR.LE SB0, 0x1 ;  /* 0x000080400000791a */ /* 0x000fc80000000000 */
[----:B------:R-:W-:-:S05]  /*2fd0*/  @!P5 LEA.HI.X R11, R8, R199, R5, 0x2, P3 ;  /* 0x000000c7080bd211 */ /* 0x000fca00018f1405 */
[----:B------:R1:W5:Y:S04]  /*2fe0*/  @!P5 LDG.E R217, [R10.64] ;  /* 0x000000060ad9d981 */ /* 0x000368000c1e1900 */
[----:B------:R-:W-:Y:S01]  /*2ff0*/  BAR.SYNC.DEFER_BLOCKING 0x0 ;  /* 0x0000000000007b1d */ /* 0x000fe20000010000 */
[----:B------:R-:W-:-:S04]  /*3000*/  LEA.HI R0, R0, R4, RZ, 0x4 ;  /* 0x0000000400007211 */ /* 0x000fc800078f20ff */
[----:B------:R-:W-:Y:S02]  /*3010*/  LOP3.LUT R0, R0, 0xfffffff0, RZ, 0xc0, !PT ;  /* 0xfffffff000007812 */ /* 0x000fe400078ec0ff */
[----:B------:R-:W-:-:S03]  /*3020*/  SHF.L.U32 R213, R208, 0x4, RZ ;  /* 0x00000004d0d57819 */ /* 0x000fc600000006ff */
[----:B------:R-:W-:Y:S01]  /*3030*/  IMAD.IADD R4, R4, 0x1, -R0 ;  /* 0x0000000104047824 */ /* 0x000fe200078e0a00 */
[----:B------:R-:W-:Y:S01]  /*3040*/  IADD3 R207, R213, 0x20, RZ ;  /* 0x00000020d5cf7810 */ /* 0x000fe20007ffe0ff */
        /* <DEDUP_REMOVED lines=9> */
[----:B------:R-:W-:-:S03]  /*30e0*/  IMAD.SHL.U32 R214, R208, 0x8, RZ ;  /* 0x00000008d0d67824 */ /* 0x000fc600078e00ff */
[----:B------:R-:W-:Y:S01]  /*30f0*/  LEA.HI R0, R0, R4, RZ, 0x3 ;  /* 0x0000000400007211 */ /* 0x000fe200078f18ff */
[----:B------:R-:W-:-:S03]  /*3100*/  IMAD.IADD R206, R214, 0x1, R207 ;  /* 0x00000001d6ce7824 */ /* 0x000fc600078e02cf */
[----:B------:R-:W-:Y:S02]  /*3110*/  LOP3.LUT R0, R0, 0xfffffff8, RZ, 0xc0, !PT ;  /* 0xfffffff800007812 */ /* 0x000fe400078ec0ff */
[----:B------:R-:W-:Y:S02]  /*3120*/  IADD3 R205, R214, R206, RZ ;  /* 0x000000ced6cd7210 */ /* 0x000fe40007ffe0ff */
[----:B------:R-:W-:Y:S01]  /*3130*/  IADD3 R0, R4, -R0, RZ ;  /* 0x8000000004007210 */ /* 0x000fe20007ffe0ff */
[----:B------:R-:W-:Y:S01]  /*3140*/  IMAD.MOV.U32 R165, RZ, RZ, 0x20 ;  /* 0x00000020ffa57424 */ /* 0x000fe200078e00ff */
[----:B------:R-:W-:Y:S01]  /*3150*/  IADD3 R167, R172, 0x1000, RZ ;  /* 0x00001000aca77810 */ /* 0x000fe20007ffe0ff */
[----:B------:R-:W-:Y:S01]  /*3160*/  IMAD.IADD R204, R214, 0x1, R205 ;  /* 0x00000001d6cc7824 */ /* 0x000fe200078e02cd */
[----:B------:R-:W-:Y:S02]  /*3170*/  LOP3.LUT P0, RZ, R0, 0x2, RZ, 0xc0, !PT ;  /* 0x0000000200ff7812 */ /* 0x000fe4000780c0ff */
[----:B------:R-:W-:-:S02]  /*3180*/  IADD3 R166, R171, 0x1000, RZ ;  /* 0x00001000aba67810 */ /* 0x000fc40007ffe0ff */
[----:B------:R-:W-:Y:S01]  /*3190*/  IADD3 R194, R196, R224, RZ ;  /* 0x000000e0c4c27210 */ /* 0x000fe20007ffe0ff */
[----:B------:R-:W-:Y:S01]  /*31a0*/  IMAD.IADD R228, R214, 0x1, R204 ;  /* 0x00000001d6e47824 */ /* 0x000fe200078e02cc */
[----:B------:R-:W-:Y:S02]  /*31b0*/  SEL R167, R167, R172, !P2 ;  /* 0x000000aca7a77207 */ /* 0x000fe40005000000 */
[----:B------:R-:W-:Y:S02]  /*31c0*/  LOP3.LUT P1, RZ, R0, 0x4, RZ, 0xc0, !PT ;  /* 0x0000000400ff7812 */ /* 0x000fe4000782c0ff */
[----:B------:R-:W-:Y:S02]  /*31d0*/  IADD3 R194, -R222, 0x80, R194 ;  /* 0x00000080dec27810 */ /* 0x000fe40007ffe1c2 */
[----:B------:R-:W-:Y:S02]  /*31e0*/  SEL R166, R166, R171, !P2 ;  /* 0x000000aba6a67207 */ /* 0x000fe40005000000 */
[----:B------:R-:W-:Y:S01]  /*31f0*/  SEL R165, R165, 0xffffffe0, !P0 ;  /* 0xffffffe0a5a57807 */ /* 0x000fe20004000000 */
[C---:B------:R-:W-:Y:S01]  /*3200*/  IMAD R212, R208.reuse, 0x18, RZ ;  /* 0x00000018d0d47824 */ /* 0x040fe200078e02ff */
[----:B------:R-:W-:Y:S01]  /*3210*/  CS2R R94, SRZ ;  /* 0x00000000005e7805 */ /* 0x000fe2000001ff00 */
[C---:B------:R-:W-:Y:S01]  /*3220*/  IMAD.SHL.U32 R211, R208.reuse, 0x20, RZ ;  /* 0x00000020d0d37824 */ /* 0x040fe200078e00ff */
[----:B------:R-:W-:Y:S01]  /*3230*/  CS2R R92, SRZ ;  /* 0x00000000005c7805 */ /* 0x000fe2000001ff00 */
[C---:B------:R-:W-:Y:S01]  /*3240*/  IMAD R210, R208.reuse, 0x28, RZ ;  /* 0x00000028d0d27824 */ /* 0x040fe200078e02ff */
[----:B------:R-:W-:Y:S01]  /*3250*/  CS2R R98, SRZ ;  /* 0x0000000000627805 */ /* 0x000fe2000001ff00 */
[C---:B------:R-:W-:Y:S01]  /*3260*/  IMAD R209, R208.reuse, 0x30, RZ ;  /* 0x00000030d0d17824 */ /* 0x040fe200078e02ff */
[----:B------:R-:W-:Y:S01]  /*3270*/  CS2R R96, SRZ ;  /* 0x0000000000607805 */ /* 0x000fe2000001ff00 */
[----:B------:R-:W-:Y:S01]  /*3280*/  IMAD.MOV R198, RZ, RZ, -R198 ;  /* 0x000000ffffc67224 */ /* 0x000fe200078e0ac6 */
[----:B------:R-:W-:Y:S01]  /*3290*/  CS2R R90, SRZ ;  /* 0x00000000005a7805 */ /* 0x000fe2000001ff00 */
[----:B------:R-:W-:Y:S01]  /*32a0*/  IMAD R208, R208, 0x38, RZ ;  /* 0x00000038d0d07824 */ /* 0x000fe200078e02ff */
[----:B------:R-:W-:Y:S01]  /*32b0*/  CS2R R88, SRZ ;  /* 0x0000000000587805 */ /* 0x000fe2000001ff00 */
[----:B------:R-:W-:Y:S01]  /*32c0*/  IMAD.MOV.U32 R215, RZ, RZ, c[0x0][0x2e4] ;  /* 0x0000b900ffd77624 */ /* 0x000fe200078e00ff */
        /* <DEDUP_REMOVED lines=26> */
[----:B------:R-:W-:Y:S01]  /*3470*/  IADD3 R194, R194, -c[0x0][0x2e8], RZ ;  /* 0x8000ba00c2c27a10 */ /* 0x000fe20007ffe0ff */
[----:B------:R-:W-:Y:S01]  /*3480*/  IMAD.SHL.U32 R167, R167, 0x2, RZ ;  /* 0x00000002a7a77824 */ /* 0x000fe200078e00ff */
[----:B------:R-:W-:Y:S01]  /*3490*/  SHF.L.U32 R166, R166, 0x1, RZ ;  /* 0x00000001a6a67819 */ /* 0x000fe200000006ff */
[----:B------:R-:W-:Y:S01]  /*34a0*/  IMAD.SHL.U32 R229, R176, 0x4, RZ ;  /* 0x00000004b0e57824 */ /* 0x000fe200078e00ff */
[----:B------:R-:W-:Y:S01]  /*34b0*/  SEL R173, R173, 0xffffffc0, !P1 ;  /* 0xffffffc0adad7807 */ /* 0x000fe20004800000 */
[----:B------:R-:W-:Y:S01]  /*34c0*/  IMAD.IADD R227, R214, 0x1, R228 ;  /* 0x00000001d6e37824 */ /* 0x000fe200078e02e4 */
[----:B------:R-:W-:-:S02]  /*34d0*/  SHF.L.U64.HI R230, R176, 0x2, R179 ;  /* 0x00000002b0e67819 */ /* 0x000fc400000102b3 */
[----:B-1234-:R-:W-:Y:S02]  /*34e0*/  IADD3 R0, R169, R165, RZ ;  /* 0x000000a5a9007210 */ /* 0x01efe40007ffe0ff */
.L_x_296:
        /* <DEDUP_REMOVED lines=8> */
[----:B------:R-:W1:Y:S05]  /*3570*/  LDSM.16.M88.4 R16, [R170+0x6000] ;  /* 0x00600000aa10783b */ /* 0x000e6a0000000200 */
[----:B------:R-:W2:Y:S05]  /*3580*/  LDSM.16.M88.4 R28, [R167+0x1000] ;  /* 0x00100000a71c783b */ /* 0x000eaa0000000200 */
[----:B-----5:R1:W5:Y:S05]  /*3590*/  LDG.E R240, [R4.64] ;  /* 0x0000000604f07981 */ /* 0x02036a000c1e1900 */
[----:B------:R1:W5:Y:S05]  /*35a0*/  LDG.E R239, [R4.64+0x20] ;  /* 0x0000200604ef7981 */ /* 0x00036a000c1e1900 */
[----:B------:R1:W5:Y:S05]  /*35b0*/  LDG.E R238, [R4.64+0x80] ;  /* 0x0000800604ee7981 */ /* 0x00036a000c1e1900 */
[----:B------:R1:W5:Y:S05]  /*35c0*/  LDG.E R237, [R4.64+0xa0] ;  /* 0x0000a00604ed7981 */ /* 0x00036a000c1e1900 */
[----:B------:R-:W3:Y:S05]  /*35d0*/  LDSM.16.M88.4 R100, [R170+0x6800] ;  /* 0x00680000aa64783b */ /* 0x000eea0000000200 */
[----:B------:R-:W-:Y:S05]  /*35e0*/  LDSM.16.M88.4 R104, [R174] ;  /* 0x00000000ae68783b */ /* 0x000fea0000000200 */
[----:B------:R-:W4:Y:S05]  /*35f0*/  LDSM.16.M88.4 R108, [R164+0x6000] ;  /* 0x00600000a46c783b */ /* 0x000f2a0000000200 */
[----:B------:R-:W4:Y:S01]  /*3600*/  LDSM.16.M88.4 R112, [R174+0x1000] ;  /* 0x00100000ae70783b */ /* 0x000f220000000200 */
[-C--:B-1----:R-:W-:Y:S04]  /*3610*/  HMMA.16816.F32.BF16 R4, R32, R16.reuse, RZ ;  /* 0x000000102004723c */ /* 0x082fe800000418ff */
[----:B------:R-:W1:Y:S05]  /*3620*/  LDSM.16.M88.4 R116, [R164+0x6800] ;  /* 0x00680000a474783b */ /* 0x000e6a0000000200 */
[----:B------:R-:W-:Y:S01]  /*3630*/  LDSM.16.M88.4 R120, [R3+0x6000] ;  /* 0x006000000378783b */ /* 0x000fe20000000200 */
[C---:B--2---:R-:W-:Y:S04]  /*3640*/  HMMA.16816.F32.BF16 R8, R28.reuse, R16, RZ ;  /* 0x000000101c08723c */ /* 0x044fe800000418ff */
[----:B------:R-:W-:Y:S04]  /*3650*/  LDSM.16.M88.4 R128, [R3+0x6800] ;  /* 0x006800000380783b */ /* 0x000fe80000000200 */
[-C--:B------:R-:W-:Y:S08]  /*3660*/  HMMA.16816.F32.BF16 R12, R28, R18.reuse, RZ ;  /* 0x000000121c0c723c */ /* 0x080ff000000418ff */
[C---:B------:R-:W-:Y:S08]  /*3670*/  HMMA.16816.F32.BF16 R16, R32.reuse, R18, RZ ;  /* 0x000000122010723c */ /* 0x040ff000000418ff */
[-C--:B---3--:R-:W-:Y:S08]  /*3680*/  HMMA.16816.F32.BF16 R20, R32, R100.reuse, RZ ;  /* 0x000000642014723c */ /* 0x088ff000000418ff */
[C---:B------:R-:W-:Y:S08]  /*3690*/  HMMA.16816.F32.BF16 R24, R28.reuse, R100, RZ ;  /* 0x000000641c18723c */ /* 0x040ff000000418ff */
[-C--:B------:R-:W-:Y:S08]  /*36a0*/  HMMA.16816.F32.BF16 R28, R28, R102.reuse, RZ ;  /* 0x000000661c1c723c */ /* 0x080ff000000418ff */
[----:B------:R-:W-:Y:S01]  /*36b0*/  HMMA.16816.F32.BF16 R32, R32, R102, RZ ;  /* 0x000000662020723c */ /* 0x000fe200000418ff */
[----:B------:R-:W2:Y:S05]  /*36c0*/  LDSM.16.M88.4 R100, [R124] ;  /* 0x000000007c64783b */ /* 0x000eaa0000000200 */
[----:B------:R-:W3:Y:S02]  /*36d0*/  LDSM.16.M88.4 R124, [R124+0x1000] ;  /* 0x001000007c7c783b */ /* 0x000ee40000000200 */
[-C--:B----4-:R-:W-:Y:S08]  /*36e0*/  HMMA.16816.F32.BF16 R4, R104, R108.reuse, R4 ;  /* 0x0000006c6804723c */ /* 0x090ff00000041804 */
        /* <DEDUP_REMOVED lines=11> */
[-C--:B--2---:R-:W-:Y:S03]  /*37a0*/  HMMA.16816.F32.BF16 R4, R100, R120.reuse, R4 ;  /* 0x000000786404723c */ /* 0x084fe60000041804 */
[----:B------:R-:W2:Y:S05]  /*37b0*/  LDSM.16.M88.4 R112, [R112+0x1000] ;  /* 0x001000007070783b */ /* 0x000eaa0000000200 */
[C---:B---3--:R-:W-:Y:S07]  /*37c0*/  HMMA.16816.F32.BF16 R8, R124.reuse, R120, R8 ;  /* 0x000000787c08723c */ /* 0x048fee0000041808 */
        /* <DEDUP_REMOVED lines=30> */
.L_x_292:
        /* <DEDUP_REMOVED lines=128> */
.L_x_293:
        /* <DEDUP_REMOVED lines=224> */
[C---:B------:R-:W-:Y:S03]  /*4fb0*/  IMAD.U32 R4, R5.reuse, -0x40, RZ ;  /* 0xffffffc005047824 */ /* 0x040fe600078e00ff */
[----:B------:R-:W-:Y:S02]  /*4fc0*/  SEL R6, R6, 0x2000, !P2 ;  /* 0x0000200006067807 */ /* 0x000fe40005000000 */
[----:B------:R-:W-:Y:S03]  /*4fd0*/  LEA R234, P0, R4, R234, 0x1 ;  /* 0x000000ea04ea7211 */ /* 0x000fe600078008ff */
[--C-:B------:R-:W-:Y:S01]  /*4fe0*/  IMAD.IADD R220, R220, 0x1, R6.reuse ;  /* 0x00000001dcdc7824 */ /* 0x100fe200078e0206 */
[----:B------:R-:W-:Y:S01]  /*4ff0*/  LEA.HI.X.SX32 R235, R4, R235, 0x1, P0 ;  /* 0x000000eb04eb7211 */ /* 0x000fe200000f0eff */
[----:B------:R-:W-:Y:S01]  /*5000*/  IMAD.MOV.U32 R4, RZ, RZ, c[0x0][0x194] ;  /* 0x00006500ff047624 */ /* 0x000fe200078e00ff */
[----:B------:R-:W-:Y:S01]  /*5010*/  LEA R8, P0, R5, R234, 0x6 ;  /* 0x000000ea05087211 */ /* 0x000fe200078030ff */
        /* <DEDUP_REMOVED lines=8> */
.L_x_294:
        /* <DEDUP_REMOVED lines=88> */
[C---:B------:R-:W-:Y:S05]  /*5620*/  IMAD.U32 R4, R5.reuse, -0x40, RZ ;  /* 0xffffffc005047824 */ /* 0x040fea00078e00ff */
        /* <DEDUP_REMOVED lines=11> */
.L_x_295:
        /* <DEDUP_REMOVED lines=61> */
[----:B------:R-:W-:Y:S01]  /*5ab0*/  IMAD.MOV.U32 R22, RZ, RZ, R231 ;  /* 0x000000ffff167224 */ /* 0x000fe200078e00e7 */
[C---:B---3--:R-:W-:Y:S01]  /*5ac0*/  HMMA.16816.F32.BF16 R4, R28.reuse, R32, R4 ;  /* 0x000000201c04723c */ /* 0x048fe20000041804 */
[----:B------:R1:W5:Y:S04]  /*5ad0*/  @P6 LDG.E R218, [R20.64] ;  /* 0x0000000614da6981 */ /* 0x000368000c1e1900 */
[----:B------:R1:W5:Y:S01]  /*5ae0*/  @P6 LDG.E R219, [R20.64+0x20] ;  /* 0x0000200614db6981 */ /* 0x000362000c1e1900 */
[----:B------:R-:W-:Y:S02]  /*5af0*/  IMAD.MOV.U32 R23, RZ, RZ, R236 ;  /* 0x000000ffff177224 */ /* 0x000fe400078e00ec */
[C---:B------:R-:W-:Y:S01]  /*5b00*/  HMMA.16816.F32.BF16 R8, R28.reuse, R34, R8 ;  /* 0x000000221c08723c */ /* 0x040fe20000041808 */
[----:B------:R-:W-:Y:S04]  /*5b10*/  LDSM.16.MT88.4 R32, [R168+0xc800] ;  /* 0x00c80000a820783b */ /* 0x000fe80000004200 */
[----:B------:R1:W5:Y:S03]  /*5b20*/  @P6 LDG.E R216, [R20.64+0x80] ;  /* 0x0000800614d86981 */ /* 0x000366000c1e1900 */
[C---:B--2---:R-:W-:Y:S01]  /*5b30*/  HMMA.16816.F32.BF16 R12, R28.reuse, R24, R12 ;  /* 0x000000181c0c723c */ /* 0x044fe2000004180c */
[----:B------:R1:W5:Y:S06]  /*5b40*/  @P6 LDG.E R217, [R20.64+0xa0] ;  /* 0x0000a00614d96981 */ /* 0x00036c000c1e1900 */
[CC--:B------:R-:W-:Y:S01]  /*5b50*/  LEA R24, P2, R214.reuse, R22.reuse, 0x2 ;  /* 0x00000016d6187211 */ /* 0x0c0fe200078410ff */
[----:B------:R-:W-:Y:S01]  /*5b60*/  HMMA.16816.F32.BF16 R16, R28, R26, R16 ;  /* 0x0000001a1c10723c */ /* 0x000fe20000041810 */
[----:B------:R2:W-:Y:S03]  /*5b70*/  RED.E.ADD.F32.FTZ.RN.STRONG.GPU [R22.64], R4 ;  /* 0x000000041600798e */ /* 0x0005e6000c10e786 */
[-C--:B------:R-:W-:Y:S01]  /*5b80*/  LEA.HI.X.SX32 R25, R214, R23.reuse, 0x2, P2 ;  /* 0x00000017d6197211 */ /* 0x080fe200010f16ff */
[----:B------:R-:W-:Y:S04]  /*5b90*/  LDSM.16.MT88.4 R28, [R168+0xa800] ;  /* 0x00a80000a81c783b */ /* 0x000fe80000004200 */
[----:B------:R3:W-:Y:S03]  /*5ba0*/  RED.E.ADD.F32.FTZ.RN.STRONG.GPU [R24.64], R5 ;  /* 0x000000051800798e */ /* 0x0007e6000c10e786 */
[CC--:B-1----:R-:W-:Y:S04]  /*5bb0*/  LEA R20, P0, R213.reuse, R22.reuse, 0x2 ;  /* 0x00000016d5147211 */ /* 0x0c2fe800078010ff */
[-C--:B------:R-:W-:Y:S02]  /*5bc0*/  LEA.HI.X.SX32 R21, R213, R23.reuse, 0x2, P0 ;  /* 0x00000017d5157211 */ /* 0x080fe400000f16ff */
[CC--:B------:R-:W-:Y:S03]  /*5bd0*/  LEA R26, P0, R211.reuse, R22.reuse, 0x2 ;  /* 0x00000016d31a7211 */ /* 0x0c0fe600078010ff */
[----:B------:R1:W-:Y:S01]  /*5be0*/  RED.E.ADD.F32.FTZ.RN.STRONG.GPU [R20.64], R6 ;  /* 0x000000061400798e */ /* 0x0003e2000c10e786 */
[CC--:B--2---:R-:W-:Y:S02]  /*5bf0*/  LEA R4, P2, R212.reuse, R22.reuse, 0x2 ;  /* 0x00000016d4047211 */ /* 0x0c4fe400078410ff */
[-C--:B------:R-:W-:Y:S02]  /*5c00*/  LEA.HI.X.SX32 R27, R211, R23.reuse, 0x2, P0 ;  /* 0x00000017d31b7211 */ /* 0x080fe400000f16ff */
        /* <DEDUP_REMOVED lines=13> */
[CC--:B------:R-:W-:Y:S01]  /*5ce0*/  LEA R8, P2, R228.reuse, R22.reuse, 0x2 ;  /* 0x00000016e4087211 */ /* 0x0c0fe200078410ff */
[----:B------:R3:W-:Y:S04]  /*5cf0*/  RED.E.ADD.F32.FTZ.RN.STRONG.GPU [R4.64], R11 ;  /* 0x0000000b0400798e */ /* 0x0007e8000c10e786 */
[----:B------:R-:W-:Y:S04]  /*5d00*/  RED.E.ADD.F32.FTZ.RN.STRONG.GPU [R22.64+0x80], R12 ;  /* 0x0000800c1600798e */ /* 0x000fe8000c10e786 */
[----:B------:R-:W-:Y:S01]  /*5d10*/  RED.E.ADD.F32.FTZ.RN.STRONG.GPU [R24.64+0x80], R13 ;  /* 0x0000800d1800798e */ /* 0x000fe2000c10e786 */
[CC--:B-1----:R-:W-:Y:S02]  /*5d20*/  LEA R20, P4, R205.reuse, R22.reuse, 0x2 ;  /* 0x00000016cd147211 */ /* 0x0c2fe400078810ff */
[-C--:B------:R-:W-:Y:S02]  /*5d30*/  LEA.HI.X.SX32 R9, R228, R23.reuse, 0x2, P2 ;  /* 0x00000017e4097211 */ /* 0x080fe400010f16ff */
[----:B------:R-:W-:Y:S02]  /*5d40*/  LEA.HI.X.SX32 R21, R205, R23, 0x2, P4 ;  /* 0x00000017cd157211 */ /* 0x000fe400020f16ff */
[----:B------:R-:W-:Y:S02]  /*5d50*/  ISETP.GT.AND P4, PT, R221, R195, PT ;  /* 0x000000c3dd00720c */ /* 0x000fe40003f84270 */
[----:B------:R-:W-:Y:S02]  /*5d60*/  @P6 IADD3 R202, P2, R202, -0x100, RZ ;  /* 0xffffff00caca6810 */ /* 0x000fe40007f5e0ff */
        /* <DEDUP_REMOVED lines=9> */
[----:B------:R-:W-:Y:S02]  /*5e00*/  @P6 IADD3.X R201, R201, -0x1, RZ, P2, !PT ;  /* 0xffffffffc9c96810 */ /* 0x000fe400017fe4ff */
[----:B------:R-:W-:Y:S01]  /*5e10*/  @P6 IADD3.X R199, R199, -0x1, RZ, P3, !PT ;  /* 0xffffffffc7c76810 */ /* 0x000fe20001ffe4ff */
[----:B------:R-:W-:Y:S04]  /*5e20*/  RED.E.ADD.F32.FTZ.RN.STRONG.GPU [R20.64], R16 ;  /* 0x000000101400798e */ /* 0x000fe8000c10e786 */
        /* <DEDUP_REMOVED lines=169> */
.L_x_297:
        /* <DEDUP_REMOVED lines=13> */
.L_x_298:
[----:B------:R-:W-:Y:S01]  /*6990*/  BAR.SYNC.DEFER_BLOCKING 0x0 ;  /* 0x0000000000007b1d */ /* 0x000fe20000010000 */
[----:B------:R-:W-:Y:S01]  /*69a0*/  SHF.R.S32.HI R38, RZ, 0x1f, R196 ;  /* 0x0000001fff267819 */ /* 0x000fe200000114c4 */
[----:B------:R-:W-:Y:S01]  /*69b0*/  IMAD R222, R184, -0x80, R222 ;  /* 0xffffff80b8de7824 */ /* 0x000fe200078e02de */
[----:B------:R-:W-:Y:S02]  /*69c0*/  SHF.R.S32.HI R43, RZ, 0x1f, R180 ;  /* 0x0000001fff2b7819 */ /* 0x000fe400000114b4 */
[----:B------:R-:W-:Y:S01]  /*69d0*/  MOV R42, R180 ;  /* 0x000000b4002a7202 */ /* 0x000fe20000000f00 */
[----:B------:R-:W-:Y:S01]  /*69e0*/  IMAD R34, R38, c[0x0][0x3a0], RZ ;  /* 0x0000e80026227a24 */ /* 0x000fe200078e02ff */
[----:B------:R-:W-:Y:S01]  /*69f0*/  ISETP.GE.AND P4, PT, R178, R222, PT ;  /* 0x000000deb200720c */ /* 0x000fe20003f86270 */
[----:B------:R-:W-:Y:S01]  /*6a00*/  BSSY B0, `(.L_x_299) ;  /* 0x000001d000007945 */ /* 0x000fe20003800000 */
        /* <DEDUP_REMOVED lines=8> */
[C---:B------:R-:W-:Y:S02]  /*6a90*/  IMAD R41, R203.reuse, c[0x0][0x3bc], R41 ;  /* 0x0000ef00cb297a24 */ /* 0x040fe400078e0229 */
[----:B------:R-:W-:Y:S01]  /*6aa0*/  IMAD.WIDE.U32 R44, R203, c[0x0][0x3b8], R44 ;  /* 0x0000ee00cb2c7a25 */ /* 0x000fe200078e002c */
[----:B------:R1:W3:Y:S04]  /*6ab0*/  LDS.128 R24, [R183+0x8000] ;  /* 0x00800000b7187984 */ /* 0x0002e80000000c00 */
[----:B------:R1:W4:Y:S01]  /*6ac0*/  LDS.128 R20, [R183+0x9000] ;  /* 0x00900000b7147984 */ /* 0x0003220000000c00 */
[----:B------:R-:W-:-:S03]  /*6ad0*/  IADD3 R41, R41, R45, RZ ;  /* 0x0000002d29297210 */ /* 0x000fc60007ffe0ff */
        /* <DEDUP_REMOVED lines=15> */
.L_x_300:
[----:B------:R-:W-:Y:S05]  /*6bd0*/  BSYNC B0 ;  /* 0x0000000000007941 */ /* 0x000fea0003800000 */
.L_x_299:
[----:B----4-:R-:W-:Y:S01]  /*6be0*/  IADD3 R32, R178, 0x20, RZ ;  /* 0x00000020b2207810 */ /* 0x010fe20007ffe0ff */
        /* <DEDUP_REMOVED lines=14> */
.L_x_302:
[----:B------:R-:W-:Y:S05]  /*6cd0*/  BSYNC B0 ;  /* 0x0000000000007941 */ /* 0x000fea0003800000 */
.L_x_301:
[----:B--2---:R-:W-:Y:S01]  /*6ce0*/  IADD3 R28, R178, 0x40, RZ ;  /* 0x00000040b21c7810 */ /* 0x004fe20007ffe0ff */
        /* <DEDUP_REMOVED lines=14> */
.L_x_304:
[----:B------:R-:W-:Y:S05]  /*6dd0*/  BSYNC B0 ;  /* 0x0000000000007941 */ /* 0x000fea0003800000 */
.L_x_303:
[----:B--23--:R-:W-:Y:S01]  /*6de0*/  IADD3 R24, R178, 0x60, RZ ;  /* 0x00000060b2187810 */ /* 0x00cfe20007ffe0ff */
        /* <DEDUP_REMOVED lines=14> */
.L_x_306:
[----:B------:R-:W-:Y:S05]  /*6ed0*/  BSYNC B0 ;  /* 0x0000000000007941 */ /* 0x000fea0003800000 */
.L_x_305:
        /* <DEDUP_REMOVED lines=20> */
.L_x_308:
[----:B------:R-:W-:Y:S05]  /*7020*/  BSYNC B0 ;  /* 0x0000000000007941 */ /* 0x000fea0003800000 */
.L_x_307:
        /* <DEDUP_REMOVED lines=13> */
.L_x_310:
[----:B------:R-:W-:Y:S05]  /*7100*/  BSYNC B0 ;  /* 0x0000000000007941 */ /* 0x000fea0003800000 */
.L_x_309:
        /* <DEDUP_REMOVED lines=13> */
.L_x_312:
[----:B------:R-:W-:Y:S05]  /*71e0*/  BSYNC B0 ;  /* 0x0000000000007941 */ /* 0x000fea0003800000 */
.L_x_311:
        /* <DEDUP_REMOVED lines=12> */
.L_x_291:
[----:B------:R-:W-:Y:S05]  /*72b0*/  BSYNC B1 ;  /* 0x0000000000017941 */ /* 0x000fea0003800000 */
.L_x_269:
        /* <DEDUP_REMOVED lines=9> */
.L_x_313:
[----:B------:R-:W-:Y:S05]  /*7350*/  EXIT ;  /* 0x000000000000794d */ /* 0x000fea0003800000 */
.L_x_315:
        /* <DEDUP_REMOVED lines=10> */
.L_x_2456:


//--------------------- .text._ZN5flash44flash_bwd_dq_dk_dv_loop_seqk_parallel_kernelI23Flash_bwd_kernel_traitsILi64ELi64ELi128ELi8ELi2ELi4ELi4ELb1ELb0EN7cutlass10bfloat16_tE19Flash_kernel_traitsILi64ELi64ELi128ELi8ES3_EELb0ELb0ELb1ELb1ELb0ELb0ELb0EEEvNS_16Flash_bwd_paramsE --------------------------
	.section	.text._ZN5flash44flash_bwd_dq_dk_dv_loop_seqk_parallel_kernelI23Flash_bwd_kernel_traitsILi64ELi64ELi128ELi8ELi2ELi4ELi4ELb1ELb0EN7cutlass10bfloat16_tE19Flash_kernel_traitsILi64ELi64ELi128ELi8ES3_EELb0ELb0ELb1ELb1ELb0ELb0ELb0EEEvNS_16Flash_bwd_paramsE,"ax",@progbits
	.sectioninfo	@"SHI_REGISTERS=255"
	.align	128
        .global         _ZN5flash44flash_bwd_dq_dk_dv_loop_seqk_parallel_kernelI23Flash_bwd_kernel_traitsILi64ELi64ELi128ELi8ELi2ELi4ELi4ELb1ELb0EN7cutlass10bfloat16_tE19Flash_kernel_traitsILi64ELi64ELi128ELi8ES3_EELb0ELb0ELb1ELb1ELb0ELb0ELb0EEEvNS_16Flash_bwd_paramsE
        .type           _ZN5flash44flash_bwd_dq_dk_dv_loop_seqk_parallel_kernelI23Flash_bwd_kernel_traitsILi64ELi64ELi128ELi8ELi2ELi4ELi4ELb1ELb0EN7cutlass10bfloat16_tE19Flash_kernel_traitsILi64ELi64ELi128ELi8ES3_EELb0ELb0ELb1ELb1ELb0ELb0ELb0EEEvNS_16Flash_bwd_paramsE,@function
        .size           _ZN5flash44flash_bwd_dq_dk_dv_loop_seqk_parallel_kernelI23Flash_bwd_kernel_traitsILi64ELi64ELi128ELi8ELi2ELi4ELi4ELb1ELb0EN7cutlass10bfloat16_tE19Flash_kernel_traitsILi64ELi64ELi128ELi8ES3_EELb0ELb0ELb1ELb1ELb0ELb0ELb0EEEvNS_16Flash_bwd_paramsE,(.L_x_2457 - _ZN5flash44flash_bwd_dq_dk_dv_loop_seqk_parallel_kernelI23Flash_bwd_kernel_traitsILi64ELi64ELi128ELi8ELi2ELi4ELi4ELb1ELb0EN7cutlass10bfloat16_tE19Flash_kernel_traitsILi64ELi64ELi128ELi8ES3_EELb0ELb0ELb1ELb1ELb0ELb0ELb0EEEvNS_16Flash_bwd_paramsE)
        .other          _ZN5flash44flash_bwd_dq_dk_dv_loop_seqk_parallel_kernelI23Flash_bwd_kernel_traitsILi64ELi64ELi128ELi8ELi2ELi4ELi4ELb1ELb0EN7cutlass10bfloat16_tE19Flash_kernel_traitsILi64ELi64ELi128ELi8ES3_EELb0ELb0ELb1ELb1ELb0ELb0ELb0EEEvNS_16Flash_bwd_paramsE,@"STO_CUDA_ENTRY STV_DEFAULT"
_ZN5flash44flash_bwd_dq_dk_dv_loop_seqk_parallel_kernelI23Flash_bwd_kernel_traitsILi64ELi64ELi128ELi8ELi2ELi4ELi4ELb1ELb0EN7cutlass10bfloat16_tE19Flash_kernel_traitsILi64ELi64ELi128ELi8ES3_EELb0ELb0ELb1ELb1ELb0ELb0ELb0EEEvNS_16Flash_bwd_paramsE:
.text._ZN5flash44flash_bwd_dq_dk_dv_loop_seqk_parallel_kernelI23Flash_bwd_kernel_traitsILi64ELi64ELi128ELi8ELi2ELi4ELi4ELb1ELb0EN7cutlass10bfloat16_tE19Flash_kernel_traitsILi64ELi64ELi128ELi8ES3_EELb0ELb0ELb1ELb1ELb0ELb0ELb0EEEvNS_16Flash_bwd_paramsE:
        /* <DEDUP_REMOVED lines=10> */
[----:B------:R-:W-:Y:S01]  /*00a0*/  IMAD.MOV.U32 R192, RZ, RZ, -0x10 ;  /* 0xfffffff0ffc07424 */ /* 0x000fe200078e00ff */
[----:B------:R-:W-:Y:S02]  /*00b0*/  ULDC.64 UR6, c[0x0][0x118] ;  /* 0x0000460000067ab9 */ /* 0x000fe40000000a00 */
[----:B------:R-:W2:Y:S01]  /*00c0*/  S2R R226, SR_CTAID.Z ;  /* 0x0000000000e27919 */ /* 0x000ea20000002700 */
[----:B-1----:R-:W-:Y:S01]  /*00d0*/  SHF.R.S32.HI R15, RZ, 0x1f, R10 ;  /* 0x0000001fff0f7819 */ /* 0x002fe2000001140a */
[----:B------:R-:W-:-:S03]  /*00e0*/  IMAD.SHL.U32 R235, R10, 0x2, RZ ;  /* 0x000000020aeb7824 */ /* 0x000fc600078e00ff */
[CC--:B------:R-:W-:Y:S02]  /*00f0*/  LEA.HI R4, R15.reuse, R10.reuse, RZ, 0x5 ;  /* 0x0000000a0f047211 */ /* 0x0c0fe400078f28ff */
[----:B------:R-:W-:Y:S02]  /*0100*/  LEA.HI R9, R15, R10, RZ, 0x4 ;  /* 0x0000000a0f097211 */ /* 0x000fe400078f20ff */
[--C-:B------:R-:W-:Y:S02]  /*0110*/  SHF.R.S32.HI R6, RZ, 0x5, R4.reuse ;  /* 0x00000005ff067819 */ /* 0x100fe40000011404 */
[----:B------:R-:W-:Y:S02]  /*0120*/  SHF.R.S32.HI R0, RZ, 0x1f, R4 ;  /* 0x0000001fff007819 */ /* 0x000fe40000011404 */
[-C--:B------:R-:W-:Y:S02]  /*0130*/  LEA.HI R2, R4, R6.reuse, RZ, 0x1 ;  /* 0x0000000604027211 */ /* 0x080fe400078f08ff */
[----:B------:R-:W-:-:S02]  /*0140*/  LEA.HI R0, R0, R6, RZ, 0x2 ;  /* 0x0000000600007211 */ /* 0x000fc400078f10ff */
[----:B------:R-:W-:Y:S02]  /*0150*/  LEA.HI R17, R15, R10, RZ, 0x2 ;  /* 0x0000000a0f117211 */ /* 0x000fe400078f10ff */
[----:B------:R-:W-:Y:S02]  /*0160*/  SHF.R.S32.HI R7, RZ, 0x4, R9 ;  /* 0x00000004ff077819 */ /* 0x000fe40000011409 */
[----:B------:R-:W-:Y:S02]  /*0170*/  LOP3.LUT R2, R2, 0xfffffffe, RZ, 0xc0, !PT ;  /* 0xfffffffe02027812 */ /* 0x000fe400078ec0ff */
[----:B------:R-:W-:Y:S02]  /*0180*/  LOP3.LUT R0, R0, 0xfffffffc, RZ, 0xc0, !PT ;  /* 0xfffffffc00007812 */ /* 0x000fe400078ec0ff */
[--C-:B------:R-:W-:Y:S01]  /*0190*/  SHF.R.S32.HI R8, RZ, 0x2, R17.reuse ;  /* 0x00000002ff087819 */ /* 0x100fe20000011411 */
[C---:B------:R-:W-:Y:S01]  /*01a0*/  IMAD.IADD R14, R6.reuse, 0x1, -R2 ;  /* 0x00000001060e7824 */ /* 0x040fe200078e0a02 */
[----:B------:R-:W-:Y:S01]  /*01b0*/  SHF.R.S32.HI R3, RZ, 0x1f, R17 ;  /* 0x0000001fff037819 */ /* 0x000fe20000011411 */
[----:B------:R-:W-:Y:S01]  /*01c0*/  IMAD.IADD R159, R6, 0x1, -R0 ;  /* 0x00000001069f7824 */ /* 0x000fe200078e0a00 */
[----:B------:R-:W-:-:S02]  /*01d0*/  LEA.HI R5, R9, R7, RZ, 0x1 ;  /* 0x0000000709057211 */ /* 0x000fc400078f08ff */
[----:B------:R-:W-:Y:S02]  /*01e0*/  LEA.HI R3, R3, R8, RZ, 0x3 ;  /* 0x0000000803037211 */ /* 0x000fe400078f18ff */
[----:B------:R-:W-:Y:S02]  /*01f0*/  LOP3.LUT R2, R4, 0xffffffe0, RZ, 0xc0, !PT ;  /* 0xffffffe004027812 */ /* 0x000fe400078ec0ff */
[----:B------:R-:W-:Y:S02]  /*0200*/  LOP3.LUT R0, R5, 0xfffffffe, RZ, 0xc0, !PT ;  /* 0xfffffffe05007812 */ /* 0x000fe400078ec0ff */
[----:B------:R-:W-:Y:S01]  /*0210*/  LEA.HI R16, R15, R10, RZ, 0x3 ;  /* 0x0000000a0f107211 */ /* 0x000fe200078f18ff */
[----:B------:R-:W-:Y:S01]  /*0220*/  IMAD.IADD R2, R10, 0x1, -R2 ;  /* 0x000000010a027824 */ /* 0x000fe200078e0a02 */
[----:B------:R-:W-:Y:S01]  /*0230*/  LOP3.LUT R3, R3, 0xfffffff8, RZ, 0xc0, !PT ;  /* 0xfffffff803037812 */ /* 0x000fe200078ec0ff */
[----:B------:R-:W-:Y:S01]  /*0240*/  IMAD.IADD R12, R7, 0x1, -R0 ;  /* 0x00000001070c7824 */ /* 0x000fe200078e0a00 */
[----:B------:R-:W-:-:S02]  /*0250*/  SHF.R.S32.HI R217, RZ, 0x3, R16 ;  /* 0x00000003ffd97819 */ /* 0x000fc40000011410 */
[----:B------:R-:W-:Y:S01]  /*0260*/  LOP3.LUT R0, R16, 0xfffffff8, RZ, 0xc0, !PT ;  /* 0xfffffff810007812 */ /* 0x000fe200078ec0ff */
[----:B------:R-:W-:Y:S01]  /*0270*/  IMAD.IADD R8, R8, 0x1, -R3 ;  /* 0x0000000108087824 */ /* 0x000fe200078e0a03 */
[----:B------:R-:W-:Y:S01]  /*0280*/  SHF.R.S32.HI R5, RZ, 0x1f, R2 ;  /* 0x0000001fff057819 */ /* 0x000fe20000011402 */
[----:B------:R-:W-:Y:S01]  /*0290*/  IMAD.SHL.U32 R4, R217, 0x40, RZ ;  /* 0x00000040d9047824 */ /* 0x000fe200078e00ff */
[----:B------:R-:W-:Y:S01]  /*02a0*/  LOP3.LUT R3, R9, 0xfffffff0, RZ, 0xc0, !PT ;  /* 0xfffffff009037812 */ /* 0x000fe200078ec0ff */
[C---:B------:R-:W-:Y:S01]  /*02b0*/  IMAD.IADD R0, R10.reuse, 0x1, -R0 ;  /* 0x000000010a007824 */ /* 0x040fe200078e0a00 */
[----:B------:R-:W-:Y:S02]  /*02c0*/  LEA.HI R232, R5, R2, RZ, 0x2 ;  /* 0x0000000205e87211 */ /* 0x000fe400078f10ff */
[----:B------:R-:W-:Y:S01]  /*02d0*/  LEA.HI R6, R15, R10, RZ, 0x6 ;  /* 0x0000000a0f067211 */ /* 0x000fe200078f30ff */
[----:B------:R-:W-:Y:S01]  /*02e0*/  IMAD.IADD R2, R10, 0x1, -R3 ;  /* 0x000000010a027824 */ /* 0x000fe200078e0a03 */
[----:B------:R-:W-:Y:S01]  /*02f0*/  LOP3.LUT R3, R4, 0x1c0, RZ, 0xc0, !PT ;  /* 0x000001c004037812 */ /* 0x000fe200078ec0ff */
[C---:B------:R-:W-:Y:S01]  /*0300*/  IMAD.SHL.U32 R204, R0.reuse, 0x8, RZ ;  /* 0x0000000800cc7824 */ /* 0x040fe200078e00ff */
[----:B------:R-:W-:-:S02]  /*0310*/  LOP3.LUT P4, RZ, R0, 0x2, RZ, 0xc0, !PT ;  /* 0x0000000200ff7812 */ /* 0x000fc4000788c0ff */
[----:B------:R-:W-:Y:S02]  /*0320*/  SHF.R.U32.HI R4, RZ, 0x3, R3 ;  /* 0x00000003ff047819 */ /* 0x000fe40000011603 */
[C---:B------:R-:W-:Y:S01]  /*0330*/  LOP3.LUT P3, RZ, R0.reuse, 0x4, RZ, 0xc0, !PT ;  /* 0x0000000400ff7812 */ /* 0x040fe2000786c0ff */
[----:B------:R-:W-:Y:S01]  /*0340*/  IMAD.SHL.U32 R0, R0, 0x40, RZ ;  /* 0x0000004000007824 */ /* 0x000fe200078e00ff */
[----:B------:R-:W-:Y:S02]  /*0350*/  LOP3.LUT R3, R3, 0x38, R204, 0xf8, !PT ;  /* 0x0000003803037812 */ /* 0x000fe400078ef8cc */
[----:B------:R-:W-:Y:S02]  /*0360*/  SHF.R.S32.HI R5, RZ, 0x1f, R2 ;  /* 0x0000001fff057819 */ /* 0x000fe40000011402 */
[----:B------:R-:W-:Y:S01]  /*0370*/  LOP3.LUT R9, R3, R4, RZ, 0x3c, !PT ;  /* 0x0000000403097212 */ /* 0x000fe200078e3cff */
[----:B------:R-:W-:Y:S01]  /*0380*/  IMAD.SHL.U32 R4, R159, 0x10, RZ ;  /* 0x000000109f047824 */ /* 0x000fe200078e00ff */
[----:B------:R-:W-:-:S02]  /*0390*/  LOP3.LUT R0, R0, 0x1c0, RZ, 0xc0, !PT ;  /* 0x000001c000007812 */ /* 0x000fc400078ec0ff */
[----:B------:R-:W-:Y:S01]  /*03a0*/  LEA.HI R13, R5, R2, RZ, 0x3 ;  /* 0x00000002050d7211 */ /* 0x000fe200078f18ff */
[----:B------:R-:W-:Y:S01]  /*03b0*/  IMAD.SHL.U32 R5, R12, 0x200, RZ ;  /* 0x000002000c057824 */ /* 0x000fe200078e00ff */
[C---:B------:R-:W-:Y:S02]  /*03c0*/  LOP3.LUT R161, R0.reuse, 0x8, R16, 0xf8, !PT ;  /* 0x0000000800a17812 */ /* 0x040fe400078ef810 */
[----:B------:R-:W-:Y:S02]  /*03d0*/  LOP3.LUT R7, R13, 0xfffffff8, RZ, 0xc0, !PT ;  /* 0xfffffff80d077812 */ /* 0x000fe400078ec0ff */
[----:B------:R-:W-:Y:S02]  /*03e0*/  LOP3.LUT R4, R0, 0x30, R4, 0xf8, !PT ;  /* 0x0000003000047812 */ /* 0x000fe400078ef804 */
[----:B------:R-:W-:Y:S01]  /*03f0*/  SHF.R.S32.HI R3, RZ, 0x6, R6 ;  /* 0x00000006ff037819 */ /* 0x000fe20000011406 */
[----:B------:R-:W-:Y:S01]  /*0400*/  IMAD.IADD R11, R2, 0x1, -R7 ;  /* 0x00000001020b7824 */ /* 0x000fe200078e0a07 */
[----:B------:R-:W-:-:S02]  /*0410*/  SHF.R.U32.HI R0, RZ, 0x3, R0 ;  /* 0x00000003ff007819 */ /* 0x000fc40000011600 */
[----:B------:R-:W-:Y:S01]  /*0420*/  LOP3.LUT R6, R8, 0x1, RZ, 0xc0, !PT ;  /* 0x0000000108067812 */ /* 0x000fe200078ec0ff */
[----:B------:R-:W-:Y:S01]  /*0430*/  IMAD R2, R3, 0x800, R5 ;  /* 0x0000080003027824 */ /* 0x000fe200078e0205 */
[----:B------:R-:W-:Y:S01]  /*0440*/  LOP3.LUT R161, R161, R0, RZ, 0x3c, !PT ;  /* 0x00000000a1a17212 */ /* 0x000fe200078e3cff */
[C---:B------:R-:W-:Y:S01]  /*0450*/  IMAD R250, R3.reuse, 0x200, R9 ;  /* 0x0000020003fa7824 */ /* 0x040fe200078e0209 */
[----:B------:R-:W-:Y:S01]  /*0460*/  ISETP.NE.U32.AND P0, PT, R6, 0x1, PT ;  /* 0x000000010600780c */ /* 0x000fe20003f05070 */
[----:B------:R-:W-:Y:S01]  /*0470*/  IMAD.SHL.U32 R3, R3, 0x20, RZ ;  /* 0x0000002003037824 */ /* 0x000fe200078e00ff */
[----:B------:R-:W-:Y:S01]  /*0480*/  LOP3.LUT R4, R4, 0x8, R16, 0xf8, !PT ;  /* 0x0000000804047812 */ /* 0x000fe200078ef810 */
[----:B------:R-:W-:Y:S01]  /*0490*/  IMAD.IADD R161, R2, 0x1, R161 ;  /* 0x0000000102a17824 */ /* 0x000fe200078e02a1 */
[----:B------:R-:W-:Y:S01]  /*04a0*/  LEA.HI R7, R15, R10, RZ, 0x7 ;  /* 0x0000000a0f077211 */ /* 0x000fe200078f38ff */
[----:B------:R-:W-:Y:S01]  /*04b0*/  IMAD.SHL.U32 R9, R11, 0x40, RZ ;  /* 0x000000400b097824 */ /* 0x000fe200078e00ff */
[----:B------:R-:W-:Y:S01]  /*04c0*/  LOP3.LUT R6, R17, 0x7ffffffc, RZ, 0xc0, !PT ;  /* 0x7ffffffc11067812 */ /* 0x000fe200078ec0ff */
[----:B------:R-:W-:Y:S01]  /*04d0*/  IMAD.SHL.U32 R161, R161, 0x2, RZ ;  /* 0x00000002a1a17824 */ /* 0x000fe200078e00ff */
[----:B------:R-:W-:Y:S01]  /*04e0*/  LOP3.LUT R5, R5, R4, R0, 0xf6, !PT ;  /* 0x0000000405057212 */ /* 0x000fe200078ef600 */
[----:B------:R-:W-:Y:S01]  /*04f0*/  IMAD.SHL.U32 R196, R250, 0x2, RZ ;  /* 0x00000002fac47824 */ /* 0x000fe200078e00ff */
[----:B------:R-:W-:Y:S01]  /*0500*/  SHF.R.S32.HI R2, RZ, 0x7, R7 ;  /* 0x00000007ff027819 */ /* 0x000fe20000011407 */
[----:B------:R-:W-:Y:S01]  /*0510*/  IMAD.IADD R0, R10, 0x1, -R6 ;  /* 0x000000010a007824 */ /* 0x000fe200078e0a06 */
[C---:B------:R-:W-:Y:S01]  /*0520*/  R2P PR, R8.reuse, 0x6 ;  /* 0x0000000608007804 */ /* 0x040fe20000000000 */
[----:B------:R-:W-:Y:S01]  /*0530*/  IMAD.SHL.U32 R6, R8, 0x40, RZ ;  /* 0x0000004008067824 */ /* 0x000fe200078e00ff */
[----:B------:R-:W-:Y:S01]  /*0540*/  LOP3.LUT R235, R3, 0x6, R235, 0xf8, !PT ;  /* 0x0000000603eb7812 */ /* 0x000fe200078ef8eb */
[----:B------:R-:W-:Y:S01]  /*0550*/  IMAD.SHL.U32 R4, R2, 0x8, RZ ;  /* 0x0000000802047824 */ /* 0x000fe200078e00ff */
[----:B------:R-:W-:Y:S01]  /*0560*/  SHF.R.S32.HI R232, RZ, 0x2, R232 ;  /* 0x00000002ffe87819 */ /* 0x000fe200000114e8 */
[----:B------:R-:W-:Y:S01]  /*0570*/  IMAD.SHL.U32 R10, R0, 0x2, RZ ;  /* 0x00000002000a7824 */ /* 0x000fe200078e00ff */
[----:B------:R-:W-:Y:S01]  /*0580*/  LOP3.LUT R0, R6, 0x1c0, RZ, 0xc0, !PT ;  /* 0x000001c006007812 */ /* 0x000fe200078ec0ff */
[----:B------:R-:W-:Y:S01]  /*0590*/  IMAD.SHL.U32 R6, R12, 0x10, RZ ;  /* 0x000000100c067824 */ /* 0x000fe200078e00ff */
[----:B------:R-:W-:Y:S01]  /*05a0*/  LOP3.LUT R4, R4, 0x8, RZ, 0xc0, !PT ;  /* 0x0000000804047812 */ /* 0x000fe200078ec0ff */
[----:B------:R-:W-:Y:S01]  /*05b0*/  IMAD R7, R2, 0x1000, R10 ;  /* 0x0000100002077824 */ /* 0x000fe200078e020a */
[----:B------:R-:W-:Y:S01]  /*05c0*/  LOP3.LUT R8, R0, 0x20, R3, 0xf8, !PT ;  /* 0x0000002000087812 */ /* 0x000fe200078ef803 */
[C---:B------:R-:W-:Y:S01]  /*05d0*/  IMAD R232, R14.reuse, 0x10, R232 ;  /* 0x000000100ee87824 */ /* 0x040fe200078e02e8 */
[----:B------:R-:W-:Y:S01]  /*05e0*/  SHF.R.U32.HI R2, RZ, 0x3, R0 ;  /* 0x00000003ff027819 */ /* 0x000fe20000011600 */
[----:B------:R-:W-:Y:S01]  /*05f0*/  IMAD R7, R14, 0x400, R7 ;  /* 0x000004000e077824 */ /* 0x000fe200078e0207 */
[----:B------:R-:W-:-:S02]  /*0600*/  LOP3.LUT R11, R4, 0x10, R6, 0xf8, !PT ;  /* 0x00000010040b7812 */ /* 0x000fc400078ef806 */
[----:B------:R-:W-:Y:S02]  /*0610*/  LOP3.LUT R6, R8, R2, RZ, 0x3c, !PT ;  /* 0x0000000208067212 */ /* 0x000fe400078e3cff */
[----:B------:R-:W-:Y:S01]  /*0620*/  LOP3.LUT R8, R2, R0, R4, 0x1e, !PT ;  /* 0x0000000002087212 */ /* 0x000fe200078e1e04 */
[----:B------:R-:W-:Y:S01]  /*0630*/  IMAD.SHL.U32 R0, R12, 0x8, RZ ;  /* 0x000000080c007824 */ /* 0x000fe200078e00ff */
[----:B------:R-:W-:Y:S01]  /*0640*/  LOP3.LUT R3, R9, 0x1c0, RZ, 0xc0, !PT ;  /* 0x000001c009037812 */ /* 0x000fe200078ec0ff */
[----:B------:R-:W-:Y:S01]  /*0650*/  IMAD.SHL.U32 R4, R13, 0x40, RZ ;  /* 0x000000400d047824 */ /* 0x000fe200078e00ff */
[----:B------:R-:W-:Y:S01]  /*0660*/  SEL R192, R192, 0x10, !P0 ;  /* 0x00000010c0c07807 */ /* 0x000fe20004000000 */
[----:B------:R-:W-:Y:S01]  /*0670*/  IMAD.IADD R7, R6, 0x1, R7 ;  /* 0x0000000106077824 */ /* 0x000fe200078e0207 */
[----:B------:R-:W-:Y:S02]  /*0680*/  SHF.R.U32.HI R2, RZ, 0x3, R3 ;  /* 0x00000003ff027819 */ /* 0x000fe40000011603 */
[----:B------:R-:W-:Y:S01]  /*0690*/  LOP3.LUT R6, R3, 0x8, R0, 0xf8, !PT ;  /* 0x0000000803067812 */ /* 0x000fe200078ef800 */
[----:B------:R-:W-:Y:S01]  /*06a0*/  IMAD.SHL.U32 R194, R7, 0x2, RZ ;  /* 0x0000000207c27824 */ /* 0x000fe200078e00ff */
[----:B------:R-:W-:-:S02]  /*06b0*/  LOP3.LUT R0, R4, 0xfffffe00, RZ, 0xc0, !PT ;  /* 0xfffffe0004007812 */ /* 0x000fc400078ec0ff */
[----:B------:R-:W-:Y:S01]  /*06c0*/  LOP3.LUT R3, R2, R11, R3, 0x1e, !PT ;  /* 0x0000000b02037212 */ /* 0x000fe200078e1e03 */
[----:B------:R-:W-:Y:S01]  /*06d0*/  IMAD.IADD R195, R194, 0x1, R192 ;  /* 0x00000001c2c37824 */ /* 0x000fe200078e02c0 */
[----:B------:R-:W-:Y:S01]  /*06e0*/  LOP3.LUT R2, R6, R2, RZ, 0x3c, !PT ;  /* 0x0000000206027212 */ /* 0x000fe200078e3cff */
[----:B------:R-:W-:Y:S01]  /*06f0*/  IMAD R4, R14, 0x400, R0 ;  /* 0x000004000e047824 */ /* 0x000fe200078e0200 */
[----:B------:R-:W-:Y:S01]  /*0700*/  LOP3.LUT R167, R3, R0, RZ, 0xfc, !PT ;  /* 0x0000000003a77212 */ /* 0x000fe200078efcff */
[C---:B------:R-:W-:Y:S01]  /*0710*/  IMAD R6, R159.reuse, 0x400, R10 ;  /* 0x000004009f067824 */ /* 0x040fe200078e020a */
[----:B------:R-:W-:Y:S01]  /*0720*/  SHF.R.S32.HI R252, RZ, 0x1f, R232 ;  /* 0x0000001ffffc7819 */ /* 0x000fe200000114e8 */
[----:B------:R-:W-:Y:S02]  /*0730*/  IMAD.IADD R166, R4, 0x1, R2 ;  /* 0x0000000104a67824 */ /* 0x000fe400078e0202 */
[----:B------:R-:W-:Y:S02]  /*0740*/  IMAD R159, R159, 0x400, R0 ;  /* 0x000004009f9f7824 */ /* 0x000fe400078e0200 */
[----:B------:R-:W-:-:S02]  /*0750*/  IMAD.IADD R6, R6, 0x1, R8 ;  /* 0x0000000106067824 */ /* 0x000fc400078e0208 */
[----:B------:R-:W-:Y:S02]  /*0760*/  IMAD.MOV.U32 R4, RZ, RZ, 0x20 ;  /* 0x00000020ff047424 */ /* 0x000fe400078e00ff */
[----:B------:R-:W-:Y:S01]  /*0770*/  IMAD.MOV.U32 R0, RZ, RZ, 0x40 ;  /* 0x00000040ff007424 */ /* 0x000fe200078e00ff */
[----:B------:R-:W-:Y:S01]  /*0780*/  LEA R240, R6, 0x6000, 0x1 ;  /* 0x0000600006f07811 */ /* 0x000fe200078e08ff */
[----:B------:R-:W-:Y:S01]  /*0790*/  IMAD.IADD R159, R2, 0x1, R159 ;  /* 0x00000001029f7824 */ /* 0x000fe200078e029f */
[----:B------:R-:W-:Y:S01]  /*07a0*/  SEL R163, R4, 0xffffffe0, !P4 ;  /* 0xffffffe004a37807 */ /* 0x000fe20006000000 */
[----:B------:R-:W-:Y:S01]  /*07b0*/  IMAD.SHL.U32 R3, R5, 0x2, RZ ;  /* 0x0000000205037824 */ /* 0x000fe200078e00ff */
[----:B------:R-:W-:Y:S02]  /*07c0*/  SEL R0, R0, 0xffffffc0, !P3 ;  /* 0xffffffc000007807 */ /* 0x000fe40005800000 */
[----:B------:R-:W-:Y:S01]  /*07d0*/  SEL R4, R4, 0xffffffe0, !P1 ;  /* 0xffffffe004047807 */ /* 0x000fe20004800000 */
[C---:B------:R-:W-:Y:S01]  /*07e0*/  IMAD.IADD R164, R161.reuse, 0x1, R163 ;  /* 0x00000001a1a47824 */ /* 0x040fe200078e02a3 */
[----:B------:R-:W-:Y:S01]  /*07f0*/  IADD3 R2, R232, -0x40, RZ ;  /* 0xffffffc0e8027810 */ /* 0x000fe20007ffe0ff */
[----:B------:R-:W-:Y:S01]  /*0800*/  IMAD.IADD R162, R161, 0x1, R0 ;  /* 0x00000001a1a27824 */ /* 0x000fe200078e0200 */
[----:B------:R-:W-:Y:S01]  /*0810*/  IADD3 R241, R240, 0x40, RZ ;  /* 0x00000040f0f17810 */ /* 0x000fe20007ffe0ff */
[----:B------:R-:W-:Y:S01]  /*0820*/  IMAD.IADD R193, R194, 0x1, R4 ;  /* 0x00000001c2c17824 */ /* 0x000fe200078e0204 */
[----:B------:R-:W-:Y:S01]  /*0830*/  @P2 IADD3 R241, R240, -0x40, RZ ;  /* 0xffffffc0f0f12810 */ /* 0x000fe20007ffe0ff */
[----:B------:R-:W-:Y:S01]  /*0840*/  IMAD.SHL.U32 R236, R2, 0x4, RZ ;  /* 0x0000000402ec7824 */ /* 0x000fe200078e00ff */
[----:B------:R-:W-:Y:S01]  /*0850*/  SHF.R.S32.HI R237, RZ, 0x1f, R2 ;  /* 0x0000001fffed7819 */ /* 0x000fe20000011402 */
[----:B------:R-:W-:Y:S01]  /*0860*/  IMAD.IADD R163, R163, 0x1, R162 ;  /* 0x00000001a3a37824 */ /* 0x000fe200078e02a2 */
[----:B------:R-:W-:Y:S01]  /*0870*/  IADD3 R251, R240, 0x420, RZ ;  /* 0x00000420f0fb7810 */ /* 0x000fe20007ffe0ff */
[----:B------:R-:W-:Y:S01]  /*0880*/  IMAD.IADD R243, R4, 0x1, R240 ;  /* 0x0000000104f37824 */ /* 0x000fe200078e02f0 */
[----:B------:R-:W-:Y:S01]  /*0890*/  SHF.L.U64.HI R237, R2, 0x2, R237 ;  /* 0x0000000202ed7819 */ /* 0x000fe200000102ed */
[----:B------:R-:W-:Y:S01]  /*08a0*/  IMAD.IADD R192, R192, 0x1, R193 ;  /* 0x00000001c0c07824 */ /* 0x000fe200078e02c1 */
[----:B------:R-:W-:Y:S01]  /*08b0*/  LEA R159, R159, 0xa000, 0x1 ;  /* 0x0000a0009f9f7811 */ /* 0x000fe200078e08ff */
[----:B------:R-:W-:Y:S01]  /*08c0*/  IMAD.IADD R242, R4, 0x1, R241 ;  /* 0x0000000104f27824 */ /* 0x000fe200078e02f1 */
[----:B--2---:R-:W-:-:S02]  /*08d0*/  @P1 IADD3 R251, R240, 0x3e0, RZ ;  /* 0x000003e0f0fb1810 */ /* 0x004fc40007ffe0ff */
.L_x_386:
[----:B-1----:R-:W1:Y:S01]  /*08e0*/  S2R R34, SR_CTAID.Y ;  /* 0x0000000000227919 */ /* 0x002e620000002600 */
[----:B--2---:R-:W2:Y:S01]  /*08f0*/  LDC.U8 R0, c[0x0][0x312] ;  /* 0x0000c480ff007b82 */ /* 0x004ea20000000000 */
[----:B------:R-:W-:-:S02]  /*0900*/  ISETP.NE.U32.AND P2, PT, RZ, c[0x0][0x240], PT ;  /* 0x00009000ff007a0c */ /* 0x000fc40003f45070 */
[----:B------:R-:W-:Y:S02]  /*0910*/  ISETP.NE.U32.AND P3, PT, RZ, c[0x0][0x250], PT ;  /* 0x00009400ff007a0c */ /* 0x000fe40003f65070 */
[----:B------:R-:W-:Y:S02]  /*0920*/  ISETP.NE.AND.EX P2, PT, RZ, c[0x0][0x244], PT, P2 ;  /* 0x00009100ff007a0c */ /* 0x000fe40003f45320 */
[----:B------:R-:W-:Y:S02]  /*0930*/  ISETP.NE.AND.EX P3, PT, RZ, c[0x0][0x254], PT, P3 ;  /* 0x00009500ff007a0c */ /* 0x000fe40003f65330 */
[----:B------:R-:W-:Y:S01]  /*0940*/  ISETP.EQ.U32.AND P5, PT, RZ, c[0x0][0x248], PT ;  /* 0x00009200ff007a0c */ /* 0x000fe20003fa2070 */
[----:B-1----:R-:W-:Y:S01]  /*0950*/  IMAD.SHL.U32 R9, R34, 0x4, RZ ;  /* 0x0000000422097824 */ /* 0x002fe200078e00ff */
[----:B------:R-:W-:Y:S02]  /*0960*/  SHF.R.S32.HI R30, RZ, 0x1f, R34 ;  /* 0x0000001fff1e7819 */ /* 0x000fe40000011422 */
[----:B--2---:R-:W-:Y:S01]  /*0970*/  ISETP.NE.AND P4, PT, R0, RZ, PT ;  /* 0x000000ff0000720c */ /* 0x004fe20003f85270 */
[----:B------:R-:W-:Y:S01]  /*0980*/  IMAD.MOV.U32 R0, RZ, RZ, -0x1 ;  /* 0xffffffffff007424 */ /* 0x000fe200078e00ff */
[----:B------:R-:W-:-:S02]  /*0990*/  SHF.L.U64.HI R8, R34, 0x2, R30 ;  /* 0x0000000222087819 */ /* 0x000fc4000001021e */
[C---:B------:R-:W-:Y:S02]  /*09a0*/  IADD3 R4, P0, R9.reuse, c[0x0][0x240], RZ ;  /* 0x0000900009047a10 */ /* 0x040fe40007f1e0ff */
[----:B------:R-:W-:Y:S02]  /*09b0*/  ISETP.EQ.OR.EX P5, PT, RZ, c[0x0][0x24c], !P4, P5 ;  /* 0x00009300ff007a0c */ /* 0x000fe400067a2750 */
[----:B------:R-:W-:Y:S02]  /*09c0*/  IADD3.X R5, R8, c[0x0][0x244], RZ, P0, !PT ;  /* 0x0000910008057a10 */ /* 0x000fe400007fe4ff */
[----:B------:R-:W-:-:S03]  /*09d0*/  @P3 IADD3 R6, P0, R9, c[0x0][0x250], RZ ;  /* 0x0000940009063a10 */ /* 0x000fc60007f1e0ff */
[----:B------:R1:W2:Y:S04]  /*09e0*/  @P2 LDG.E R0, [R4.64] ;  /* 0x0000000604002981 */ /* 0x0002a8000c1e1900 */
[----:B------:R1:W2:Y:S01]  /*09f0*/  @P2 LDG.E R2, [R4.64+0x4] ;  /* 0x0000040604022981 */ /* 0x0002a2000c1e1900 */
[----:B------:R-:W-:Y:S01]  /*0a00*/  IMAD.MOV.U32 R224, RZ, RZ, RZ ;  /* 0x000000ffffe07224 */ /* 0x000fe200078e00ff */
[----:B------:R-:W-:Y:S01]  /*0a10*/  @P3 IADD3.X R7, R8, c[0x0][0x254], RZ, P0, !PT ;  /* 0x0000950008073a10 */ /* 0x000fe200007fe4ff */
[----:B------:R-:W-:-:S04]  /*0a20*/  IMAD.MOV.U32 R238, RZ, RZ, -0x1 ;  /* 0xffffffffffee7424 */ /* 0x000fc800078e00ff */
[----:B-----5:R3:W5:Y:S01]  /*0a30*/  @P3 LDG.E R224, [R6.64] ;  /* 0x0000000606e03981 */ /* 0x020762000c1e1900 */
[----:B-1----:R-:W-:-:S04]  /*0a40*/  IADD3 R4, P1, R9, c[0x0][0x248], RZ ;  /* 0x0000920009047a10 */ /* 0x002fc80007f3e0ff */
[----:B------:R-:W-:-:S05]  /*0a50*/  IADD3.X R5, R8, c[0x0][0x24c], RZ, P1, !PT ;  /* 0x0000930008057a10 */ /* 0x000fca0000ffe4ff */
[----:B------:R3:W5:Y:S01]  /*0a60*/  @!P5 LDG.E R238, [R4.64] ;  /* 0x0000000604eed981 */ /* 0x000762000c1e1900 */
[----:B------:R-:W-:-:S04]  /*0a70*/  ISETP.NE.U32.AND P0, PT, RZ, c[0x0][0x248], PT ;  /* 0x00009200ff007a0c */ /* 0x000fc80003f05070 */
[----:B------:R-:W-:Y:S01]  /*0a80*/  ISETP.NE.AND.EX P0, PT, RZ, c[0x0][0x24c], PT, P0 ;  /* 0x00009300ff007a0c */ /* 0x000fe20003f05300 */
[----:B--2---:R-:W-:Y:S02]  /*0a90*/  @P2 IMAD.IADD R206, R2, 0x1, -R0 ;  /* 0x0000000102ce2824 */ /* 0x004fe400078e0a00 */
[----:B------:R-:W-:Y:S02]  /*0aa0*/  IMAD.MOV.U32 R2, RZ, RZ, c[0x0][0x218] ;  /* 0x00008600ff027624 */ /* 0x000fe400078e00ff */
[----:B------:R-:W-:-:S08]  /*0ab0*/  @!P2 IMAD.MOV.U32 R206, RZ, RZ, c[0x0][0x214] ;  /* 0x00008500ffcea624 */ /* 0x000fd000078e00ff */
[----:B------:R-:W-:Y:S05]  /*0ac0*/  @!P0 BRA `(.L_x_316) ;  /* 0x0000003000008947 */ /* 0x000fea0003800000 */
[----:B---3--:R-:W2:Y:S02]  /*0ad0*/  @P4 LDG.E R2, [R4.64+0x4] ;  /* 0x0000040604024981 */ /* 0x008ea4000c1e1900 */
[----:B--2--5:R-:W-:-:S06]  /*0ae0*/  @P4 IADD3 R2, R2, -R238, RZ ;  /* 0x800000ee02024210 */ /* 0x024fcc0007ffe0ff */
[----:B------:R1:W5:Y:S02]  /*0af0*/  @!P4 LDG.E R2, [R4.64] ;  /* 0x000000060402c981 */ /* 0x000364000c1e1900 */
.L_x_316:
[----:B---3--:R-:W-:-:S04]  /*0b00*/  ISETP.NE.U32.AND P1, PT, RZ, c[0x0][0x258], PT ;  /* 0x00009600ff007a0c */ /* 0x008fc80003f25070 */
[----:B------:R-:W-:-:S13]  /*0b10*/  ISETP.NE.AND.EX P1, PT, RZ, c[0x0][0x25c], PT, P1 ;  /* 0x00009700ff007a0c */ /* 0x000fda0003f25310 */
[----:B-1----:R-:W-:-:S04]  /*0b20*/  @P1 IADD3 R4, P0, R9, c[0x0][0x258], RZ ;  /* 0x0000960009041a10 */ /* 0x002fc80007f1e0ff */
[----:B------:R-:W-:-:S06]  /*0b30*/  @P1 IADD3.X R5, R8, c[0x0][0x25c], RZ, P0, !PT ;  /* 0x0000970008051a10 */ /* 0x000fcc00007fe4ff */
        /* <DEDUP_REMOVED lines=10> */
[----:B------:R-:W-:Y:S01]  /*0be0*/  IMAD.WIDE.U32 R26, R34, c[0x0][0x178], RZ ;  /* 0x00005e00221a7a25 */ /* 0x000fe200078e00ff */
[----:B------:R-:W-:Y:S02]  /*0bf0*/  IADD3 R4, R206, 0x3f, RZ ;  /* 0x0000003fce047810 */ /* 0x000fe40007ffe0ff */
[----:B------:R-:W-:Y:S02]  /*0c00*/  IADD3 R2, R2, c[0x0][0x2e4], -R184 ;  /* 0x0000b90002027a10 */ /* 0x000fe40007ffe8b8 */
[----:B------:R-:W-:Y:S02]  /*0c10*/  ISETP.NE.AND P0, PT, R238, -0x1, PT ;  /* 0xffffffffee00780c */ /* 0x000fe40003f05270 */
[----:B------:R-:W-:Y:S02]  /*0c20*/  IADD3 R2, R2, 0x3f, RZ ;  /* 0x0000003f02027810 */ /* 0x000fe40007ffe0ff */
[----:B------:R-:W-:-:S02]  /*0c30*/  SHF.R.S32.HI R5, RZ, 0x1f, R4 ;  /* 0x0000001fff057819 */ /* 0x000fc40000011404 */
[----:B------:R-:W-:Y:S02]  /*0c40*/  SHF.R.S32.HI R6, RZ, 0x1f, R2 ;  /* 0x0000001fff067819 */ /* 0x000fe40000011402 */
[----:B------:R-:W-:Y:S02]  /*0c50*/  LEA.HI R4, R5, R4, RZ, 0x6 ;  /* 0x0000000405047211 */ /* 0x000fe400078f30ff */
[----:B------:R-:W-:Y:S01]  /*0c60*/  LEA.HI R2, R6, R2, RZ, 0x6 ;  /* 0x0000000206027211 */ /* 0x000fe200078f30ff */
[----:B------:R-:W-:Y:S01]  /*0c70*/  IMAD R6, R30, c[0x0][0x178], RZ ;  /* 0x00005e001e067a24 */ /* 0x000fe200078e02ff */
[----:B------:R-:W-:Y:S02]  /*0c80*/  ISETP.NE.AND P1, PT, R0, -0x1, PT ;  /* 0xffffffff0000780c */ /* 0x000fe40003f25270 */
[----:B------:R-:W-:Y:S01]  /*0c90*/  SHF.R.S32.HI R8, RZ, 0x6, R4 ;  /* 0x00000006ff087819 */ /* 0x000fe20000011404 */
[----:B------:R-:W-:Y:S01]  /*0ca0*/  IMAD R4, R34, c[0x0][0x17c], R6 ;  /* 0x00005f0022047a24 */ /* 0x000fe200078e0206 */
[----:B------:R-:W-:Y:S01]  /*0cb0*/  SHF.R.S32.HI R5, RZ, 0x6, R2 ;  /* 0x00000006ff057819 */ /* 0x000fe20000011402 */
[----:B------:R-:W-:-:S02]  /*0cc0*/  @P0 IMAD.IADD R2, R224, 0x1, R238 ;  /* 0x00000001e0020824 */ /* 0x000fc400078e02ee */
[----:B------:R-:W-:Y:S01]  /*0cd0*/  IMAD.WIDE.U32 R6, R0, c[0x0][0x190], RZ ;  /* 0x0000640000067a25 */ /* 0x000fe200078e00ff */
[----:B------:R-:W-:-:S03]  /*0ce0*/  IMNMX R186, R8, R5, PT ;  /* 0x0000000508ba7217 */ /* 0x000fc60003800200 */
[----:B------:R-:W-:Y:S01]  /*0cf0*/  IMAD.IADD R22, R27, 0x1, R4 ;  /* 0x000000011b167824 */ /* 0x000fe200078e0204 */
[----:B------:R-:W-:Y:S01]  /*0d00*/  LEA R11, R186, 0xffffffc0, 0x6 ;  /* 0xffffffc0ba0b7811 */ /* 0x000fe200078e30ff */
[----:B------:R-:W-:Y:S01]  /*0d10*/  IMAD R8, R0, c[0x0][0x194], RZ ;  /* 0x0000650000087a24 */ /* 0x000fe200078e02ff */
[----:B------:R-:W-:Y:S01]  /*0d20*/  SEL R26, R26, R6, !P1 ;  /* 0x000000061a1a7207 */ /* 0x000fe20004800000 */
[----:B------:R-:W-:Y:S01]  /*0d30*/  @P0 IMAD.WIDE.U32 R4, R2, c[0x0][0x198], RZ ;  /* 0x0000660002040a25 */ /* 0x000fe200078e00ff */
[----:B------:R-:W-:-:S03]  /*0d40*/  SHF.R.S32.HI R18, RZ, 0x1f, R11 ;  /* 0x0000001fff127819 */ /* 0x000fc6000001140b */
[----:B------:R-:W-:Y:S02]  /*0d50*/  @P1 IMAD.IADD R22, R7, 0x1, R8 ;  /* 0x0000000107161824 */ /* 0x000fe400078e0208 */
[----:B------:R-:W-:Y:S02]  /*0d60*/  @P0 IMAD R28, R2, c[0x0][0x19c], R5 ;  /* 0x00006700021c0a24 */ /* 0x000fe400078e0205 */
[----:B------:R-:W-:Y:S01]  /*0d70*/  @P0 IMAD.MOV.U32 R27, RZ, RZ, R4 ;  /* 0x000000ffff1b0224 */ /* 0x000fe200078e0004 */
[----:B------:R-:W-:Y:S05]  /*0d80*/  @P0 BRA `(.L_x_318) ;  /* 0x000000a000000947 */ /* 0x000fea0003800000 */
[----:B------:R-:W-:Y:S01]  /*0d90*/  SHF.R.S32.HI R2, RZ, 0x1f, R224 ;  /* 0x0000001fff027819 */ /* 0x000fe200000114e0 */
[----:B------:R-:W-:-:S04]  /*0da0*/  IMAD.WIDE.U32 R4, R224, c[0x0][0x198], RZ ;  /* 0x00006600e0047a25 */ /* 0x000fc800078e00ff */
[----:B------:R-:W-:Y:S02]  /*0db0*/  IMAD R2, R2, c[0x0][0x198], RZ ;  /* 0x0000660002027a24 */ /* 0x000fe400078e02ff */
[----:B------:R-:W-:Y:S02]  /*0dc0*/  IMAD R6, R30, c[0x0][0x180], RZ ;  /* 0x000060001e067a24 */ /* 0x000fe400078e02ff */
[----:B------:R-:W-:-:S05]  /*0dd0*/  IMAD R2, R224, c[0x0][0x19c], R2 ;  /* 0x00006700e0027a24 */ /* 0x000fca00078e0202 */
[----:B------:R-:W-:Y:S01]  /*0de0*/  IADD3 R5, R5, R2, RZ ;  /* 0x0000000205057210 */ /* 0x000fe20007ffe0ff */
[----:B------:R-:W-:-:S04]  /*0df0*/  IMAD R2, R34, c[0x0][0x184], R6 ;  /* 0x0000610022027a24 */ /* 0x000fc800078e0206 */
[----:B------:R-:W-:-:S05]  /*0e00*/  IMAD.WIDE.U32 R4, R34, c[0x0][0x180], R4 ;  /* 0x0000600022047a25 */ /* 0x000fca00078e0004 */
[----:B------:R-:W-:Y:S02]  /*0e10*/  IADD3 R28, R5, R2, RZ ;  /* 0x00000002051c7210 */ /* 0x000fe40007ffe0ff */
[----:B------:R-:W-:Y:S02]  /*0e20*/  MOV R27, R4 ;  /* 0x00000004001b7202 */ /* 0x000fe40000000f00 */
.L_x_318:
        /* <DEDUP_REMOVED lines=15> */
.L_x_319:
[----:B------:R-:W-:Y:S01]  /*0f20*/  IABS R10, c[0x0][0x1c8] ;  /* 0x00007200000a7a13 */ /* 0x000fe20000000000 */
[----:B------:R-:W1:Y:S01]  /*0f30*/  LDC.U8 R19, c[0x0][0x328] ;  /* 0x0000ca00ff137b82 */ /* 0x000e620000000000 */
[----:B------:R-:W-:Y:S01]  /*0f40*/  IABS R8, R226 ;  /* 0x000000e200087213 */ /* 0x000fe20000000000 */
[C---:B------:R-:W-:Y:S01]  /*0f50*/  @P1 IMAD.WIDE.U32 R6, R0.reuse, c[0x0][0x370], RZ ;  /* 0x0000dc0000061a25 */ /* 0x040fe200078e00ff */
[----:B------:R-:W2:Y:S01]  /*0f60*/  I2F.RP R4, R10 ;  /* 0x0000000a00047306 */ /* 0x000ea20000209400 */
[----:B------:R-:W-:Y:S01]  /*0f70*/  MOV R13, c[0x0][0x224] ;  /* 0x00008900000d7a02 */ /* 0x000fe20000000f00 */
[----:B------:R-:W3:Y:S01]  /*0f80*/  S2R R14, SR_CTAID.X ;  /* 0x00000000000e7919 */ /* 0x000ee20000002500 */
[----:B------:R-:W-:Y:S01]  /*0f90*/  MOV R9, R8 ;  /* 0x0000000800097202 */ /* 0x000fe20000000f00 */
[----:B------:R-:W-:Y:S01]  /*0fa0*/  @P1 IMAD R15, R0, c[0x0][0x374], R7 ;  /* 0x0000dd00000f1a24 */ /* 0x000fe200078e0207 */
[----:B------:R-:W-:Y:S01]  /*0fb0*/  LOP3.LUT R8, R226, c[0x0][0x1c8], RZ, 0x3c, !PT ;  /* 0x00007200e2087a12 */ /* 0x000fe200078e3cff */
[----:B------:R-:W-:Y:S01]  /*0fc0*/  @P1 IMAD.MOV.U32 R12, RZ, RZ, R6 ;  /* 0x000000ffff0c1224 */ /* 0x000fe200078e0006 */
[----:B------:R-:W-:Y:S01]  /*0fd0*/  SHF.R.S32.HI R13, RZ, 0x1f, R13 ;  /* 0x0000001fff0d7819 */ /* 0x000fe2000001140d */
[----:B------:R-:W-:Y:S01]  /*0fe0*/  @!P1 IMAD.WIDE.U32 R6, R34, c[0x0][0x368], RZ ;  /* 0x0000da0022069a25 */ /* 0x000fe200078e00ff */
[----:B------:R-:W-:Y:S01]  /*0ff0*/  ISETP.GE.AND P4, PT, R8, RZ, PT ;  /* 0x000000ff0800720c */ /* 0x000fe20003f86270 */
[----:B------:R-:W4:Y:S01]  /*1000*/  LDC.U8 R25, c[0x0][0x3d0] ;  /* 0x0000f400ff197b82 */ /* 0x000f220000000000 */
[----:B------:R-:W-:Y:S01]  /*1010*/  MOV R244, c[0x0][0x22c] ;  /* 0x00008b0000f47a02 */ /* 0x000fe20000000f00 */
[----:B------:R-:W-:Y:S01]  /*1020*/  IMAD R8, R13, R34, RZ ;  /* 0x000000220d087224 */ /* 0x000fe200078e02ff */
[----:B------:R-:W-:Y:S01]  /*1030*/  @!P1 MOV R12, R6 ;  /* 0x00000006000c9202 */ /* 0x000fe20000000f00 */
[----:B------:R-:W-:Y:S01]  /*1040*/  IMAD.WIDE.U32 R16, R34, c[0x0][0x224], RZ ;  /* 0x0000890022107a25 */ /* 0x000fe200078e00ff */
[----:B------:R-:W-:Y:S01]  /*1050*/  SHF.R.S32.HI R227, RZ, 0x1f, R226 ;  /* 0x0000001fffe37819 */ /* 0x000fe200000114e2 */
[----:B--2---:R-:W2:Y:S02]  /*1060*/  MUFU.RCP R4, R4 ;  /* 0x0000000400047308 */ /* 0x004ea40000001000 */
[----:B------:R-:W-:Y:S01]  /*1070*/  IMAD.WIDE R20, R244, c[0x0][0x1c0], RZ ;  /* 0x00007000f4147a25 */ /* 0x000fe200078e02ff */
[----:B-1----:R-:W-:-:S03]  /*1080*/  ISETP.NE.AND P3, PT, R19, RZ, PT ;  /* 0x000000ff1300720c */ /* 0x002fc60003f65270 */
[----:B------:R-:W-:Y:S01]  /*1090*/  IMAD R6, R21, R16, RZ ;  /* 0x0000001015067224 */ /* 0x000fe200078e02ff */
[----:B--2---:R-:W-:-:S04]  /*10a0*/  IADD3 R4, R4, 0xffffffe, RZ ;  /* 0x0ffffffe04047810 */ /* 0x004fc80007ffe0ff */
[----:B------:R-:W1:Y:S02]  /*10b0*/  F2I.FTZ.U32.TRUNC.NTZ R5, R4 ;  /* 0x0000000400057305 */ /* 0x000e64000021f000 */
[----:B-1----:R-:W-:Y:S01]  /*10c0*/  IADD3 R2, RZ, -R5, RZ ;  /* 0x80000005ff027210 */ /* 0x002fe20007ffe0ff */
[----:B------:R-:W-:-:S04]  /*10d0*/  IMAD.MOV.U32 R4, RZ, RZ, RZ ;  /* 0x000000ffff047224 */ /* 0x000fc800078e00ff */
[----:B------:R-:W-:-:S04]  /*10e0*/  IMAD R2, R2, R10, RZ ;  /* 0x0000000a02027224 */ /* 0x000fc800078e02ff */
[----:B------:R-:W-:-:S04]  /*10f0*/  IMAD.HI.U32 R2, R5, R2, R4 ;  /* 0x0000000205027227 */ /* 0x000fc800078e0004 */
[----:B------:R-:W-:Y:S02]  /*1100*/  @!P1 IMAD R5, R30, c[0x0][0x368], RZ ;  /* 0x0000da001e059a24 */ /* 0x000fe400078e02ff */
[----:B------:R-:W-:-:S04]  /*1110*/  IMAD.HI.U32 R2, R2, R9, RZ ;  /* 0x0000000902027227 */ /* 0x000fc800078e00ff */
[----:B------:R-:W-:Y:S02]  /*1120*/  IMAD.MOV R4, RZ, RZ, -R2 ;  /* 0x000000ffff047224 */ /* 0x000fe400078e0a02 */
[----:B------:R-:W-:Y:S02]  /*1130*/  @!P1 IMAD R5, R34, c[0x0][0x36c], R5 ;  /* 0x0000db0022059a24 */ /* 0x000fe400078e0205 */
[----:B------:R-:W-:Y:S01]  /*1140*/  IMAD R4, R10, R4, R9 ;  /* 0x000000040a047224 */ /* 0x000fe200078e0209 */
[----:B------:R-:W-:Y:S01]  /*1150*/  SHF.L.U64.HI R9, R34, 0x7, R30 ;  /* 0x0000000722097819 */ /* 0x000fe2000001021e */
[----:B------:R-:W-:Y:S02]  /*1160*/  @!P1 IMAD.IADD R15, R7, 0x1, R5 ;  /* 0x00000001070f9824 */ /* 0x000fe400078e0205 */
[----:B------:R-:W-:Y:S01]  /*1170*/  IMAD R5, R30, c[0x0][0x224], R8 ;  /* 0x000089001e057a24 */ /* 0x000fe200078e0208 */
[----:B------:R-:W-:Y:S02]  /*1180*/  ISETP.GT.U32.AND P5, PT, R10, R4, PT ;  /* 0x000000040a00720c */ /* 0x000fe40003fa4070 */
[----:B------:R-:W-:Y:S01]  /*1190*/  SHF.L.U32 R8, R34, 0x7, RZ ;  /* 0x0000000722087819 */ /* 0x000fe200000006ff */
[----:B------:R-:W-:Y:S01]  /*11a0*/  IMAD.IADD R5, R17, 0x1, R5 ;  /* 0x0000000111057824 */ /* 0x000fe200078e0205 */
[----:B------:R-:W-:Y:S01]  /*11b0*/  SEL R9, R9, RZ, P2 ;  /* 0x000000ff09097207 */ /* 0x000fe20001000000 */
[----:B------:R-:W-:Y:S01]  /*11c0*/  IMAD.WIDE.U32 R16, R20, R16, RZ ;  /* 0x0000001014107225 */ /* 0x000fe200078e00ff */
[----:B------:R-:W-:-:S03]  /*11d0*/  SEL R8, R8, RZ, P2 ;  /* 0x000000ff08087207 */ /* 0x000fc60001000000 */
[C---:B------:R-:W-:Y:S01]  /*11e0*/  IMAD R5, R20.reuse, R5, R6 ;  /* 0x0000000514057224 */ /* 0x040fe200078e0206 */
[----:B------:R-:W-:Y:S01]  /*11f0*/  IADD3 R8, P2, R11, R8, RZ ;  /* 0x000000080b087210 */ /* 0x000fe20007f5e0ff */
[----:B------:R-:W-:Y:S02]  /*1200*/  IMAD.WIDE.U32 R6, R20, R0, RZ ;  /* 0x0000000014067225 */ /* 0x000fe400078e00ff */
[----:B------:R-:W-:Y:S02]  /*1210*/  @!P5 IADD3 R2, R2, 0x1, RZ ;  /* 0x000000010202d810 */ /* 0x000fe40007ffe0ff */
[----:B------:R-:W-:Y:S01]  /*1220*/  @!P5 IMAD.IADD R4, R4, 0x1, -R10 ;  /* 0x000000010404d824 */ /* 0x000fe200078e0a0a */
[----:B------:R-:W-:Y:S01]  /*1230*/  ISETP.NE.AND P5, PT, RZ, c[0x0][0x1c8], PT ;  /* 0x00007200ff007a0c */ /* 0x000fe20003fa5270 */
[----:B------:R-:W-:Y:S01]  /*1240*/  IMAD R13, R21, R8, RZ ;  /* 0x00000008150d7224 */ /* 0x000fe200078e02ff */
[----:B------:R-:W-:Y:S01]  /*1250*/  SEL R19, R16, R6, !P1 ;  /* 0x0000000610137207 */ /* 0x000fe20004800000 */
[----:B------:R-:W-:Y:S01]  /*1260*/  IMAD.IADD R16, R17, 0x1, R5 ;  /* 0x0000000111107824 */ /* 0x000fe200078e0205 */
[----:B------:R-:W-:Y:S01]  /*1270*/  ISETP.GE.U32.AND P6, PT, R4, R10, PT ;  /* 0x0000000a0400720c */ /* 0x000fe20003fc6070 */
[----:B------:R-:W-:Y:S01]  /*1280*/  IMAD R10, R21, R0, RZ ;  /* 0x00000000150a7224 */ /* 0x000fe200078e02ff */
[----:B------:R-:W-:Y:S01]  /*1290*/  IADD3.X R4, R18, R9, RZ, P2, !PT ;  /* 0x0000000912047210 */ /* 0x000fe200017fe4ff */
[----:B------:R-:W-:Y:S01]  /*12a0*/  IMAD.WIDE.U32 R8, R20, R8, RZ ;  /* 0x0000000814087225 */ /* 0x000fe200078e00ff */
[----:B----4-:R-:W-:-:S02]  /*12b0*/  ISETP.NE.AND P2, PT, R25, RZ, PT ;  /* 0x000000ff1900720c */ /* 0x010fc40003f45270 */
[----:B------:R-:W-:Y:S01]  /*12c0*/  @P1 IADD3 R16, R7, R10, RZ ;  /* 0x0000000a07101210 */ /* 0x000fe20007ffe0ff */
[----:B------:R-:W-:Y:S02]  /*12d0*/  IMAD R13, R20, R4, R13 ;  /* 0x00000004140d7224 */ /* 0x000fe400078e020d */
[----:B---3--:R-:W-:-:S04]  /*12e0*/  IMAD.WIDE.U32 R20, R14, c[0x0][0x3d8], RZ ;  /* 0x0000f6000e147a25 */ /* 0x008fc800078e00ff */
[----:B------:R-:W-:Y:S01]  /*12f0*/  @P6 IADD3 R2, R2, 0x1, RZ ;  /* 0x0000000102026810 */ /* 0x000fe20007ffe0ff */
[----:B------:R-:W-:Y:S01]  /*1300*/  @P3 IMAD R4, R34, c[0x0][0x214], RZ ;  /* 0x0000850022043a24 */ /* 0x000fe200078e02ff */
[----:B------:R-:W-:Y:S01]  /*1310*/  SEL R25, R20, RZ, P2 ;  /* 0x000000ff14197207 */ /* 0x000fe20001000000 */
[----:B------:R-:W-:Y:S01]  /*1320*/  IMAD R6, R14, c[0x0][0x3dc], R21 ;  /* 0x0000f7000e067a24 */ /* 0x000fe200078e0215 */
[----:B------:R-:W-:Y:S01]  /*1330*/  SHF.R.S32.HI R20, RZ, 0x1f, R216 ;  /* 0x0000001fff147819 */ /* 0x000fe200000114d8 */
[----:B------:R-:W-:Y:S01]  /*1340*/  IMAD.MOV.U32 R14, RZ, RZ, R2 ;  /* 0x000000ffff0e7224 */ /* 0x000fe200078e0002 */
[----:B------:R-:W-:Y:S01]  /*1350*/  @P3 SEL R4, R4, R0, !P1 ;  /* 0x0000000004043207 */ /* 0x000fe20004800000 */
[----:B------:R-:W-:Y:S01]  /*1360*/  @!P3 IMAD R7, R34, c[0x0][0x1c0], R226 ;  /* 0x000070002207ba24 */ /* 0x000fe200078e02e2 */
[----:B------:R-:W-:Y:S01]  /*1370*/  SEL R17, R6, RZ, P2 ;  /* 0x000000ff06117207 */ /* 0x000fe20001000000 */
[----:B------:R-:W-:Y:S01]  /*1380*/  IMAD R5, R226, c[0x0][0x22c], RZ ;  /* 0x00008b00e2057a24 */ /* 0x000fe200078e02ff */
[----:B------:R-:W-:Y:S01]  /*1390*/  @!P4 IADD3 R14, -R14, RZ, RZ ;  /* 0x000000ff0e0ec210 */ /* 0x000fe20007ffe1ff */
[----:B------:R-:W-:Y:S01]  /*13a0*/  @P3 IMAD R2, R226, c[0x0][0x234], R4 ;  /* 0x00008d00e2023a24 */ /* 0x000fe200078e0204 */
[----:B------:R-:W-:Y:S01]  /*13b0*/  @!P5 LOP3.LUT R14, RZ, c[0x0][0x1c8], RZ, 0x33, !PT ;  /* 0x00007200ff0eda12 */ /* 0x000fe200078e33ff */
[----:B------:R-:W-:Y:S01]  /*13c0*/  @!P3 IMAD R2, R7, c[0x0][0x214], RZ ;  /* 0x000085000702ba24 */ /* 0x000fe200078e02ff */
[----:B------:R-:W-:-:S02]  /*13d0*/  SHF.R.S32.HI R10, RZ, 0x1f, R5 ;  /* 0x0000001fff0a7819 */ /* 0x000fc40000011405 */
[----:B------:R-:W-:Y:S02]  /*13e0*/  IADD3 R7, R9, R13, RZ ;  /* 0x0000000d09077210 */ /* 0x000fe40007ffe0ff */
        /* <DEDUP_REMOVED lines=9> */
.L_x_320:
[----:B------:R-:W-:-:S04]  /*1480*/  IMAD R6, R34, c[0x0][0x1c0], R226 ;  /* 0x0000700022067a24 */ /* 0x000fc800078e02e2 */
[----:B------:R-:W-:Y:S02]  /*1490*/  IMAD R6, R6, c[0x0][0x224], RZ ;  /* 0x0000890006067a24 */ /* 0x000fe400078e02ff */
.L_x_321:
[----:B------:R-:W1:Y:S01]  /*14a0*/  S2R R31, SR_TID.X ;  /* 0x00000000001f7919 */ /* 0x000e620000002100 */
[----:B------:R-:W-:Y:S01]  /*14b0*/  IMAD R244, R244, c[0x0][0x1c0], RZ ;  /* 0x00007000f4f47a24 */ /* 0x000fe200078e02ff */
[----:B------:R-:W-:Y:S01]  /*14c0*/  IADD3 R4, P4, R204, R12, RZ ;  /* 0x0000000ccc047210 */ /* 0x000fe20007f9e0ff */
[----:B------:R-:W-:Y:S01]  /*14d0*/  IMAD.IADD R2, R11, 0x1, R2 ;  /* 0x000000010b027824 */ /* 0x000fe200078e0202 */
[----:B------:R-:W-:Y:S01]  /*14e0*/  SHF.R.S32.HI R205, RZ, 0x1f, R204 ;  /* 0x0000001fffcd7819 */ /* 0x000fe200000114cc */
[----:B------:R-:W-:Y:S01]  /*14f0*/  IMAD.MOV.U32 R33, RZ, RZ, 0x4 ;  /* 0x00000004ff217424 */ /* 0x000fe200078e00ff */
[----:B------:R-:W-:Y:S01]  /*1500*/  SHF.R.S32.HI R29, RZ, 0x1f, R217 ;  /* 0x0000001fff1d7819 */ /* 0x000fe200000114d9 */
[----:B------:R-:W-:Y:S01]  /*1510*/  IMAD.SHL.U32 R221, R244, 0x40, RZ ;  /* 0x00000040f4dd7824 */ /* 0x000fe200078e00ff */
[----:B------:R-:W-:Y:S01]  /*1520*/  BSSY B1, `(.L_x_317) ;  /* 0x00006bc000017945 */ /* 0x000fe20003800000 */
[----:B------:R-:W-:-:S03]  /*1530*/  IMAD.WIDE R12, R2, R33, c[0x0][0x200] ;  /* 0x00008000020c7625 */ /* 0x000fc600078e0221 */
[----:B------:R-:W-:Y:S01]  /*1540*/  IADD3 R9, P3, P1, R8, R221, R5 ;  /* 0x000000dd08097210 */ /* 0x000fe2000797e005 */
[----:B------:R-:W-:Y:S01]  /*1550*/  IMAD R0, R18, c[0x0][0x370], RZ ;  /* 0x0000dc0012007a24 */ /* 0x000fe200078e02ff */
[----:B------:R-:W-:Y:S01]  /*1560*/  SHF.R.S32.HI R2, RZ, 0x1f, R221 ;  /* 0x0000001fff027819 */ /* 0x000fe200000114dd */
[----:B------:R-:W-:Y:S01]  /*1570*/  IMAD.X R5, R205, 0x1, R15, P4 ;  /* 0x00000001cd057824 */ /* 0x000fe200020e060f */
[----:B------:R-:W-:Y:S01]  /*1580*/  MOV R212, R13 ;  /* 0x0000000d00d47202 */ /* 0x000fe20000000f00 */
[----:B------:R-:W-:Y:S01]  /*1590*/  IMAD.IADD R15, R11, 0x1, R6 ;  /* 0x000000010b0f7824 */ /* 0x000fe200078e0206 */
[----:B------:R-:W-:Y:S01]  /*15a0*/  IADD3.X R10, R7, R2, R10, P3, P1 ;  /* 0x00000002070a7210 */ /* 0x000fe20001fe240a */
[----:B------:R-:W-:Y:S01]  /*15b0*/  IMAD R2, R11, c[0x0][0x374], R0 ;  /* 0x0000dd000b027a24 */ /* 0x000fe200078e0200 */
[----:B------:R-:W-:Y:S01]  /*15c0*/  IADD3 R6, P1, R217, R11, RZ ;  /* 0x0000000bd9067210 */ /* 0x000fe20007f3e0ff */
[----:B------:R-:W-:Y:S01]  /*15d0*/  IMAD.WIDE.U32 R4, R11, c[0x0][0x370], R4 ;  /* 0x0000dc000b047a25 */ /* 0x000fe200078e0004 */
[----:B-1----:R-:W-:-:S03]  /*15e0*/  SHF.R.S32.HI R32, RZ, 0x1f, R31 ;  /* 0x0000001fff207819 */ /* 0x002fc6000001141f */
[----:B------:R-:W-:Y:S01]  /*15f0*/  IMAD.IADD R5, R5, 0x1, R2 ;  /* 0x0000000105057824 */ /* 0x000fe200078e0202 */
[----:B------:R-:W-:Y:S01]  /*1600*/  IADD3.X R8, R29, R18, RZ, P1, !PT ;  /* 0x000000121d087210 */ /* 0x000fe20000ffe4ff */
[----:B------:R-:W-:Y:S01]  /*1610*/  IMAD.MOV.U32 R213, RZ, RZ, R12 ;  /* 0x000000ffffd57224 */ /* 0x000fe200078e000c */
[----:B------:R-:W-:Y:S01]  /*1620*/  LEA.HI R7, R32, R31, RZ, 0x5 ;  /* 0x0000001f20077211 */ /* 0x000fe200078f28ff */
[----:B------:R-:W-:Y:S01]  /*1630*/  IMAD.WIDE.U32 R4, R226, c[0x0][0x378], R4 ;  /* 0x0000de00e2047a25 */ /* 0x000fe200078e0004 */
[----:B------:R-:W-:Y:S02]  /*1640*/  IADD3 R12, P3, P1, R25, R9, R19 ;  /* 0x00000009190c7210 */ /* 0x000fe4000797e013 */
[----:B------:R-:W-:Y:S02]  /*1650*/  LOP3.LUT R0, R7, 0xffffffe0, RZ, 0xc0, !PT ;  /* 0xffffffe007007812 */ /* 0x000fe400078ec0ff */
[----:B------:R-:W-:Y:S02]  /*1660*/  SHF.R.S32.HI R7, RZ, 0x5, R7 ;  /* 0x00000005ff077819 */ /* 0x000fe40000011407 */
[----:B------:R-:W-:Y:S01]  /*1670*/  IADD3.X R11, R17, R10, R16, P3, P1 ;  /* 0x0000000a110b7210 */ /* 0x000fe20001fe2410 */
[----:B------:R-:W-:Y:S01]  /*1680*/  IMAD.IADD R2, R31, 0x1, -R0 ;  /* 0x000000011f027824 */ /* 0x000fe200078e0a00 */
[----:B------:R-:W-:-:S03]  /*1690*/  IADD3 R0, -R184, R206, R216 ;  /* 0x000000ceb8007210 */ /* 0x000fc60007ffe1d8 */
[----:B------:R-:W-:Y:S01]  /*16a0*/  IMAD R2, R7, R244, R2 ;  /* 0x000000f407027224 */ /* 0x000fe200078e0202 */
[----:B------:R-:W-:Y:S01]  /*16b0*/  IADD3 R0, R0, -c[0x0][0x2e8], RZ ;  /* 0x8000ba0000007a10 */ /* 0x000fe20007ffe0ff */
[----:B------:R-:W-:Y:S02]  /*16c0*/  IMAD R7, R8, c[0x0][0x190], RZ ;  /* 0x0000640008077a24 */ /* 0x000fe400078e02ff */
[----:B------:R-:W-:Y:S01]  /*16d0*/  IMAD R8, R227, c[0x0][0x378], RZ ;  /* 0x0000de00e3087a24 */ /* 0x000fe200078e02ff */
[----:B------:R-:W-:Y:S01]  /*16e0*/  SHF.R.S32.HI R10, RZ, 0x1f, R0 ;  /* 0x0000001fff0a7819 */ /* 0x000fe20000011400 */
[----:B------:R-:W-:Y:S02]  /*16f0*/  IMAD R13, R6, c[0x0][0x194], R7 ;  /* 0x00006500060d7a24 */ /* 0x000fe400078e0207 */
[----:B------:R-:W-:Y:S01]  /*1700*/  IMAD R9, R226, c[0x0][0x37c], R8 ;  /* 0x0000df00e2097a24 */ /* 0x000fe200078e0208 */
[----:B------:R-:W-:Y:S01]  /*1710*/  IADD3 R8, P1, R2, R12, RZ ;  /* 0x0000000c02087210 */ /* 0x000fe20007f3e0ff */
[----:B------:R-:W-:-:S03]  /*1720*/  IMAD.WIDE.U32 R6, R6, c[0x0][0x190], R204 ;  /* 0x0000640006067a25 */ /* 0x000fc600078e00cc */
[----:B------:R-:W-:Y:S01]  /*1730*/  LEA.HI.X.SX32 R183, R2, R11, 0x1, P1 ;  /* 0x0000000b02b77211 */ /* 0x000fe200008f0eff */
[----:B------:R-:W-:Y:S01]  /*1740*/  IMAD.IADD R5, R5, 0x1, R9 ;  /* 0x0000000105057824 */ /* 0x000fe200078e0209 */
[----:B------:R-:W-:Y:S01]  /*1750*/  LEA.HI R9, R10, R0, RZ, 0x6 ;  /* 0x000000000a097211 */ /* 0x000fe200078f30ff */
[----:B------:R-:W-:Y:S01]  /*1760*/  IMAD R0, R227, c[0x0][0x1a8], RZ ;  /* 0x00006a00e3007a24 */ /* 0x000fe200078e02ff */
[----:B------:R-:W-:Y:S01]  /*1770*/  IADD3 R6, P3, R26, R6, RZ ;  /* 0x000000061a067210 */ /* 0x000fe20007f7e0ff */
[----:B------:R-:W-:Y:S01]  /*1780*/  IMAD.WIDE.U32 R4, R217, c[0x0][0x370], R4 ;  /* 0x0000dc00d9047a25 */ /* 0x000fe200078e0004 */
[----:B------:R-:W-:Y:S02]  /*1790*/  SHF.R.S32.HI R9, RZ, 0x6, R9 ;  /* 0x00000006ff097819 */ /* 0x000fe40000011409 */
[----:B------:R-:W-:Y:S01]  /*17a0*/  IADD3.X R7, R22, R7, R13, P3, !PT ;  /* 0x0000000716077210 */ /* 0x000fe20001ffe40d */
[----:B------:R-:W-:Y:S01]  /*17b0*/  IMAD R2, R226, c[0x0][0x1ac], R0 ;  /* 0x00006b00e2027a24 */ /* 0x000fe200078e0200 */
[----:B------:R-:W-:Y:S01]  /*17c0*/  IMNMX R222, RZ, R9, !PT ;  /* 0x00000009ffde7217 */ /* 0x000fe20007800200 */
[----:B------:R-:W-:Y:S01]  /*17d0*/  IMAD R0, R29, c[0x0][0x370], RZ ;  /* 0x0000dc001d007a24 */ /* 0x000fe200078e02ff */
[----:B------:R-:W-:Y:S01]  /*17e0*/  LEA R188, P3, R4, c[0x0][0x330], 0x1 ;  /* 0x0000cc0004bc7a11 */ /* 0x000fe200078608ff */
[----:B------:R-:W-:Y:S01]  /*17f0*/  IMAD.WIDE.U32 R6, R226, c[0x0][0x1a8], R6 ;  /* 0x00006a00e2067a25 */ /* 0x000fe200078e0006 */
[----:B------:R-:W-:-:S02]  /*1800*/  ISETP.GT.AND P5, PT, R186, R222, PT ;  /* 0x000000deba00720c */ /* 0x000fc40003fa4270 */
[----:B------:R-:W-:Y:S01]  /*1810*/  LEA R185, P1, R8, c[0x0][0x350], 0x2 ;  /* 0x0000d40008b97a11 */ /* 0x000fe200078210ff */
[----:B------:R-:W-:Y:S01]  /*1820*/  IMAD R0, R217, c[0x0][0x374], R0 ;  /* 0x0000dd00d9007a24 */ /* 0x000fe200078e0200 */
[----:B------:R-:W-:Y:S01]  /*1830*/  LEA R190, P4, R6, c[0x0][0x160], 0x1 ;  /* 0x0000580006be7a11 */ /* 0x000fe200078808ff */
[----:B------:R-:W-:Y:S01]  /*1840*/  IMAD.WIDE R10, R15, R33, c[0x0][0x3c8] ;  /* 0x0000f2000f0a7625 */ /* 0x000fe200078e0221 */
[----:B------:R-:W-:Y:S02]  /*1850*/  LEA.HI.X R183, R8, c[0x0][0x354], R183, 0x2, P1 ;  /* 0x0000d50008b77a11 */ /* 0x000fe400008f14b7 */
[----:B------:R-:W-:Y:S01]  /*1860*/  IADD3 R186, R186, -0x1, RZ ;  /* 0xffffffffbaba7810 */ /* 0x000fe20007ffe0ff */
[----:B------:R-:W-:Y:S01]  /*1870*/  IMAD.IADD R2, R7, 0x1, R2 ;  /* 0x0000000107027824 */ /* 0x000fe200078e0202 */
[----:B------:R-:W-:Y:S01]  /*1880*/  MOV R215, R10 ;  /* 0x0000000a00d77202 */ /* 0x000fe20000000f00 */
[----:B------:R-:W-:Y:S02]  /*1890*/  IMAD.IADD R0, R5, 0x1, R0 ;  /* 0x0000000105007824 */ /* 0x000fe400078e0200 */
[----:B------:R-:W-:Y:S01]  /*18a0*/  IMAD.MOV.U32 R214, RZ, RZ, R11 ;  /* 0x000000ffffd67224 */ /* 0x000fe200078e000b */
[----:B------:R-:W-:-:S02]  /*18b0*/  LEA.HI.X R191, R6, c[0x0][0x164], R2, 0x1, P4 ;  /* 0x0000590006bf7a11 */ /* 0x000fc400020f0c02 */
        /* <DEDUP_REMOVED lines=17> */
.L_x_323:
        /* <DEDUP_REMOVED lines=15> */
.L_x_324:
        /* <DEDUP_REMOVED lines=23> */
.L_x_326:
[----:B------:R-:W-:Y:S05]  /*1c30*/  BSYNC B0 ;  /* 0x0000000000007941 */ /* 0x000fea0003800000 */
.L_x_325:
        /* <DEDUP_REMOVED lines=15> */
.L_x_328:
[----:B------:R-:W-:Y:S05]  /*1d30*/  BSYNC B0 ;  /* 0x0000000000007941 */ /* 0x000fea0003800000 */
.L_x_327:
        /* <DEDUP_REMOVED lines=15> */
.L_x_330:
[----:B------:R-:W-:Y:S05]  /*1e30*/  BSYNC B0 ;  /* 0x0000000000007941 */ /* 0x000fea0003800000 */
.L_x_329:
        /* <DEDUP_REMOVED lines=14> */
.L_x_332:
[----:B------:R-:W-:Y:S05]  /*1f20*/  BSYNC B0 ;  /* 0x0000000000007941 */ /* 0x000fea0003800000 */
.L_x_331:
[----:B--2---:R-:W-:Y:S01]  /*1f30*/  IMAD.WIDE.U32 R4, R216, c[0x0][0x3a8], R204 ;  /* 0x0000ea00d8047a25 */ /* 0x004fe200078e00cc */
[----:B------:R-:W-:Y:S03]  /*1f40*/  BSSY B0, `(.L_x_333) ;  /* 0x0000013000007945 */ /* 0x000fe60003800000 */
[----:B------:R-:W-:Y:S01]  /*1f50*/  IMAD R0, R20, c[0x0][0x3a8], RZ ;  /* 0x0000ea0014007a24 */ /* 0x000fe200078e02ff */
[----:B------:R-:W-:-:S03]  /*1f60*/  IADD3 R4, P4, R12, R4, RZ ;  /* 0x000000040c047210 */ /* 0x000fc60007f9e0ff */
[----:B------:R-:W-:Y:S02]  /*1f70*/  IMAD R2, R216, c[0x0][0x3ac], R0 ;  /* 0x0000eb00d8027a24 */ /* 0x000fe400078e0200 */
        /* <DEDUP_REMOVED lines=14> */
[----:B------:R1:W-:Y:S04]  /*2060*/  STG.E.128 [R8.64], RZ ;  /* 0x000000ff08007986 */ /* 0x0003e8000c101d06 */
.L_x_334:
[----:B------:R-:W-:Y:S05]  /*2070*/  BSYNC B0 ;  /* 0x0000000000007941 */ /* 0x000fea0003800000 */
.L_x_333:
[----:B------:R-:W-:Y:S01]  /*2080*/  BSSY B0, `(.L_x_335) ;  /* 0x000000d000007945 */ /* 0x000fe20003800000 */
        /* <DEDUP_REMOVED lines=12> */
.L_x_336:
[----:B------:R-:W-:Y:S05]  /*2150*/  BSYNC B0 ;  /* 0x0000000000007941 */ /* 0x000fea0003800000 */
.L_x_335:
        /* <DEDUP_REMOVED lines=13> */
.L_x_338:
[----:B------:R-:W-:Y:S05]  /*2230*/  BSYNC B0 ;  /* 0x0000000000007941 */ /* 0x000fea0003800000 */
.L_x_337:
        /* <DEDUP_REMOVED lines=12> */
.L_x_322:
        /* <DEDUP_REMOVED lines=10> */
[----:B------:R-:W-:Y:S02]  /*23a0*/  P2R R12, PR, RZ, 0x8 ;  /* 0x00000008ff0c7803 */ /* 0x000fe40000000000 */
[----:B------:R-:W-:Y:S02]  /*23b0*/  IADD3 R2, R186, -R2, RZ ;  /* 0x80000002ba027210 */ /* 0x000fe40007ffe0ff */
[----:B------:R-:W-:Y:S01]  /*23c0*/  IADD3.X R5, R24, R5, R0, P0, !PT ;  /* 0x0000000518057210 */ /* 0x000fe200007fe400 */
[----:B------:R-:W-:Y:S01]  /*23d0*/  IMAD R0, R21, c[0x0][0x1b8], RZ ;  /* 0x00006e0015007a24 */ /* 0x000fe200078e02ff */
[----:B------:R-:W-:-:S03]  /*23e0*/  ISETP.NE.AND P1, PT, R2, 0x1, PT ;  /* 0x000000010200780c */ /* 0x000fc60003f25270 */
[C---:B------:R-:W-:Y:S02]  /*23f0*/  IMAD R0, R14.reuse, c[0x0][0x1bc], R0 ;  /* 0x00006f000e007a24 */ /* 0x040fe400078e0200 */
        /* <DEDUP_REMOVED lines=19> */
.L_x_341:
[----:B------:R-:W-:Y:S05]  /*2530*/  BSYNC B0 ;  /* 0x0000000000007941 */ /* 0x000fea0003800000 */
.L_x_340:
        /* <DEDUP_REMOVED lines=22> */
.L_x_343:
[----:B------:R-:W-:Y:S05]  /*26a0*/  BSYNC B0 ;  /* 0x0000000000007941 */ /* 0x000fea0003800000 */
.L_x_342:
        /* <DEDUP_REMOVED lines=22> */
.L_x_345:
[----:B------:R-:W-:Y:S05]  /*2810*/  BSYNC B0 ;  /* 0x0000000000007941 */ /* 0x000fea0003800000 */
.L_x_344:
        /* <DEDUP_REMOVED lines=21> */
.L_x_347:
[----:B------:R-:W-:Y:S05]  /*2970*/  BSYNC B0 ;  /* 0x0000000000007941 */ /* 0x000fea0003800000 */
.L_x_346:
        /* <DEDUP_REMOVED lines=13> */
.L_x_349:
[----:B------:R-:W-:Y:S05]  /*2a50*/  BSYNC B0 ;  /* 0x0000000000007941 */ /* 0x000fea0003800000 */
.L_x_348:
        /* <DEDUP_REMOVED lines=8> */
[----:B-1----:R-:W-:-:S03]  /*2ae0*/  IMAD.MOV.U32 R5, RZ, RZ, c[0x0][0x374] ;  /* 0x0000dd00ff057624 */ /* 0x002fc600078e00ff */
[----:B------:R-:W-:-:S04]  /*2af0*/  LEA R4, P0, R2, R188, 0x6 ;  /* 0x000000bc02047211 */ /* 0x000fc800078030ff */
[----:B------:R-:W-:-:S05]  /*2b00*/  LEA.HI.X R5, R2, R189, R5, 0x6, P0 ;  /* 0x000000bd02057211 */ /* 0x000fca00000f3405 */
[----:B------:R-:W-:Y:S01]  /*2b10*/  @!PT LDS RZ, [RZ] ;  /* 0x00000000fffff984 */ /* 0x000fe20000000800 */
[----:B------:R-:W-:Y:S01]  /*2b20*/  @!PT LDS RZ, [RZ] ;  /* 0x00000000fffff984 */ /* 0x000fe20000000800 */
[----:B------:R-:W-:Y:S01]  /*2b30*/  @!PT LDS RZ, [RZ] ;  /* 0x00000000fffff984 */ /* 0x000fe20000000800 */
[----:B------:R1:W-:Y:S04]  /*2b40*/  LDGSTS.E.BYPASS.LTC128B.128 [R196+0x5000], [R4.64] ;  /* 0x0500000004c47fae */ /* 0x0003e8000b901d46 */
.L_x_351:
[----:B------:R-:W-:Y:S05]  /*2b50*/  BSYNC B0 ;  /* 0x0000000000007941 */ /* 0x000fea0003800000 */
.L_x_350:
        /* <DEDUP_REMOVED lines=19> */
.L_x_353:
[----:B------:R-:W-:Y:S05]  /*2c90*/  BSYNC B0 ;  /* 0x0000000000007941 */ /* 0x000fea0003800000 */
.L_x_352:
        /* <DEDUP_REMOVED lines=20> */
.L_x_355:
[----:B------:R-:W-:Y:S05]  /*2de0*/  BSYNC B0 ;  /* 0x0000000000007941 */ /* 0x000fea0003800000 */
.L_x_354:
[C---:B------:R-:W-:Y:S01]  /*2df0*/  IADD3 R2, R232.reuse, 0x28, RZ ;  /* 0x00000028e8027810 */ /* 0x040fe20007ffe0ff */
[C---:B-1----:R-:W-:Y:S01]  /*2e00*/  IMAD.SHL.U32 R5, R232.reuse, 0x4, RZ ;  /* 0x00000004e8057824 */ /* 0x042fe200078e00ff */
[----:B---3--:R-:W-:Y:S01]  /*2e10*/  SHF.L.U64.HI R8, R232, 0x2, R252 ;  /* 0x00000002e8087819 */ /* 0x008fe200000102fc */
        /* <DEDUP_REMOVED lines=8> */
[----:B------:R-:W-:Y:S01]  /*2ea0*/  IADD3 R2, R232, 0x8, RZ ;  /* 0x00000008e8027810 */ /* 0x000fe20007ffe0ff */
[----:B------:R1:W5:Y:S02]  /*2eb0*/  @!P2 LDG.E R209, [R6.64] ;  /* 0x0000000606d1a981 */ /* 0x000364000c1e1900 */
[----:B------:R-:W-:Y:S01]  /*2ec0*/  IMAD.X R5, R8, 0x1, R212, P0 ;  /* 0x0000000108057824 */ /* 0x000fe200000e06d4 */
[----:B------:R-:W-:Y:S01]  /*2ed0*/  ISETP.GE.AND P0, PT, R232, R0, PT ;  /* 0x00000000e800720c */ /* 0x000fe20003f06270 */
[----:B------:R-:W-:-:S12]  /*2ee0*/  IMAD.MOV.U32 R210, RZ, RZ, 0x7f800000 ;  /* 0x7f800000ffd27424 */ /* 0x000fd800078e00ff */
[----:B------:R3:W5:Y:S01]  /*2ef0*/  @!P0 LDG.E R211, [R4.64] ;  /* 0x0000000604d38981 */ /* 0x000762000c1e1900 */
[----:B------:R-:W-:Y:S02]  /*2f00*/  ISETP.GE.AND P0, PT, R2, R0, PT ;  /* 0x000000000200720c */ /* 0x000fe40003f06270 */
[----:B------:R-:W-:Y:S01]  /*2f10*/  IADD3 R2, R232, 0x20, RZ ;  /* 0x00000020e8027810 */ /* 0x000fe20007ffe0ff */
[----:B------:R-:W-:-:S10]  /*2f20*/  IMAD.MOV.U32 R208, RZ, RZ, 0x7f800000 ;  /* 0x7f800000ffd07424 */ /* 0x000fd400078e00ff */
[----:B------:R3:W5:Y:S01]  /*2f30*/  @!P0 LDG.E R210, [R4.64+0x20] ;  /* 0x0000200604d28981 */ /* 0x000762000c1e1900 */
[----:B------:R-:W-:Y:S01]  /*2f40*/  ISETP.GE.AND P0, PT, R2, R0, PT ;  /* 0x000000000200720c */ /* 0x000fe20003f06270 */
[----:B------:R-:W-:Y:S02]  /*2f50*/  IMAD R0, R20, c[0x0][0x198], RZ ;  /* 0x0000660014007a24 */ /* 0x000fe400078e02ff */
[----:B------:R1:W-:Y:S02]  /*2f60*/  @P3 STS.128 [R196+0x6000], RZ ;  /* 0x006000ffc4003388 */ /* 0x0003e40000000c00 */
[----:B------:R-:W-:-:S08]  /*2f70*/  IMAD R0, R216, c[0x0][0x19c], R0 ;  /* 0x00006700d8007a24 */ /* 0x000fd000078e0200 */
[----:B------:R3:W5:Y:S01]  /*2f80*/  @!P0 LDG.E R208, [R4.64+0x80] ;  /* 0x0000800604d08981 */ /* 0x000762000c1e1900 */
[----:B------:R-:W-:Y:S01]  /*2f90*/  BSSY B0, `(.L_x_356) ;  /* 0x0000018000007945 */ /* 0x000fe20003800000 */
[----:B---3--:R-:W-:-:S05]  /*2fa0*/  IMAD.WIDE.U32 R4, R216, c[0x0][0x198], R204 ;  /* 0x00006600d8047a25 */ /* 0x008fca00078e00cc */
[----:B------:R-:W-:-:S04]  /*2fb0*/  IADD3 R4, P0, R27, R4, RZ ;  /* 0x000000041b047210 */ /* 0x000fc80007f1e0ff */
[----:B------:R-:W-:Y:S01]  /*2fc0*/  IADD3.X R5, R28, R5, R0, P0, !PT ;  /* 0x000000051c057210 */ /* 0x000fe200007fe400 */
[----:B------:R-:W-:-:S04]  /*2fd0*/  IMAD R0, R21, c[0x0][0x1b0], RZ ;  /* 0x00006c0015007a24 */ /* 0x000fc800078e02ff */
[C---:B------:R-:W-:Y:S02]  /*2fe0*/  IMAD R0, R14.reuse, c[0x0][0x1b4], R0 ;  /* 0x00006d000e007a24 */ /* 0x040fe400078e0200 */
[----:B------:R-:W-:-:S04]  /*2ff0*/  IMAD.WIDE.U32 R4, R14, c[0x0][0x1b0], R4 ;  /* 0x00006c000e047a25 */ /* 0x000fc800078e0004 */
[----:B------:R-:W-:Y:S01]  /*3000*/  IMAD.IADD R10, R5, 0x1, R0 ;  /* 0x00000001050a7824 */ /* 0x000fe200078e0200 */
[----:B------:R-:W-:Y:S05]  /*3010*/  @P3 BRA `(.L_x_357) ;  /* 0x000000f000003947 */ /* 0x000fea0003800000 */
[----:B-1----:R-:W-:-:S13]  /*3020*/  ISETP.GE.AND P0, PT, R204, c[0x0][0x220], PT ;  /* 0x00008800cc007a0c */ /* 0x002fda0003f06270 */
        /* <DEDUP_REMOVED lines=14> */
.L_x_357:
[----:B-1----:R-:W-:Y:S05]  /*3110*/  BSYNC B0 ;  /* 0x0000000000007941 */ /* 0x002fea0003800000 */
.L_x_356:
        /* <DEDUP_REMOVED lines=20> */
.L_x_359:
[----:B------:R-:W-:Y:S05]  /*3260*/  BSYNC B0 ;  /* 0x0000000000007941 */ /* 0x000fea0003800000 */
.L_x_358:
        /* <DEDUP_REMOVED lines=20> */
.L_x_361:
[----:B------:R-:W-:Y:S05]  /*33b0*/  BSYNC B0 ;  /* 0x0000000000007941 */ /* 0x000fea0003800000 */
.L_x_360:
        /* <DEDUP_REMOVED lines=19> */
.L_x_363:
[----:B------:R-:W-:Y:S05]  /*34f0*/  BSYNC B0 ;  /* 0x0000000000007941 */ /* 0x000fea0003800000 */
.L_x_362:
[----:B------:R-:W0:Y:S01]  /*3500*/  LDGDEPBAR ;  /* 0x00000000000079af */ /* 0x000e220000000000 */
[----:B------:R-:W-:-:S04]  /*3510*/  ISETP.NE.U32.AND P3, PT, RZ, c[0x0][0x318], PT ;  /* 0x0000c600ff007a0c */ /* 0x000fc80003f65070 */
[----:B------:R-:W-:-:S13]  /*3520*/  ISETP.NE.AND.EX P3, PT, RZ, c[0x0][0x31c], PT, P3 ;  /* 0x0000c700ff007a0c */ /* 0x000fda0003f65330 */
[----:B------:R-:W-:Y:S02]  /*3530*/  @P3 IMAD R0, R30, c[0x0][0x320], RZ ;  /* 0x0000c8001e003a24 */ /* 0x000fe400078e02ff */
[----:B-1----:R-:W-:Y:S01]  /*3540*/  @P3 IMAD.WIDE.U32 R4, R34, c[0x0][0x320], R226 ;  /* 0x0000c80022043a25 */ /* 0x002fe200078e00e2 */
[----:B------:R-:W-:-:S04]  /*3550*/  DEPBAR.LE SB0, 0x1 ;  /* 0x000080400000791a */ /* 0x000fc80000000000 */
[----:B------:R-:W-:Y:S01]  /*3560*/  BAR.SYNC.DEFER_BLOCKING 0x0 ;  /* 0x0000000000007b1d */ /* 0x000fe20000010000 */
[----:B------:R-:W-:Y:S01]  /*3570*/  @P3 IMAD R0, R34, c[0x0][0x324], R0 ;  /* 0x0000c90022003a24 */ /* 0x000fe200078e0200 */
[----:B------:R-:W-:-:S03]  /*3580*/  @P3 LEA R6, P0, R4, c[0x0][0x318], 0x2 ;  /* 0x0000c60004063a11 */ /* 0x000fc600078010ff */
[----:B------:R-:W-:-:S05]  /*3590*/  @P3 IMAD.IADD R0, R5, 0x1, R0 ;  /* 0x0000000105003824 */ /* 0x000fca00078e0200 */
[----:B------:R-:W-:-:S05]  /*35a0*/  @P3 LEA.HI.X R7, R4, c[0x0][0x31c], R0, 0x2, P0 ;  /* 0x0000c70004073a11 */ /* 0x000fca00000f1400 */
[----:B--2---:R-:W2:Y:S01]  /*35b0*/  @P3 LDG.E R6, [R6.64] ;  /* 0x0000000606063981 */ /* 0x004ea2000c1e1900 */
[----:B------:R-:W-:Y:S01]  /*35c0*/  LEA.HI R0, R32, R31, RZ, 0x4 ;  /* 0x0000001f20007211 */ /* 0x000fe200078f20ff */
[----:B------:R-:W-:Y:S01]  /*35d0*/  IMAD.SHL.U32 R239, R244, 0x10, RZ ;  /* 0x00000010f4ef7824 */ /* 0x000fe200078e00ff */
[----:B------:R-:W2:Y:S01]  /*35e0*/  @P3 MUFU.RCP R4, c[0x0][0x238] ;  /* 0x00008e0000043b08 */ /* 0x000ea20000001000 */
[----:B------:R1:W3:Y:S01]  /*35f0*/  LDSM.16.M88.4 R124, [R161+0xa000] ;  /* 0x00a00000a17c783b */ /* 0x0002e20000000200 */
[----:B------:R-:W-:Y:S01]  /*3600*/  LOP3.LUT R0, R0, 0xfffffff0, RZ, 0xc0, !PT ;  /* 0xfffffff000007812 */ /* 0x000fe200078ec0ff */
[----:B------:R-:W-:Y:S01]  /*3610*/  IMAD.SHL.U32 R223, R244, 0x8, RZ ;  /* 0x00000008f4df7824 */ /* 0x000fe200078e00ff */
[----:B------:R-:W-:Y:S01]  /*3620*/  IADD3 R234, R239, 0x20, RZ ;  /* 0x00000020efea7810 */ /* 0x000fe20007ffe0ff */
[----:B------:R1:W4:Y:S01]  /*3630*/  LDSM.16.M88.4 R128, [R161+0xa800] ;  /* 0x00a80000a180783b */ /* 0x0003220000000200 */
[----:B------:R-:W-:Y:S01]  /*3640*/  IMAD.MOV.U32 R168, RZ, RZ, RZ ;  /* 0x000000ffffa87224 */ /* 0x000fe200078e00ff */
[----:B------:R-:W-:Y:S01]  /*3650*/  IADD3 R5, R166, 0x1000, RZ ;  /* 0x00001000a6057810 */ /* 0x000fe20007ffe0ff */
[----:B------:R-:W-:Y:S01]  /*3660*/  IMAD.IADD R0, R31, 0x1, -R0 ;  /* 0x000000011f007824 */ /* 0x000fe200078e0a00 */
[----:B------:R1:W1:Y:S01]  /*3670*/  LDSM.16.M88.4 R132, [R164+0xa000] ;  /* 0x00a00000a484783b */ /* 0x0002620000000200 */
[----:B------:R-:W-:Y:S01]  /*3680*/  IMAD.IADD R233, R223, 0x1, R234 ;  /* 0x00000001dfe97824 */ /* 0x000fe200078e02ea */
[----:B------:R-:W-:Y:S01]  /*3690*/  SEL R5, R5, R166, !P1 ;  /* 0x000000a605057207 */ /* 0x000fe20004800000 */
[----:B------:R-:W-:Y:S01]  /*36a0*/  IMAD.MOV.U32 R165, RZ, RZ, 0x20 ;  /* 0x00000020ffa57424 */ /* 0x000fe200078e00ff */
[----:B------:R1:W1:Y:S01]  /*36b0*/  LDSM.16.M88.4 R136, [R164+0xa800] ;  /* 0x00a80000a488783b */ /* 0x0002620000000200 */
[----:B------:R-:W-:Y:S01]  /*36c0*/  SHF.R.S32.HI R2, RZ, 0x1f, R0 ;  /* 0x0000001fff027819 */ /* 0x000fe20000011400 */
[----:B------:R-:W-:Y:S01]  /*36d0*/  IMAD.IADD R249, R223, 0x1, R233 ;  /* 0x00000001dff97824 */ /* 0x000fe200078e02e9 */
[----:B------:R-:W-:Y:S01]  /*36e0*/  IADD3 R221, -R221, RZ, RZ ;  /* 0x000000ffdddd7210 */ /* 0x000fe20007ffe1ff */
[----:B------:R1:W1:Y:S01]  /*36f0*/  LDSM.16.M88.4 R140, [R162+0xa000] ;  /* 0x00a00000a28c783b */ /* 0x0002620000000200 */
[----:B------:R-:W-:Y:S01]  /*3700*/  LEA.HI R2, R2, R0, RZ, 0x3 ;  /* 0x0000000002027211 */ /* 0x000fe200078f18ff */
[----:B------:R-:W-:Y:S01]  /*3710*/  IMAD.MOV.U32 R156, RZ, RZ, 0x40 ;  /* 0x00000040ff9c7424 */ /* 0x000fe200078e00ff */
[C---:B------:R-:W-:Y:S01]  /*3720*/  IADD3 R219, R223.reuse, R249, RZ ;  /* 0x000000f9dfdb7210 */ /* 0x040fe20007ffe0ff */
[----:B------:R1:W1:Y:S01]  /*3730*/  LDSM.16.M88.4 R144, [R162+0xa800] ;  /* 0x00a80000a290783b */ /* 0x0002620000000200 */
[----:B------:R-:W-:Y:S01]  /*3740*/  LOP3.LUT R2, R2, 0xfffffff8, RZ, 0xc0, !PT ;  /* 0xfffffff802027812 */ /* 0x000fe200078ec0ff */
[----:B------:R-:W-:Y:S01]  /*3750*/  IMAD R248, R244, 0x18, RZ ;  /* 0x00000018f4f87824 */ /* 0x000fe200078e02ff */
[----:B------:R-:W-:Y:S01]  /*3760*/  MOV R207, c[0x0][0x2e4] ;  /* 0x0000b90000cf7a02 */ /* 0x000fe20000000f00 */
[----:B------:R1:W1:Y:S01]  /*3770*/  LDSM.16.M88.4 R148, [R163+0xa000] ;  /* 0x00a00000a394783b */ /* 0x0002620000000200 */
[----:B------:R-:W-:Y:S01]  /*3780*/  IMAD.IADD R218, R223, 0x1, R219 ;  /* 0x00000001dfda7824 */ /* 0x000fe200078e02db */
[----:B------:R-:W-:Y:S01]  /*3790*/  CS2R R94, SRZ ;  /* 0x00000000005e7805 */ /* 0x000fe2000001ff00 */
[----:B------:R-:W-:Y:S01]  /*37a0*/  IMAD.IADD R0, R0, 0x1, -R2 ;  /* 0x0000000100007824 */ /* 0x000fe200078e0a02 */
[----:B------:R1:W1:Y:S01]  /*37b0*/  LDSM.16.M88.4 R152, [R163+0xa800] ;  /* 0x00a80000a398783b */ /* 0x0002620000000200 */
[----:B------:R-:W-:Y:S01]  /*37c0*/  IADD3 R2, R216, R206, RZ ;  /* 0x000000ced8027210 */ /* 0x000fe20007ffe0ff */
[----:B------:R-:W-:Y:S01]  /*37d0*/  IMAD.SHL.U32 R247, R244, 0x20, RZ ;  /* 0x00000020f4f77824 */ /* 0x000fe200078e00ff */
[----:B------:R-:W-:Y:S01]  /*37e0*/  CS2R R92, SRZ ;  /* 0x00000000005c7805 */ /* 0x000fe2000001ff00 */
[----:B------:R-:W-:Y:S01]  /*37f0*/  LOP3.LUT P0, RZ, R0, 0x2, RZ, 0xc0, !PT ;  /* 0x0000000200ff7812 */ /* 0x000fe2000780c0ff */
[----:B------:R-:W-:Y:S01]  /*3800*/  IMAD R246, R244, 0x28, RZ ;  /* 0x00000028f4f67824 */ /* 0x000fe200078e02ff */
[----:B------:R-:W-:Y:S01]  /*3810*/  LOP3.LUT P2, RZ, R0, 0x4, RZ, 0xc0, !PT ;  /* 0x0000000400ff7812 */ /* 0x000fe2000784c0ff */
[C---:B------:R-:W-:Y:S01]  /*3820*/  IMAD R245, R244.reuse, 0x30, RZ ;  /* 0x00000030f4f57824 */ /* 0x040fe200078e02ff */
[----:B------:R-:W-:Y:S01]  /*3830*/  IADD3 R0, R167, 0x1000, RZ ;  /* 0x00001000a7007810 */ /* 0x000fe20007ffe0ff */
[----:B------:R-:W-:Y:S01]  /*3840*/  IMAD R244, R244, 0x38, RZ ;  /* 0x00000038f4f47824 */ /* 0x000fe200078e02ff */
[----:B------:R-:W-:Y:S01]  /*3850*/  IADD3 R2, -R184, 0x80, R2 ;  /* 0x00000080b8027810 */ /* 0x000fe20007ffe102 */
[----:B------:R-:W-:Y:S01]  /*3860*/  IMAD.MOV.U32 R200, RZ, RZ, R180 ;  /* 0x000000ffffc87224 */ /* 0x000fe200078e00b4 */
[----:B------:R-:W-:Y:S01]  /*3870*/  SEL R0, R0, R167, !P1 ;  /* 0x000000a700007207 */ /* 0x000fe20004800000 */
[----:B------:R-:W-:Y:S01]  /*3880*/  CS2R R98, SRZ ;  /* 0x0000000000627805 */ /* 0x000fe2000001ff00 */
        /* <DEDUP_REMOVED lines=30> */
[----:B------:R-:W-:Y:S01]  /*3a70*/  IMAD.SHL.U32 R157, R0, 0x2, RZ ;  /* 0x00000002009d7824 */ /* 0x000fe200078e00ff */
[----:B------:R-:W-:Y:S01]  /*3a80*/  IADD3 R231, R2, -c[0x0][0x2e8], RZ ;  /* 0x8000ba0002e77a10 */ /* 0x000fe20007ffe0ff */
[----:B------:R-:W-:Y:S01]  /*3a90*/  IMAD.SHL.U32 R158, R5, 0x2, RZ ;  /* 0x00000002059e7824 */ /* 0x000fe200078e00ff */
[----:B------:R-:W-:Y:S01]  /*3aa0*/  SEL R156, R156, 0xffffffc0, !P2 ;  /* 0xffffffc09c9c7807 */ /* 0x000fe20005000000 */
[C---:B------:R-:W-:Y:S01]  /*3ab0*/  IMAD.SHL.U32 R229, R232.reuse, 0x4, RZ ;  /* 0x00000004e8e57824 */ /* 0x040fe200078e00ff */
[----:B------:R-:W-:Y:S01]  /*3ac0*/  SHF.L.U64.HI R228, R232, 0x2, R252 ;  /* 0x00000002e8e47819 */ /* 0x000fe200000102fc */
[----:B------:R-:W-:Y:S01]  /*3ad0*/  IMAD.IADD R220, R223, 0x1, R218 ;  /* 0x00000001dfdc7824 */ /* 0x000fe200078e02da */
[----:B------:R-:W-:Y:S01]  /*3ae0*/  IADD3 R160, R159, R165, RZ ;  /* 0x000000a59fa07210 */ /* 0x000fe20007ffe0ff */
[----:B--2---:R-:W-:-:S02]  /*3af0*/  @P3 FMUL.FTZ R168, R6, R4 ;  /* 0x0000000406a83220 */ /* 0x004fc40000410000 */
[----:B------:R-:W-:-:S05]  /*3b00*/  IMAD R4, R225, 0x80, R235 ;  /* 0x00000080e1047824 */ /* 0x000fca00078e02eb */
[----:B------:R-:W-:-:S04]  /*3b10*/  IADD3 R4, -R206, R232, -R4 ;  /* 0x000000e8ce047210 */ /* 0x000fc80007ffe904 */
[----:B-1-34-:R-:W-:Y:S02]  /*3b20*/  IADD3 R230, R4, R184, RZ ;  /* 0x000000b804e67210 */ /* 0x01afe40007ffe0ff */
.L_x_368:
[----:B------:R-:W0:Y:S01]  /*3b30*/  LDGDEPBAR ;  /* 0x00000000000079af */ /* 0x000e220000000000 */
[----:B------:R-:W-:Y:S01]  /*3b40*/  IADD3 R4, P0, R229, R215, RZ ;  /* 0x000000d7e5047210 */ /* 0x000fe20007f1e0ff */
[C---:B------:R-:W-:Y:S02]  /*3b50*/  IMAD.IADD R0, R158.reuse, 0x1, R165 ;  /* 0x000000019e007824 */ /* 0x040fe400078e02a5 */
[----:B------:R-:W-:Y:S02]  /*3b60*/  IMAD.IADD R120, R158, 0x1, R156 ;  /* 0x000000019e787824 */ /* 0x000fe400078e029c */
[----:B------:R-:W-:Y:S02]  /*3b70*/  IMAD.X R5, R228, 0x1, R214, P0 ;  /* 0x00000001e4057824 */ /* 0x000fe400000e06d6 */
[----:B------:R-:W-:Y:S04]  /*3b80*/  IMAD.SHL.U32 R176, R186, 0x40, RZ ;  /* 0x00000040bab07824 */ /* 0x000fe800078e00ff */
[----:B------:R-:W-:Y:S05]  /*3b90*/  IMAD.IADD R2, R230, 0x1, R176 ;  /* 0x00000001e6027824 */ /* 0x000fea00078e02b0 */
[C---:B------:R-:W-:Y:S02]  /*3ba0*/  IADD3 R171, R2.reuse, 0x7, RZ ;  /* 0x0000000702ab7810 */ /* 0x040fe40007ffe0ff */
[C---:B------:R-:W-:Y:S02]  /*3bb0*/  IADD3 R169, R2.reuse, 0x8, RZ ;  /* 0x0000000802a97810 */ /* 0x040fe40007ffe0ff */
[----:B------:R-:W-:Y:S02]  /*3bc0*/  IADD3 R170, R2, -0x1, RZ ;  /* 0xffffffff02aa7810 */ /* 0x000fe40007ffe0ff */
[----:B------:R-:W-:Y:S01]  /*3bd0*/  ISETP.GE.AND P1, PT, R169, RZ, PT ;  /* 0x000000ffa900720c */ /* 0x000fe20003f26270 */
[----:B------:R-:W-:Y:S04]  /*3be0*/  DEPBAR.LE SB0, 0x0 ;  /* 0x000080000000791a */ /* 0x000fe80000000000 */
[----:B------:R-:W-:Y:S01]  /*3bf0*/  BAR.SYNC.DEFER_BLOCKING 0x0 ;  /* 0x0000000000007b1d */ /* 0x000fe20000010000 */
[----:B------:R-:W-:Y:S07]  /*3c00*/  ISETP.GE.AND P0, PT, R170, RZ, PT ;  /* 0x000000ffaa00720c */ /* 0x000fee0003f06270 */
[C---:B------:R-:W-:Y:S06]  /*3c10*/  @!P1 IADD3 R169, -R2.reuse, -0x8, RZ ;  /* 0xfffffff802a99810 */ /* 0x040fec0007ffe1ff */
[C---:B------:R-:W-:Y:S02]  /*3c20*/  @!P0 IADD3 R170, -R2.reuse, 0x1, RZ ;  /* 0x0000000102aa8810 */ /* 0x040fe40007ffe1ff */
[----:B------:R-:W-:Y:S01]  /*3c30*/  ISETP.GE.AND P0, PT, R171, RZ, PT ;  /* 0x000000ffab00720c */ /* 0x000fe20003f06270 */
[----:B------:R-:W-:Y:S01]  /*3c40*/  LDSM.16.M88.4 R32, [R158] ;  /* 0x000000009e20783b */ /* 0x000fe20000000200 */
[----:B------:R1:W-:Y:S11]  /*3c50*/  I2F R179, R169 ;  /* 0x000000a900b37306 */ /* 0x0003f60000201400 */
[C---:B------:R-:W-:Y:S01]  /*3c60*/  @!P0 IADD3 R171, -R2.reuse, -0x7, RZ ;  /* 0xfffffff902ab8810 */ /* 0x040fe20007ffe1ff */
[----:B------:R-:W2:Y:S03]  /*3c70*/  LDSM.16.M88.4 R16, [R161+0x6000] ;  /* 0x00600000a110783b */ /* 0x000ea60000000200 */
[----:B------:R-:W-:Y:S05]  /*3c80*/  I2F R177, R171 ;  /* 0x000000ab00b17306 */ /* 0x000fea0000201400 */
[----:B------:R-:W3:Y:S05]  /*3c90*/  LDSM.16.M88.4 R28, [R158+0x1000] ;  /* 0x001000009e1c783b */ /* 0x000eea0000000200 */
[----:B------:R4:W2:Y:S03]  /*3ca0*/  I2F R178, R170 ;  /* 0x000000aa00b27306 */ /* 0x0008a60000201400 */
[----:B-----5:R2:W5:Y:S01]  /*3cb0*/  LDG.E R174, [R4.64] ;  /* 0x0000000604ae7981 */ /* 0x020562000c1e1900 */
[C---:B-1----:R-:W-:Y:S03]  /*3cc0*/  IADD3 R169, R2.reuse, 0x1f, RZ ;  /* 0x0000001f02a97810 */ /* 0x042fe60007ffe0ff */
[----:B------:R2:W5:Y:S04]  /*3cd0*/  LDG.E R175, [R4.64+0x20] ;  /* 0x0000200604af7981 */ /* 0x000568000c1e1900 */
[----:B------:R2:W5:Y:S04]  /*3ce0*/  LDG.E R173, [R4.64+0x80] ;  /* 0x0000800604ad7981 */ /* 0x000568000c1e1900 */
[----:B------:R2:W5:Y:S04]  /*3cf0*/  LDG.E R172, [R4.64+0xa0] ;  /* 0x0000a00604ac7981 */ /* 0x000568000c1e1900 */
[----:B------:R-:W1:Y:S01]  /*3d00*/  LDSM.16.M88.4 R100, [R161+0x6800] ;  /* 0x00680000a164783b */ /* 0x000e620000000200 */
[C---:B----4-:R-:W-:Y:S07]  /*3d10*/  IADD3 R170, R2.reuse, 0x18, RZ ;  /* 0x0000001802aa7810 */ /* 0x050fee0007ffe0ff */
[----:B------:R-:W-:Y:S08]  /*3d20*/  LDSM.16.M88.4 R104, [R0] ;  /* 0x000000000068783b */ /* 0x000ff00000000200 */
[----:B------:R-:W4:Y:S01]  /*3d30*/  LDSM.16.M88.4 R108, [R164+0x6000] ;  /* 0x00600000a46c783b */ /* 0x000f220000000200 */
[-C--:B--2---:R-:W-:Y:S07]  /*3d40*/  HMMA.16816.F32.BF16 R4, R32, R16.reuse, RZ ;  /* 0x000000102004723c */ /* 0x084fee00000418ff */
[----:B------:R-:W2:Y:S01]  /*3d50*/  LDSM.16.M88.4 R112, [R0+0x1000] ;  /* 0x001000000070783b */ /* 0x000ea20000000200 */
[C---:B---3--:R-:W-:Y:S07]  /*3d60*/  HMMA.16816.F32.BF16 R8, R28.reuse, R16, RZ ;  /* 0x000000101c08723c */ /* 0x048fee00000418ff */
[----:B------:R-:W3:Y:S01]  /*3d70*/  LDSM.16.M88.4 R116, [R164+0x6800] ;  /* 0x00680000a474783b */ /* 0x000ee20000000200 */
[-C--:B------:R-:W-:Y:S08]  /*3d80*/  HMMA.16816.F32.BF16 R12, R28, R18.reuse, RZ ;  /* 0x000000121c0c723c */ /* 0x080ff000000418ff */
[C---:B------:R-:W-:Y:S08]  /*3d90*/  HMMA.16816.F32.BF16 R16, R32.reuse, R18, RZ ;  /* 0x000000122010723c */ /* 0x040ff000000418ff */
[-C--:B-1----:R-:W-:Y:S08]  /*3da0*/  HMMA.16816.F32.BF16 R20, R32, R100.reuse, RZ ;  /* 0x000000642014723c */ /* 0x082ff000000418ff */
[C---:B------:R-:W-:Y:S08]  /*3db0*/  HMMA.16816.F32.BF16 R24, R28.reuse, R100, RZ ;  /* 0x000000641c18723c */ /* 0x040ff000000418ff */
[-C--:B------:R-:W-:Y:S08]  /*3dc0*/  HMMA.16816.F32.BF16 R28, R28, R102.reuse, RZ ;  /* 0x000000661c1c723c */ /* 0x080ff000000418ff */
[----:B------:R-:W-:Y:S01]  /*3dd0*/  HMMA.16816.F32.BF16 R32, R32, R102, RZ ;  /* 0x000000662020723c */ /* 0x000fe200000418ff */
[----:B------:R-:W-:Y:S07]  /*3de0*/  LDSM.16.M88.4 R100, [R120] ;  /* 0x000000007864783b */ /* 0x000fee0000000200 */
[-C--:B----4-:R-:W-:Y:S01]  /*3df0*/  HMMA.16816.F32.BF16 R4, R104, R108.reuse, R4 ;  /* 0x0000006c6804723c */ /* 0x090fe20000041804 */
[----:B------:R-:W-:Y:S07]  /*3e00*/  LDSM.16.M88.4 R120, [R120+0x1000] ;  /* 0x001000007878783b */ /* 0x000fee0000000200 */
[C---:B--2---:R-:W-:Y:S07]  /*3e10*/  HMMA.16816.F32.BF16 R8, R112.reuse, R108, R8 ;  /* 0x0000006c7008723c */ /* 0x044fee0000041808 */
[----:B------:R-:W-:Y:S01]  /*3e20*/  IABS R108, R2 ;  /* 0x00000002006c7213 */ /* 0x000fe20000000000 */
[-C--:B------:R-:W-:Y:S03]  /*3e30*/  HMMA.16816.F32.BF16 R12, R112, R110.reuse, R12 ;  /* 0x0000006e700c723c */ /* 0x080fe6000004180c */
[----:B------:R1:W2:Y:S05]  /*3e40*/  I2F R187, R108 ;  /* 0x0000006c00bb7306 */ /* 0x0002aa0000201400 */
[C---:B------:R-:W-:Y:S08]  /*3e50*/  HMMA.16816.F32.BF16 R16, R104.reuse, R110, R16 ;  /* 0x0000006e6810723c */ /* 0x040ff00000041810 */
[-C--:B---3--:R-:W-:Y:S08]  /*3e60*/  HMMA.16816.F32.BF16 R20, R104, R116.reuse, R20 ;  /* 0x000000746814723c */ /* 0x088ff00000041814 */
[C---:B------:R-:W-:Y:S01]  /*3e70*/  HMMA.16816.F32.BF16 R24, R112.reuse, R116, R24 ;  /* 0x000000747018723c */ /* 0x040fe20000041818 */
[----:B-1----:R-:W1:Y:S06]  /*3e80*/  LDSM.16.M88.4 R108, [R162+0x6000] ;  /* 0x00600000a26c783b */ /* 0x002e6c0000000200 */
[C---:B------:R-:W-:Y:S01]  /*3e90*/  IADD3 R117, R2.reuse, 0x28, RZ ;  /* 0x0000002802757810 */ /* 0x040fe20007ffe0ff */
[-C--:B------:R-:W-:Y:S03]  /*3ea0*/  HMMA.16816.F32.BF16 R28, R112, R118.reuse, R28 ;  /* 0x00000076701c723c */ /* 0x080fe6000004181c */
[----:B------:R-:W-:Y:S01]  /*3eb0*/  ISETP.GE.AND P1, PT, R117, RZ, PT ;  /* 0x000000ff7500720c */ /* 0x000fe20003f26270 */
[----:B------:R-:W3:Y:S01]  /*3ec0*/  LDSM.16.M88.4 R112, [R162+0x6800] ;  /* 0x00680000a270783b */ /* 0x000ee20000000200 */
[----:B------:R-:W-:Y:S03]  /*3ed0*/  IADD3 R116, R2, 0x27, RZ ;  /* 0x0000002702747810 */ /* 0x000fe60007ffe0ff */
[----:B------:R-:W-:Y:S04]  /*3ee0*/  HMMA.16816.F32.BF16 R32, R104, R118, R32 ;  /* 0x000000766820723c */ /* 0x000fe80000041820 */
[----:B------:R-:W-:Y:S03]  /*3ef0*/  ISETP.GE.AND P0, PT, R116, RZ, PT ;  /* 0x000000ff7400720c */ /* 0x000fe60003f06270 */
[C---:B------:R-:W-:Y:S02]  /*3f00*/  IADD3 R104, R2.reuse, 0x20, RZ ;  /* 0x0000002002687810 */ /* 0x040fe40007ffe0ff */
[----:B------:R-:W-:Y:S02]  /*3f10*/  @!P1 IADD3 R117, -R2, -0x28, RZ ;  /* 0xffffffd802759810 */ /* 0x000fe40007ffe1ff */
[----:B------:R-:W-:Y:S02]  /*3f20*/  ISETP.GE.AND P1, PT, R104, RZ, PT ;  /* 0x000000ff6800720c */ /* 0x000fe40003f26270 */
[----:B------:R-:W4:Y:S04]  /*3f30*/  I2F R182, R117 ;  /* 0x0000007500b67306 */ /* 0x000f280000201400 */
[C---:B------:R-:W-:Y:S02]  /*3f40*/  @!P0 IADD3 R116, -R2.reuse, -0x27, RZ ;  /* 0xffffffd902748810 */ /* 0x040fe40007ffe1ff */
[----:B------:R-:W-:Y:S04]  /*3f50*/  ISETP.GE.AND P0, PT, R169, RZ, PT ;  /* 0x000000ffa900720c */ /* 0x000fe80003f06270 */
[----:B------:R2:W2:Y:S01]  /*3f60*/  I2F R181, R116 ;  /* 0x0000007400b57306 */ /* 0x0004a20000201400 */
[----:B------:R-:W-:Y:S02]  /*3f70*/  @!P1 IADD3 R104, -R2, -0x20, RZ ;  /* 0xffffffe002689810 */ /* 0x000fe40007ffe1ff */
[----:B------:R-:W-:Y:S01]  /*3f80*/  ISETP.GE.AND P1, PT, R170, RZ, PT ;  /* 0x000000ffaa00720c */ /* 0x000fe20003f26270 */
[-C--:B-1----:R-:W-:Y:S05]  /*3f90*/  HMMA.16816.F32.BF16 R4, R100, R108.reuse, R4 ;  /* 0x0000006c6404723c */ /* 0x082fea0000041804 */
[C---:B------:R-:W-:Y:S01]  /*3fa0*/  @!P0 IADD3 R169, -R2.reuse, -0x1f, RZ ;  /* 0xffffffe102a98810 */ /* 0x040fe20007ffe1ff */
[----:B------:R1:W1:Y:S02]  /*3fb0*/  I2F R171, R104 ;  /* 0x0000006800ab7306 */ /* 0x0002640000201400 */
[C---:B------:R-:W-:Y:S04]  /*3fc0*/  HMMA.16816.F32.BF16 R8, R120.reuse, R108, R8 ;  /* 0x0000006c7808723c */ /* 0x040fe80000041808 */
[----:B------:R-:W-:Y:S03]  /*3fd0*/  @!P1 IADD3 R170, -R2, -0x18, RZ ;  /* 0xffffffe802aa9810 */ /* 0x000fe60007ffe1ff */
[----:B------:R-:W-:Y:S01]  /*3fe0*/  IMAD.IADD R108, R0, 0x1, R156 ;  /* 0x00000001006c7824 */ /* 0x000fe200078e029c */
[-C--:B------:R-:W-:Y:S01]  /*3ff0*/  HMMA.16816.F32.BF16 R12, R120, R110.reuse, R12 ;  /* 0x0000006e780c723c */ /* 0x080fe2000004180c */
[----:B------:R-:W4:Y:S01]  /*4000*/  I2F R169, R169 ;  /* 0x000000a900a97306 */ /* 0x000f220000201400 */
[----:B--2---:R-:W-:Y:S02]  /*4010*/  LDSM.16.M88.4 R116, [R163+0x6000] ;  /* 0x00600000a374783b */ /* 0x004fe40000000200 */
[C---:B------:R-:W-:Y:S02]  /*4020*/  IADD3 R0, R2.reuse, 0x17, RZ ;  /* 0x0000001702007810 */ /* 0x040fe40007ffe0ff */
[----:B------:R-:W-:Y:S02]  /*4030*/  IADD3 R156, R2, -0x8, RZ ;  /* 0xfffffff8029c7810 */ /* 0x000fe40007ffe0ff */
[C---:B------:R-:W-:Y:S03]  /*4040*/  HMMA.16816.F32.BF16 R16, R100.reuse, R110, R16 ;  /* 0x0000006e6410723c */ /* 0x040fe60000041810 */
[----:B------:R-:W2:Y:S01]  /*4050*/  I2F R170, R170 ;  /* 0x000000aa00aa7306 */ /* 0x000ea20000201400 */
[----:B------:R-:W-:Y:S01]  /*4060*/  ISETP.GE.AND P0, PT, R0, RZ, PT ;  /* 0x000000ff0000720c */ /* 0x000fe20003f06270 */
[----:B-1----:R-:W1:Y:S01]  /*4070*/  LDSM.16.M88.4 R104, [R108] ;  /* 0x000000006c68783b */ /* 0x002e620000000200 */
[----:B------:R-:W-:Y:S02]  /*4080*/  ISETP.GE.AND P1, PT, R156, RZ, PT ;  /* 0x000000ff9c00720c */ /* 0x000fe40003f26270 */
[-C--:B---3--:R-:W-:Y:S05]  /*4090*/  HMMA.16816.F32.BF16 R20, R100, R112.reuse, R20 ;  /* 0x000000706414723c */ /* 0x088fea0000041814 */
[----:B------:R-:W3:Y:S03]  /*40a0*/  LDSM.16.M88.4 R108, [R108+0x1000] ;  /* 0x001000006c6c783b */ /* 0x000ee60000000200 */
[C---:B------:R-:W-:Y:S04]  /*40b0*/  HMMA.16816.F32.BF16 R24, R120.reuse, R112, R24 ;  /* 0x000000707818723c */ /* 0x040fe80000041818 */
[C---:B------:R-:W-:Y:S02]  /*40c0*/  @!P0 IADD3 R0, -R2.reuse, -0x17, RZ ;  /* 0xffffffe902008810 */ /* 0x040fe40007ffe1ff */
[C---:B------:R-:W-:Y:S02]  /*40d0*/  @!P1 IADD3 R156, -R2.reuse, 0x8, RZ ;  /* 0x00000008029c9810 */ /* 0x040fe40007ffe1ff */
[-C--:B------:R-:W-:Y:S01]  /*40e0*/  HMMA.16816.F32.BF16 R28, R120, R114.reuse, R28 ;  /* 0x00000072781c723c */ /* 0x080fe2000004181c */
[----:B------:R2:W2:Y:S03]  /*40f0*/  I2F R121, R0 ;  /* 0x0000000000797306 */ /* 0x0004a60000201400 */
[C---:B------:R-:W-:Y:S02]  /*4100*/  IADD3 R112, R2.reuse, -0x9, RZ ;  /* 0xfffffff702707810 */ /* 0x040fe40007ffe0ff */
[----:B------:R-:W-:Y:S02]  /*4110*/  IADD3 R113, R2, -0x11, RZ ;  /* 0xffffffef02717810 */ /* 0x000fe40007ffe0ff */
[----:B------:R-:W-:Y:S01]  /*4120*/  ISETP.GE.AND P0, PT, R112, RZ, PT ;  /* 0x000000ff7000720c */ /* 0x000fe20003f06270 */
[----:B------:R-:W-:Y:S01]  /*4130*/  HMMA.16816.F32.BF16 R32, R100, R114, R32 ;  /* 0x000000726420723c */ /* 0x000fe20000041820 */
[----:B------:R-:W4:Y:S01]  /*4140*/  LDSM.16.M88.4 R100, [R163+0x6800] ;  /* 0x00680000a364783b */ /* 0x000f220000000200 */
[----:B------:R-:W4:Y:S05]  /*4150*/  I2F R156, R156 ;  /* 0x0000009c009c7306 */ /* 0x000f2a0000201400 */
[C---:B------:R-:W-:Y:S05]  /*4160*/  IADD3 R114, R2.reuse, -0x19, RZ ;  /* 0xffffffe702727810 */ /* 0x040fea0007ffe0ff */
[C---:B------:R-:W-:Y:S01]  /*4170*/  @!P0 IADD3 R112, -R2.reuse, 0x9, RZ ;  /* 0x0000000902708810 */ /* 0x040fe20007ffe1ff */
[-C--:B-1----:R-:W-:Y:S03]  /*4180*/  HMMA.16816.F32.BF16 R4, R104, R116.reuse, R4 ;  /* 0x000000746804723c */ /* 0x082fe60000041804 */
[----:B------:R1:W1:Y:S02]  /*4190*/  I2F R120, R112 ;  /* 0x0000007000787306 */ /* 0x0002640000201400 */
[----:B--2---:R-:W-:Y:S02]  /*41a0*/  IADD3 R0, R2, -0x10, RZ ;  /* 0xfffffff002007810 */ /* 0x004fe40007ffe0ff */
[----:B------:R-:W-:Y:S01]  /*41b0*/  ISETP.GE.AND P0, PT, R113, RZ, PT ;  /* 0x000000ff7100720c */ /* 0x000fe20003f06270 */
[C---:B---3--:R-:W-:Y:S04]  /*41c0*/  HMMA.16816.F32.BF16 R8, R108.reuse, R116, R8 ;  /* 0x000000746c08723c */ /* 0x048fe80000041808 */
[----:B------:R-:W-:Y:S04]  /*41d0*/  ISETP.GE.AND P1, PT, R0, RZ, PT ;  /* 0x000000ff0000720c */ /* 0x000fe80003f26270 */
[-C--:B------:R-:W-:Y:S04]  /*41e0*/  HMMA.16816.F32.BF16 R12, R108, R118.reuse, R12 ;  /* 0x000000766c0c723c */ /* 0x080fe8000004180c */
[----:B------:R-:W-:Y:S04]  /*41f0*/  @!P0 IADD3 R113, -R2, 0x11, RZ ;  /* 0x0000001102718810 */ /* 0x000fe80007ffe1ff */
[-C--:B------:R-:W-:Y:S01]  /*4200*/  FFMA.FTZ R5, R178, -R168.reuse, R5 ;  /* 0x800000a8b2057223 */ /* 0x080fe20000010005 */
[C---:B------:R-:W-:Y:S01]  /*4210*/  @!P1 IADD3 R0, -R2.reuse, 0x10, RZ ;  /* 0x0000001002009810 */ /* 0x040fe20007ffe1ff */
[----:B------:R2:W-:Y:S01]  /*4220*/  I2F R115, R113 ;  /* 0x0000007100737306 */ /* 0x0005e20000201400 */
[C---:B------:R-:W-:Y:S04]  /*4230*/  HMMA.16816.F32.BF16 R16, R104.reuse, R118, R16 ;  /* 0x000000766810723c */ /* 0x040fe80000041810 */
[-C--:B------:R-:W-:Y:S01]  /*4240*/  FFMA.FTZ R6, R179, -R168.reuse, R6 ;  /* 0x800000a8b3067223 */ /* 0x080fe20000010006 */
[----:B-1----:R-:W-:Y:S01]  /*4250*/  IADD3 R112, R2, 0x10, RZ ;  /* 0x0000001002707810 */ /* 0x002fe20007ffe0ff */
[-C--:B------:R-:W-:Y:S02]  /*4260*/  FFMA.FTZ R7, R177, -R168.reuse, R7 ;  /* 0x800000a8b1077223 */ /* 0x080fe40000010007 */
[-C--:B------:R-:W-:Y:S01]  /*4270*/  FFMA.FTZ R4, R187, -R168.reuse, R4 ;  /* 0x800000a8bb047223 */ /* 0x080fe20000010004 */
[----:B------:R1:W3:Y:S01]  /*4280*/  I2F R116, R0 ;  /* 0x0000000000747306 */ /* 0x0002e20000201400 */
[----:B------:R-:W-:Y:S01]  /*4290*/  ISETP.GE.AND P1, PT, R112, RZ, PT ;  /* 0x000000ff7000720c */ /* 0x000fe20003f26270 */
[-C--:B----4-:R-:W-:Y:S03]  /*42a0*/  HMMA.16816.F32.BF16 R20, R104, R100.reuse, R20 ;  /* 0x000000646814723c */ /* 0x090fe60000041814 */
[-C--:B------:R-:W-:Y:S02]  /*42b0*/  FFMA.FTZ R10, R182, -R168.reuse, R10 ;  /* 0x800000a8b60a7223 */ /* 0x080fe4000001000a */
[-C--:B------:R-:W-:Y:S02]  /*42c0*/  FFMA.FTZ R11, R181, -R168.reuse, R11 ;  /* 0x800000a8b50b7223 */ /* 0x080fe4000001000b */
[-C--:B------:R-:W-:Y:S01]  /*42d0*/  FFMA.FTZ R8, R171, -R168.reuse, R8 ;  /* 0x800000a8ab087223 */ /* 0x080fe20000010008 */
[C---:B------:R-:W-:Y:S04]  /*42e0*/  HMMA.16816.F32.BF16 R24, R108.reuse, R100, R24 ;  /* 0x000000646c18723c */ /* 0x040fe80000041818 */
[-C--:B------:R-:W-:Y:S01]  /*42f0*/  FFMA.FTZ R9, R169, -R168.reuse, R9 ;  /* 0x800000a8a9097223 */ /* 0x080fe20000010009 */
[C---:B--2---:R-:W-:Y:S01]  /*4300*/  IADD3 R113, R2.reuse, -0x18, RZ ;  /* 0xffffffe802717810 */ /* 0x044fe20007ffe0ff */
[-C--:B------:R-:W-:Y:S01]  /*4310*/  FFMA.FTZ R14, R171, -R168.reuse, R14 ;  /* 0x800000a8ab0e7223 */ /* 0x080fe2000001000e */
[----:B------:R-:W-:Y:S01]  /*4320*/  @!P1 IADD3 R112, -R2, -0x10, RZ ;  /* 0xfffffff002709810 */ /* 0x000fe20007ffe1ff */
[-C--:B------:R-:W-:Y:S01]  /*4330*/  FFMA.FTZ R15, R169, -R168.reuse, R15 ;  /* 0x800000a8a90f7223 */ /* 0x080fe2000001000f */
[----:B------:R-:W-:Y:S01]  /*4340*/  ISETP.GE.AND P3, PT, R113, RZ, PT ;  /* 0x000000ff7100720c */ /* 0x000fe20003f66270 */
[-C--:B------:R-:W-:Y:S03]  /*4350*/  HMMA.16816.F32.BF16 R28, R108, R102.reuse, R28 ;  /* 0x000000666c1c723c */ /* 0x080fe6000004181c */
[-C--:B------:R-:W-:Y:S01]  /*4360*/  FFMA.FTZ R12, R170, -R168.reuse, R12 ;  /* 0x800000a8aa0c7223 */ /* 0x080fe2000001000c */
[----:B-1----:R-:W-:Y:S01]  /*4370*/  IADD3 R0, R2, 0xf, RZ ;  /* 0x0000000f02007810 */ /* 0x002fe20007ffe0ff */
[-C--:B------:R-:W-:Y:S01]  /*4380*/  FFMA.FTZ R13, R121, -R168.reuse, R13 ;  /* 0x800000a8790d7223 */ /* 0x080fe2000001000d */
[----:B------:R-:W-:Y:S01]  /*4390*/  ISETP.GE.AND P1, PT, R114, RZ, PT ;  /* 0x000000ff7200720c */ /* 0x000fe20003f26270 */
[-C--:B------:R-:W-:Y:S01]  /*43a0*/  FFMA.FTZ R19, R178, -R168.reuse, R19 ;  /* 0x800000a8b2137223 */ /* 0x080fe20000010013 */
[----:B------:R-:W-:Y:S01]  /*43b0*/  ISETP.GE.AND P0, PT, R0, RZ, PT ;  /* 0x000000ff0000720c */ /* 0x000fe20003f06270 */
[-C--:B------:R-:W-:Y:S01]  /*43c0*/  FFMA.FTZ R18, R187, -R168.reuse, R18 ;  /* 0x800000a8bb127223 */ /* 0x080fe20000010012 */
[----:B------:R-:W1:Y:S01]  /*43d0*/  I2F R112, R112 ;  /* 0x0000007000707306 */ /* 0x000e620000201400 */
[----:B------:R-:W-:Y:S01]  /*43e0*/  HMMA.16816.F32.BF16 R32, R104, R102, R32 ;  /* 0x000000666820723c */ /* 0x000fe20000041820 */
[----:B------:R-:W-:Y:S03]  /*43f0*/  IMAD.MOV.U32 R109, RZ, RZ, c[0x0][0x2e4] ;  /* 0x0000b900ff6d7624 */ /* 0x000fe600078e00ff */
[-C--:B------:R-:W-:Y:S01]  /*4400*/  FFMA.FTZ R16, R156, -R168.reuse, R16 ;  /* 0x800000a89c107223 */ /* 0x080fe20000010010 */
[----:B------:R-:W-:Y:S01]  /*4410*/  @!P3 IADD3 R113, -R2, 0x18, RZ ;  /* 0x000000180271b810 */ /* 0x000fe20007ffe1ff */
[-C--:B------:R-:W-:Y:S02]  /*4420*/  FFMA.FTZ R17, R120, -R168.reuse, R17 ;  /* 0x800000a878117223 */ /* 0x080fe40000010011 */
[-C--:B------:R-:W-:Y:S01]  /*4430*/  FFMA.FTZ R22, R156, -R168.reuse, R22 ;  /* 0x800000a89c167223 */ /* 0x080fe20000010016 */
[----:B------:R-:W-:Y:S02]  /*4440*/  @!P1 IADD3 R114, -R2, 0x19, RZ ;  /* 0x0000001902729810 */ /* 0x000fe40007ffe1ff */
[----:B------:R-:W2:Y:S01]  /*4450*/  I2F R113, R113 ;  /* 0x0000007100717306 */ /* 0x000ea20000201400 */
[-C--:B------:R-:W-:Y:S01]  /*4460*/  FFMA.FTZ R23, R120, -R168.reuse, R23 ;  /* 0x800000a878177223 */ /* 0x080fe20000010017 */
[----:B------:R-:W-:Y:S01]  /*4470*/  @!P0 IADD3 R0, -R2, -0xf, RZ ;  /* 0xfffffff102008810 */ /* 0x000fe20007ffe1ff */
[-C--:B---3--:R-:W-:Y:S01]  /*4480*/  FFMA.FTZ R20, R116, -R168.reuse, R20 ;  /* 0x800000a874147223 */ /* 0x088fe20000010014 */
[----:B------:R-:W-:Y:S01]  /*4490*/  ISETP.GE.AND P0, PT, R176, R231, PT ;  /* 0x000000e7b000720c */ /* 0x000fe20003f06270 */
[-C--:B------:R-:W-:Y:S02]  /*44a0*/  FFMA.FTZ R21, R115, -R168.reuse, R21 ;  /* 0x800000a873157223 */ /* 0x080fe40000010015 */
[-C--:B------:R-:W-:Y:S02]  /*44b0*/  FFMA.FTZ R26, R170, -R168.reuse, R26 ;  /* 0x800000a8aa1a7223 */ /* 0x080fe4000001001a */
[-C--:B------:R-:W-:Y:S01]  /*44c0*/  FFMA.FTZ R27, R121, -R168.reuse, R27 ;  /* 0x800000a8791b7223 */ /* 0x080fe2000001001b */
[----:B------:R-:W3:Y:S01]  /*44d0*/  I2F R0, R0 ;  /* 0x0000000000007306 */ /* 0x000ee20000201400 */
[-C--:B------:R-:W-:Y:S02]  /*44e0*/  FFMA.FTZ R28, R179, -R168.reuse, R28 ;  /* 0x800000a8b31c7223 */ /* 0x080fe4000001001c */
[CC--:B-1----:R-:W-:Y:S02]  /*44f0*/  FFMA.FTZ R24, R112.reuse, -R168.reuse, R24 ;  /* 0x800000a870187223 */ /* 0x0c2fe40000010018 */
[-C--:B------:R-:W-:Y:S02]  /*4500*/  FFMA.FTZ R29, R177, -R168.reuse, R29 ;  /* 0x800000a8b11d7223 */ /* 0x080fe4000001001d */
[-C--:B------:R-:W-:Y:S02]  /*4510*/  FFMA.FTZ R30, R112, -R168.reuse, R30 ;  /* 0x800000a8701e7223 */ /* 0x080fe4000001001e */
[-C--:B------:R-:W-:Y:S01]  /*4520*/  FFMA.FTZ R34, R116, -R168.reuse, R34 ;  /* 0x800000a874227223 */ /* 0x080fe20000010022 */
[----:B------:R-:W1:Y:S01]  /*4530*/  I2F R114, R114 ;  /* 0x0000007200727306 */ /* 0x000e620000201400 */
[-C--:B------:R-:W-:Y:S02]  /*4540*/  FFMA.FTZ R35, R115, -R168.reuse, R35 ;  /* 0x800000a873237223 */ /* 0x080fe40000010023 */
[----:B------:R-:W-:Y:S02]  /*4550*/  IMAD.MOV.U32 R182, RZ, RZ, R185 ;  /* 0x000000ffffb67224 */ /* 0x000fe400078e00b9 */
[-C--:B--2---:R-:W-:Y:S02]  /*4560*/  FFMA.FTZ R32, R113, -R168.reuse, R32 ;  /* 0x800000a871207223 */ /* 0x084fe40000010020 */
[CC--:B---3--:R-:W-:Y:S02]  /*4570*/  FFMA.FTZ R25, R0.reuse, -R168.reuse, R25 ;  /* 0x800000a800197223 */ /* 0x0c8fe40000010019 */
[-C--:B------:R-:W-:Y:S02]  /*4580*/  FFMA.FTZ R31, R0, -R168.reuse, R31 ;  /* 0x800000a8001f7223 */ /* 0x080fe4000001001f */
[----:B-1----:R-:W-:Y:S01]  /*4590*/  FFMA.FTZ R33, R114, -R168, R33 ;  /* 0x800000a872217223 */ /* 0x002fe20000010021 */
[----:B------:R-:W-:-:S05]  /*45a0*/  @!P0 BRA `(.L_x_364) ;  /* 0x0000009000008947 */ /* 0x000fca0003800000 */
[C---:B------:R-:W-:Y:S01]  /*45b0*/  IADD3 R100, R216.reuse, 0x80, RZ ;  /* 0x00000080d8647810 */ /* 0x040fe20007ffe0ff */
[----:B------:R-:W-:Y:S01]  /*45c0*/  IMAD.IADD R0, R216, 0x1, R206 ;  /* 0x00000001d8007824 */ /* 0x000fe200078e02ce */
[----:B------:R-:W-:Y:S01]  /*45d0*/  IADD3 R2, R176, 0x40, RZ ;  /* 0x00000040b0027810 */ /* 0x000fe20007ffe0ff */
[----:B------:R-:W-:Y:S01]  /*45e0*/  IMAD.MOV.U32 R109, RZ, RZ, R207 ;  /* 0x000000ffff6d7224 */ /* 0x000fe200078e00cf */
[----:B------:R-:W-:Y:S02]  /*45f0*/  ISETP.LT.AND P0, PT, R100, R184, PT ;  /* 0x000000b86400720c */ /* 0x000fe40003f01270 */
[----:B------:R-:W-:Y:S04]  /*4600*/  IADD3 R0, R207, R0, -R184 ;  /* 0x00000000cf007210 */ /* 0x000fe80007ffe8b8 */
[----:B------:R-:W-:Y:S11]  /*4610*/  ISETP.GE.AND P1, PT, R2, R0, PT ;  /* 0x000000000200720c */ /* 0x000ff60003f26270 */
[----:B------:R-:W-:Y:S02]  /*4620*/  @!UPT UIADD3 URZ, URZ, URZ, URZ ;  /* 0x0000003f3f3ff290 */ /* 0x000fe4000fffe03f */
[----:B------:R-:W-:-:S05]  /*4630*/  @!P1 BRA P0, `(.L_x_365) ;  /* 0x0000080000009947 */ /* 0x000fca0000000000 */
.L_x_364:
[----:B------:R-:W-:Y:S01]  /*4640*/  IADD3 R100, R184, 0x1, -R206 ;  /* 0x00000001b8647810 */ /* 0x000fe20007ffe8ce */
[----:B------:R-:W-:Y:S01]  /*4650*/  IMAD.IADD R2, R232, 0x1, R176 ;  /* 0x00000001e8027824 */ /* 0x000fe200078e02b0 */
[----:B------:R-:W-:Y:S01]  /*4660*/  IADD3 R101, -R109, R184, -R206 ;  /* 0x000000b86d657210 */ /* 0x000fe20007ffe9ce */
[----:B------:R-:W-:Y:S01]  /*4670*/  IMAD R0, R225, 0x80, R235 ;  /* 0x00000080e1007824 */ /* 0x000fe200078e02eb */
[----:B------:R-:W-:Y:S01]  /*4680*/  IADD3 R100, R100, c[0x0][0x2e8], RZ ;  /* 0x0000ba0064647a10 */ /* 0x000fe20007ffe0ff */
[----:B------:R-:W-:Y:S01]  /*4690*/  IMAD.MOV.U32 R207, RZ, RZ, R109 ;  /* 0x000000ffffcf7224 */ /* 0x000fe200078e006d */
[C---:B------:R-:W-:Y:S01]  /*46a0*/  IADD3 R104, R2.reuse, 0x8, RZ ;  /* 0x0000000802687810 */ /* 0x040fe20007ffe0ff */
[C---:B------:R-:W-:Y:S01]  /*46b0*/  IMAD.IADD R110, R2.reuse, 0x1, R101 ;  /* 0x00000001026e7824 */ /* 0x040fe200078e0265 */
[C---:B------:R-:W-:Y:S01]  /*46c0*/  IADD3 R103, R2.reuse, 0x20, RZ ;  /* 0x0000002002677810 */ /* 0x040fe20007ffe0ff */
[C---:B------:R-:W-:Y:S01]  /*46d0*/  IMAD.IADD R111, R2.reuse, 0x1, R100 ;  /* 0x00000001026f7824 */ /* 0x040fe200078e0264 */
[----:B------:R-:W-:Y:S01]  /*46e0*/  IADD3 R102, R2, 0x28, RZ ;  /* 0x0000002802667810 */ /* 0x000fe20007ffe0ff */
[----:B------:R-:W-:Y:S01]  /*46f0*/  IMAD.IADD R113, R100, 0x1, R104 ;  /* 0x0000000164717824 */ /* 0x000fe200078e0268 */
[----:B------:R-:W-:Y:S01]  /*4700*/  IADD3 R108, R0, 0x1, RZ ;  /* 0x00000001006c7810 */ /* 0x000fe20007ffe0ff */
[C-C-:B------:R-:W-:Y:S01]  /*4710*/  IMAD.IADD R116, R100.reuse, 0x1, R103.reuse ;  /* 0x0000000164747824 */ /* 0x140fe200078e0267 */
[----:B------:R-:W-:Y:S01]  /*4720*/  IMNMX R2, RZ, R110, !PT ;  /* 0x0000006eff027217 */ /* 0x000fe20007800200 */
[----:B------:R-:W-:Y:S01]  /*4730*/  IMAD.IADD R112, R100, 0x1, R102 ;  /* 0x0000000164707824 */ /* 0x000fe200078e0266 */
[C---:B------:R-:W-:Y:S01]  /*4740*/  IADD3 R107, R0.reuse, 0x8, RZ ;  /* 0x00000008006b7810 */ /* 0x040fe20007ffe0ff */
[C---:B------:R-:W-:Y:S01]  /*4750*/  IMAD.IADD R114, R101.reuse, 0x1, R104 ;  /* 0x0000000165727824 */ /* 0x040fe200078e0268 */
[C---:B------:R-:W-:Y:S01]  /*4760*/  IADD3 R106, R0.reuse, 0x9, RZ ;  /* 0x00000009006a7810 */ /* 0x040fe20007ffe0ff */
[----:B------:R-:W-:Y:S01]  /*4770*/  IMAD.IADD R117, R101, 0x1, R103 ;  /* 0x0000000165757824 */ /* 0x000fe200078e0267 */
[----:B------:R-:W-:Y:S01]  /*4780*/  IMNMX R100, R111, R184, PT ;  /* 0x000000b86f647217 */ /* 0x000fe20003800200 */
[----:B------:R-:W-:Y:S01]  /*4790*/  IMAD.IADD R115, R101, 0x1, R102 ;  /* 0x0000000165737824 */ /* 0x000fe200078e0266 */
[-C--:B------:R-:W-:Y:S02]  /*47a0*/  ISETP.GE.AND P1, PT, R0, R2.reuse, PT ;  /* 0x000000020000720c */ /* 0x080fe40003f26270 */
[-C--:B------:R-:W-:Y:S02]  /*47b0*/  ISETP.GE.AND P0, PT, R108, R2.reuse, PT ;  /* 0x000000026c00720c */ /* 0x080fe40003f06270 */
[C---:B------:R-:W-:Y:S02]  /*47c0*/  IADD3 R105, R0.reuse, 0x10, RZ ;  /* 0x0000001000697810 */ /* 0x040fe40007ffe0ff */
[C---:B------:R-:W-:Y:S02]  /*47d0*/  IADD3 R104, R0.reuse, 0x11, RZ ;  /* 0x0000001100687810 */ /* 0x040fe40007ffe0ff */
[C---:B------:R-:W-:Y:S02]  /*47e0*/  IADD3 R103, R0.reuse, 0x18, RZ ;  /* 0x0000001800677810 */ /* 0x040fe40007ffe0ff */
[----:B------:R-:W-:Y:S02]  /*47f0*/  IADD3 R102, R0, 0x19, RZ ;  /* 0x0000001900667810 */ /* 0x000fe40007ffe0ff */
[-C--:B------:R-:W-:Y:S02]  /*4800*/  ISETP.GE.AND P6, PT, R107, R2.reuse, PT ;  /* 0x000000026b00720c */ /* 0x080fe40003fc6270 */
[----:B------:R-:W-:Y:S02]  /*4810*/  ISETP.GE.AND P5, PT, R106, R2, PT ;  /* 0x000000026a00720c */ /* 0x000fe40003fa6270 */
[-C--:B------:R-:W-:Y:S02]  /*4820*/  ISETP.GE.OR P1, PT, R0, R100.reuse, !P1 ;  /* 0x000000640000720c */ /* 0x080fe40004f26670 */
[----:B------:R-:W-:Y:S02]  /*4830*/  ISETP.GE.OR P0, PT, R108, R100, !P0 ;  /* 0x000000646c00720c */ /* 0x000fe40004706670 */
        /* <DEDUP_REMOVED lines=26> */
[----:B------:R-:W-:Y:S02]  /*49e0*/  FSEL R33, R33, -INF , !P0 ;  /* 0xff80000021217808 */ /* 0x000fe40004000000 */
        /* <DEDUP_REMOVED lines=23> */
[----:B------:R-:W-:Y:S02]  /*4b60*/  ISETP.GE.OR P1, PT, R107, R101, !P1 ;  /* 0x000000656b00720c */ /* 0x000fe40004f26670 */
        /* <DEDUP_REMOVED lines=14> */
[----:B------:R-:W-:Y:S02]  /*4c50*/  ISETP.GE.AND P0, PT, R108, R100, PT ;  /* 0x000000646c00720c */ /* 0x000fe40003f06270 */
[-C--:B------:R-:W-:Y:S02]  /*4c60*/  ISETP.GE.OR P6, PT, R105, R101.reuse, !P6 ;  /* 0x000000656900720c */ /* 0x080fe400077c6670 */
[-C--:B------:R-:W-:Y:S02]  /*4c70*/  ISETP.GE.OR P5, PT, R104, R101.reuse, !P5 ;  /* 0x000000656800720c */ /* 0x080fe40006fa6670 */
[-C--:B------:R-:W-:Y:S02]  /*4c80*/  ISETP.GE.OR P4, PT, R103, R101.reuse, !P4 ;  /* 0x000000656700720c */ /* 0x080fe40006786670 */
[----:B------:R-:W-:Y:S02]  /*4c90*/  ISETP.GE.OR P3, PT, R102, R101, !P3 ;  /* 0x000000656600720c */ /* 0x000fe40005f66670 */
[-C--:B------:R-:W-:Y:S02]  /*4ca0*/  ISETP.GE.OR P1, PT, R0, R2.reuse, !P1 ;  /* 0x000000020000720c */ /* 0x080fe40004f26670 */
[----:B------:R-:W-:Y:S02]  /*4cb0*/  ISETP.GE.OR P0, PT, R108, R2, !P0 ;  /* 0x000000026c00720c */ /* 0x000fe40004706670 */
        /* <DEDUP_REMOVED lines=24> */
.L_x_365:
[C---:B------:R-:W-:Y:S01]  /*4e40*/  FMUL.FTZ R100, R211.reuse, 1.4426950216293334961 ;  /* 0x3fb8aa3bd3647820 */ /* 0x040fe20000410000 */
[----:B------:R-:W-:Y:S01]  /*4e50*/  FSETP.NEU.FTZ.AND P0, PT, R211, -INF , PT ;  /* 0xff800000d300780b */ /* 0x000fe20003f1d000 */
[----:B------:R-:W-:Y:S01]  /*4e60*/  FMUL.FTZ R2, R208, 1.4426950216293334961 ;  /* 0x3fb8aa3bd0027820 */ /* 0x000fe20000410000 */
[----:B------:R-:W-:Y:S01]  /*4e70*/  MOV R156, 0x40 ;  /* 0x00000040009c7802 */ /* 0x000fe20000000f00 */
[----:B------:R-:W-:Y:S01]  /*4e80*/  FMUL.FTZ R0, R209, 1.4426950216293334961 ;  /* 0x3fb8aa3bd1007820 */ /* 0x000fe20000410000 */
[----:B------:R-:W-:Y:S02]  /*4e90*/  FSEL R100, R100, RZ, P0 ;  /* 0x000000ff64647208 */ /* 0x000fe40000000000 */
[----:B------:R-:W-:Y:S02]  /*4ea0*/  FSETP.NEU.FTZ.AND P0, PT, R210, -INF , PT ;  /* 0xff800000d200780b */ /* 0x000fe40003f1d000 */
[----:B------:R-:W-:Y:S01]  /*4eb0*/  SEL R156, R156, 0xffffffc0, !P2 ;  /* 0xffffffc09c9c7807 */ /* 0x000fe20005000000 */
[--C-:B------:R-:W-:Y:S01]  /*4ec0*/  FFMA.FTZ R4, R4, c[0x0][0x23c], -R100.reuse ;  /* 0x00008f0004047a23 */ /* 0x100fe20000010864 */
[----:B------:R-:W-:Y:S01]  /*4ed0*/  ISETP.GT.AND P6, PT, R186, R222, PT ;  /* 0x000000deba00720c */ /* 0x000fe20003fc4270 */
[--C-:B------:R-:W-:Y:S02]  /*4ee0*/  FFMA.FTZ R32, R32, c[0x0][0x23c], -R100.reuse ;  /* 0x00008f0020207a23 */ /* 0x100fe40000010864 */
[----:B------:R1:W-:Y:S01]  /*4ef0*/  MUFU.EX2 R116, R4 ;  /* 0x0000000400747308 */ /* 0x0003e20000000800 */
[--C-:B------:R-:W-:Y:S02]  /*4f00*/  FFMA.FTZ R5, R5, c[0x0][0x23c], -R100.reuse ;  /* 0x00008f0005057a23 */ /* 0x100fe40000010864 */
[--C-:B------:R-:W-:Y:S02]  /*4f10*/  FFMA.FTZ R16, R16, c[0x0][0x23c], -R100.reuse ;  /* 0x00008f0010107a23 */ /* 0x100fe40000010864 */
[--C-:B------:R-:W-:Y:S02]  /*4f20*/  FFMA.FTZ R17, R17, c[0x0][0x23c], -R100.reuse ;  /* 0x00008f0011117a23 */ /* 0x100fe40000010864 */
[--C-:B------:R-:W-:Y:S02]  /*4f30*/  FFMA.FTZ R20, R20, c[0x0][0x23c], -R100.reuse ;  /* 0x00008f0014147a23 */ /* 0x100fe40000010864 */
[--C-:B------:R-:W-:Y:S01]  /*4f40*/  FFMA.FTZ R21, R21, c[0x0][0x23c], -R100.reuse ;  /* 0x00008f0015157a23 */ /* 0x100fe20000010864 */
[----:B------:R-:W2:Y:S01]  /*4f50*/  MUFU.EX2 R115, R5 ;  /* 0x0000000500737308 */ /* 0x000ea20000000800 */
[----:B------:R-:W-:Y:S09]  /*4f60*/  FFMA.FTZ R100, R33, c[0x0][0x23c], -R100 ;  /* 0x00008f0021647a23 */ /* 0x000ff20000010864 */
[----:B------:R-:W-:Y:S01]  /*4f70*/  MUFU.EX2 R198, R16 ;  /* 0x0000001000c67308 */ /* 0x000fe20000000800 */
[----:B-1----:R-:W-:Y:S05]  /*4f80*/  FMUL.FTZ R4, R210, 1.4426950216293334961 ;  /* 0x3fb8aa3bd2047820 */ /* 0x002fea0000410000 */
[----:B------:R-:W-:Y:S04]  /*4f90*/  FSEL R4, R4, RZ, P0 ;  /* 0x000000ff04047208 */ /* 0x000fe80000000000 */
[----:B------:R-:W-:Y:S01]  /*4fa0*/  MUFU.EX2 R203, R17 ;  /* 0x0000001100cb7308 */ /* 0x000fe20000000800 */
[----:B------:R-:W-:Y:S01]  /*4fb0*/  FSETP.NEU.FTZ.AND P0, PT, R208, -INF , PT ;  /* 0xff800000d000780b */ /* 0x000fe20003f1d000 */
[--C-:B------:R-:W-:Y:S03]  /*4fc0*/  FFMA.FTZ R34, R34, c[0x0][0x23c], -R4.reuse ;  /* 0x00008f0022227a23 */ /* 0x100fe60000010804 */
[----:B------:R-:W-:Y:S01]  /*4fd0*/  FSEL R2, R2, RZ, P0 ;  /* 0x000000ff02027208 */ /* 0x000fe20000000000 */
[--C-:B------:R-:W-:Y:S01]  /*4fe0*/  FFMA.FTZ R6, R6, c[0x0][0x23c], -R4.reuse ;  /* 0x00008f0006067a23 */ /* 0x100fe20000010804 */
[----:B------:R-:W-:Y:S01]  /*4ff0*/  FSETP.NEU.FTZ.AND P0, PT, R209, -INF , PT ;  /* 0xff800000d100780b */ /* 0x000fe20003f1d000 */
[----:B------:R-:W-:Y:S02]  /*5000*/  FFMA.FTZ R7, R7, c[0x0][0x23c], -R4 ;  /* 0x00008f0007077a23 */ /* 0x000fe40000010804 */
[----:B------:R-:W-:Y:S01]  /*5010*/  MUFU.EX2 R114, R6 ;  /* 0x0000000600727308 */ /* 0x000fe20000000800 */
[----:B------:R-:W-:Y:S01]  /*5020*/  FFMA.FTZ R28, R28, c[0x0][0x23c], -R2 ;  /* 0x00008f001c1c7a23 */ /* 0x000fe20000010802 */
[----:B------:R-:W-:Y:S01]  /*5030*/  FSEL R0, R0, RZ, P0 ;  /* 0x000000ff00007208 */ /* 0x000fe20000000000 */
[--C-:B------:R-:W-:Y:S02]  /*5040*/  FFMA.FTZ R18, R18, c[0x0][0x23c], -R4.reuse ;  /* 0x00008f0012127a23 */ /* 0x100fe40000010804 */
[----:B------:R-:W-:Y:S02]  /*5050*/  FFMA.FTZ R19, R19, c[0x0][0x23c], -R4 ;  /* 0x00008f0013137a23 */ /* 0x000fe40000010804 */
[--C-:B------:R-:W-:Y:S02]  /*5060*/  FFMA.FTZ R8, R8, c[0x0][0x23c], -R2.reuse ;  /* 0x00008f0008087a23 */ /* 0x100fe40000010802 */
[--C-:B------:R-:W-:Y:S01]  /*5070*/  FFMA.FTZ R9, R9, c[0x0][0x23c], -R2.reuse ;  /* 0x00008f0009097a23 */ /* 0x100fe20000010802 */
[----:B------:R-:W1:Y:S01]  /*5080*/  MUFU.EX2 R113, R7 ;  /* 0x0000000700717308 */ /* 0x000e620000000800 */
[--C-:B------:R-:W-:Y:S02]  /*5090*/  FFMA.FTZ R12, R12, c[0x0][0x23c], -R2.reuse ;  /* 0x00008f000c0c7a23 */ /* 0x100fe40000010802 */
[----:B------:R-:W-:Y:S02]  /*50a0*/  FFMA.FTZ R13, R13, c[0x0][0x23c], -R2 ;  /* 0x00008f000d0d7a23 */ /* 0x000fe40000010802 */
[--C-:B------:R-:W-:Y:S02]  /*50b0*/  FFMA.FTZ R22, R22, c[0x0][0x23c], -R4.reuse ;  /* 0x00008f0016167a23 */ /* 0x100fe40000010804 */
[--C-:B------:R-:W-:Y:S02]  /*50c0*/  FFMA.FTZ R23, R23, c[0x0][0x23c], -R4.reuse ;  /* 0x00008f0017177a23 */ /* 0x100fe40000010804 */
[----:B------:R-:W-:Y:S01]  /*50d0*/  FFMA.FTZ R4, R35, c[0x0][0x23c], -R4 ;  /* 0x00008f0023047a23 */ /* 0x000fe20000010804 */
[----:B------:R-:W-:Y:S01]  /*50e0*/  MUFU.EX2 R201, R18 ;  /* 0x0000001200c97308 */ /* 0x000fe20000000800 */
[--C-:B------:R-:W-:Y:S02]  /*50f0*/  FFMA.FTZ R24, R24, c[0x0][0x23c], -R2.reuse ;  /* 0x00008f0018187a23 */ /* 0x100fe40000010802 */
[--C-:B------:R-:W-:Y:S02]  /*5100*/  FFMA.FTZ R25, R25, c[0x0][0x23c], -R2.reuse ;  /* 0x00008f0019197a23 */ /* 0x100fe40000010802 */
[----:B------:R-:W-:Y:S02]  /*5110*/  FFMA.FTZ R2, R29, c[0x0][0x23c], -R2 ;  /* 0x00008f001d027a23 */ /* 0x000fe40000010802 */
[--C-:B------:R-:W-:Y:S02]  /*5120*/  FFMA.FTZ R10, R10, c[0x0][0x23c], -R0.reuse ;  /* 0x00008f000a0a7a23 */ /* 0x100fe40000010800 */
[--C-:B------:R-:W-:Y:S01]  /*5130*/  FFMA.FTZ R11, R11, c[0x0][0x23c], -R0.reuse ;  /* 0x00008f000b0b7a23 */ /* 0x100fe20000010800 */
[----:B------:R2:W-:Y:S01]  /*5140*/  MUFU.EX2 R185, R4 ;  /* 0x0000000400b97308 */ /* 0x0005e20000000800 */
[--C-:B------:R-:W-:Y:S02]  /*5150*/  FFMA.FTZ R30, R30, c[0x0][0x23c], -R0.reuse ;  /* 0x00008f001e1e7a23 */ /* 0x100fe40000010800 */
[--C-:B------:R-:W-:Y:S02]  /*5160*/  FFMA.FTZ R14, R14, c[0x0][0x23c], -R0.reuse ;  /* 0x00008f000e0e7a23 */ /* 0x100fe40000010800 */
[--C-:B------:R-:W-:Y:S02]  /*5170*/  FFMA.FTZ R15, R15, c[0x0][0x23c], -R0.reuse ;  /* 0x00008f000f0f7a23 */ /* 0x100fe40000010800 */
[--C-:B------:R-:W-:Y:S02]  /*5180*/  FFMA.FTZ R26, R26, c[0x0][0x23c], -R0.reuse ;  /* 0x00008f001a1a7a23 */ /* 0x100fe40000010800 */
[--C-:B------:R-:W-:Y:S01]  /*5190*/  FFMA.FTZ R27, R27, c[0x0][0x23c], -R0.reuse ;  /* 0x00008f001b1b7a23 */ /* 0x100fe20000010800 */
[----:B------:R1:W-:Y:S01]  /*51a0*/  MUFU.EX2 R169, R2 ;  /* 0x0000000200a97308 */ /* 0x0003e20000000800 */
[----:B------:R-:W-:Y:S09]  /*51b0*/  FFMA.FTZ R0, R31, c[0x0][0x23c], -R0 ;  /* 0x00008f001f007a23 */ /* 0x000ff20000010800 */
        /* <DEDUP_REMOVED lines=23> */
[----:B--2---:R-:W-:Y:S02]  /*5330*/  F2FP.BF16.PACK_AB R4, R115, R116 ;  /* 0x000000747304723e */ /* 0x004fe400000010ff */
[----:B-1----:R-:W-:Y:S02]  /*5340*/  F2FP.BF16.PACK_AB R2, R113, R114 ;  /* 0x000000727102723e */ /* 0x002fe400000010ff */
        /* <DEDUP_REMOVED lines=16> */
[----:B------:R1:W-:Y:S01]  /*5450*/  STS [R195+0xf400], R6 ;  /* 0x00f40006c3007388 */ /* 0x0003e20000000800 */
        /* <DEDUP_REMOVED lines=11> */
[----:B------:R-:W-:Y:S01]  /*5510*/  STS [R192+0xf000], R4 ;  /* 0x00f00004c0007388 */ /* 0x000fe20000000800 */
[----:B------:R-:W-:Y:S03]  /*5520*/  SHF.L.U32 R0, R166, 0x1, RZ ;  /* 0x00000001a6007819 */ /* 0x000fe600000006ff */
[----:B------:R1:W-:Y:S04]  /*5530*/  STS [R192+0xf400], R2 ;  /* 0x00f40002c0007388 */ /* 0x0003e80000000800 */
[----:B------:R-:W2:Y:S08]  /*5540*/  LDSM.16.M88.4 R32, [R0+0x4000] ;  /* 0x004000000020783b */ /* 0x000eb00000000200 */
[----:B------:R3:W4:Y:S01]  /*5550*/  LDSM.16.M88.4 R28, [R0+0x5000] ;  /* 0x00500000001c783b */ /* 0x0007220000000200 */
[-C--:B-1----:R-:W-:Y:S07]  /*5560*/  IADD3 R2, R165, R0.reuse, RZ ;  /* 0x00000000a5027210 */ /* 0x082fee0007ffe0ff */
[----:B------:R-:W1:Y:S01]  /*5570*/  LDSM.16.M88.4 R100, [R2+0x4000] ;  /* 0x004000000264783b */ /* 0x000e620000000200 */
[C---:B---3--:R-:W-:Y:S07]  /*5580*/  IADD3 R0, R156.reuse, R0, RZ ;  /* 0x000000009c007210 */ /* 0x048fee0007ffe0ff */
[----:B------:R-:W3:Y:S01]  /*5590*/  LDSM.16.M88.4 R104, [R2+0x5000] ;  /* 0x005000000268783b */ /* 0x000ee20000000200 */
[-C--:B--2---:R-:W-:Y:S08]  /*55a0*/  HMMA.16816.F32.BF16 R4, R32, R124.reuse, RZ ;  /* 0x0000007c2004723c */ /* 0x084ff000000418ff */
[C---:B----4-:R-:W-:Y:S08]  /*55b0*/  HMMA.16816.F32.BF16 R8, R28.reuse, R124, RZ ;  /* 0x0000007c1c08723c */ /* 0x050ff000000418ff */
[-C--:B------:R-:W-:Y:S08]  /*55c0*/  HMMA.16816.F32.BF16 R12, R28, R126.reuse, RZ ;  /* 0x0000007e1c0c723c */ /* 0x080ff000000418ff */
[C---:B------:R-:W-:Y:S08]  /*55d0*/  HMMA.16816.F32.BF16 R16, R32.reuse, R126, RZ ;  /* 0x0000007e2010723c */ /* 0x040ff000000418ff */
[-C--:B------:R-:W-:Y:S08]  /*55e0*/  HMMA.16816.F32.BF16 R20, R32, R128.reuse, RZ ;  /* 0x000000802014723c */ /* 0x080ff000000418ff */
[C---:B------:R-:W-:Y:S08]  /*55f0*/  HMMA.16816.F32.BF16 R24, R28.reuse, R128, RZ ;  /* 0x000000801c18723c */ /* 0x040ff000000418ff */
[-C--:B------:R-:W-:Y:S08]  /*5600*/  HMMA.16816.F32.BF16 R28, R28, R130.reuse, RZ ;  /* 0x000000821c1c723c */ /* 0x080ff000000418ff */
[----:B------:R-:W-:Y:S08]  /*5610*/  HMMA.16816.F32.BF16 R32, R32, R130, RZ ;  /* 0x000000822020723c */ /* 0x000ff000000418ff */
[-C--:B-1----:R-:W-:Y:S08]  /*5620*/  HMMA.16816.F32.BF16 R4, R100, R132.reuse, R4 ;  /* 0x000000846404723c */ /* 0x082ff00000041804 */
[C---:B---3--:R-:W-:Y:S08]  /*5630*/  HMMA.16816.F32.BF16 R8, R104.reuse, R132, R8 ;  /* 0x000000846808723c */ /* 0x048ff00000041808 */
[-C--:B------:R-:W-:Y:S08]  /*5640*/  HMMA.16816.F32.BF16 R12, R104, R134.reuse, R12 ;  /* 0x00000086680c723c */ /* 0x080ff0000004180c */
[C---:B------:R-:W-:Y:S08]  /*5650*/  HMMA.16816.F32.BF16 R16, R100.reuse, R134, R16 ;  /* 0x000000866410723c */ /* 0x040ff00000041810 */
[-C--:B------:R-:W-:Y:S08]  /*5660*/  HMMA.16816.F32.BF16 R20, R100, R136.reuse, R20 ;  /* 0x000000886414723c */ /* 0x080ff00000041814 */
[C---:B------:R-:W-:Y:S08]  /*5670*/  HMMA.16816.F32.BF16 R24, R104.reuse, R136, R24 ;  /* 0x000000886818723c */ /* 0x040ff00000041818 */
[-C--:B------:R-:W-:Y:S01]  /*5680*/  HMMA.16816.F32.BF16 R28, R104, R138.reuse, R28 ;  /* 0x0000008a681c723c */ /* 0x080fe2000004181c */
[----:B------:R-:W-:Y:S07]  /*5690*/  LDSM.16.M88.4 R104, [R0+0x5000] ;  /* 0x005000000068783b */ /* 0x000fee0000000200 */
[----:B------:R-:W-:Y:S01]  /*56a0*/  HMMA.16816.F32.BF16 R32, R100, R138, R32 ;  /* 0x0000008a6420723c */ /* 0x000fe20000041820 */
[----:B------:R-:W1:Y:S07]  /*56b0*/  LDSM.16.M88.4 R100, [R0+0x4000] ;  /* 0x004000000064783b */ /* 0x000e6e0000000200 */
[-C--:B-1----:R-:W-:Y:S08]  /*56c0*/  HMMA.16816.F32.BF16 R4, R100, R140.reuse, R4 ;  /* 0x0000008c6404723c */ /* 0x082ff00000041804 */
[C---:B------:R-:W-:Y:S08]  /*56d0*/  HMMA.16816.F32.BF16 R8, R104.reuse, R140, R8 ;  /* 0x0000008c6808723c */ /* 0x040ff00000041808 */
[-C--:B------:R-:W-:Y:S08]  /*56e0*/  HMMA.16816.F32.BF16 R12, R104, R142.reuse, R12 ;  /* 0x0000008e680c723c */ /* 0x080ff0000004180c */
[C---:B------:R-:W-:Y:S08]  /*56f0*/  HMMA.16816.F32.BF16 R16, R100.reuse, R142, R16 ;  /* 0x0000008e6410723c */ /* 0x040ff00000041810 */
[-C--:B------:R-:W-:Y:S08]  /*5700*/  HMMA.16816.F32.BF16 R20, R100, R144.reuse, R20 ;  /* 0x000000906414723c */ /* 0x080ff00000041814 */
[C---:B------:R-:W-:Y:S08]  /*5710*/  HMMA.16816.F32.BF16 R24, R104.reuse, R144, R24 ;  /* 0x000000906818723c */ /* 0x040ff00000041818 */
[-C--:B------:R-:W-:Y:S07]  /*5720*/  HMMA.16816.F32.BF16 R28, R104, R146.reuse, R28 ;  /* 0x00000092681c723c */ /* 0x080fee000004181c */
[----:B------:R-:W-:Y:S01]  /*5730*/  IADD3 R104, R156, R2, RZ ;  /* 0x000000029c687210 */ /* 0x000fe20007ffe0ff */
[----:B------:R-:W-:Y:S04]  /*5740*/  HMMA.16816.F32.BF16 R32, R100, R146, R32 ;  /* 0x000000926420723c */ /* 0x000fe80000041820 */
[----:B------:R-:W1:Y:S08]  /*5750*/  LDSM.16.M88.4 R100, [R104+0x4000] ;  /* 0x004000006864783b */ /* 0x000e700000000200 */
[----:B------:R-:W2:Y:S01]  /*5760*/  LDSM.16.M88.4 R104, [R104+0x5000] ;  /* 0x005000006868783b */ /* 0x000ea20000000200 */
        /* <DEDUP_REMOVED lines=74> */
[----:B------:R-:W-:Y:S01]  /*5c10*/  IMAD.MOV.U32 R17, RZ, RZ, c[0x0][0x190] ;  /* 0x00006400ff117624 */ /* 0x000fe200078e00ff */
[----:B------:R-:W-:Y:S02]  /*5c20*/  ISETP.GE.AND P1, PT, R204, c[0x0][0x220], PT ;  /* 0x00008800cc007a0c */ /* 0x000fe40003f26270 */
[----:B------:R-:W-:Y:S01]  /*5c30*/  ISETP.NE.U32.AND P3, PT, R0, 0x1, PT ;  /* 0x000000010000780c */ /* 0x000fe20003f65070 */
[----:B------:R-:W-:Y:S02]  /*5c40*/  IMAD.MOV.U32 R0, RZ, RZ, -0x2000 ;  /* 0xffffe000ff007424 */ /* 0x000fe400078e00ff */
[C---:B------:R-:W-:Y:S03]  /*5c50*/  IMAD.U32 R2, R17.reuse, -0x40, RZ ;  /* 0xffffffc011027824 */ /* 0x040fe600078e00ff */
[----:B------:R-:W-:Y:S02]  /*5c60*/  SEL R0, R0, 0x2000, !P3 ;  /* 0x0000200000007807 */ /* 0x000fe40005800000 */
[----:B------:R-:W-:Y:S03]  /*5c70*/  LEA R4, P0, R2, R190, 0x1 ;  /* 0x000000be02047211 */ /* 0x000fe600078008ff */
[----:B------:R-:W-:Y:S01]  /*5c80*/  IMAD.IADD R180, R180, 0x1, R0 ;  /* 0x00000001b4b47824 */ /* 0x000fe200078e0200 */
[----:B------:R-:W-:Y:S01]  /*5c90*/  LEA.HI.X.SX32 R2, R2, R191, 0x1, P0 ;  /* 0x000000bf02027211 */ /* 0x000fe200000f0eff */
[----:B------:R-:W-:Y:S01]  /*5ca0*/  IMAD.MOV.U32 R190, RZ, RZ, R4 ;  /* 0x000000ffffbe7224 */ /* 0x000fe200078e0004 */
[----:B------:R-:W-:Y:S01]  /*5cb0*/  @!P1 MOV R5, c[0x0][0x194] ;  /* 0x0000650000059a02 */ /* 0x000fe20000000f00 */
[--C-:B------:R-:W-:Y:S01]  /*5cc0*/  IMAD.IADD R200, R200, 0x1, R0.reuse ;  /* 0x00000001c8c87824 */ /* 0x100fe200078e0200 */
[----:B------:R1:W-:Y:S01]  /*5cd0*/  @P1 STS [R180], RZ ;  /* 0x000000ffb4001388 */ /* 0x0003e20000000800 */
[----:B------:R-:W-:Y:S01]  /*5ce0*/  MOV R191, R2 ;  /* 0x0000000200bf7202 */ /* 0x000fe20000000f00 */
[----:B------:R-:W-:Y:S01]  /*5cf0*/  IMAD.IADD R158, R158, 0x1, R0 ;  /* 0x000000019e9e7824 */ /* 0x000fe200078e0200 */
[C---:B------:R-:W-:Y:S01]  /*5d00*/  @!P1 LEA R4, P0, R17.reuse, R190, 0x6 ;  /* 0x000000be11049211 */ /* 0x040fe200078030ff */
[----:B------:R1:W-:Y:S03]  /*5d10*/  @P1 STS [R180+0x4], RZ ;  /* 0x000004ffb4001388 */ /* 0x0003e60000000800 */
[----:B------:R-:W-:Y:S01]  /*5d20*/  @!P1 LEA.HI.X R5, R17, R191, R5, 0x6, P0 ;  /* 0x000000bf11059211 */ /* 0x000fe200000f3405 */
        /* <DEDUP_REMOVED lines=15> */
.L_x_366:
        /* <DEDUP_REMOVED lines=21> */
[----:B-1----:R-:W-:Y:S01]  /*5f70*/  F2FP.BF16.PACK_AB R5, R29, R28 ;  /* 0x0000001c1d05723e */ /* 0x002fe200000010ff */
        /* <DEDUP_REMOVED lines=71> */
[----:B------:R-:W-:Y:S02]  /*63f0*/  IMAD.MOV.U32 R188, RZ, RZ, R4 ;  /* 0x000000ffffbc7224 */ /* 0x000fe400078e0004 */
[----:B------:R-:W-:Y:S02]  /*6400*/  @!P1 IMAD.MOV.U32 R5, RZ, RZ, c[0x0][0x374] ;  /* 0x0000dd00ff059624 */ /* 0x000fe400078e00ff */
[----:B------:R-:W-:Y:S01]  /*6410*/  IMAD.MOV.U32 R189, RZ, RZ, R2 ;  /* 0x000000ffffbd7224 */ /* 0x000fe200078e0002 */
[C---:B------:R-:W-:Y:S04]  /*6420*/  @!P1 LEA R4, P0, R6.reuse, R188, 0x6 ;  /* 0x000000bc06049211 */ /* 0x040fe800078030ff */
[----:B------:R-:W-:Y:S01]  /*6430*/  @!PT LDS RZ, [RZ] ;  /* 0x00000000fffff984 */ /* 0x000fe20000000800 */
[----:B------:R-:W-:Y:S01]  /*6440*/  @!PT LDS RZ, [RZ] ;  /* 0x00000000fffff984 */ /* 0x000fe20000000800 */
[----:B------:R-:W-:Y:S01]  /*6450*/  @!PT LDS RZ, [RZ] ;  /* 0x00000000fffff984 */ /* 0x000fe20000000800 */
[----:B------:R1:W-:Y:S01]  /*6460*/  @!P1 LDGSTS.E.BYPASS.LTC128B.128 [R196+0x4000], [R188.64] ;  /* 0x04000000bcc49fae */ /* 0x0003e2000b901d46 */
[----:B------:R-:W-:Y:S03]  /*6470*/  @!P1 LEA.HI.X R5, R6, R189, R5, 0x6, P0 ;  /* 0x000000bd06059211 */ /* 0x000fe600000f3405 */
[----:B------:R1:W-:Y:S04]  /*6480*/  @P1 STS.128 [R196+0x5000], RZ ;  /* 0x005000ffc4001388 */ /* 0x0003e80000000c00 */
[----:B------:R-:W-:Y:S01]  /*6490*/  @!PT LDS RZ, [RZ] ;  /* 0x00000000fffff984 */ /* 0x000fe20000000800 */
[----:B------:R-:W-:Y:S01]  /*64a0*/  @!PT LDS RZ, [RZ] ;  /* 0x00000000fffff984 */ /* 0x000fe20000000800 */
[----:B------:R-:W-:Y:S01]  /*64b0*/  @!PT LDS RZ, [RZ] ;  /* 0x00000000fffff984 */ /* 0x000fe20000000800 */
[----:B------:R1:W-:Y:S04]  /*64c0*/  @!P1 LDGSTS.E.BYPASS.LTC128B.128 [R196+0x5000], [R4.64] ;  /* 0x0500000004c49fae */ /* 0x0003e8000b901d46 */
[----:B------:R-:W0:Y:S02]  /*64d0*/  LDGDEPBAR ;  /* 0x00000000000079af */ /* 0x000e240000000000 */
.L_x_367:
[----:B------:R-:W-:Y:S01]  /*64e0*/  LDSM.16.M88.4 R16, [R159] ;  /* 0x000000009f10783b */ /* 0x000fe20000000200 */
[--C-:B------:R-:W-:Y:S01]  /*64f0*/  IMAD.IADD R2, R0, 0x1, R156.reuse ;  /* 0x0000000100027824 */ /* 0x100fe200078e029c */
[----:B------:R-:W-:Y:S01]  /*6500*/  LEA R185, P0, R221, R182, 0x2 ;  /* 0x000000b6ddb97211 */ /* 0x000fe200078010ff */
        /* <DEDUP_REMOVED lines=40> */
[----:B------:R3:W-:Y:S07]  /*6790*/  LDSM.16.MT88.4 R32, [R0+0x9800] ;  /* 0x009800000020783b */ /* 0x0007ee0000004200 */
[C---:B-1----:R-:W-:Y:S08]  /*67a0*/  HMMA.16816.F32.BF16 R12, R28.reuse, R20, R12 ;  /* 0x000000141c0c723c */ /* 0x042ff0000004180c */
[----:B------:R-:W-:Y:S01]  /*67b0*/  HMMA.16816.F32.BF16 R16, R28, R22, R16 ;  /* 0x000000161c10723c */ /* 0x000fe20000041810 */
[----:B------:R-:W1:Y:S04]  /*67c0*/  LDSM.16.MT88.4 R20, [R2+0x9000] ;  /* 0x009000000214783b */ /* 0x000e680000004200 */
[----:B------:R-:W1:Y:S03]  /*67d0*/  LDSM.16.M88.4 R28, [R117+0x2000] ;  /* 0x00200000751c783b */ /* 0x000e660000000200 */
[C---:B----4-:R-:W-:Y:S05]  /*67e0*/  HMMA.16816.F32.BF16 R4, R100.reuse, R104, R4 ;  /* 0x000000686404723c */ /* 0x050fea0000041804 */
[----:B---3--:R-:W-:Y:S03]  /*67f0*/  IMAD.IADD R0, R156, 0x1, R157 ;  /* 0x000000019c007824 */ /* 0x008fe600078e029d */
[C---:B------:R-:W-:Y:S08]  /*6800*/  HMMA.16816.F32.BF16 R8, R100.reuse, R106, R8 ;  /* 0x0000006a6408723c */ /* 0x040ff00000041808 */
[C---:B--2---:R-:W-:Y:S08]  /*6810*/  HMMA.16816.F32.BF16 R12, R100.reuse, R24, R12 ;  /* 0x00000018640c723c */ /* 0x044ff0000004180c */
[----:B------:R-:W-:Y:S01]  /*6820*/  HMMA.16816.F32.BF16 R16, R100, R26, R16 ;  /* 0x0000001a6410723c */ /* 0x000fe20000041810 */
[----:B------:R2:W3:Y:S04]  /*6830*/  LDSM.16.MT88.4 R24, [R2+0x9800] ;  /* 0x009800000218783b */ /* 0x0004e80000004200 */
[----:B------:R-:W-:Y:S03]  /*6840*/  LDSM.16.MT88.4 R100, [R3+0xd000] ;  /* 0x00d000000364783b */ /* 0x000fe60000004200 */
[C---:B------:R-:W-:Y:S08]  /*6850*/  HMMA.16816.F32.BF16 R4, R108.reuse, R112, R4 ;  /* 0x000000706c04723c */ /* 0x040ff00000041804 */
[C---:B------:R-:W-:Y:S08]  /*6860*/  HMMA.16816.F32.BF16 R8, R108.reuse, R114, R8 ;  /* 0x000000726c08723c */ /* 0x040ff00000041808 */
[C---:B-1----:R-:W-:Y:S04]  /*6870*/  HMMA.16816.F32.BF16 R12, R108.reuse, R20, R12 ;  /* 0x000000146c0c723c */ /* 0x042fe8000004180c */
[----:B--2---:R-:W-:Y:S03]  /*6880*/  IADD3 R2, R186, -0x1, RZ ;  /* 0xffffffffba027810 */ /* 0x004fe60007ffe0ff */
[----:B------:R-:W-:Y:S01]  /*6890*/  IMAD.MOV.U32 R20, RZ, RZ, R185 ;  /* 0x000000ffff147224 */ /* 0x000fe200078e00b9 */
[----:B------:R-:W-:Y:S04]  /*68a0*/  HMMA.16816.F32.BF16 R16, R108, R22, R16 ;  /* 0x000000166c10723c */ /* 0x000fe80000041810 */
[----:B------:R-:W-:Y:S03]  /*68b0*/  IMAD.MOV.U32 R21, RZ, RZ, R183 ;  /* 0x000000ffff157224 */ /* 0x000fe600078e00b7 */
[----:B------:R-:W-:Y:S01]  /*68c0*/  @P6 IADD3 R22, P1, R213, R236, RZ ;  /* 0x000000ecd5166210 */ /* 0x000fe20007f3e0ff */
[C---:B------:R-:W-:Y:S05]  /*68d0*/  HMMA.16816.F32.BF16 R4, R28.reuse, R32, R4 ;  /* 0x000000201c04723c */ /* 0x040fea0000041804 */
[----:B------:R-:W-:Y:S02]  /*68e0*/  @P6 IMAD.X R23, R212, 0x1, R237, P1 ;  /* 0x00000001d4176824 */ /* 0x000fe400008e06ed */
[CC--:B------:R-:W-:Y:S01]  /*68f0*/  LEA R32, P0, R239.reuse, R20.reuse, 0x2 ;  /* 0x00000014ef207211 */ /* 0x0c0fe200078010ff */
[C---:B------:R-:W-:Y:S02]  /*6900*/  HMMA.16816.F32.BF16 R8, R28.reuse, R34, R8 ;  /* 0x000000221c08723c */ /* 0x040fe40000041808 */
[----:B------:R1:W5:Y:S02]  /*6910*/  @P6 LDG.E R211, [R22.64] ;  /* 0x0000000616d36981 */ /* 0x000364000c1e1900 */
[-C--:B------:R-:W-:Y:S02]  /*6920*/  LEA.HI.X.SX32 R33, R239, R21.reuse, 0x2, P0 ;  /* 0x00000015ef217211 */ /* 0x080fe400000f16ff */
[----:B------:R1:W5:Y:S02]  /*6930*/  @P6 LDG.E R210, [R22.64+0x20] ;  /* 0x0000200616d26981 */ /* 0x000364000c1e1900 */
[C---:B---3--:R-:W-:Y:S02]  /*6940*/  HMMA.16816.F32.BF16 R12, R28.reuse, R24, R12 ;  /* 0x000000181c0c723c */ /* 0x048fe4000004180c */
[----:B------:R1:W5:Y:S04]  /*6950*/  @P6 LDG.E R208, [R22.64+0x80] ;  /* 0x0000800616d06981 */ /* 0x000368000c1e1900 */
[----:B------:R1:W5:Y:S01]  /*6960*/  @P6 LDG.E R209, [R22.64+0xa0] ;  /* 0x0000a00616d16981 */ /* 0x000362000c1e1900 */
[CC--:B------:R-:W-:Y:S01]  /*6970*/  LEA R24, P1, R223.reuse, R20.reuse, 0x2 ;  /* 0x00000014df187211 */ /* 0x0c0fe200078210ff */
[----:B------:R-:W-:Y:S02]  /*6980*/  HMMA.16816.F32.BF16 R16, R28, R26, R16 ;  /* 0x0000001a1c10723c */ /* 0x000fe40000041810 */
[----:B------:R2:W-:Y:S02]  /*6990*/  RED.E.ADD.F32.FTZ.RN.STRONG.GPU [R20.64], R4 ;  /* 0x000000041400798e */ /* 0x0005e4000c10e786 */
[-C--:B------:R-:W-:Y:S02]  /*69a0*/  LEA.HI.X.SX32 R25, R223, R21.reuse, 0x2, P1 ;  /* 0x00000015df197211 */ /* 0x080fe400008f16ff */
[----:B------:R-:W-:Y:S01]  /*69b0*/  LDSM.16.MT88.4 R28, [R3+0xa800] ;  /* 0x00a80000031c783b */ /* 0x000fe20000004200 */
[CC--:B------:R-:W-:Y:S03]  /*69c0*/  LEA R26, P0, R247.reuse, R20.reuse, 0x2 ;  /* 0x00000014f71a7211 */ /* 0x0c0fe600078010ff */
[----:B------:R3:W-:Y:S02]  /*69d0*/  RED.E.ADD.F32.FTZ.RN.STRONG.GPU [R24.64], R5 ;  /* 0x000000051800798e */ /* 0x0007e4000c10e786 */
[-C--:B------:R-:W-:Y:S02]  /*69e0*/  LEA.HI.X.SX32 R27, R247, R21.reuse, 0x2, P0 ;  /* 0x00000015f71b7211 */ /* 0x080fe400000f16ff */
[----:B------:R4:W-:Y:S04]  /*69f0*/  RED.E.ADD.F32.FTZ.RN.STRONG.GPU [R32.64], R6 ;  /* 0x000000062000798e */ /* 0x0009e8000c10e786 */
[----:B------:R-:W-:Y:S01]  /*6a00*/  LDSM.16.MT88.4 R32, [R3+0xc800] ;  /* 0x00c800000320783b */ /* 0x000fe20000004200 */
[CC--:B-1----:R-:W-:Y:S04]  /*6a10*/  LEA R22, P3, R246.reuse, R20.reuse, 0x2 ;  /* 0x00000014f6167211 */ /* 0x0c2fe800078610ff */
[-C--:B------:R-:W-:Y:S02]  /*6a20*/  LEA.HI.X.SX32 R23, R246, R21.reuse, 0x2, P3 ;  /* 0x00000015f6177211 */ /* 0x080fe400018f16ff */
[CC--:B--2---:R-:W-:Y:S04]  /*6a30*/  LEA R4, P1, R248.reuse, R20.reuse, 0x2 ;  /* 0x00000014f8047211 */ /* 0x0c4fe800078210ff */
[-C--:B---3--:R-:W-:Y:S02]  /*6a40*/  LEA.HI.X.SX32 R5, R248, R21.reuse, 0x2, P1 ;  /* 0x00000015f8057211 */ /* 0x088fe400008f16ff */
[CC--:B----4-:R-:W-:Y:S03]  /*6a50*/  LEA R6, P1, R245.reuse, R20.reuse, 0x2 ;  /* 0x00000014f5067211 */ /* 0x0d0fe600078210ff */
[----:B------:R1:W-:Y:S04]  /*6a60*/  RED.E.ADD.F32.FTZ.RN.STRONG.GPU [R4.64], R7 ;  /* 0x000000070400798e */ /* 0x0003e8000c10e786 */
[----:B------:R2:W-:Y:S04]  /*6a70*/  RED.E.ADD.F32.FTZ.RN.STRONG.GPU [R26.64], R8 ;  /* 0x000000081a00798e */ /* 0x0005e8000c10e786 */
[----:B------:R3:W-:Y:S01]  /*6a80*/  RED.E.ADD.F32.FTZ.RN.STRONG.GPU [R22.64], R9 ;  /* 0x000000091600798e */ /* 0x0007e2000c10e786 */
[CC--:B-1----:R-:W-:Y:S02]  /*6a90*/  LEA R4, P0, R244.reuse, R20.reuse, 0x2 ;  /* 0x00000014f4047211 */ /* 0x0c2fe400078010ff */
[-C--:B------:R-:W-:Y:S02]  /*6aa0*/  LEA.HI.X.SX32 R7, R245, R21.reuse, 0x2, P1 ;  /* 0x00000015f5077211 */ /* 0x080fe400008f16ff */
[-C--:B------:R-:W-:Y:S02]  /*6ab0*/  LEA.HI.X.SX32 R5, R244, R21.reuse, 0x2, P0 ;  /* 0x00000015f4057211 */ /* 0x080fe400000f16ff */
[CC--:B--2---:R-:W-:Y:S01]  /*6ac0*/  LEA R26, P0, R234.reuse, R20.reuse, 0x2 ;  /* 0x00000014ea1a7211 */ /* 0x0c4fe200078010ff */
[----:B------:R1:W-:Y:S01]  /*6ad0*/  RED.E.ADD.F32.FTZ.RN.STRONG.GPU [R6.64], R10 ;  /* 0x0000000a0600798e */ /* 0x0003e2000c10e786 */
[CC--:B---3--:R-:W-:Y:S02]  /*6ae0*/  LEA R22, P5, R233.reuse, R20.reuse, 0x2 ;  /* 0x00000014e9167211 */ /* 0x0c8fe400078a10ff */
[-C--:B------:R-:W-:Y:S01]  /*6af0*/  LEA.HI.X.SX32 R27, R234, R21.reuse, 0x2, P0 ;  /* 0x00000015ea1b7211 */ /* 0x080fe200000f16ff */
[----:B------:R2:W-:Y:S01]  /*6b00*/  RED.E.ADD.F32.FTZ.RN.STRONG.GPU [R4.64], R11 ;  /* 0x0000000b0400798e */ /* 0x0005e2000c10e786 */
[-C--:B------:R-:W-:Y:S02]  /*6b10*/  LEA.HI.X.SX32 R23, R233, R21.reuse, 0x2, P5 ;  /* 0x00000015e9177211 */ /* 0x080fe400028f16ff */
[CC--:B------:R-:W-:Y:S01]  /*6b20*/  LEA R8, P3, R219.reuse, R20.reuse, 0x2 ;  /* 0x00000014db087211 */ /* 0x0c0fe200078610ff */
[----:B------:R-:W-:Y:S03]  /*6b30*/  RED.E.ADD.F32.FTZ.RN.STRONG.GPU [R20.64+0x80], R12 ;  /* 0x0000800c1400798e */ /* 0x000fe6000c10e786 */
[-C--:B------:R-:W-:Y:S01]  /*6b40*/  LEA.HI.X.SX32 R9, R219, R21.reuse, 0x2, P3 ;  /* 0x00000015db097211 */ /* 0x080fe200018f16ff */
[----:B------:R-:W-:Y:S01]  /*6b50*/  RED.E.ADD.F32.FTZ.RN.STRONG.GPU [R24.64+0x80], R13 ;  /* 0x0000800d1800798e */ /* 0x000fe2000c10e786 */
[----:B------:R-:W-:Y:S03]  /*6b60*/  @P6 IADD3 R213, P3, R213, -0x100, RZ ;  /* 0xffffff00d5d56810 */ /* 0x000fe60007f7e0ff */
[----:B------:R-:W-:Y:S01]  /*6b70*/  RED.E.ADD.F32.FTZ.RN.STRONG.GPU [R26.64], R14 ;  /* 0x0000000e1a00798e */ /* 0x000fe2000c10e786 */
[----:B------:R-:W-:Y:S03]  /*6b80*/  @P6 IADD3.X R212, R212, -0x1, RZ, P3, !PT ;  /* 0xffffffffd4d46810 */ /* 0x000fe60001ffe4ff */
[----:B------:R-:W-:Y:S04]  /*6b90*/  RED.E.ADD.F32.FTZ.RN.STRONG.GPU [R22.64], R15 ;  /* 0x0000000f1600798e */ /* 0x000fe8000c10e786 */
[----:B------:R-:W-:Y:S01]  /*6ba0*/  LDSM.16.MT88.4 R24, [R0] ;  /* 0x000000000018783b */ /* 0x000fe20000004200 */
[CC--:B-1----:R-:W-:Y:S03]  /*6bb0*/  LEA R10, P4, R249.reuse, R20.reuse, 0x2 ;  /* 0x00000014f90a7211 */ /* 0x0c2fe600078810ff */
[----:B------:R-:W-:Y:S01]  /*6bc0*/  LDSM.16.MT88.4 R12, [R157+0x800] ;  /* 0x000800009d0c783b */ /* 0x000fe20000004200 */
[-C--:B------:R-:W-:Y:S02]  /*6bd0*/  LEA R6, P1, R218, R20.reuse, 0x2 ;  /* 0x00000014da067211 */ /* 0x080fe400078210ff */
[-C--:B--2---:R-:W-:Y:S02]  /*6be0*/  LEA.HI.X.SX32 R11, R249, R21.reuse, 0x2, P4 ;  /* 0x00000015f90b7211 */ /* 0x084fe400020f16ff */
[----:B------:R-:W-:Y:S02]  /*6bf0*/  LEA R4, P0, R220, R20, 0x2 ;  /* 0x00000014dc047211 */ /* 0x000fe400078010ff */
[-C--:B------:R-:W-:Y:S01]  /*6c00*/  LEA.HI.X.SX32 R7, R218, R21.reuse, 0x2, P1 ;  /* 0x00000015da077211 */ /* 0x080fe200008f16ff */
[----:B------:R-:W-:Y:S01]  /*6c10*/  RED.E.ADD.F32.FTZ.RN.STRONG.GPU [R10.64], R16 ;  /* 0x000000100a00798e */ /* 0x000fe2000c10e786 */
[----:B------:R-:W-:Y:S02]  /*6c20*/  LEA.HI.X.SX32 R5, R220, R21, 0x2, P0 ;  /* 0x00000015dc057211 */ /* 0x000fe400000f16ff */
[----:B------:R-:W-:Y:S01]  /*6c30*/  ISETP.GT.AND P4, PT, R186, R222, PT ;  /* 0x000000deba00720c */ /* 0x000fe20003f84270 */
[----:B------:R-:W-:Y:S01]  /*6c40*/  RED.E.ADD.F32.FTZ.RN.STRONG.GPU [R8.64], R17 ;  /* 0x000000110800798e */ /* 0x000fe2000c10e786 */
[----:B------:R-:W-:Y:S03]  /*6c50*/  @P6 IADD3 R215, P1, R215, -0x100, RZ ;  /* 0xffffff00d7d76810 */ /* 0x000fe60007f3e0ff */
[----:B------:R-:W-:Y:S01]  /*6c60*/  RED.E.ADD.F32.FTZ.RN.STRONG.GPU [R6.64], R18 ;  /* 0x000000120600798e */ /* 0x000fe2000c10e786 */
[----:B------:R-:W-:Y:S03]  /*6c70*/  @P6 IADD3.X R214, R214, -0x1, RZ, P1, !PT ;  /* 0xffffffffd6d66810 */ /* 0x000fe60000ffe4ff */
[----:B------:R-:W-:Y:S04]  /*6c80*/  LDSM.16.MT88.4 R8, [R157] ;  /* 0x000000009d08783b */ /* 0x000fe80000004200 */
[----:B------:R-:W-:Y:S04]  /*6c90*/  RED.E.ADD.F32.FTZ.RN.STRONG.GPU [R4.64], R19 ;  /* 0x000000130400798e */ /* 0x000fe8000c10e786 */
[----:B------:R-:W1:Y:S04]  /*6ca0*/  LDSM.16.MT88.4 R4, [R3+0xa000] ;  /* 0x00a000000304783b */ /* 0x000e680000004200 */
[----:B------:R-:W2:Y:S04]  /*6cb0*/  LDSM.16.MT88.4 R20, [R3+0xc000] ;  /* 0x00c000000314783b */ /* 0x000ea80000004200 */
[----:B------:R-:W3:Y:S01]  /*6cc0*/  LDSM.16.MT88.4 R16, [R0+0x800] ;  /* 0x000800000010783b */ /* 0x000ee20000004200 */
        /* <DEDUP_REMOVED lines=12> */
[-C--:B------:R-:W-:Y:S08]  /*6d90*/  HMMA.16816.F32.BF16 R68, R28, R12.reuse, R68 ;  /* 0x0000000c1c44723c */ /* 0x080ff00000041844 */
[C---:B------:R-:W-:Y:S08]  /*6da0*/  HMMA.16816.F32.BF16 R72, R32.reuse, R12, R72 ;  /* 0x0000000c2048723c */ /* 0x040ff00000041848 */
[-C--:B------:R-:W-:Y:S08]  /*6db0*/  HMMA.16816.F32.BF16 R76, R32, R14.reuse, R76 ;  /* 0x0000000e204c723c */ /* 0x080ff0000004184c */
[C---:B------:R-:W-:Y:S01]  /*6dc0*/  HMMA.16816.F32.BF16 R80, R28.reuse, R14, R80 ;  /* 0x0000000e1c50723c */ /* 0x040fe20000041850 */
[----:B------:R-:W4:Y:S07]  /*6dd0*/  LDSM.16.MT88.4 R12, [R3+0xb800] ;  /* 0x00b80000030c783b */ /* 0x000f2e0000004200 */
[-C--:B---3--:R-:W-:Y:S08]  /*6de0*/  HMMA.16816.F32.BF16 R84, R28, R16.reuse, R84 ;  /* 0x000000101c54723c */ /* 0x088ff00000041854 */
[C---:B------:R-:W-:Y:S08]  /*6df0*/  HMMA.16816.F32.BF16 R88, R32.reuse, R16, R88 ;  /* 0x000000102058723c */ /* 0x040ff00000041858 */
[-C--:B------:R-:W-:Y:S01]  /*6e00*/  HMMA.16816.F32.BF16 R92, R32, R18.reuse, R92 ;  /* 0x00000012205c723c */ /* 0x080fe2000004185c */
[----:B------:R-:W3:Y:S07]  /*6e10*/  LDSM.16.MT88.4 R32, [R3+0xd800] ;  /* 0x00d800000320783b */ /* 0x000eee0000004200 */
[----:B------:R-:W-:Y:S01]  /*6e20*/  HMMA.16816.F32.BF16 R96, R28, R18, R96 ;  /* 0x000000121c60723c */ /* 0x000fe20000041860 */
[----:B------:R2:W3:Y:S07]  /*6e30*/  LDSM.16.MT88.4 R16, [R0+0x1800] ;  /* 0x001800000010783b */ /* 0x0004ee0000004200 */
[-C--:B-1----:R-:W-:Y:S08]  /*6e40*/  HMMA.16816.F32.BF16 R68, R8, R20.reuse, R68 ;  /* 0x000000140844723c */ /* 0x082ff00000041844 */
[C---:B------:R-:W-:Y:S08]  /*6e50*/  HMMA.16816.F32.BF16 R72, R100.reuse, R20, R72 ;  /* 0x000000146448723c */ /* 0x040ff00000041848 */
[-C--:B------:R-:W-:Y:S04]  /*6e60*/  HMMA.16816.F32.BF16 R76, R100, R22.reuse, R76 ;  /* 0x00000016644c723c */ /* 0x080fe8000004184c */
[----:B--2---:R-:W-:Y:S01]  /*6e70*/  LOP3.LUT R0, R186, 0x1, RZ, 0xc0, !PT ;  /* 0x00000001ba007812 */ /* 0x004fe200078ec0ff */
[----:B------:R-:W-:Y:S03]  /*6e80*/  IMAD.MOV.U32 R186, RZ, RZ, R2 ;  /* 0x000000ffffba7224 */ /* 0x000fe600078e0002 */
[C---:B------:R-:W-:Y:S04]  /*6e90*/  HMMA.16816.F32.BF16 R80, R8.reuse, R22, R80 ;  /* 0x000000160850723c */ /* 0x040fe80000041850 */
[----:B------:R-:W-:Y:S02]  /*6ea0*/  ISETP.NE.U32.AND P0, PT, R0, 0x1, PT ;  /* 0x000000010000780c */ /* 0x000fe40003f05070 */
[C---:B------:R-:W-:Y:S02]  /*6eb0*/  IADD3 R0, R157.reuse, -0x2000, RZ ;  /* 0xffffe0009d007810 */ /* 0x040fe40007ffe0ff */
[-C--:B------:R-:W-:Y:S08]  /*6ec0*/  HMMA.16816.F32.BF16 R84, R8, R4.reuse, R84 ;  /* 0x000000040854723c */ /* 0x080ff00000041854 */
[C---:B------:R-:W-:Y:S04]  /*6ed0*/  HMMA.16816.F32.BF16 R88, R100.reuse, R4, R88 ;  /* 0x000000046458723c */ /* 0x040fe80000041858 */
[----:B------:R-:W-:Y:S04]  /*6ee0*/  @P0 IADD3 R0, R157, 0x2000, RZ ;  /* 0x000020009d000810 */ /* 0x000fe80007ffe0ff */
[-C--:B------:R-:W-:Y:S04]  /*6ef0*/  HMMA.16816.F32.BF16 R92, R100, R6.reuse, R92 ;  /* 0x00000006645c723c */ /* 0x080fe8000004185c */
[----:B------:R-:W-:Y:S04]  /*6f00*/  IMAD.MOV.U32 R157, RZ, RZ, R0 ;  /* 0x000000ffff9d7224 */ /* 0x000fe800078e0000 */
[----:B------:R-:W-:Y:S08]  /*6f10*/  HMMA.16816.F32.BF16 R96, R8, R6, R96 ;  /* 0x000000060860723c */ /* 0x000ff00000041860 */
[-C--:B----4-:R-:W-:Y:S08]  /*6f20*/  HMMA.16816.F32.BF16 R68, R12, R24.reuse, R68 ;  /* 0x000000180c44723c */ /* 0x090ff00000041844 */
[C---:B---3--:R-:W-:Y:S08]  /*6f30*/  HMMA.16816.F32.BF16 R72, R32.reuse, R24, R72 ;  /* 0x000000182048723c */ /* 0x048ff00000041848 */
        /* <DEDUP_REMOVED lines=71> */
[----:B------:R-:W-:-:S02]  /*73b0*/  F2FP.BF16.PACK_AB R2, R2, R92 ;  /* 0x0000005c0202723e */ /* 0x000fc400000010ff */
[----:B------:R-:W-:Y:S01]  /*73c0*/  STS [R242], R5 ;  /* 0x00000005f2007388 */ /* 0x000fe20000000800 */
        /* <DEDUP_REMOVED lines=9> */
[----:B------:R-:W-:-:S02]  /*7460*/  F2FP.BF16.PACK_AB R56, R57, R56 ;  /* 0x000000383938723e */ /* 0x000fc400000010ff */
[----:B------:R-:W-:Y:S01]  /*7470*/  F2FP.BF16.PACK_AB R58, R59, R58 ;  /* 0x0000003a3b3a723e */ /* 0x000fe200000010ff */
[----:B------:R-:W-:Y:S01]  /*7480*/  STS [R242+0x2000], R2 ;  /* 0x00200002f2007388 */ /* 0x000fe20000000800 */
[----:B------:R-:W-:Y:S02]  /*7490*/  F2FP.BF16.PACK_AB R60, R61, R60 ;  /* 0x0000003c3d3c723e */ /* 0x000fe400000010ff */
[----:B------:R-:W-:Y:S01]  /*74a0*/  F2FP.BF16.PACK_AB R62, R63, R62 ;  /* 0x0000003e3f3e723e */ /* 0x000fe200000010ff */
[----:B------:R1:W-:Y:S01]  /*74b0*/  STS [R242+0x2400], R0 ;  /* 0x00240000f2007388 */ /* 0x0003e20000000800 */
[----:B------:R-:W-:-:S03]  /*74c0*/  ISETP.NE.AND P0, PT, R238, -0x1, PT ;  /* 0xffffffffee00780c */ /* 0x000fc60003f05270 */
[----:B------:R2:W-:Y:S04]  /*74d0*/  STS [R240+0x4000], R36 ;  /* 0x00400024f0007388 */ /* 0x0005e80000000800 */
[----:B------:R2:W-:Y:S04]  /*74e0*/  STS [R240+0x4400], R38 ;  /* 0x00440026f0007388 */ /* 0x0005e80000000800 */
[----:B------:R2:W-:Y:S04]  /*74f0*/  STS [R243+0x4000], R48 ;  /* 0x00400030f3007388 */ /* 0x0005e80000000800 */
[----:B------:R2:W-:Y:S04]  /*7500*/  STS [R251+0x4000], R50 ;  /* 0x00400032fb007388 */ /* 0x0005e80000000800 */
[----:B------:R2:W-:Y:S04]  /*7510*/  STS [R240+0x6000], R40 ;  /* 0x00600028f0007388 */ /* 0x0005e80000000800 */
[----:B------:R2:W-:Y:S01]  /*7520*/  STS [R240+0x6400], R42 ;  /* 0x0064002af0007388 */ /* 0x0005e20000000800 */
[----:B-1----:R-:W-:-:S03]  /*7530*/  @P0 IADD3 R0, R224, R238, RZ ;  /* 0x000000eee0000210 */ /* 0x002fc60007ffe0ff */
[----:B------:R2:W-:Y:S02]  /*7540*/  STS [R243+0x6000], R44 ;  /* 0x0060002cf3007388 */ /* 0x0005e40000000800 */
[C---:B------:R-:W-:Y:S02]  /*7550*/  @P0 IMAD.WIDE.U32 R4, R0.reuse, c[0x0][0x3a0], RZ ;  /* 0x0000e80000040a25 */ /* 0x040fe400078e00ff */
[----:B------:R2:W-:Y:S02]  /*7560*/  STS [R243+0x6400], R46 ;  /* 0x0064002ef3007388 */ /* 0x0005e40000000800 */
[----:B------:R-:W-:Y:S01]  /*7570*/  @P0 IMAD R8, R0, c[0x0][0x3a4], R5 ;  /* 0x0000e90000080a24 */ /* 0x000fe200078e0205 */
[----:B------:R-:W-:Y:S01]  /*7580*/  @P0 MOV R2, R4 ;  /* 0x0000000400020202 */ /* 0x000fe20000000f00 */
[----:B------:R-:W1:Y:S04]  /*7590*/  S2R R118, SR_CTAID.Y ;  /* 0x0000000000767919 */ /* 0x000e680000002600 */
[----:B------:R2:W-:Y:S04]  /*75a0*/  STS [R241+0x4000], R52 ;  /* 0x00400034f1007388 */ /* 0x0005e80000000800 */
[----:B------:R2:W-:Y:S04]  /*75b0*/  STS [R241+0x4400], R54 ;  /* 0x00440036f1007388 */ /* 0x0005e80000000800 */
[----:B------:R2:W-:Y:S04]  /*75c0*/  STS [R242+0x4000], R64 ;  /* 0x00400040f2007388 */ /* 0x0005e80000000800 */
[----:B------:R2:W-:Y:S04]  /*75d0*/  STS [R242+0x4400], R66 ;  /* 0x00440042f2007388 */ /* 0x0005e80000000800 */
[----:B------:R2:W-:Y:S04]  /*75e0*/  STS [R241+0x6000], R56 ;  /* 0x00600038f1007388 */ /* 0x0005e80000000800 */
[----:B------:R2:W-:Y:S01]  /*75f0*/  STS [R241+0x6400], R58 ;  /* 0x0064003af1007388 */ /* 0x0005e20000000800 */
[----:B-1----:R-:W-:-:S03]  /*7600*/  SHF.R.S32.HI R6, RZ, 0x1f, R118 ;  /* 0x0000001fff067819 */ /* 0x002fc60000011476 */
[----:B------:R2:W-:Y:S04]  /*7610*/  STS [R242+0x6000], R60 ;  /* 0x0060003cf2007388 */ /* 0x0005e80000000800 */
[----:B------:R2:W-:Y:S01]  /*7620*/  STS [R242+0x6400], R62 ;  /* 0x0064003ef2007388 */ /* 0x0005e20000000800 */
        /* <DEDUP_REMOVED lines=11> */
.L_x_369:
        /* <DEDUP_REMOVED lines=15> */
.L_x_370:
        /* <DEDUP_REMOVED lines=8> */
[C---:B------:R-:W-:Y:S01]  /*7850*/  IMAD.WIDE.U32 R4, R216.reuse, c[0x0][0x3a0], R6 ;  /* 0x0000e800d8047a25 */ /* 0x040fe200078e0006 */
        /* <DEDUP_REMOVED lines=8> */
[----:B------:R1:W3:Y:S01]  /*78e0*/  LDS.128 R20, [R196+0x7000] ;  /* 0x00700000c4147984 */ /* 0x0002e20000000c00 */
[----:B------:R-:W-:-:S03]  /*78f0*/  IMAD.WIDE.U32 R4, R226, c[0x0][0x3b8], R4 ;  /* 0x0000ee00e2047a25 */ /* 0x000fc600078e0004 */
[----:B------:R1:W4:Y:S02]  /*7900*/  LDS.128 R24, [R196+0x8000] ;  /* 0x00800000c4187984 */ /* 0x0003240000000c00 */
[----:B------:R-:W-:Y:S02]  /*7910*/  IADD3 R2, R0, R5, RZ ;  /* 0x0000000500027210 */ /* 0x000fe40007ffe0ff */
[----:B------:R1:W2:Y:S04]  /*7920*/  LDS.128 R28, [R196+0x9000] ;  /* 0x00900000c41c7984 */ /* 0x0002a80000000c00 */
[----:B--2---:R1:W2:Y:S04]  /*7930*/  LDS.128 R36, [R196+0xa000] ;  /* 0x00a00000c4247984 */ /* 0x0042a80000000c00 */
        /* <DEDUP_REMOVED lines=14> */
.L_x_372:
[----:B------:R-:W-:Y:S05]  /*7a20*/  BSYNC B0 ;  /* 0x0000000000007941 */ /* 0x000fea0003800000 */
.L_x_371:
[----:B------:R-:W-:Y:S01]  /*7a30*/  IADD3 R0, R217, 0x20, RZ ;  /* 0x00000020d9007810 */ /* 0x000fe20007ffe0ff */
[----:B------:R-:W-:Y:S03]  /*7a40*/  BSSY B0, `(.L_x_373) ;  /* 0x000000e000007945 */ /* 0x000fe60003800000 */
[----:B------:R-:W-:-:S13]  /*7a50*/  ISETP.GE.OR P3, PT, R0, R16, P1 ;  /* 0x000000100000720c */ /* 0x000fda0000f66670 */
[----:B------:R-:W-:Y:S05]  /*7a60*/  @P3 BRA `(.L_x_374) ;  /* 0x000000b000003947 */ /* 0x000fea0003800000 */
[----:B------:R-:W-:Y:S02]  /*7a70*/  IADD3 R0, P0, R217, 0x20, RZ ;  /* 0x00000020d9007810 */ /* 0x000fe40007f1e0ff */
[----:B------:R-:W-:-:S03]  /*7a80*/  MOV R9, R2 ;  /* 0x0000000200097202 */ /* 0x000fc60000000f00 */
[----:B------:R-:W-:-:S04]  /*7a90*/  IMAD.X R8, RZ, RZ, R33, P0 ;  /* 0x000000ffff087224 */ /* 0x000fc800000e0621 */
[----:B----4-:R-:W-:Y:S02]  /*7aa0*/  IMAD R10, R8, c[0x0][0x3a0], RZ ;  /* 0x0000e800080a7a24 */ /* 0x010fe400078e02ff */
[----:B------:R-:W-:-:S04]  /*7ab0*/  IMAD.MOV.U32 R8, RZ, RZ, R4 ;  /* 0x000000ffff087224 */ /* 0x000fc800078e0004 */
[----:B------:R-:W-:-:S04]  /*7ac0*/  IMAD.WIDE.U32 R8, R0, c[0x0][0x3a0], R8 ;  /* 0x0000e80000087a25 */ /* 0x000fc800078e0008 */
[----:B------:R-:W-:Y:S01]  /*7ad0*/  IMAD R0, R0, c[0x0][0x3a4], R10 ;  /* 0x0000e90000007a24 */ /* 0x000fe200078e020a */
[----:B------:R-:W-:-:S04]  /*7ae0*/  LEA R10, P0, R8, c[0x0][0x340], 0x1 ;  /* 0x0000d000080a7a11 */ /* 0x000fc800078008ff */
[----:B------:R-:W-:-:S04]  /*7af0*/  IADD3 R0, R0, R9, RZ ;  /* 0x0000000900007210 */ /* 0x000fc80007ffe0ff */
[----:B------:R-:W-:-:S05]  /*7b00*/  LEA.HI.X R11, R8, c[0x0][0x344], R0, 0x1, P0 ;  /* 0x0000d100080b7a11 */ /* 0x000fca00000f0c00 */
[----:B---3--:R3:W-:Y:S02]  /*7b10*/  STG.E.128 [R10.64], R20 ;  /* 0x000000140a007986 */ /* 0x0087e4000c101d06 */
.L_x_374:
[----:B------:R-:W-:Y:S05]  /*7b20*/  BSYNC B0 ;  /* 0x0000000000007941 */ /* 0x000fea0003800000 */
.L_x_373:
[----:B------:R-:W-:Y:S01]  /*7b30*/  IADD3 R0, R217, 0x40, RZ ;  /* 0x00000040d9007810 */ /* 0x000fe20007ffe0ff */
[----:B------:R-:W-:Y:S03]  /*7b40*/  BSSY B0, `(.L_x_375) ;  /* 0x000000e000007945 */ /* 0x000fe60003800000 */
[----:B------:R-:W-:-:S13]  /*7b50*/  ISETP.GE.OR P2, PT, R0, R16, P1 ;  /* 0x000000100000720c */ /* 0x000fda0000f46670 */
[----:B------:R-:W-:Y:S05]  /*7b60*/  @P2 BRA `(.L_x_376) ;  /* 0x000000b000002947 */ /* 0x000fea0003800000 */
[----:B------:R-:W-:Y:S02]  /*7b70*/  IADD3 R0, P0, R217, 0x40, RZ ;  /* 0x00000040d9007810 */ /* 0x000fe40007f1e0ff */
[----:B------:R-:W-:-:S03]  /*7b80*/  MOV R9, R2 ;  /* 0x0000000200097202 */ /* 0x000fc60000000f00 */
[----:B------:R-:W-:-:S04]  /*7b90*/  IMAD.X R8, RZ, RZ, R33, P0 ;  /* 0x000000ffff087224 */ /* 0x000fc800000e0621 */
[----:B---34-:R-:W-:Y:S02]  /*7ba0*/  IMAD R10, R8, c[0x0][0x3a0], RZ ;  /* 0x0000e800080a7a24 */ /* 0x018fe400078e02ff */
[----:B------:R-:W-:-:S04]  /*7bb0*/  IMAD.MOV.U32 R8, RZ, RZ, R4 ;  /* 0x000000ffff087224 */ /* 0x000fc800078e0004 */
[----:B------:R-:W-:-:S04]  /*7bc0*/  IMAD.WIDE.U32 R8, R0, c[0x0][0x3a0], R8 ;  /* 0x0000e80000087a25 */ /* 0x000fc800078e0008 */
[----:B------:R-:W-:Y:S01]  /*7bd0*/  IMAD R0, R0, c[0x0][0x3a4], R10 ;  /* 0x0000e90000007a24 */ /* 0x000fe200078e020a */
[----:B------:R-:W-:-:S04]  /*7be0*/  LEA R10, P0, R8, c[0x0][0x340], 0x1 ;  /* 0x0000d000080a7a11 */ /* 0x000fc800078008ff */
[----:B------:R-:W-:-:S04]  /*7bf0*/  IADD3 R0, R0, R9, RZ ;  /* 0x0000000900007210 */ /* 0x000fc80007ffe0ff */
[----:B------:R-:W-:-:S05]  /*7c00*/  LEA.HI.X R11, R8, c[0x0][0x344], R0, 0x1, P0 ;  /* 0x0000d100080b7a11 */ /* 0x000fca00000f0c00 */
[----:B------:R3:W-:Y:S02]  /*7c10*/  STG.E.128 [R10.64], R24 ;  /* 0x000000180a007986 */ /* 0x0007e4000c101d06 */
.L_x_376:
[----:B------:R-:W-:Y:S05]  /*7c20*/  BSYNC B0 ;  /* 0x0000000000007941 */ /* 0x000fea0003800000 */
.L_x_375:
[----:B------:R-:W-:Y:S01]  /*7c30*/  IADD3 R0, R217, 0x60, RZ ;  /* 0x00000060d9007810 */ /* 0x000fe20007ffe0ff */
[----:B------:R-:W-:Y:S03]  /*7c40*/  BSSY B0, `(.L_x_377) ;  /* 0x000000d000007945 */ /* 0x000fe60003800000 */
[----:B------:R-:W-:-:S13]  /*7c50*/  ISETP.GE.OR P1, PT, R0, R16, P1 ;  /* 0x000000100000720c */ /* 0x000fda0000f26670 */
[----:B------:R-:W-:Y:S05]  /*7c60*/  @P1 BRA `(.L_x_378) ;  /* 0x000000a000001947 */ /* 0x000fea0003800000 */
[----:B------:R-:W-:-:S04]  /*7c70*/  IADD3 R0, P0, R217, 0x60, RZ ;  /* 0x00000060d9007810 */ /* 0x000fc80007f1e0ff */
[----:B------:R-:W-:-:S05]  /*7c80*/  IADD3.X R5, RZ, R33, RZ, P0, !PT ;  /* 0x00000021ff057210 */ /* 0x000fca00007fe4ff */
[----:B---34-:R-:W-:Y:S01]  /*7c90*/  IMAD R10, R5, c[0x0][0x3a0], RZ ;  /* 0x0000e800050a7a24 */ /* 0x018fe200078e02ff */
[----:B------:R-:W-:-:S05]  /*7ca0*/  MOV R5, R2 ;  /* 0x0000000200057202 */ /* 0x000fca0000000f00 */
[----:B------:R-:W-:-:S04]  /*7cb0*/  IMAD.WIDE.U32 R8, R0, c[0x0][0x3a0], R4 ;  /* 0x0000e80000087a25 */ /* 0x000fc800078e0004 */
[----:B------:R-:W-:Y:S01]  /*7cc0*/  IMAD R0, R0, c[0x0][0x3a4], R10 ;  /* 0x0000e90000007a24 */ /* 0x000fe200078e020a */
[----:B------:R-:W-:-:S04]  /*7cd0*/  LEA R4, P0, R8, c[0x0][0x340], 0x1 ;  /* 0x0000d00008047a11 */ /* 0x000fc800078008ff */
[----:B------:R-:W-:-:S04]  /*7ce0*/  IADD3 R0, R0, R9, RZ ;  /* 0x0000000900007210 */ /* 0x000fc80007ffe0ff */
[----:B------:R-:W-:-:S05]  /*7cf0*/  LEA.HI.X R5, R8, c[0x0][0x344], R0, 0x1, P0 ;  /* 0x0000d10008057a11 */ /* 0x000fca00000f0c00 */
[----:B------:R3:W-:Y:S02]  /*7d00*/  STG.E.128 [R4.64], R28 ;  /* 0x0000001c04007986 */ /* 0x0007e4000c101d06 */
.L_x_378:
[----:B------:R-:W-:Y:S05]  /*7d10*/  BSYNC B0 ;  /* 0x0000000000007941 */ /* 0x000fea0003800000 */
.L_x_377:
[----:B------:R-:W-:Y:S01]  /*7d20*/  IMAD.WIDE.U32 R6, R216, c[0x0][0x3a8], R6 ;  /* 0x0000ea00d8067a25 */ /* 0x000fe200078e0006 */
[----:B------:R-:W-:Y:S03]  /*7d30*/  BSSY B0, `(.L_x_379) ;  /* 0x0000013000007945 */ /* 0x000fe60003800000 */
[----:B------:R-:W-:Y:S01]  /*7d40*/  IMAD R0, R17, c[0x0][0x3a8], RZ ;  /* 0x0000ea0011007a24 */ /* 0x000fe200078e02ff */
[----:B---3--:R-:W-:-:S03]  /*7d50*/  IADD3 R4, P0, R19, R6, RZ ;  /* 0x0000000613047210 */ /* 0x008fc60007f1e0ff */
[----:B------:R-:W-:Y:S02]  /*7d60*/  IMAD R2, R216, c[0x0][0x3ac], R0 ;  /* 0x0000eb00d8027a24 */ /* 0x000fe400078e0200 */
[----:B------:R-:W-:-:S03]  /*7d70*/  IMAD R0, R18, c[0x0][0x3c0], RZ ;  /* 0x0000f00012007a24 */ /* 0x000fc600078e02ff */
[----:B------:R-:W-:Y:S01]  /*7d80*/  IADD3.X R5, R32, R7, R2, P0, !PT ;  /* 0x0000000720057210 */ /* 0x000fe200007fe402 */
[----:B------:R-:W-:-:S04]  /*7d90*/  IMAD R0, R226, c[0x0][0x3c4], R0 ;  /* 0x0000f100e2007a24 */ /* 0x000fc800078e0200 */
[----:B------:R-:W-:-:S05]  /*7da0*/  IMAD.WIDE.U32 R4, R226, c[0x0][0x3c0], R4 ;  /* 0x0000f000e2047a25 */ /* 0x000fca00078e0004 */
[----:B----4-:R-:W-:Y:S01]  /*7db0*/  IADD3 R10, R0, R5, RZ ;  /* 0x00000005000a7210 */ /* 0x010fe20007ffe0ff */
        /* <DEDUP_REMOVED lines=9> */
[----:B--2---:R2:W-:Y:S04]  /*7e50*/  STG.E.128 [R8.64], R36 ;  /* 0x0000002408007986 */ /* 0x0045e8000c101d06 */
.L_x_380:
[----:B------:R-:W-:Y:S05]  /*7e60*/  BSYNC B0 ;  /* 0x0000000000007941 */ /* 0x000fea0003800000 */
.L_x_379:
        /* <DEDUP_REMOVED lines=12> */
[----:B-1----:R1:W-:Y:S02]  /*7f30*/  STG.E.128 [R8.64], R40 ;  /* 0x0000002808007986 */ /* 0x0023e4000c101d06 */
.L_x_382:
[----:B------:R-:W-:Y:S05]  /*7f40*/  BSYNC B0 ;  /* 0x0000000000007941 */ /* 0x000fea0003800000 */
.L_x_381:
        /* <DEDUP_REMOVED lines=8> */
[----:B-12---:R-:W-:-:S03]  /*7fd0*/  LEA R8, P0, R6, c[0x0][0x348], 0x1 ;  /* 0x0000d20006087a11 */ /* 0x006fc600078008ff */
[----:B------:R-:W-:-:S05]  /*7fe0*/  IMAD R0, R0, c[0x0][0x3ac], R2 ;  /* 0x0000eb0000007a24 */ /* 0x000fca00078e0202 */
[----:B------:R-:W-:-:S04]  /*7ff0*/  IADD3 R0, R0, R7, RZ ;  /* 0x0000000700007210 */ /* 0x000fc80007ffe0ff */
[----:B------:R-:W-:-:S05]  /*8000*/  LEA.HI.X R9, R6, c[0x0][0x34c], R0, 0x1, P0 ;  /* 0x0000d30006097a11 */ /* 0x000fca00000f0c00 */
[----:B------:R1:W-:Y:S02]  /*8010*/  STG.E.128 [R8.64], R44 ;  /* 0x0000002c08007986 */ /* 0x0003e4000c101d06 */
.L_x_384:
[----:B------:R-:W-:Y:S05]  /*8020*/  BSYNC B0 ;  /* 0x0000000000007941 */ /* 0x000fea0003800000 */
.L_x_383:
        /* <DEDUP_REMOVED lines=10> */
[----:B-1----:R1:W-:Y:S02]  /*80d0*/  STG.E.128 [R4.64], R48 ;  /* 0x0000003004007986 */ /* 0x0023e4000c101d06 */
.L_x_339:
[----:B------:R-:W-:Y:S05]  /*80e0*/  BSYNC B1 ;  /* 0x0000000000017941 */ /* 0x000fea0003800000 */
.L_x_317:
        /* <DEDUP_REMOVED lines=9> */
.L_x_385:
[----:B------:R-:W-:Y:S05]  /*8180*/  EXIT ;  /* 0x000000000000794d */ /* 0x000fea0003800000 */
.L_x_387:
        /* <DEDUP_REMOVED lines=15> */
.L_x_2457:


//--------------------- .text._ZN5flash44flash_bwd_dq_dk_dv_loop_seqk_parallel_kernelI23Flash_bwd_kernel_traitsILi64ELi128ELi128ELi8ELi4ELi4ELi4ELb0ELb0EN7cutlass10bfloat16_tE19Flash_kernel_traitsILi64ELi128ELi128ELi8ES3_EELb0ELb0ELb0ELb0ELb0ELb1ELb0EEEvNS_16Flash_bwd_paramsE --------------------------
	.section	.text._ZN5flash44flash_bwd_dq_dk_dv_loop_seqk_parallel_kernelI23Flash_bwd_kernel_traitsILi64ELi128ELi128ELi8ELi4ELi4ELi4ELb0ELb0EN7cutlass10bfloat16_tE19Flash_kernel_traitsILi64ELi128ELi128ELi8ES3_EELb0ELb0ELb0ELb0ELb0ELb1ELb0EEEvNS_16Flash_bwd_paramsE,"ax",@progbits
	.sectioninfo	@"SHI_REGISTERS=255"
	.align	128
        .global         _ZN5flash44flash_bwd_dq_dk_dv_loop_seqk_parallel_kernelI23Flash_bwd_kernel_traitsILi64ELi128ELi128ELi8ELi4ELi4ELi4ELb0ELb0EN7cutlass10bfloat16_tE19Flash_kernel_traitsILi64ELi128ELi128ELi8ES3_EELb0ELb0ELb0ELb0ELb0ELb1ELb0EEEvNS_16Flash_bwd_paramsE
        .type           _ZN5flash44flash_bwd_dq_dk_dv_loop_seqk_parallel_kernelI23Flash_bwd_kernel_traitsILi64ELi128ELi128ELi8ELi4ELi4ELi4ELb0ELb0EN7cutlass10bfloat16_tE19Flash_kernel_traitsILi64ELi128ELi128ELi8ES3_EELb0ELb0ELb0ELb0ELb0ELb1ELb0EEEvNS_16Flash_bwd_paramsE,@function
        .size           _ZN5flash44flash_bwd_dq_dk_dv_loop_seqk_parallel_kernelI23Flash_bwd_kernel_traitsILi64ELi128ELi128ELi8ELi4ELi4ELi4ELb0ELb0EN7cutlass10bfloat16_tE19Flash_kernel_traitsILi64ELi128ELi128ELi8ES3_EELb0ELb0ELb0ELb0ELb0ELb1ELb0EEEvNS_16Flash_bwd_paramsE,(.L_x_2458 - _ZN5flash44flash_bwd_dq_dk_dv_loop_seqk_parallel_kernelI23Flash_bwd_kernel_traitsILi64ELi128ELi128ELi8ELi4ELi4ELi4ELb0ELb0EN7cutlass10bfloat16_tE19Flash_kernel_traitsILi64ELi128ELi128ELi8ES3_EELb0ELb0ELb0ELb0ELb0ELb1ELb0EEEvNS_16Flash_bwd_paramsE)
        .other          _ZN5flash44flash_bwd_dq_dk_dv_loop_seqk_parallel_kernelI23Flash_bwd_kernel_traitsILi64ELi128ELi128ELi8ELi4ELi4ELi4ELb0ELb0EN7cutlass10bfloat16_tE19Flash_kernel_traitsILi64ELi128ELi128ELi8ES3_EELb0ELb0ELb0ELb0ELb0ELb1ELb0EEEvNS_16Flash_bwd_paramsE,@"STO_CUDA_ENTRY STV_DEFAULT"
_ZN5flash44flash_bwd_dq_dk_dv_loop_seqk_parallel_kernelI23Flash_bwd_kernel_traitsILi64ELi128ELi128ELi8ELi4ELi4ELi4ELb0ELb0EN7cutlass10bfloat16_tE19Flash_kernel_traitsILi64ELi128ELi128ELi8ES3_EELb0ELb0ELb0ELb0ELb0ELb1ELb0EEEvNS_16Flash_bwd_paramsE:
.text._ZN5flash44flash_bwd_dq_dk_dv_loop_seqk_parallel_kernelI23Flash_bwd_kernel_traitsILi64ELi128ELi128ELi8ELi4ELi4ELi4ELb0ELb0EN7cutlass10bfloat16_tE19Flash_kernel_traitsILi64ELi128ELi128ELi8ES3_EELb0ELb0ELb0ELb0ELb0ELb1ELb0EEEvNS_16Flash_bwd_paramsE:
[----:B------:R-:W-:Y:S02]  /*0000*/  MOV R1, c[0x0][0x28] ;  /* 0x00000a0000017a02 */ /* 0x000fe40000000f00 */
[----:B------:R-:W1:Y:S01]  /*0010*/  S2UR UR20, SR_CTAID.X ;  /* 0x00000000001479c3 */ /* 0x000e620000002500 */
[----:B------:R-:W-:Y:S01]  /*0020*/  ULDC UR4, c[0x0][0x218] ;  /* 0x0000860000047ab9 */ /* 0x000fe20000000800 */
[----:B------:R-:W-:Y:S01]  /*0030*/  IADD3 R1, R1, -0x60, RZ ;  /* 0xffffffa001017810 */ /* 0x000fe20007ffe0ff */
        /* <DEDUP_REMOVED lines=8> */
[----:B------:R-:W2:Y:S01]  /*00c0*/  S2UR UR37, SR_CTAID.Z ;  /* 0x00000000002579c3 */ /* 0x000ea20000002700 */
[----:B------:R-:W-:Y:S01]  /*00d0*/  ULDC UR14, c[0x0][0x224] ;  /* 0x00008900000e7ab9 */ /* 0x000fe20000000800 */
[----:B------:R-:W-:Y:S01]  /*00e0*/  IMAD.MOV.U32 R197, RZ, RZ, 0x20 ;  /* 0x00000020ffc57424 */ /* 0x000fe200078e00ff */
[----:B------:R-:W-:Y:S01]  /*00f0*/  ULDC.U8 UR9, c[0x0][0x328] ;  /* 0x0000ca0000097ab9 */ /* 0x000fe20000000000 */
[----:B------:R-:W-:Y:S01]  /*0100*/  IMAD.MOV.U32 R195, RZ, RZ, -0x10 ;  /* 0xfffffff0ffc37424 */ /* 0x000fe200078e00ff */
[----:B------:R-:W-:Y:S02]  /*0110*/  UISETP.NE.AND UP2, UPT, UR9, URZ, UPT ;  /* 0x0000003f0900728c */ /* 0x000fe4000bf45270 */
[----:B------:R-:W-:Y:S01]  /*0120*/  UMOV UR8, 0x80 ;  /* 0x0000008000087882 */ /* 0x000fe20000000000 */
[----:B------:R-:W3:Y:S01]  /*0130*/  S2UR UR32, SR_CTAID.Y ;  /* 0x00000000002079c3 */ /* 0x000ee20000002600 */
[----:B------:R-:W-:-:S02]  /*0140*/  ULDC UR4, c[0x0][0x210] ;  /* 0x0000840000047ab9 */ /* 0x000fc40000000800 */
[----:B------:R-:W-:Y:S02]  /*0150*/  ULDC UR58, c[0x0][0x234] ;  /* 0x00008d00003a7ab9 */ /* 0x000fe40000000800 */
[----:B------:R-:W-:Y:S02]  /*0160*/  UIMAD UR58, UR8, UR4, UR58 ;  /* 0x00000004083a72a4 */ /* 0x000fe4000f8e023a */
[----:B------:R-:W-:Y:S02]  /*0170*/  ULDC UR49, c[0x0][0x22c] ;  /* 0x00008b0000317ab9 */ /* 0x000fe40000000800 */
[----:B------:R-:W-:Y:S02]  /*0180*/  ULDC UR38, c[0x0][0x1c0] ;  /* 0x0000700000267ab9 */ /* 0x000fe40000000800 */
[----:B------:R-:W-:Y:S02]  /*0190*/  ULDC UR12, c[0x0][0x1c0] ;  /* 0x00007000000c7ab9 */ /* 0x000fe40000000800 */
[----:B------:R-:W-:Y:S01]  /*01a0*/  UIMAD.WIDE UR38, UR49, UR38, URZ ;  /* 0x00000026312672a5 */ /* 0x000fe2000f8e023f */
[----:B-1----:R-:W-:Y:S01]  /*01b0*/  SHF.R.S32.HI R11, RZ, 0x1f, R13 ;  /* 0x0000001fff0b7819 */ /* 0x002fe2000001140d */
[----:B--2---:R-:W-:-:S02]  /*01c0*/  USHF.R.S32.HI UR5, URZ, 0x1f, UR37 ;  /* 0x0000001f3f057899 */ /* 0x004fc40008011425 */
[----:B------:R-:W-:Y:S01]  /*01d0*/  USHF.R.S32.HI UR8, URZ, 0x1f, UR37 ;  /* 0x0000001f3f087899 */ /* 0x000fe20008011425 */
[CC--:B------:R-:W-:Y:S01]  /*01e0*/  LEA.HI R10, R11.reuse, R13.reuse, RZ, 0x4 ;  /* 0x0000000d0b0a7211 */ /* 0x0c0fe200078f20ff */
[----:B------:R-:W-:Y:S01]  /*01f0*/  UIMAD UR50, UR37, UR49, URZ ;  /* 0x00000031253272a4 */ /* 0x000fe2000f8e023f */
[CC--:B------:R-:W-:Y:S01]  /*0200*/  LEA.HI R4, R11.reuse, R13.reuse, RZ, 0x5 ;  /* 0x0000000d0b047211 */ /* 0x0c0fe200078f28ff */
[----:B------:R-:W-:Y:S01]  /*0210*/  UIMAD UR49, UR49, UR12, URZ ;  /* 0x0000000c313172a4 */ /* 0x000fe2000f8e023f */
[----:B------:R-:W-:Y:S01]  /*0220*/  SHF.R.S32.HI R2, RZ, 0x4, R10 ;  /* 0x00000004ff027819 */ /* 0x000fe2000001140a */
[----:B---3--:R-:W-:Y:S01]  /*0230*/  UIMAD.WIDE.U32 UR46, UR32, UR14, URZ ;  /* 0x0000000e202e72a5 */ /* 0x008fe2000f8e003f */
[CC--:B------:R-:W-:Y:S01]  /*0240*/  LEA.HI R15, R11.reuse, R13.reuse, RZ, 0x2 ;  /* 0x0000000d0b0f7211 */ /* 0x0c0fe200078f10ff */
[----:B------:R-:W-:Y:S01]  /*0250*/  USHF.R.S32.HI UR9, URZ, 0x1f, UR32 ;  /* 0x0000001f3f097899 */ /* 0x000fe20008011420 */
[----:B------:R-:W-:Y:S01]  /*0260*/  LEA.HI R0, R10, R2, RZ, 0x1 ;  /* 0x000000020a007211 */ /* 0x000fe200078f08ff */
[----:B------:R-:W-:Y:S01]  /*0270*/  ULDC UR13, c[0x0][0x1c0] ;  /* 0x00007000000d7ab9 */ /* 0x000fe20000000800 */
[----:B------:R-:W-:Y:S01]  /*0280*/  SHF.R.S32.HI R6, RZ, 0x5, R4 ;  /* 0x00000005ff067819 */ /* 0x000fe20000011404 */
[----:B------:R-:W-:Y:S01]  /*0290*/  ULDC UR11, c[0x0][0x1c0] ;  /* 0x00007000000b7ab9 */ /* 0x000fe20000000800 */
[----:B------:R-:W-:Y:S01]  /*02a0*/  LOP3.LUT R0, R0, 0xfffffffe, RZ, 0xc0, !PT ;  /* 0xfffffffe00007812 */ /* 0x000fe200078ec0ff */
[----:B------:R-:W-:Y:S01]  /*02b0*/  UIMAD UR4, UR32, UR11, UR37 ;  /* 0x0000000b200472a4 */ /* 0x000fe2000f8e0225 */
[--C-:B------:R-:W-:Y:S01]  /*02c0*/  SHF.R.S32.HI R5, RZ, 0x2, R15.reuse ;  /* 0x00000002ff057819 */ /* 0x100fe2000001140f */
[----:B------:R-:W-:Y:S01]  /*02d0*/  USHF.L.U32 UR48, UR49, 0x7, URZ ;  /* 0x0000000731307899 */ /* 0x000fe2000800063f */
[----:B------:R-:W-:Y:S01]  /*02e0*/  SHF.R.S32.HI R3, RZ, 0x1f, R15 ;  /* 0x0000001fff037819 */ /* 0x000fe2000001140f */
[----:B------:R-:W-:Y:S01]  /*02f0*/  IMAD.IADD R188, R2, 0x1, -R0 ;  /* 0x0000000102bc7824 */ /* 0x000fe200078e0a00 */
[----:B------:R-:W-:Y:S01]  /*0300*/  SHF.R.S32.HI R0, RZ, 0x1f, R4 ;  /* 0x0000001fff007819 */ /* 0x000fe20000011404 */
[----:B------:R-:W-:Y:S01]  /*0310*/  ULDC UR52, c[0x0][0x214] ;  /* 0x0000850000347ab9 */ /* 0x000fe20000000800 */
[----:B------:R-:W-:Y:S01]  /*0320*/  LEA.HI R14, R11, R13, RZ, 0x3 ;  /* 0x0000000d0b0e7211 */ /* 0x000fe200078f18ff */
[----:B------:R-:W-:Y:S01]  /*0330*/  ULDC UR59, c[0x0][0x1c8] ;  /* 0x00007200003b7ab9 */ /* 0x000fe20000000800 */
[----:B------:R-:W-:Y:S01]  /*0340*/  LEA.HI R2, R0, R6, RZ, 0x2 ;  /* 0x0000000600027211 */ /* 0x000fe200078f10ff */
[----:B------:R-:W-:Y:S01]  /*0350*/  ULDC.U8 UR10, c[0x0][0x3d0] ;  /* 0x0000f400000a7ab9 */ /* 0x000fe20000000000 */
[----:B------:R-:W-:Y:S01]  /*0360*/  LEA.HI R0, R3, R5, RZ, 0x3 ;  /* 0x0000000503007211 */ /* 0x000fe200078f18ff */
[----:B------:R-:W-:Y:S01]  /*0370*/  ULDC UR53, c[0x0][0x224] ;  /* 0x0000890000357ab9 */ /* 0x000fe20000000800 */
[----:B------:R-:W-:Y:S01]  /*0380*/  LOP3.LUT R2, R2, 0xfffffffc, RZ, 0xc0, !PT ;  /* 0xfffffffc02027812 */ /* 0x000fe200078ec0ff */
[----:B------:R-:W-:Y:S01]  /*0390*/  @UP2 UIMAD UR57, UR32, UR52, URZ ;  /* 0x00000034203922a4 */ /* 0x000fe2000f8e023f */
[----:B------:R-:W-:Y:S01]  /*03a0*/  LOP3.LUT R0, R0, 0xfffffff8, RZ, 0xc0, !PT ;  /* 0xfffffff800007812 */ /* 0x000fe200078ec0ff */
[----:B------:R-:W-:Y:S01]  /*03b0*/  ULDC.64 UR6, c[0x0][0x118] ;  /* 0x0000460000067ab9 */ /* 0x000fe20000000a00 */
[----:B------:R-:W-:Y:S01]  /*03c0*/  LOP3.LUT R3, R14, 0xfffffff8, RZ, 0xc0, !PT ;  /* 0xfffffff80e037812 */ /* 0x000fe200078ec0ff */
[----:B------:R-:W-:Y:S01]  /*03d0*/  IMAD.IADD R9, R6, 0x1, -R2 ;  /* 0x0000000106097824 */ /* 0x000fe200078e0a02 */
[----:B------:R-:W-:Y:S01]  /*03e0*/  SHF.R.S32.HI R2, RZ, 0x3, R14 ;  /* 0x00000003ff027819 */ /* 0x000fe2000001140e */
[----:B------:R-:W-:Y:S01]  /*03f0*/  IMAD.IADD R7, R5, 0x1, -R0 ;  /* 0x0000000105077824 */ /* 0x000fe200078e0a00 */
[----:B------:R-:W-:Y:S01]  /*0400*/  LOP3.LUT R0, R4, 0xffffffe0, RZ, 0xc0, !PT ;  /* 0xffffffe004007812 */ /* 0x000fe200078ec0ff */
[----:B------:R-:W-:Y:S01]  /*0410*/  IMAD.IADD R3, R13, 0x1, -R3 ;  /* 0x000000010d037824 */ /* 0x000fe200078e0a03 */
[-C--:B------:R-:W-:Y:S01]  /*0420*/  LEA.HI R6, R11, R13.reuse, RZ, 0x7 ;  /* 0x0000000d0b067211 */ /* 0x080fe200078f38ff */
[----:B------:R-:W-:Y:S01]  /*0430*/  IMAD.SHL.U32 R2, R2, 0x40, RZ ;  /* 0x0000004002027824 */ /* 0x000fe200078e00ff */
[----:B------:R-:W-:Y:S01]  /*0440*/  UMOV UR41, 0xffffc000 ;  /* 0xffffc00000297882 */ /* 0x000fe20000000000 */
[----:B------:R-:W-:Y:S01]  /*0450*/  IMAD.IADD R0, R13, 0x1, -R0 ;  /* 0x000000010d007824 */ /* 0x000fe200078e0a00 */
[----:B------:R-:W-:Y:S01]  /*0460*/  SHF.R.S32.HI R6, RZ, 0x7, R6 ;  /* 0x00000007ff067819 */ /* 0x000fe20000011406 */
[C---:B------:R-:W-:Y:S01]  /*0470*/  IMAD.SHL.U32 R5, R3.reuse, 0x8, RZ ;  /* 0x0000000803057824 */ /* 0x040fe200078e00ff */
[----:B------:R-:W-:Y:S01]  /*0480*/  LOP3.LUT R2, R2, 0x1c0, RZ, 0xc0, !PT ;  /* 0x000001c002027812 */ /* 0x000fe200078ec0ff */
[----:B------:R-:W-:Y:S01]  /*0490*/  ULOP3.LUT UR59, UR37, UR59, URZ, 0x3c, !UPT ;  /* 0x0000003b253b7292 */ /* 0x000fe2000f8e3c3f */
[----:B------:R-:W-:Y:S01]  /*04a0*/  SHF.R.S32.HI R4, RZ, 0x1f, R0 ;  /* 0x0000001fff047819 */ /* 0x000fe20000011400 */
[----:B------:R-:W-:Y:S01]  /*04b0*/  UISETP.NE.AND UP3, UPT, UR10, URZ, UPT ;  /* 0x0000003f0a00728c */ /* 0x000fe2000bf65270 */
[----:B------:R-:W-:Y:S01]  /*04c0*/  LOP3.LUT R5, R2, 0x38, R5, 0xf8, !PT ;  /* 0x0000003802057812 */ /* 0x000fe200078ef805 */
[----:B------:R-:W-:Y:S01]  /*04d0*/  USHF.R.S32.HI UR61, URZ, 0x1f, UR32 ;  /* 0x0000001f3f3d7899 */ /* 0x000fe20008011420 */
[----:B------:R-:W-:Y:S01]  /*04e0*/  LEA.HI R8, R4, R0, RZ, 0x2 ;  /* 0x0000000004087211 */ /* 0x000fe200078f10ff */
[----:B------:R-:W-:Y:S01]  /*04f0*/  USHF.R.S32.HI UR60, URZ, 0x1f, UR37 ;  /* 0x0000001f3f3c7899 */ /* 0x000fe20008011425 */
[----:B------:R-:W-:Y:S01]  /*0500*/  LOP3.LUT R0, R10, 0xfffffff0, RZ, 0xc0, !PT ;  /* 0xfffffff00a007812 */ /* 0x000fe200078ec0ff */
[----:B------:R-:W-:Y:S01]  /*0510*/  UIMAD.WIDE.U32 UR42, UR38, UR46, URZ ;  /* 0x0000002e262a72a5 */ /* 0x000fe2000f8e003f */
[----:B------:R-:W-:Y:S01]  /*0520*/  SHF.R.U32.HI R4, RZ, 0x3, R2 ;  /* 0x00000003ff047819 */ /* 0x000fe20000011602 */
[----:B------:R-:W-:Y:S01]  /*0530*/  UIMAD UR54, UR39, UR46, URZ ;  /* 0x0000002e273672a4 */ /* 0x000fe2000f8e023f */
[----:B------:R-:W-:Y:S01]  /*0540*/  LOP3.LUT P4, RZ, R3, 0x2, RZ, 0xc0, !PT ;  /* 0x0000000203ff7812 */ /* 0x000fe2000788c0ff */
[----:B------:R-:W-:Y:S01]  /*0550*/  IMAD.IADD R0, R13, 0x1, -R0 ;  /* 0x000000010d007824 */ /* 0x000fe200078e0a00 */
[----:B------:R-:W-:Y:S01]  /*0560*/  LOP3.LUT R4, R5, R4, RZ, 0x3c, !PT ;  /* 0x0000000405047212 */ /* 0x000fe200078e3cff */
[----:B------:R-:W-:Y:S01]  /*0570*/  USHF.R.S32.HI UR56, URZ, 0x1f, UR50 ;  /* 0x0000001f3f387899 */ /* 0x000fe20008011432 */
[----:B------:R-:W-:Y:S01]  /*0580*/  LEA.HI R5, R11, R13, RZ, 0x6 ;  /* 0x0000000d0b057211 */ /* 0x000fe200078f30ff */
[----:B------:R-:W-:Y:S01]  /*0590*/  UIMAD UR53, UR4, UR53, URZ ;  /* 0x00000035043572a4 */ /* 0x000fe2000f8e023f */
[----:B------:R-:W-:Y:S01]  /*05a0*/  SHF.R.S32.HI R2, RZ, 0x1f, R0 ;  /* 0x0000001fff027819 */ /* 0x000fe20000011400 */
[----:B------:R-:W-:Y:S01]  /*05b0*/  USHF.R.S32.HI UR51, URZ, 0x1f, UR48 ;  /* 0x0000001f3f337899 */ /* 0x000fe20008011430 */
[----:B------:R-:W-:Y:S01]  /*05c0*/  LOP3.LUT P3, RZ, R3, 0x4, RZ, 0xc0, !PT ;  /* 0x0000000403ff7812 */ /* 0x000fe2000786c0ff */
[----:B------:R-:W-:Y:S01]  /*05d0*/  IMAD.SHL.U32 R5, R5, 0x8, RZ ;  /* 0x0000000805057824 */ /* 0x000fe200078e00ff */
[----:B------:R-:W-:Y:S01]  /*05e0*/  LEA.HI R10, R2, R0, RZ, 0x3 ;  /* 0x00000000020a7211 */ /* 0x000fe200078f18ff */
[----:B------:R-:W-:Y:S01]  /*05f0*/  ULDC.64 UR44, c[0x0][0x118] ;  /* 0x00004600002c7ab9 */ /* 0x000fe20000000a00 */
[----:B------:R-:W-:-:S02]  /*0600*/  SEL R180, R197, 0xffffffe0, !P4 ;  /* 0xffffffe0c5b47807 */ /* 0x000fc40006000000 */
[----:B------:R-:W-:-:S05]  /*0610*/  LOP3.LUT R2, R10, 0xfffffff8, RZ, 0xc0, !PT ;  /* 0xfffffff80a027812 */ /* 0x000fca00078ec0ff */
[----:B------:R-:W-:Y:S01]  /*0620*/  IMAD.IADD R12, R0, 0x1, -R2 ;  /* 0x00000001000c7824 */ /* 0x000fe200078e0a02 */
[----:B------:R-:W-:Y:S01]  /*0630*/  LOP3.LUT R0, R4, 0xfffffe00, R5, 0xf8, !PT ;  /* 0xfffffe0004007812 */ /* 0x000fe200078ef805 */
[----:B------:R-:W-:Y:S02]  /*0640*/  IMAD.SHL.U32 R2, R3, 0x40, RZ ;  /* 0x0000004003027824 */ /* 0x000fe400078e00ff */
[----:B------:R-:W-:Y:S01]  /*0650*/  IMAD.U32 R4, RZ, RZ, UR5 ;  /* 0x00000005ff047e24 */ /* 0x000fe2000f8e00ff */
[----:B------:R-:W-:Y:S01]  /*0660*/  USHF.R.S32.HI UR5, URZ, 0x1f, UR14 ;  /* 0x0000001f3f057899 */ /* 0x000fe2000801140e */
[----:B------:R1:W-:Y:S01]  /*0670*/  STL [R1+0x18], R0 ;  /* 0x0000180001007387 */ /* 0x0003e20000100800 */
[----:B------:R-:W-:Y:S01]  /*0680*/  IMAD.SHL.U32 R5, R188, 0x200, RZ ;  /* 0x00000200bc057824 */ /* 0x000fe200078e00ff */
[----:B------:R-:W-:Y:S02]  /*0690*/  USHF.L.U32 UR14, UR32, 0x7, URZ ;  /* 0x00000007200e7899 */ /* 0x000fe4000800063f */
[----:B------:R-:W-:-:S02]  /*06a0*/  UIMAD UR55, UR5, UR32, URZ ;  /* 0x00000020053772a4 */ /* 0x000fc4000f8e023f */
[----:B------:R-:W-:-:S04]  /*06b0*/  @!UP2 UIMAD UR5, UR32, UR13, UR37 ;  /* 0x0000000d2005a2a4 */ /* 0x000fc8000f8e0225 */
[----:B------:R-:W-:Y:S01]  /*06c0*/  @!UP2 UIMAD UR52, UR5, UR52, URZ ;  /* 0x000000340534a2a4 */ /* 0x000fe2000f8e023f */
[----:B-1----:R-:W-:-:S04]  /*06d0*/  LOP3.LUT R0, R7, 0x1, RZ, 0xc0, !PT ;  /* 0x0000000107007812 */ /* 0x002fc800078ec0ff */
[----:B------:R-:W-:Y:S02]  /*06e0*/  ISETP.NE.U32.AND P0, PT, R0, 0x1, PT ;  /* 0x000000010000780c */ /* 0x000fe40003f05070 */
[----:B------:R-:W-:Y:S01]  /*06f0*/  LOP3.LUT R0, R2, 0x1c0, RZ, 0xc0, !PT ;  /* 0x000001c002007812 */ /* 0x000fe200078ec0ff */
[----:B------:R-:W-:Y:S01]  /*0700*/  IMAD.SHL.U32 R2, R9, 0x10, RZ ;  /* 0x0000001009027824 */ /* 0x000fe200078e00ff */
[----:B------:R-:W-:Y:S02]  /*0710*/  R2P PR, R7, 0x6 ;  /* 0x0000000607007804 */ /* 0x000fe40000000000 */
[C---:B------:R-:W-:Y:S02]  /*0720*/  LOP3.LUT R178, R0.reuse, 0x8, R14, 0xf8, !PT ;  /* 0x0000000800b27812 */ /* 0x040fe400078ef80e */
[----:B------:R-:W-:Y:S02]  /*0730*/  SHF.R.U32.HI R4, RZ, 0x3, R0 ;  /* 0x00000003ff047819 */ /* 0x000fe40000011600 */
[----:B------:R-:W-:Y:S01]  /*0740*/  LOP3.LUT R3, R0, 0x30, R2, 0xf8, !PT ;  /* 0x0000003000037812 */ /* 0x000fe200078ef802 */
[----:B------:R-:W-:Y:S01]  /*0750*/  IMAD R0, R6, 0x1000, R5 ;  /* 0x0000100006007824 */ /* 0x000fe200078e0205 */
[----:B------:R-:W-:-:S02]  /*0760*/  LOP3.LUT R178, R178, R4, RZ, 0x3c, !PT ;  /* 0x00000004b2b27212 */ /* 0x000fc400078e3cff */
[----:B------:R-:W-:Y:S02]  /*0770*/  LOP3.LUT R3, R3, 0x8, R14, 0xf8, !PT ;  /* 0x0000000803037812 */ /* 0x000fe400078ef80e */
[----:B------:R-:W-:Y:S01]  /*0780*/  LEA.HI.SX32 R16, R8, R2, 0x1e ;  /* 0x0000000208107211 */ /* 0x000fe200078ff2ff */
[----:B------:R-:W-:Y:S01]  /*0790*/  IMAD.IADD R178, R0, 0x1, R178 ;  /* 0x0000000100b27824 */ /* 0x000fe200078e02b2 */
[----:B------:R-:W-:Y:S01]  /*07a0*/  LOP3.LUT R0, R15, 0x7ffffffc, RZ, 0xc0, !PT ;  /* 0x7ffffffc0f007812 */ /* 0x000fe200078ec0ff */
[----:B------:R-:W-:Y:S01]  /*07b0*/  IMAD.SHL.U32 R8, R13, 0x2, RZ ;  /* 0x000000020d087824 */ /* 0x000fe200078e00ff */
[----:B------:R-:W-:Y:S01]  /*07c0*/  LOP3.LUT R3, R5, R3, R4, 0xf6, !PT ;  /* 0x0000000305037212 */ /* 0x000fe200078ef604 */
[----:B------:R-:W-:Y:S01]  /*07d0*/  IMAD.U32 R2, RZ, RZ, UR14 ;  /* 0x0000000eff027e24 */ /* 0x000fe2000f8e00ff */
[----:B------:R-:W-:Y:S01]  /*07e0*/  SEL R197, R197, 0xffffffe0, !P1 ;  /* 0xffffffe0c5c57807 */ /* 0x000fe20004800000 */
[----:B------:R-:W-:Y:S01]  /*07f0*/  IMAD.IADD R5, R13, 0x1, -R0 ;  /* 0x000000010d057824 */ /* 0x000fe200078e0a00 */
[----:B------:R-:W-:Y:S01]  /*0800*/  LOP3.LUT R8, R8, 0x6, RZ, 0xc0, !PT ;  /* 0x0000000608087812 */ /* 0x000fe200078ec0ff */
[----:B------:R-:W-:Y:S01]  /*0810*/  IMAD.SHL.U32 R0, R7, 0x40, RZ ;  /* 0x0000004007007824 */ /* 0x000fe200078e00ff */
[----:B------:R-:W-:Y:S01]  /*0820*/  STL [R1+0x24], R16 ;  /* 0x0000241001007387 */ /* 0x000fe20000100800 */
[----:B------:R-:W-:Y:S01]  /*0830*/  IMAD.SHL.U32 R2, R6, 0x8, RZ ;  /* 0x0000000806027824 */ /* 0x000fe200078e00ff */
[----:B------:R-:W-:Y:S01]  /*0840*/  SEL R195, R195, 0x10, !P0 ;  /* 0x00000010c3c37807 */ /* 0x000fe20004000000 */
[----:B------:R-:W-:Y:S01]  /*0850*/  IMAD.SHL.U32 R5, R5, 0x2, RZ ;  /* 0x0000000205057824 */ /* 0x000fe200078e00ff */
[----:B------:R-:W-:Y:S01]  /*0860*/  LOP3.LUT R0, R0, 0x1c0, RZ, 0xc0, !PT ;  /* 0x000001c000007812 */ /* 0x000fe200078ec0ff */
[----:B------:R-:W-:Y:S01]  /*0870*/  IMAD.SHL.U32 R7, R188, 0x10, RZ ;  /* 0x00000010bc077824 */ /* 0x000fe200078e00ff */
[----:B------:R-:W-:Y:S01]  /*0880*/  LOP3.LUT R2, R2, 0x8, RZ, 0xc0, !PT ;  /* 0x0000000802027812 */ /* 0x000fe200078ec0ff */
[C---:B------:R-:W-:Y:S01]  /*0890*/  IMAD R11, R6.reuse, 0x40, R8 ;  /* 0x00000040060b7824 */ /* 0x040fe200078e0208 */
[----:B------:R-:W-:Y:S01]  /*08a0*/  SHF.R.U32.HI R4, RZ, 0x3, R0 ;  /* 0x00000003ff047819 */ /* 0x000fe20000011600 */
[----:B------:R-:W-:Y:S01]  /*08b0*/  IMAD R8, R6, 0x2000, R5 ;  /* 0x0000200006087824 */ /* 0x000fe200078e0205 */
[----:B------:R-:W-:Y:S01]  /*08c0*/  LOP3.LUT R7, R2, 0x10, R7, 0xf8, !PT ;  /* 0x0000001002077812 */ /* 0x000fe200078ef807 */
[----:B------:R-:W-:Y:S01]  /*08d0*/  IMAD.SHL.U32 R188, R188, 0x8, RZ ;  /* 0x00000008bcbc7824 */ /* 0x000fe200078e00ff */
[CC--:B------:R-:W-:Y:S01]  /*08e0*/  LOP3.LUT R6, R4.reuse, R0.reuse, R2, 0x1e, !PT ;  /* 0x0000000004067212 */ /* 0x0c0fe200078e1e02 */
[C---:B------:R-:W-:Y:S01]  /*08f0*/  IMAD R2, R9.reuse, 0x400, R8 ;  /* 0x0000040009027824 */ /* 0x040fe200078e0208 */
[----:B------:R-:W-:Y:S01]  /*0900*/  LOP3.LUT R4, R4, R0, RZ, 0xfc, !PT ;  /* 0x0000000004047212 */ /* 0x000fe200078efcff */
[----:B------:R-:W-:Y:S01]  /*0910*/  IMAD R0, R9, 0x400, R5 ;  /* 0x0000040009007824 */ /* 0x000fe200078e0205 */
[----:B------:R-:W-:Y:S01]  /*0920*/  IADD3 R5, R16, -0x80, RZ ;  /* 0xffffff8010057810 */ /* 0x000fe20007ffe0ff */
[----:B------:R1:W-:Y:S01]  /*0930*/  STL [R1+0x20], R11 ;  /* 0x0000200b01007387 */ /* 0x0003e20000100800 */
[----:B------:R-:W-:-:S02]  /*0940*/  IMAD.SHL.U32 R178, R178, 0x2, RZ ;  /* 0x00000002b2b27824 */ /* 0x000fc400078e00ff */
[----:B------:R-:W-:Y:S02]  /*0950*/  IMAD.IADD R193, R4, 0x1, R2 ;  /* 0x0000000104c17824 */ /* 0x000fe400078e0202 */
[----:B------:R-:W-:Y:S02]  /*0960*/  IMAD.U32 R2, RZ, RZ, UR9 ;  /* 0x00000009ff027e24 */ /* 0x000fe4000f8e00ff */
[----:B------:R-:W-:Y:S02]  /*0970*/  IMAD.SHL.U32 R2, R12, 0x40, RZ ;  /* 0x000000400c027824 */ /* 0x000fe400078e00ff */
[----:B------:R-:W-:Y:S01]  /*0980*/  IMAD.IADD R8, R0, 0x1, R6 ;  /* 0x0000000100087824 */ /* 0x000fe200078e0206 */
[----:B------:R-:W-:Y:S01]  /*0990*/  SHF.R.S32.HI R6, RZ, 0x1f, R5 ;  /* 0x0000001fff067819 */ /* 0x000fe20000011405 */
[----:B------:R-:W-:Y:S01]  /*09a0*/  IMAD.SHL.U32 R0, R10, 0x40, RZ ;  /* 0x000000400a007824 */ /* 0x000fe200078e00ff */
[----:B------:R-:W-:Y:S01]  /*09b0*/  LOP3.LUT R2, R2, 0x1c0, RZ, 0xc0, !PT ;  /* 0x000001c002027812 */ /* 0x000fe200078ec0ff */
[----:B------:R-:W-:Y:S01]  /*09c0*/  IMAD.U32 R4, RZ, RZ, UR8 ;  /* 0x00000008ff047e24 */ /* 0x000fe2000f8e00ff */
[----:B------:R-:W-:Y:S01]  /*09d0*/  SHF.L.U64.HI R6, R5, 0x2, R6 ;  /* 0x0000000205067819 */ /* 0x000fe20000010206 */
[----:B------:R-:W-:Y:S01]  /*09e0*/  IMAD.SHL.U32 R193, R193, 0x2, RZ ;  /* 0x00000002c1c17824 */ /* 0x000fe200078e00ff */
[----:B------:R-:W-:Y:S01]  /*09f0*/  SHF.R.U32.HI R4, RZ, 0x3, R2 ;  /* 0x00000003ff047819 */ /* 0x000fe20000011602 */
[----:B------:R-:W-:Y:S01]  /*0a00*/  IMAD.IADD R181, R178, 0x1, R180 ;  /* 0x00000001b2b57824 */ /* 0x000fe200078e02b4 */
[----:B------:R-:W-:Y:S01]  /*0a10*/  LOP3.LUT R0, R0, 0xfffffe00, RZ, 0xc0, !PT ;  /* 0xfffffe0000007812 */ /* 0x000fe200078ec0ff */
[----:B------:R2:W-:Y:S01]  /*0a20*/  STL [R1+0x1c], R6 ;  /* 0x00001c0601007387 */ /* 0x0005e20000100800 */
[----:B------:R-:W-:Y:S01]  /*0a30*/  LOP3.LUT R188, R2, 0x8, R188, 0xf8, !PT ;  /* 0x0000000802bc7812 */ /* 0x000fe200078ef8bc */
[----:B------:R-:W-:Y:S01]  /*0a40*/  IMAD.IADD R196, R193, 0x1, R195 ;  /* 0x00000001c1c47824 */ /* 0x000fe200078e02c3 */
[----:B------:R-:W-:Y:S01]  /*0a50*/  LOP3.LUT R2, R4, R7, R2, 0x1e, !PT ;  /* 0x0000000704027212 */ /* 0x000fe200078e1e02 */
[----:B------:R-:W-:Y:S01]  /*0a60*/  IMAD R5, R9, 0x400, R0 ;  /* 0x0000040009057824 */ /* 0x000fe200078e0200 */
[----:B------:R-:W-:Y:S01]  /*0a70*/  LOP3.LUT R188, R188, R4, RZ, 0x3c, !PT ;  /* 0x00000004bcbc7212 */ /* 0x000fe200078e3cff */
[----:B------:R-:W-:Y:S01]  /*0a80*/  IMAD.IADD R200, R193, 0x1, R197 ;  /* 0x00000001c1c87824 */ /* 0x000fe200078e02c5 */
[----:B------:R-:W-:Y:S01]  /*0a90*/  LOP3.LUT R187, R2, R0, RZ, 0xfc, !PT ;  /* 0x0000000002bb7212 */ /* 0x000fe200078efcff */
[----:B------:R-:W-:Y:S01]  /*0aa0*/  IMAD.MOV.U32 R0, RZ, RZ, 0x40 ;  /* 0x00000040ff007424 */ /* 0x000fe200078e00ff */
[----:B------:R-:W-:Y:S01]  /*0ab0*/  LEA R8, R8, 0xc000, 0x1 ;  /* 0x0000c00008087811 */ /* 0x000fe200078e08ff */
[----:B------:R-:W-:-:S02]  /*0ac0*/  IMAD.MOV.U32 R2, RZ, RZ, 0x440 ;  /* 0x00000440ff027424 */ /* 0x000fc400078e00ff */
[----:B------:R-:W-:Y:S01]  /*0ad0*/  IMAD.IADD R188, R5, 0x1, R188 ;  /* 0x0000000105bc7824 */ /* 0x000fe200078e02bc */
[C---:B------:R-:W-:Y:S01]  /*0ae0*/  SEL R179, R0.reuse, 0xffffffc0, !P3 ;  /* 0xffffffc000b37807 */ /* 0x040fe20005800000 */
[--C-:B------:R-:W-:Y:S01]  /*0af0*/  IMAD.IADD R5, R197, 0x1, R8.reuse ;  /* 0x00000001c5057824 */ /* 0x100fe200078e0208 */
[----:B------:R-:W-:Y:S01]  /*0b00*/  SEL R0, R0, 0xffffffc0, !P2 ;  /* 0xffffffc000007807 */ /* 0x000fe20005000000 */
[----:B------:R-:W-:Y:S01]  /*0b10*/  STL [R1+0x28], R8 ;  /* 0x0000280801007387 */ /* 0x000fe20000100800 */
[----:B------:R-:W-:Y:S01]  /*0b20*/  SEL R2, R2, 0x3c0, !P2 ;  /* 0x000003c002027807 */ /* 0x000fe20005000000 */
[----:B------:R-:W-:Y:S01]  /*0b30*/  IMAD.IADD R179, R178, 0x1, R179 ;  /* 0x00000001b2b37824 */ /* 0x000fe200078e02b3 */
[----:B------:R-:W-:Y:S01]  /*0b40*/  IADD3 R13, R8, 0x420, RZ ;  /* 0x00000420080d7810 */ /* 0x000fe20007ffe0ff */
[----:B-1----:R-:W-:Y:S01]  /*0b50*/  IMAD.IADD R11, R0, 0x1, R8 ;  /* 0x00000001000b7824 */ /* 0x002fe200078e0208 */
[C---:B------:R-:W-:Y:S01]  /*0b60*/  IADD3 R10, R8.reuse, 0x2020, RZ ;  /* 0x00002020080a7810 */ /* 0x040fe20007ffe0ff */
[C---:B------:R-:W-:Y:S01]  /*0b70*/  IMAD.IADD R4, R8.reuse, 0x1, R2 ;  /* 0x0000000108047824 */ /* 0x040fe200078e0202 */
[C---:B------:R-:W-:Y:S01]  /*0b80*/  @P1 IADD3 R13, R8.reuse, 0x3e0, RZ ;  /* 0x000003e0080d1810 */ /* 0x040fe20007ffe0ff */
[----:B------:R-:W-:Y:S01]  /*0b90*/  IMAD.IADD R194, R193, 0x1, R0 ;  /* 0x00000001c1c27824 */ /* 0x000fe200078e0200 */
[C---:B------:R-:W-:Y:S01]  /*0ba0*/  IADD3 R12, R8.reuse, 0x2420, RZ ;  /* 0x00002420080c7810 */ /* 0x040fe20007ffe0ff */
[----:B------:R-:W-:Y:S01]  /*0bb0*/  STL [R1+0x3c], R11 ;  /* 0x00003c0b01007387 */ /* 0x000fe20000100800 */
[C---:B------:R-:W-:Y:S01]  /*0bc0*/  @P1 IADD3 R10, R8.reuse, 0x1fe0, RZ ;  /* 0x00001fe0080a1810 */ /* 0x040fe20007ffe0ff */
[--C-:B------:R-:W-:Y:S01]  /*0bd0*/  IMAD.IADD R195, R195, 0x1, R194.reuse ;  /* 0x00000001c3c37824 */ /* 0x100fe200078e02c2 */
[C---:B--2---:R-:W-:Y:S01]  /*0be0*/  IADD3 R6, R8.reuse, 0x2040, RZ ;  /* 0x0000204008067810 */ /* 0x044fe20007ffe0ff */
[----:B------:R1:W-:Y:S01]  /*0bf0*/  STL [R1+0x58], R5 ;  /* 0x0000580501007387 */ /* 0x0003e20000100800 */
[----:B------:R-:W-:Y:S01]  /*0c00*/  @P1 IADD3 R12, R8, 0x23e0, RZ ;  /* 0x000023e0080c1810 */ /* 0x000fe20007ffe0ff */
[----:B------:R-:W-:Y:S01]  /*0c10*/  IMAD.IADD R199, R196, 0x1, R197 ;  /* 0x00000001c4c77824 */ /* 0x000fe200078e02c5 */
[----:B------:R-:W-:Y:S01]  /*0c20*/  @P2 IADD3 R6, R8, 0x1fc0, RZ ;  /* 0x00001fc008062810 */ /* 0x000fe20007ffe0ff */
[----:B------:R-:W-:Y:S01]  /*0c30*/  STL [R1+0x38], R4 ;  /* 0x0000380401007387 */ /* 0x000fe20000100800 */
[----:B------:R-:W-:-:S02]  /*0c40*/  IMAD.IADD R198, R197, 0x1, R194 ;  /* 0x00000001c5c67824 */ /* 0x000fc400078e02c2 */
[----:B------:R-:W-:Y:S01]  /*0c50*/  IMAD.SHL.U32 R3, R3, 0x2, RZ ;  /* 0x0000000203037824 */ /* 0x000fe200078e00ff */
[----:B------:R-:W-:Y:S01]  /*0c60*/  STL [R1+0x44], R13 ;  /* 0x0000440d01007387 */ /* 0x000fe20000100800 */
[----:B------:R-:W-:-:S03]  /*0c70*/  IMAD.IADD R180, R180, 0x1, R179 ;  /* 0x00000001b4b47824 */ /* 0x000fc600078e02b3 */
[----:B------:R-:W-:Y:S04]  /*0c80*/  STL [R1+0x2c], R10 ;  /* 0x00002c0a01007387 */ /* 0x000fe80000100800 */
[----:B------:R-:W-:Y:S04]  /*0c90*/  STL [R1+0x40], R12 ;  /* 0x0000400c01007387 */ /* 0x000fe80000100800 */
[----:B------:R2:W-:Y:S01]  /*0ca0*/  STL [R1+0x34], R6 ;  /* 0x0000340601007387 */ /* 0x0005e20000100800 */
[C---:B-1----:R-:W-:Y:S02]  /*0cb0*/  IADD3 R5, R8.reuse, 0x2440, RZ ;  /* 0x0000244008057810 */ /* 0x042fe40007ffe0ff */
[----:B------:R-:W-:-:S05]  /*0cc0*/  @P2 IADD3 R5, R8, 0x23c0, RZ ;  /* 0x000023c008052810 */ /* 0x000fca0007ffe0ff */
[----:B------:R1:W-:Y:S01]  /*0cd0*/  STL [R1+0x30], R5 ;  /* 0x0000300501007387 */ /* 0x0003e20000100800 */
[----:B--2---:R-:W-:-:S05]  /*0ce0*/  IMAD.IADD R6, R197, 0x1, R11 ;  /* 0x00000001c5067824 */ /* 0x004fca00078e020b */
[----:B------:R2:W-:Y:S01]  /*0cf0*/  STL [R1+0x54], R6 ;  /* 0x0000540601007387 */ /* 0x0005e20000100800 */
[C---:B-1----:R-:W-:Y:S02]  /*0d00*/  IMAD.IADD R5, R197.reuse, 0x1, R4 ;  /* 0x00000001c5057824 */ /* 0x042fe400078e0204 */
[--C-:B------:R-:W-:Y:S02]  /*0d10*/  IMAD.IADD R4, R0, 0x1, R10.reuse ;  /* 0x0000000100047824 */ /* 0x100fe400078e020a */
[----:B------:R-:W-:Y:S01]  /*0d20*/  IMAD.IADD R0, R2, 0x1, R10 ;  /* 0x0000000102007824 */ /* 0x000fe200078e020a */
[----:B------:R2:W-:Y:S01]  /*0d30*/  STL [R1+0x50], R5 ;  /* 0x0000500501007387 */ /* 0x0005e20000100800 */
[----:B------:R-:W-:-:S03]  /*0d40*/  IMAD.IADD R197, R197, 0x1, R195 ;  /* 0x00000001c5c57824 */ /* 0x000fc600078e02c3 */
[----:B------:R2:W-:Y:S04]  /*0d50*/  STL [R1+0x4c], R4 ;  /* 0x00004c0401007387 */ /* 0x0005e80000100800 */
[----:B------:R2:W-:Y:S02]  /*0d60*/  STL [R1+0x48], R0 ;  /* 0x0000480001007387 */ /* 0x0005e40000100800 */
.L_x_432:
[----:B------:R-:W-:Y:S02]  /*0d70*/  ULDC.64 UR4, c[0x0][0x240] ;  /* 0x0000900000047ab9 */ /* 0x000fe40000000a00 */
[----:B------:R-:W-:Y:S02]  /*0d80*/  UISETP.NE.U32.AND UP6, UPT, URZ, UR4, UPT ;  /* 0x000000043f00728c */ /* 0x000fe4000bfc5070 */
[----:B------:R-:W-:Y:S02]  /*0d90*/  USHF.R.S32.HI UR25, URZ, 0x1f, UR32 ;  /* 0x0000001f3f197899 */ /* 0x000fe40008011420 */
[----:B------:R-:W-:-:S02]  /*0da0*/  USHF.L.U32 UR16, UR32, 0x2, URZ ;  /* 0x0000000220107899 */ /* 0x000fc4000800063f */
[----:B------:R-:W-:Y:S02]  /*0db0*/  UISETP.NE.AND.EX UP6, UPT, URZ, UR5, UPT, UP6 ;  /* 0x000000053f00728c */ /* 0x000fe4000bfc5360 */
[----:B------:R-:W-:Y:S02]  /*0dc0*/  ULDC.64 UR10, c[0x0][0x250] ;  /* 0x00009400000a7ab9 */ /* 0x000fe40000000a00 */
[----:B------:R-:W-:Y:S02]  /*0dd0*/  UISETP.NE.U32.AND UP4, UPT, URZ, UR10, UPT ;  /* 0x0000000a3f00728c */ /* 0x000fe4000bf85070 */
[----:B------:R-:W-:Y:S01]  /*0de0*/  USHF.L.U64.HI UR12, UR32, 0x2, UR25 ;  /* 0x00000002200c7899 */ /* 0x000fe20008010219 */
[----:B------:R-:W-:Y:S01]  /*0df0*/  PLOP3.LUT P2, PT, PT, PT, UP6, 0x80, 0x0 ;  /* 0x000000000000781c */ /* 0x000fe20003f4f068 */
[----:B------:R-:W-:Y:S02]  /*0e00*/  UIADD3 UR13, UP0, UR16, UR4, URZ ;  /* 0x00000004100d7290 */ /* 0x000fe4000ff1e03f */
[----:B------:R-:W-:-:S02]  /*0e10*/  UISETP.NE.AND.EX UP4, UPT, URZ, UR11, UPT, UP4 ;  /* 0x0000000b3f00728c */ /* 0x000fc4000bf85340 */
[----:B------:R-:W-:Y:S02]  /*0e20*/  UIADD3.X UR5, UR12, UR5, URZ, UP0, !UPT ;  /* 0x000000050c057290 */ /* 0x000fe400087fe43f */
[----:B-12---:R-:W-:Y:S01]  /*0e30*/  IMAD.U32 R4, RZ, RZ, UR13 ;  /* 0x0000000dff047e24 */ /* 0x006fe2000f8e00ff */
[----:B------:R-:W-:Y:S02]  /*0e40*/  ULDC.U8 UR4, c[0x0][0x312] ;  /* 0x0000c48000047ab9 */ /* 0x000fe40000000000 */
[----:B------:R-:W-:Y:S01]  /*0e50*/  UISETP.NE.AND UP5, UPT, UR4, URZ, UPT ;  /* 0x0000003f0400728c */ /* 0x000fe2000bfa5270 */
[----:B------:R-:W-:Y:S01]  /*0e60*/  IMAD.U32 R5, RZ, RZ, UR5 ;  /* 0x00000005ff057e24 */ /* 0x000fe2000f8e00ff */
[----:B------:R-:W-:Y:S02]  /*0e70*/  ULDC.64 UR18, c[0x0][0x118] ;  /* 0x0000460000127ab9 */ /* 0x000fe40000000a00 */
[----:B------:R-:W-:Y:S01]  /*0e80*/  @UP4 UIADD3 UR4, UP0, UR16, UR10, URZ ;  /* 0x0000000a10044290 */ /* 0x000fe2000ff1e03f */
[----:B------:R-:W-:Y:S01]  /*0e90*/  PLOP3.LUT P0, PT, PT, PT, UP4, 0x80, 0x0 ;  /* 0x000000000000781c */ /* 0x000fe20003f0f048 */
[----:B------:R1:W2:Y:S01]  /*0ea0*/  @P2 LDG.E R8, [R4.64] ;  /* 0x0000001204082981 */ /* 0x0002a2000c1e1900 */
[----:B------:R-:W-:-:S02]  /*0eb0*/  ULDC.64 UR8, c[0x0][0x248] ;  /* 0x0000920000087ab9 */ /* 0x000fc40000000a00 */
[----:B------:R-:W-:Y:S01]  /*0ec0*/  @UP4 UIADD3.X UR5, UR12, UR11, URZ, UP0, !UPT ;  /* 0x0000000b0c054290 */ /* 0x000fe200087fe43f */
[----:B------:R1:W3:Y:S01]  /*0ed0*/  @P2 LDG.E R2, [R4.64+0x4] ;  /* 0x0000041204022981 */ /* 0x0002e2000c1e1900 */
[----:B------:R-:W-:Y:S01]  /*0ee0*/  UISETP.EQ.U32.AND UP1, UPT, URZ, UR8, UPT ;  /* 0x000000083f00728c */ /* 0x000fe2000bf22070 */
[----:B------:R-:W-:-:S03]  /*0ef0*/  MOV R6, UR4 ;  /* 0x0000000400067c02 */ /* 0x000fc60008000f00 */
[----:B------:R-:W-:Y:S01]  /*0f00*/  IMAD.U32 R7, RZ, RZ, UR5 ;  /* 0x00000005ff077e24 */ /* 0x000fe2000f8e00ff */
[----:B------:R-:W-:Y:S02]  /*0f10*/  UISETP.EQ.OR.EX UP1, UPT, URZ, UR9, !UP5, UP1 ;  /* 0x000000093f00728c */ /* 0x000fe4000ef22710 */
[----:B------:R-:W-:Y:S02]  /*0f20*/  UIADD3 UR8, UP0, UR16, UR8, URZ ;  /* 0x0000000810087290 */ /* 0x000fe4000ff1e03f */
[----:B------:R-:W4:Y:S02]  /*0f30*/  @P0 LDG.E R6, [R6.64] ;  /* 0x0000001206060981 */ /* 0x000f24000c1e1900 */
[----:B------:R-:W-:Y:S01]  /*0f40*/  PLOP3.LUT P1, PT, PT, PT, UP1, 0x80, 0x0 ;  /* 0x000000000000781c */ /* 0x000fe20003f2f018 */
[----:B------:R-:W-:Y:S01]  /*0f50*/  UIADD3.X UR9, UR12, UR9, URZ, UP0, !UPT ;  /* 0x000000090c097290 */ /* 0x000fe200087fe43f */
[----:B-1----:R-:W-:-:S05]  /*0f60*/  IMAD.U32 R4, RZ, RZ, UR8 ;  /* 0x00000008ff047e24 */ /* 0x002fca000f8e00ff */
[----:B------:R-:W-:-:S06]  /*0f70*/  MOV R5, UR9 ;  /* 0x0000000900057c02 */ /* 0x000fcc0008000f00 */
[----:B-----5:R-:W5:Y:S01]  /*0f80*/  @!P1 LDG.E R0, [R4.64] ;  /* 0x0000001204009981 */ /* 0x020f62000c1e1900 */
[----:B------:R-:W-:Y:S02]  /*0f90*/  UMOV UR15, 0xffffffff ;  /* 0xffffffff000f7882 */ /* 0x000fe40000000000 */
[----:B------:R-:W-:Y:S02]  /*0fa0*/  UMOV UR14, URZ ;  /* 0x0000003f000e7c82 */ /* 0x000fe40008000000 */
[----:B------:R-:W-:Y:S02]  /*0fb0*/  UMOV UR22, 0xffffffff ;  /* 0xffffffff00167882 */ /* 0x000fe40000000000 */
[----:B------:R-:W-:Y:S01]  /*0fc0*/  ULDC UR8, c[0x0][0x218] ;  /* 0x0000860000087ab9 */ /* 0x000fe20000000800 */
[----:B--2---:R-:W1:Y:S08]  /*0fd0*/  @P2 R2UR UR15, R8 ;  /* 0x00000000080f23c2 */ /* 0x004e7000000e0000 */
[----:B---3--:R-:W1:Y:S08]  /*0fe0*/  @P2 R2UR UR4, R2 ;  /* 0x00000000020423c2 */ /* 0x008e7000000e0000 */
[----:B----4-:R2:W3:Y:S01]  /*0ff0*/  @P0 R2UR UR14, R6 ;  /* 0x00000000060e03c2 */ /* 0x0104e200000e0000 */
[----:B------:R-:W-:-:S04]  /*1000*/  ISETP.NE.U32.AND P0, PT, RZ, c[0x0][0x248], PT ;  /* 0x00009200ff007a0c */ /* 0x000fc80003f05070 */
[----:B------:R-:W-:Y:S01]  /*1010*/  ISETP.NE.AND.EX P0, PT, RZ, c[0x0][0x24c], PT, P0 ;  /* 0x00009300ff007a0c */ /* 0x000fe20003f05300 */
[----:B-1----:R-:W-:Y:S02]  /*1020*/  @UP6 UIADD3 UR28, UR4, -UR15, URZ ;  /* 0x8000000f041c6290 */ /* 0x002fe4000fffe03f */
[----:B-----5:R2:W1:Y:S05]  /*1030*/  @!P1 R2UR UR22, R0 ;  /* 0x00000000001693c2 */ /* 0x02046a00000e0000 */
[----:B------:R-:W-:-:S05]  /*1040*/  @!UP6 ULDC UR28, c[0x0][0x214] ;  /* 0x00008500001ceab9 */ /* 0x000fca0000000800 */
[----:B------:R-:W-:Y:S05]  /*1050*/  @!P0 BRA `(.L_x_388) ;  /* 0x0000007000008947 */ /* 0x000fea0003800000 */
[----:B---3--:R-:W-:-:S13]  /*1060*/  PLOP3.LUT P0, PT, PT, PT, UP5, 0x80, 0x0 ;  /* 0x000000000000781c */ /* 0x008fda0003f0f058 */
[----:B--2---:R-:W2:Y:S04]  /*1070*/  @P0 LDG.E R0, [R4.64+0x4] ;  /* 0x0000041204000981 */ /* 0x004ea8000c1e1900 */
[----:B------:R-:W3:Y:S01]  /*1080*/  @!P0 LDG.E R4, [R4.64] ;  /* 0x0000001204048981 */ /* 0x000ee2000c1e1900 */
[----:B--2---:R-:W2:Y:S02]  /*1090*/  @P0 R2UR UR4, R0 ;  /* 0x00000000000403c2 */ /* 0x004ea400000e0000 */
[----:B-12---:R-:W-:-:S11]  /*10a0*/  @UP5 UIADD3 UR8, UR4, -UR22, URZ ;  /* 0x8000001604085290 */ /* 0x006fd6000fffe03f */
[----:B---3--:R1:W2:Y:S01]  /*10b0*/  @!P0 R2UR UR8, R4 ;  /* 0x00000000040883c2 */ /* 0x0082a200000e0000 */
[----:B------:R-:W-:-:S07]  /*10c0*/  DEPBAR.LE SB1, 0x0, {2} ;  /* 0x000090040000791a */ /* 0x000fce0000000000 */
.L_x_388:
[----:B---3--:R-:W-:Y:S02]  /*10d0*/  ULDC.64 UR4, c[0x0][0x258] ;  /* 0x0000960000047ab9 */ /* 0x008fe40000000a00 */
[----:B------:R-:W-:-:S04]  /*10e0*/  UISETP.NE.U32.AND UP1, UPT, URZ, UR4, UPT ;  /* 0x000000043f00728c */ /* 0x000fc8000bf25070 */
[----:B------:R-:W-:-:S06]  /*10f0*/  UISETP.NE.AND.EX UP1, UPT, URZ, UR5, UPT, UP1 ;  /* 0x000000053f00728c */ /* 0x000fcc000bf25310 */
[----:B------:R-:W-:-:S05]  /*1100*/  PLOP3.LUT P0, PT, PT, PT, UP1, 0x80, 0x0 ;  /* 0x000000000000781c */ /* 0x000fca0003f0f018 */
[----:B------:R-:W-:-:S04]  /*1110*/  @UP1 UIADD3 UR4, UP0, UR16, UR4, URZ ;  /* 0x0000000410041290 */ /* 0x000fc8000ff1e03f */
[----:B------:R-:W-:Y:S02]  /*1120*/  @UP1 UIADD3.X UR5, UR12, UR5, URZ, UP0, !UPT ;  /* 0x000000050c051290 */ /* 0x000fe400087fe43f */
[----:B------:R-:W-:-:S04]  /*1130*/  IMAD.U32 R4, RZ, RZ, UR4 ;  /* 0x00000004ff047e24 */ /* 0x000fc8000f8e00ff */
[----:B------:R-:W-:Y:S01]  /*1140*/  IMAD.U32 R5, RZ, RZ, UR5 ;  /* 0x00000005ff057e24 */ /* 0x000fe2000f8e00ff */
[----:B------:R-:W-:-:S04]  /*1150*/  ULDC.64 UR4, c[0x0][0x268] ;  /* 0x00009a0000047ab9 */ /* 0x000fc80000000a00 */
[----:B--2---:R-:W2:Y:S01]  /*1160*/  @P0 LDG.E R0, [R4.64] ;  /* 0x0000001204000981 */ /* 0x004ea2000c1e1900 */
[----:B------:R-:W-:Y:S02]  /*1170*/  @!UP1 UISETP.NE.U32.AND UP0, UPT, URZ, UR4, UPT ;  /* 0x000000043f00928c */ /* 0x000fe4000bf05070 */
[----:B------:R-:W-:Y:S02]  /*1180*/  ULDC UR10, c[0x0][0x21c] ;  /* 0x00008700000a7ab9 */ /* 0x000fe40000000800 */
[----:B------:R-:W-:Y:S02]  /*1190*/  @!UP1 UISETP.NE.AND.EX UP0, UPT, URZ, UR5, UPT, UP0 ;  /* 0x000000053f00928c */ /* 0x000fe4000bf05300 */
[----:B------:R-:W-:Y:S02]  /*11a0*/  USHF.L.U32 UR24, UR20, 0x7, URZ ;  /* 0x0000000714187899 */ /* 0x000fe4000800063f */
[----:B------:R-:W-:Y:S01]  /*11b0*/  @!UP1 USEL UR5, URZ, UR10, !UP0 ;  /* 0x0000000a3f059287 */ /* 0x000fe2000c000000 */
[----:B--2---:R-:W2:Y:S02]  /*11c0*/  @P0 R2UR UR9, R0 ;  /* 0x00000000000903c2 */ /* 0x004ea400000e0000 */
[----:B--2---:R-:W-:-:S02]  /*11d0*/  @UP1 UIADD3 UR4, UR9, -UR14, URZ ;  /* 0x8000000e09041290 */ /* 0x004fc4000fffe03f */
[----:B------:R-:W-:-:S04]  /*11e0*/  @!UP1 UIADD3 UR4, UR5, UR8, -UR14 ;  /* 0x0000000805049290 */ /* 0x000fc8000fffe80e */
[----:B------:R-:W-:-:S06]  /*11f0*/  UISETP.GT.AND UP0, UPT, UR4, UR24, UPT ;  /* 0x000000180400728c */ /* 0x000fcc000bf04270 */
[----:B------:R-:W-:-:S13]  /*1200*/  PLOP3.LUT P0, PT, PT, PT, UP0, 0x80, 0x0 ;  /* 0x000000000000781c */ /* 0x000fda0003f0f008 */
[----:B------:R-:W-:Y:S05]  /*1210*/  @!P0 BRA `(.L_x_389) ;  /* 0x0000945000008947 */ /* 0x000fea0003800000 */
[----:B------:R-:W-:Y:S02]  /*1220*/  ULDC.64 UR8, c[0x0][0x178] ;  /* 0x00005e0000087ab9 */ /* 0x000fe40000000a00 */
[----:B------:R-:W-:Y:S02]  /*1230*/  UIMAD UR5, UR25, UR8, URZ ;  /* 0x00000008190572a4 */ /* 0x000fe4000f8e023f */
[----:B-1----:R-:W-:Y:S02]  /*1240*/  UISETP.NE.AND UP0, UPT, UR22, -0x1, UPT ;  /* 0xffffffff1600788c */ /* 0x002fe4000bf05270 */
[----:B------:R-:W-:Y:S02]  /*1250*/  UISETP.NE.AND UP1, UPT, UR15, -0x1, UPT ;  /* 0xffffffff0f00788c */ /* 0x000fe4000bf25270 */
[----:B------:R-:W-:Y:S02]  /*1260*/  ULDC.64 UR12, c[0x0][0x190] ;  /* 0x00006400000c7ab9 */ /* 0x000fe40000000a00 */
[----:B------:R-:W-:Y:S01]  /*1270*/  UIMAD.WIDE.U32 UR10, UR32, UR8, URZ ;  /* 0x00000008200a72a5 */ /* 0x000fe2000f8e003f */
[----:B------:R-:W-:Y:S01]  /*1280*/  PLOP3.LUT P0, PT, PT, PT, UP0, 0x80, 0x0 ;  /* 0x000000000000781c */ /* 0x000fe20003f0f008 */
[----:B------:R-:W-:-:S02]  /*1290*/  UIMAD UR5, UR32, UR9, UR5 ;  /* 0x00000009200572a4 */ /* 0x000fc4000f8e0205 */
[----:B------:R-:W-:Y:S02]  /*12a0*/  UIMAD.WIDE.U32 UR8, UR15, UR12, URZ ;  /* 0x0000000c0f0872a5 */ /* 0x000fe4000f8e003f */
[----:B------:R-:W-:Y:S02]  /*12b0*/  UIADD3 UR12, UR28, 0x7f, URZ ;  /* 0x0000007f1c0c7890 */ /* 0x000fe4000fffe03f */
[----:B------:R-:W-:Y:S02]  /*12c0*/  USEL UR40, UR10, UR8, !UP1 ;  /* 0x000000080a287287 */ /* 0x000fe4000c800000 */
[----:B------:R-:W-:Y:S02]  /*12d0*/  UIMAD UR13, UR15, UR13, URZ ;  /* 0x0000000d0f0d72a4 */ /* 0x000fe4000f8e023f */
[----:B------:R-:W-:Y:S02]  /*12e0*/  UIADD3 UR36, UR11, UR5, URZ ;  /* 0x000000050b247290 */ /* 0x000fe4000fffe03f */
[----:B------:R-:W-:-:S02]  /*12f0*/  USHF.R.S32.HI UR8, URZ, 0x1f, UR12 ;  /* 0x0000001f3f087899 */ /* 0x000fc4000801140c */
[----:B------:R-:W-:Y:S02]  /*1300*/  @UP0 UIADD3 UR5, UR14, UR22, URZ ;  /* 0x000000160e050290 */ /* 0x000fe4000fffe03f */
[----:B------:R-:W-:Y:S02]  /*1310*/  ULDC.64 UR10, c[0x0][0x198] ;  /* 0x00006600000a7ab9 */ /* 0x000fe40000000a00 */
[----:B------:R-:W-:Y:S02]  /*1320*/  @UP1 UIADD3 UR36, UR9, UR13, URZ ;  /* 0x0000000d09241290 */ /* 0x000fe4000fffe03f */
[----:B------:R-:W-:Y:S02]  /*1330*/  ULEA.HI UR34, UR8, UR12, URZ, 0x7 ;  /* 0x0000000c08227291 */ /* 0x000fe4000f8f383f */
[----:B------:R-:W-:-:S04]  /*1340*/  @UP0 UIMAD.WIDE.U32 UR8, UR5, UR10, URZ ;  /* 0x0000000a050802a5 */ /* 0x000fc8000f8e003f */
[----:B------:R-:W-:Y:S02]  /*1350*/  @UP0 UIMAD UR35, UR5, UR11, UR9 ;  /* 0x0000000b052302a4 */ /* 0x000fe4000f8e0209 */
[----:B------:R-:W-:Y:S02]  /*1360*/  ULOP3.LUT UR5, UR34, 0xffffff80, URZ, 0xc0, !UPT ;  /* 0xffffff8022057892 */ /* 0x000fe4000f8ec03f */
[----:B------:R-:W-:Y:S02]  /*1370*/  @UP0 UMOV UR33, UR8 ;  /* 0x0000000800210c82 */ /* 0x000fe40008000000 */
[----:B------:R-:W-:-:S04]  /*1380*/  UIADD3 UR17, UR5, -0x80, URZ ;  /* 0xffffff8005117890 */ /* 0x000fc8000fffe03f */
[----:B------:R-:W-:Y:S01]  /*1390*/  USHF.R.S32.HI UR29, URZ, 0x1f, UR17 ;  /* 0x0000001f3f1d7899 */ /* 0x000fe20008011411 */
[----:B------:R-:W-:Y:S05]  /*13a0*/  @P0 BRA `(.L_x_390) ;  /* 0x000000c000000947 */ /* 0x000fea0003800000 */
[----:B------:R-:W-:Y:S02]  /*13b0*/  USHF.R.S32.HI UR5, URZ, 0x1f, UR14 ;  /* 0x0000001f3f057899 */ /* 0x000fe4000801140e */
[----:B------:R-:W-:Y:S02]  /*13c0*/  ULDC.64 UR8, c[0x0][0x198] ;  /* 0x0000660000087ab9 */ /* 0x000fe40000000a00 */
[----:B------:R-:W-:Y:S02]  /*13d0*/  UIMAD UR5, UR5, UR8, URZ ;  /* 0x00000008050572a4 */ /* 0x000fe4000f8e023f */
[----:B------:R-:W-:Y:S02]  /*13e0*/  ULDC.64 UR10, c[0x0][0x180] ;  /* 0x00006000000a7ab9 */ /* 0x000fe40000000a00 */
[----:B------:R-:W-:Y:S02]  /*13f0*/  UIMAD UR12, UR14, UR9, UR5 ;  /* 0x000000090e0c72a4 */ /* 0x000fe4000f8e0205 */
[----:B------:R-:W-:-:S02]  /*1400*/  UIMAD.WIDE.U32 UR8, UR14, UR8, URZ ;  /* 0x000000080e0872a5 */ /* 0x000fc4000f8e003f */
[----:B------:R-:W-:Y:S02]  /*1410*/  UIMAD UR5, UR25, UR10, URZ ;  /* 0x0000000a190572a4 */ /* 0x000fe4000f8e023f */
[----:B------:R-:W-:Y:S02]  /*1420*/  UIADD3 UR9, UR9, UR12, URZ ;  /* 0x0000000c09097290 */ /* 0x000fe4000fffe03f */
[----:B------:R-:W-:Y:S02]  /*1430*/  UIMAD UR5, UR32, UR11, UR5 ;  /* 0x0000000b200572a4 */ /* 0x000fe4000f8e0205 */
[----:B------:R-:W-:-:S04]  /*1440*/  UIMAD.WIDE.U32 UR8, UR32, UR10, UR8 ;  /* 0x0000000a200872a5 */ /* 0x000fc8000f8e0008 */
[----:B------:R-:W-:-:S03]  /*1450*/  UIADD3 UR35, UR9, UR5, URZ ;  /* 0x0000000509237290 */ /* 0x000fc6000fffe03f */
[----:B------:R-:W-:Y:S02]  /*1460*/  UMOV UR33, UR8 ;  /* 0x0000000800217c82 */ /* 0x000fe40008000000 */
.L_x_390:
[----:B------:R-:W-:Y:S02]  /*1470*/  @UP0 UIADD3 UR5, UR14, UR22, URZ ;  /* 0x000000160e050290 */ /* 0x000fe4000fffe03f */
[----:B------:R-:W-:Y:S02]  /*1480*/  ULDC.64 UR10, c[0x0][0x1a0] ;  /* 0x00006800000a7ab9 */ /* 0x000fe40000000a00 */
[----:B------:R-:W-:-:S04]  /*1490*/  @UP0 UIMAD.WIDE.U32 UR8, UR5, UR10, URZ ;  /* 0x0000000a050802a5 */ /* 0x000fc8000f8e003f */
[----:B------:R-:W-:-:S03]  /*14a0*/  @UP0 UIMAD UR31, UR5, UR11, UR9 ;  /* 0x0000000b051f02a4 */ /* 0x000fc6000f8e0209 */
[----:B------:R-:W-:Y:S01]  /*14b0*/  @UP0 UMOV UR30, UR8 ;  /* 0x00000008001e0c82 */ /* 0x000fe20008000000 */
        /* <DEDUP_REMOVED lines=13> */
.L_x_391:
[----:B------:R-:W-:Y:S01]  /*1590*/  IABS R6, c[0x0][0x1c8] ;  /* 0x0000720000067a13 */ /* 0x000fe20000000000 */
[----:B------:R-:W-:Y:S01]  /*15a0*/  ULDC.64 UR10, c[0x0][0x370] ;  /* 0x0000dc00000a7ab9 */ /* 0x000fe20000000a00 */
[----:B------:R-:W-:Y:S01]  /*15b0*/  IABS R2, UR37 ;  /* 0x0000002500027c13 */ /* 0x000fe20008000000 */
[----:B------:R-:W-:Y:S01]  /*15c0*/  @UP1 UIMAD.WIDE.U32 UR8, UR15, UR10, URZ ;  /* 0x0000000a0f0812a5 */ /* 0x000fe2000f8e003f */
[----:B------:R-:W1:Y:S01]  /*15d0*/  I2F.RP R4, R6 ;  /* 0x0000000600047306 */ /* 0x000e620000209400 */
[----:B------:R-:W-:Y:S01]  /*15e0*/  ULDC UR12, c[0x0][0x224] ;  /* 0x00008900000c7ab9 */ /* 0x000fe20000000800 */
[----:B------:R-:W-:Y:S01]  /*15f0*/  ISETP.NE.AND P1, PT, RZ, c[0x0][0x1c8], PT ;  /* 0x00007200ff007a0c */ /* 0x000fe20003f25270 */
[----:B------:R-:W-:-:S03]  /*1600*/  @UP1 UIMAD UR27, UR15, UR11, UR9 ;  /* 0x0000000b0f1b12a4 */ /* 0x000fc6000f8e0209 */
[----:B------:R-:W-:Y:S02]  /*1610*/  @UP1 UMOV UR26, UR8 ;  /* 0x00000008001a1c82 */ /* 0x000fe40008000000 */
[----:B------:R-:W-:Y:S02]  /*1620*/  ULDC.64 UR8, c[0x0][0x368] ;  /* 0x0000da0000087ab9 */ /* 0x000fe40000000a00 */
[----:B------:R-:W-:Y:S02]  /*1630*/  @!UP1 UIMAD UR5, UR25, UR8, URZ ;  /* 0x00000008190592a4 */ /* 0x000fe4000f8e023f */
[----:B------:R-:W-:Y:S02]  /*1640*/  ULDC.64 UR10, c[0x0][0x3d8] ;  /* 0x0000f600000a7ab9 */ /* 0x000fe40000000a00 */
[----:B------:R-:W-:Y:S01]  /*1650*/  @!UP1 UIMAD UR5, UR32, UR9, UR5 ;  /* 0x00000009200592a4 */ /* 0x000fe2000f8e0205 */
[----:B-1----:R-:W1:Y:S01]  /*1660*/  MUFU.RCP R4, R4 ;  /* 0x0000000400047308 */ /* 0x002e620000001000 */
[----:B------:R-:W-:-:S04]  /*1670*/  @!UP1 UIMAD.WIDE.U32 UR8, UR32, UR8, URZ ;  /* 0x00000008200892a5 */ /* 0x000fc8000f8e003f */
[----:B------:R-:W-:Y:S02]  /*1680*/  @!UP1 UIADD3 UR27, UR9, UR5, URZ ;  /* 0x00000005091b9290 */ /* 0x000fe4000fffe03f */
[----:B------:R-:W-:Y:S01]  /*1690*/  UIMAD UR5, UR25, UR12, UR55 ;  /* 0x0000000c190572a4 */ /* 0x000fe2000f8e0237 */
[----:B------:R-:W2:Y:S01]  /*16a0*/  S2UR UR12, SR_CTAID.X ;  /* 0x00000000000c79c3 */ /* 0x000ea20000002500 */
[----:B------:R-:W-:Y:S02]  /*16b0*/  @!UP1 UMOV UR26, UR8 ;  /* 0x00000008001a9c82 */ /* 0x000fe40008000000 */
[----:B------:R-:W-:Y:S02]  /*16c0*/  UIADD3 UR5, UR47, UR5, URZ ;  /* 0x000000052f057290 */ /* 0x000fe4000fffe03f */
[----:B------:R-:W-:Y:S02]  /*16d0*/  UIMAD.WIDE.U32 UR8, UR38, UR15, URZ ;  /* 0x0000000f260872a5 */ /* 0x000fe4000f8e003f */
[----:B------:R-:W-:Y:S01]  /*16e0*/  UIMAD UR5, UR38, UR5, UR54 ;  /* 0x00000005260572a4 */ /* 0x000fe2000f8e0236 */
[----:B-1----:R-:W-:Y:S01]  /*16f0*/  IADD3 R4, R4, 0xffffffe, RZ ;  /* 0x0ffffffe04047810 */ /* 0x002fe20007ffe0ff */
[----:B------:R-:W-:-:S02]  /*1700*/  USEL UR23, UR42, UR8, !UP1 ;  /* 0x000000082a177287 */ /* 0x000fc4000c800000 */
[----:B------:R-:W-:Y:S01]  /*1710*/  UIADD3 UR13, UR43, UR5, URZ ;  /* 0x000000052b0d7290 */ /* 0x000fe2000fffe03f */
[----:B------:R-:W1:Y:S01]  /*1720*/  F2I.FTZ.U32.TRUNC.NTZ R5, R4 ;  /* 0x0000000400057305 */ /* 0x000e62000021f000 */
[----:B------:R-:W-:-:S04]  /*1730*/  UIMAD UR5, UR39, UR15, URZ ;  /* 0x0000000f270572a4 */ /* 0x000fc8000f8e023f */
[----:B------:R-:W-:Y:S02]  /*1740*/  @UP1 UIADD3 UR13, UR9, UR5, URZ ;  /* 0x00000005090d1290 */ /* 0x000fe4000fffe03f */
[----:B------:R-:W-:Y:S02]  /*1750*/  USHF.L.U64.HI UR5, UR32, 0x7, UR25 ;  /* 0x0000000720057899 */ /* 0x000fe40008010219 */
[----:B------:R-:W-:Y:S02]  /*1760*/  USHF.R.S32.HI UR25, URZ, 0x1f, UR24 ;  /* 0x0000001f3f197899 */ /* 0x000fe40008011418 */
[----:B------:R-:W-:Y:S02]  /*1770*/  USEL UR5, UR5, URZ, UP6 ;  /* 0x0000003f05057287 */ /* 0x000fe4000b000000 */
[----:B--2---:R-:W-:Y:S01]  /*1780*/  UIMAD.WIDE.U32 UR8, UR12, UR10, URZ ;  /* 0x0000000a0c0872a5 */ /* 0x004fe2000f8e003f */
[----:B-1----:R-:W-:-:S03]  /*1790*/  IMAD.MOV R0, RZ, RZ, -R5 ;  /* 0x000000ffff007224 */ /* 0x002fc600078e0a05 */
[----:B------:R-:W-:Y:S01]  /*17a0*/  UIMAD UR11, UR12, UR11, UR9 ;  /* 0x0000000b0c0b72a4 */ /* 0x000fe2000f8e0209 */
[----:B------:R-:W-:Y:S01]  /*17b0*/  IMAD.MOV.U32 R4, RZ, RZ, RZ ;  /* 0x000000ffff047224 */ /* 0x000fe200078e00ff */
[----:B------:R-:W-:Y:S01]  /*17c0*/  USHF.L.U32 UR12, UR32, 0x7, URZ ;  /* 0x00000007200c7899 */ /* 0x000fe2000800063f */
[----:B------:R-:W-:Y:S01]  /*17d0*/  IMAD R0, R0, R6, RZ ;  /* 0x0000000600007224 */ /* 0x000fe200078e02ff */
[----:B------:R-:W-:Y:S02]  /*17e0*/  USEL UR21, UR8, URZ, UP3 ;  /* 0x0000003f08157287 */ /* 0x000fe40009800000 */
[----:B------:R-:W-:Y:S01]  /*17f0*/  USEL UR8, UR12, URZ, UP6 ;  /* 0x0000003f0c087287 */ /* 0x000fe2000b000000 */
[----:B------:R-:W-:Y:S01]  /*1800*/  IMAD.HI.U32 R0, R5, R0, R4 ;  /* 0x0000000005007227 */ /* 0x000fe200078e0004 */
[----:B------:R-:W-:Y:S02]  /*1810*/  USEL UR11, UR11, URZ, UP3 ;  /* 0x0000003f0b0b7287 */ /* 0x000fe40009800000 */
[----:B------:R-:W-:-:S02]  /*1820*/  UIADD3 UR8, UP0, UR17, UR8, URZ ;  /* 0x0000000811087290 */ /* 0x000fc4000ff1e03f */
[----:B------:R-:W-:Y:S01]  /*1830*/  ULDC UR12, c[0x0][0x234] ;  /* 0x00008d00000c7ab9 */ /* 0x000fe20000000800 */
[----:B------:R-:W-:Y:S01]  /*1840*/  IMAD.HI.U32 R0, R0, R2, RZ ;  /* 0x0000000200007227 */ /* 0x000fe200078e00ff */
[----:B------:R-:W-:Y:S02]  /*1850*/  UIADD3.X UR9, UR29, UR5, URZ, UP0, !UPT ;  /* 0x000000051d097290 */ /* 0x000fe400087fe43f */
[----:B------:R-:W-:Y:S01]  /*1860*/  UIMAD UR5, UR39, UR8, URZ ;  /* 0x00000008270572a4 */ /* 0x000fe2000f8e023f */
[----:B------:R-:W-:-:S03]  /*1870*/  IMAD.MOV R4, RZ, RZ, -R0 ;  /* 0x000000ffff047224 */ /* 0x000fc600078e0a00 */
[----:B------:R-:W-:Y:S01]  /*1880*/  UIMAD UR10, UR38, UR9, UR5 ;  /* 0x00000009260a72a4 */ /* 0x000fe2000f8e0205 */
[C---:B------:R-:W-:Y:S01]  /*1890*/  IMAD R2, R6.reuse, R4, R2 ;  /* 0x0000000406027224 */ /* 0x040fe200078e0202 */
[----:B------:R-:W-:Y:S02]  /*18a0*/  @UP2 USEL UR5, UR57, UR15, !UP1 ;  /* 0x0000000f39052287 */ /* 0x000fe4000c800000 */
[----:B------:R-:W-:Y:S02]  /*18b0*/  UIMAD.WIDE.U32 UR8, UR38, UR8, URZ ;  /* 0x00000008260872a5 */ /* 0x000fe4000f8e003f */
[----:B------:R-:W-:Y:S01]  /*18c0*/  ISETP.GT.U32.AND P0, PT, R6, R2, PT ;  /* 0x000000020600720c */ /* 0x000fe20003f04070 */
[----:B------:R-:W-:Y:S02]  /*18d0*/  @UP2 UIMAD UR16, UR37, UR12, UR5 ;  /* 0x0000000c251022a4 */ /* 0x000fe4000f8e0205 */
[----:B------:R-:W-:-:S05]  /*18e0*/  UIADD3 UR10, UR9, UR10, URZ ;  /* 0x0000000a090a7290 */ /* 0x000fca000fffe03f */
[----:B------:R-:W-:-:S05]  /*18f0*/  @!UP2 UMOV UR16, UR52 ;  /* 0x000000340010ac82 */ /* 0x000fca0008000000 */
[----:B------:R-:W-:Y:S01]  /*1900*/  @!P0 IMAD.IADD R2, R2, 0x1, -R6 ;  /* 0x0000000102028824 */ /* 0x000fe200078e0a06 */
[----:B------:R-:W-:Y:S02]  /*1910*/  @!P0 IADD3 R0, R0, 0x1, RZ ;  /* 0x0000000100008810 */ /* 0x000fe40007ffe0ff */
[----:B------:R-:W-:Y:S02]  /*1920*/  ISETP.LE.AND P0, PT, RZ, UR59, PT ;  /* 0x0000003bff007c0c */ /* 0x000fe4000bf03270 */
[----:B------:R-:W-:-:S13]  /*1930*/  ISETP.GE.U32.AND P2, PT, R2, R6, PT ;  /* 0x000000060200720c */ /* 0x000fda0003f46070 */
[----:B------:R-:W-:-:S05]  /*1940*/  @P2 IADD3 R0, R0, 0x1, RZ ;  /* 0x0000000100002810 */ /* 0x000fca0007ffe0ff */
[----:B------:R-:W-:-:S04]  /*1950*/  IMAD.MOV.U32 R18, RZ, RZ, R0 ;  /* 0x000000ffff127224 */ /* 0x000fc800078e0000 */
[----:B------:R-:W-:Y:S01]  /*1960*/  @!P0 IMAD.MOV R18, RZ, RZ, -R18 ;  /* 0x000000ffff128224 */ /* 0x000fe200078e0a12 */
[----:B------:R-:W-:Y:S02]  /*1970*/  PLOP3.LUT P0, PT, PT, PT, UP2, 0x80, 0x0 ;  /* 0x000000000000781c */ /* 0x000fe40003f0f028 */
[----:B------:R-:W-:-:S04]  /*1980*/  @!P1 LOP3.LUT R18, RZ, c[0x0][0x1c8], RZ, 0x33, !PT ;  /* 0x00007200ff129a12 */ /* 0x000fc800078e33ff */
[----:B------:R-:W-:-:S07]  /*1990*/  SHF.R.S32.HI R22, RZ, 0x1f, R18 ;  /* 0x0000001fff167819 */ /* 0x000fce0000011412 */
[----:B------:R-:W-:Y:S05]  /*19a0*/  @!P0 BRA `(.L_x_392) ;  /* 0x0000005000008947 */ /* 0x000fea0003800000 */
[----:B------:R-:W-:Y:S02]  /*19b0*/  ULDC UR5, c[0x0][0x224] ;  /* 0x0000890000057ab9 */ /* 0x000fe40000000800 */
[----:B------:R-:W-:-:S04]  /*19c0*/  @!UP1 UIMAD UR15, UR32, UR5, URZ ;  /* 0x00000005200f92a4 */ /* 0x000fc8000f8e023f */
[----:B------:R-:W-:-:S04]  /*19d0*/  ULEA UR5, UR32, UR15, 0x7 ;  /* 0x0000000f20057291 */ /* 0x000fc8000f8e383f */
[----:B------:R-:W-:Y:S01]  /*19e0*/  UIMAD UR12, UR58, UR37, UR5 ;  /* 0x000000253a0c72a4 */ /* 0x000fe2000f8e0205 */
[----:B------:R-:W-:Y:S05]  /*19f0*/  BRA `(.L_x_393) ;  /* 0x0000001000007947 */ /* 0x000fea0003800000 */
.L_x_392:
[----:B------:R-:W-:Y:S02]  /*1a00*/  UMOV UR12, UR53 ;  /* 0x00000035000c7c82 */ /* 0x000fe40008000000 */
.L_x_393:
[----:B------:R-:W1:Y:S01]  /*1a10*/  S2R R29, SR_TID.X ;  /* 0x00000000001d7919 */ /* 0x000e620000002100 */
[----:B------:R-:W-:Y:S01]  /*1a20*/  UIADD3 UR8, UP5, UP4, UR8, UR48, UR50 ;  /* 0x0000003008087290 */ /* 0x000fe2000fcbe032 */
[----:B------:R-:W-:Y:S01]  /*1a30*/  IMAD.U32 R10, RZ, RZ, UR17 ;  /* 0x00000011ff0a7e24 */ /* 0x000fe2000f8e00ff */
[----:B------:R-:W-:Y:S01]  /*1a40*/  USHF.R.S32.HI UR15, URZ, 0x1f, UR37 ;  /* 0x0000001f3f0f7899 */ /* 0x000fe20008011425 */
[----:B------:R-:W-:Y:S01]  /*1a50*/  BSSY B1, `(.L_x_389) ;  /* 0x00008c1000017945 */ /* 0x000fe20003800000 */
[----:B------:R-:W-:Y:S02]  /*1a60*/  UIADD3 UR21, UP1, UP0, UR21, UR8, UR23 ;  /* 0x0000000815157290 */ /* 0x000fe4000f83e017 */
[----:B------:R-:W-:Y:S02]  /*1a70*/  UIADD3.X UR5, UR10, UR51, UR56, UP5, UP4 ;  /* 0x000000330a057290 */ /* 0x000fe4000afe8438 */
[----:B------:R-:W-:-:S02]  /*1a80*/  ULDC.64 UR8, c[0x0][0x1a8] ;  /* 0x00006a0000087ab9 */ /* 0x000fc40000000a00 */
[----:B------:R-:W-:Y:S02]  /*1a90*/  UIADD3.X UR13, UR11, UR5, UR13, UP1, UP0 ;  /* 0x000000050b0d7290 */ /* 0x000fe40008fe040d */
[----:B------:R-:W-:Y:S02]  /*1aa0*/  UIMAD UR5, UR15, UR8, URZ ;  /* 0x000000080f0572a4 */ /* 0x000fe4000f8e023f */
[----:B------:R-:W-:Y:S02]  /*1ab0*/  UISETP.GE.AND UP0, UPT, UR28, 0x1, UPT ;  /* 0x000000011c00788c */ /* 0x000fe4000bf06270 */
[----:B------:R-:W-:-:S03]  /*1ac0*/  UIMAD UR11, UR37, UR9, UR5 ;  /* 0x00000009250b72a4 */ /* 0x000fc6000f8e0205 */
[----:B------:R-:W-:Y:S02]  /*1ad0*/  ULDC.64 UR8, c[0x0][0x378] ;  /* 0x0000de0000087ab9 */ /* 0x000fe40000000a00 */
[----:B------:R-:W-:Y:S01]  /*1ae0*/  UIMAD UR5, UR15, UR8, URZ ;  /* 0x000000080f0572a4 */ /* 0x000fe2000f8e023f */
[----:B-1----:R-:W-:Y:S02]  /*1af0*/  SHF.R.S32.HI R30, RZ, 0x1f, R29 ;  /* 0x0000001fff1e7819 */ /* 0x002fe4000001141d */
[----:B------:R-:W-:Y:S02]  /*1b00*/  UMOV UR15, 0x4 ;  /* 0x00000004000f7882 */ /* 0x000fe40000000000 */
[----:B------:R-:W-:Y:S01]  /*1b10*/  UIMAD UR10, UR37, UR9, UR5 ;  /* 0x00000009250a72a4 */ /* 0x000fe2000f8e0205 */
[CC--:B------:R-:W-:Y:S02]  /*1b20*/  LEA.HI R4, R30.reuse, R29.reuse, RZ, 0x3 ;  /* 0x0000001d1e047211 */ /* 0x0c0fe400078f18ff */
[----:B------:R-:W-:Y:S01]  /*1b30*/  LEA.HI R11, R30, R29, RZ, 0x5 ;  /* 0x0000001d1e0b7211 */ /* 0x000fe200078f28ff */
[----:B------:R-:W-:Y:S01]  /*1b40*/  ULDC.64 UR8, c[0x0][0x370] ;  /* 0x0000dc0000087ab9 */ /* 0x000fe20000000a00 */
[----:B------:R-:W-:Y:S01]  /*1b50*/  SHF.R.S32.HI R2, RZ, 0x3, R4 ;  /* 0x00000003ff027819 */ /* 0x000fe20000011404 */
[----:B------:R-:W-:Y:S01]  /*1b60*/  UIMAD UR5, UR29, UR8, URZ ;  /* 0x000000081d0572a4 */ /* 0x000fe2000f8e023f */
[----:B------:R-:W-:Y:S01]  /*1b70*/  LOP3.LUT R4, R4, 0xfffffff8, RZ, 0xc0, !PT ;  /* 0xfffffff804047812 */ /* 0x000fe200078ec0ff */
[----:B------:R-:W-:Y:S01]  /*1b80*/  UIADD3 UR8, UR17, UR16, URZ ;  /* 0x0000001011087290 */ /* 0x000fe2000fffe03f */
[----:B------:R-:W-:Y:S01]  /*1b90*/  SHF.R.S32.HI R28, RZ, 0x1f, R2 ;  /* 0x0000001fff1c7819 */ /* 0x000fe20000011402 */
[----:B------:R-:W-:Y:S01]  /*1ba0*/  UIMAD UR5, UR17, UR9, UR5 ;  /* 0x00000009110572a4 */ /* 0x000fe2000f8e0205 */
[----:B------:R-:W-:Y:S01]  /*1bb0*/  IADD3 R0, P0, R2, UR17, RZ ;  /* 0x0000001102007c10 */ /* 0x000fe2000ff1e0ff */
[----:B------:R-:W-:Y:S01]  /*1bc0*/  IMAD.IADD R4, R29, 0x1, -R4 ;  /* 0x000000011d047824 */ /* 0x000fe200078e0a04 */
[----:B------:R-:W-:-:S02]  /*1bd0*/  UIADD3 UR9, UR17, UR12, URZ ;  /* 0x0000000c11097290 */ /* 0x000fc4000fffe03f */
[----:B------:R-:W-:Y:S01]  /*1be0*/  IADD3.X R9, R28, UR29, RZ, P0, !PT ;  /* 0x0000001d1c097c10 */ /* 0x000fe200087fe4ff */
[----:B------:R-:W-:Y:S01]  /*1bf0*/  IMAD.SHL.U32 R4, R4, 0x8, RZ ;  /* 0x0000000804047824 */ /* 0x000fe200078e00ff */
[----:B------:R-:W-:Y:S02]  /*1c00*/  ULDC.64 UR16, c[0x0][0x3c8] ;  /* 0x0000f20000107ab9 */ /* 0x000fe40000000a00 */
[----:B------:R-:W-:Y:S01]  /*1c10*/  UIMAD.WIDE UR16, UR9, UR15, UR16 ;  /* 0x0000000f091072a5 */ /* 0x000fe2000f8e0210 */
[----:B------:R-:W-:Y:S01]  /*1c20*/  IMAD R9, R9, c[0x0][0x190], RZ ;  /* 0x0000640009097a24 */ /* 0x000fe200078e02ff */
[----:B------:R-:W-:-:S05]  /*1c30*/  SHF.R.S32.HI R5, RZ, 0x1f, R4 ;  /* 0x0000001fff057819 */ /* 0x000fca0000011404 */
[----:B------:R-:W-:-:S04]  /*1c40*/  IMAD.WIDE.U32 R6, R0, c[0x0][0x190], R4 ;  /* 0x0000640000067a25 */ /* 0x000fc800078e0004 */
[----:B------:R-:W-:Y:S01]  /*1c50*/  IMAD R0, R0, c[0x0][0x194], R9 ;  /* 0x0000650000007a24 */ /* 0x000fe200078e0209 */
[----:B------:R-:W-:-:S04]  /*1c60*/  IADD3 R8, P0, R6, UR40, RZ ;  /* 0x0000002806087c10 */ /* 0x000fc8000ff1e0ff */
[----:B------:R-:W-:Y:S02]  /*1c70*/  IADD3.X R9, R7, UR36, R0, P0, !PT ;  /* 0x0000002407097c10 */ /* 0x000fe400087fe400 */
[----:B------:R-:W-:Y:S02]  /*1c80*/  LOP3.LUT R0, R11, 0xffffffe0, RZ, 0xc0, !PT ;  /* 0xffffffe00b007812 */ /* 0x000fe400078ec0ff */
[----:B------:R-:W-:Y:S02]  /*1c90*/  IADD3 R6, P0, R4, UR26, RZ ;  /* 0x0000001a04067c10 */ /* 0x000fe4000ff1e0ff */
[----:B------:R-:W-:Y:S01]  /*1ca0*/  SHF.R.S32.HI R11, RZ, 0x5, R11 ;  /* 0x00000005ff0b7819 */ /* 0x000fe2000001140b */
[----:B------:R-:W-:Y:S01]  /*1cb0*/  IMAD.IADD R0, R29, 0x1, -R0 ;  /* 0x000000011d007824 */ /* 0x000fe200078e0a00 */
[----:B------:R-:W-:Y:S01]  /*1cc0*/  IADD3.X R7, R5, UR27, RZ, P0, !PT ;  /* 0x0000001b05077c10 */ /* 0x000fe200087fe4ff */
[----:B------:R-:W-:Y:S02]  /*1cd0*/  ULDC.64 UR26, c[0x0][0x200] ;  /* 0x00008000001a7ab9 */ /* 0x000fe40000000a00 */
[----:B------:R-:W-:-:S02]  /*1ce0*/  IMAD R11, R11, UR49, R0 ;  /* 0x000000310b0b7c24 */ /* 0x000fc4000f8e0200 */
[----:B------:R-:W-:Y:S02]  /*1cf0*/  IMAD.U32 R0, RZ, RZ, UR37 ;  /* 0x00000025ff007e24 */ /* 0x000fe4000f8e00ff */
[----:B------:R-:W-:Y:S01]  /*1d00*/  IMAD.WIDE.U32 R6, R10, c[0x0][0x370], R6 ;  /* 0x0000dc000a067a25 */ /* 0x000fe200078e0006 */
[----:B------:R-:W-:-:S03]  /*1d10*/  IADD3 R12, P0, R11, UR21, RZ ;  /* 0x000000150b0c7c10 */ /* 0x000fc6000ff1e0ff */
[----:B------:R-:W-:Y:S01]  /*1d20*/  IMAD.WIDE.U32 R8, R0, c[0x0][0x1a8], R8 ;  /* 0x00006a0000087a25 */ /* 0x000fe200078e0008 */
[----:B------:R-:W-:-:S04]  /*1d30*/  IADD3 R7, R7, UR5, RZ ;  /* 0x0000000507077c10 */ /* 0x000fc8000fffe0ff */
[----:B------:R-:W-:Y:S01]  /*1d40*/  IADD3 R13, R9, UR11, RZ ;  /* 0x0000000b090d7c10 */ /* 0x000fe2000fffe0ff */
[----:B------:R-:W-:Y:S01]  /*1d50*/  IMAD.WIDE.U32 R6, R0, c[0x0][0x378], R6 ;  /* 0x0000de0000067a25 */ /* 0x000fe200078e0006 */
[----:B------:R-:W-:Y:S01]  /*1d60*/  LEA.HI.X.SX32 R9, R11, UR13, 0x1, P0 ;  /* 0x0000000d0b097c11 */ /* 0x000fe200080f0eff */
[----:B------:R-:W-:Y:S01]  /*1d70*/  UIMAD.WIDE UR12, UR8, UR15, UR26 ;  /* 0x0000000f080c72a5 */ /* 0x000fe2000f8e021a */
[----:B------:R-:W-:Y:S01]  /*1d80*/  LEA R190, P0, R12, c[0x0][0x350], 0x2 ;  /* 0x0000d4000cbe7a11 */ /* 0x000fe200078010ff */
[----:B------:R-:W-:Y:S01]  /*1d90*/  IMAD R0, R28, c[0x0][0x370], RZ ;  /* 0x0000dc001c007a24 */ /* 0x000fe200078e02ff */
[----:B------:R-:W-:Y:S01]  /*1da0*/  IADD3 R7, R7, UR10, RZ ;  /* 0x0000000a07077c10 */ /* 0x000fe2000fffe0ff */
[----:B------:R-:W-:Y:S01]  /*1db0*/  ULEA.HI.SX32 UR10, UR34, 0xffffffff, 0x19 ;  /* 0xffffffff220a7891 */ /* 0x000fe2000f8fca3f */
[----:B------:R-:W-:Y:S01]  /*1dc0*/  LEA.HI.X R189, R12, c[0x0][0x354], R9, 0x2, P0 ;  /* 0x0000d5000cbd7a11 */ /* 0x000fe200000f1409 */
[C---:B------:R-:W-:Y:S01]  /*1dd0*/  IMAD R0, R2.reuse, c[0x0][0x374], R0 ;  /* 0x0000dd0002007a24 */ /* 0x040fe200078e0200 */
[----:B------:R-:W-:Y:S01]  /*1de0*/  PLOP3.LUT P0, PT, PT, PT, UP0, 0x80, 0x0 ;  /* 0x000000000000781c */ /* 0x000fe20003f0f008 */
[----:B------:R-:W-:Y:S01]  /*1df0*/  IMAD.WIDE.U32 R6, R2, c[0x0][0x370], R6 ;  /* 0x0000dc0002067a25 */ /* 0x000fe200078e0006 */
[----:B------:R-:W-:-:S03]  /*1e00*/  LEA R15, P2, R8, c[0x0][0x160], 0x1 ;  /* 0x00005800080f7a11 */ /* 0x000fc600078408ff */
[----:B------:R-:W-:Y:S01]  /*1e10*/  IMAD.IADD R0, R7, 0x1, R0 ;  /* 0x0000000107007824 */ /* 0x000fe200078e0200 */
[----:B------:R-:W-:Y:S02]  /*1e20*/  LEA R10, P1, R6, c[0x0][0x330], 0x1 ;  /* 0x0000cc00060a7a11 */ /* 0x000fe400078208ff */
[----:B------:R-:W-:Y:S02]  /*1e30*/  LEA.HI.X R14, R8, c[0x0][0x164], R13, 0x1, P2 ;  /* 0x00005900080e7a11 */ /* 0x000fe400010f0c0d */
[----:B------:R-:W-:-:S03]  /*1e40*/  LEA.HI.X R0, R6, c[0x0][0x334], R0, 0x1, P1 ;  /* 0x0000cd0006007a11 */ /* 0x000fc600008f0c00 */
[----:B------:R-:W-:Y:S05]  /*1e50*/  @!P0 BRA `(.L_x_394) ;  /* 0x00007c8000008947 */ /* 0x000fea0003800000 */
[----:B------:R-:W2:Y:S01]  /*1e60*/  LDL R26, [R1+0x18] ;  /* 0x00001800011a7983 */ /* 0x000ea20000100800 */
[----:B------:R-:W-:Y:S01]  /*1e70*/  ULDC.64 UR8, c[0x0][0x198] ;  /* 0x0000660000087ab9 */ /* 0x000fe20000000a00 */
[----:B------:R-:W-:Y:S01]  /*1e80*/  IMAD.U32 R20, RZ, RZ, UR24 ;  /* 0x00000018ff147e24 */ /* 0x000fe2000f8e00ff */
[----:B------:R-:W-:Y:S01]  /*1e90*/  UIMAD UR5, UR25, UR8, URZ ;  /* 0x00000008190572a4 */ /* 0x000fe2000f8e023f */
[----:B------:R-:W3:Y:S01]  /*1ea0*/  LDL R33, [R1+0x24] ;  /* 0x0000240001217983 */ /* 0x000ee20000100800 */
[----:B------:R-:W-:Y:S01]  /*1eb0*/  IADD3 R16, R2, 0x20, RZ ;  /* 0x0000002002107810 */ /* 0x000fe20007ffe0ff */
[----:B------:R-:W-:Y:S01]  /*1ec0*/  IMAD.WIDE.U32 R6, R20, c[0x0][0x198], R4 ;  /* 0x0000660014067a25 */ /* 0x000fe200078e0004 */
[----:B------:R-:W-:Y:S01]  /*1ed0*/  UIMAD UR9, UR24, UR9, UR5 ;  /* 0x00000009180972a4 */ /* 0x000fe2000f8e0205 */
[----:B------:R-:W-:Y:S02]  /*1ee0*/  IADD3 R24, R2, 0x40, RZ ;  /* 0x0000004002187810 */ /* 0x000fe40007ffe0ff */
[----:B------:R-:W-:Y:S01]  /*1ef0*/  UMOV UR5, UR10 ;  /* 0x0000000a00057c82 */ /* 0x000fe20008000000 */
[----:B------:R-:W-:Y:S01]  /*1f00*/  IADD3 R8, P2, R6, UR33, RZ ;  /* 0x0000002106087c10 */ /* 0x000fe2000ff5e0ff */
[----:B------:R-:W-:Y:S01]  /*1f10*/  ULEA.HI UR8, UR5, UR5, URZ, 0x1 ;  /* 0x0000000505087291 */ /* 0x000fe2000f8f083f */
[----:B------:R-:W-:Y:S01]  /*1f20*/  IMAD.U32 R6, RZ, RZ, UR9 ;  /* 0x00000009ff067e24 */ /* 0x000fe2000f8e00ff */
[----:B------:R-:W-:Y:S01]  /*1f30*/  IADD3 R23, R2, 0x60, RZ ;  /* 0x0000006002177810 */ /* 0x000fe20007ffe0ff */
[----:B------:R-:W-:Y:S01]  /*1f40*/  IMAD.MOV.U32 R17, RZ, RZ, c[0x0][0x370] ;  /* 0x0000dc00ff117624 */ /* 0x000fe200078e00ff */
[----:B------:R-:W-:Y:S01]  /*1f50*/  ULOP3.LUT UR8, UR8, 0xfffffffe, URZ, 0xc0, !UPT ;  /* 0xfffffffe08087892 */ /* 0x000fe2000f8ec03f */
[----:B------:R-:W-:Y:S01]  /*1f60*/  IMAD.MOV.U32 R246, RZ, RZ, R10 ;  /* 0x000000fffff67224 */ /* 0x000fe200078e000a */
[----:B------:R-:W-:Y:S01]  /*1f70*/  IADD3.X R9, R7, UR35, R6, P2, !PT ;  /* 0x0000002307097c10 */ /* 0x000fe200097fe406 */
[C---:B------:R-:W-:Y:S01]  /*1f80*/  IMAD.SHL.U32 R7, R17.reuse, 0x20, RZ ;  /* 0x0000002011077824 */ /* 0x040fe200078e00ff */
[----:B------:R-:W-:Y:S01]  /*1f90*/  UIADD3 UR8, UR5, -UR8, URZ ;  /* 0x8000000805087290 */ /* 0x000fe2000fffe03f */
[----:B------:R-:W-:Y:S01]  /*1fa0*/  PLOP3.LUT P2, PT, PT, PT, UP3, 0x80, 0x0 ;  /* 0x000000000000781c */ /* 0x000fe20003f4f038 */
[----:B------:R-:W-:Y:S01]  /*1fb0*/  IMAD.MOV.U32 R245, RZ, RZ, R0 ;  /* 0x000000fffff57224 */ /* 0x000fe200078e0000 */
[----:B------:R-:W-:Y:S01]  /*1fc0*/  MOV R21, 0x5 ;  /* 0x0000000500157802 */ /* 0x000fe20000000f00 */
[----:B------:R-:W-:Y:S01]  /*1fd0*/  UISETP.NE.AND UP0, UPT, UR8, 0x1, UPT ;  /* 0x000000010800788c */ /* 0x000fe2000bf05270 */
[----:B------:R-:W-:Y:S01]  /*1fe0*/  IMAD.MOV.U32 R31, RZ, RZ, c[0x0][0x190] ;  /* 0x00006400ff1f7624 */ /* 0x000fe200078e00ff */
[----:B------:R-:W-:Y:S01]  /*1ff0*/  UIMAD UR8, UR5, -0x80, UR28 ;  /* 0xffffff80050878a4 */ /* 0x000fe2000f8e021c */
[----:B------:R-:W-:Y:S01]  /*2000*/  SHF.L.U64.HI R6, R17, R21, c[0x0][0x374] ;  /* 0x0000dd0011067619 */ /* 0x000fe20000010215 */
[----:B------:R-:W-:Y:S01]  /*2010*/  UIMAD UR9, UR20, -0x80, UR4 ;  /* 0xffffff80140978a4 */ /* 0x000fe2000f8e0204 */
[----:B------:R-:W-:Y:S01]  /*2020*/  IMAD.MOV.U32 R244, RZ, RZ, R15 ;  /* 0x000000fffff47224 */ /* 0x000fe200078e000f */
[----:B------:R-:W-:Y:S01]  /*2030*/  MOV R239, R14 ;  /* 0x0000000e00ef7202 */ /* 0x000fe20000000f00 */
[----:B------:R-:W-:Y:S01]  /*2040*/  IMAD.SHL.U32 R25, R31, 0x20, RZ ;  /* 0x000000201f197824 */ /* 0x000fe200078e00ff */
[----:B------:R-:W-:Y:S01]  /*2050*/  ISETP.GE.AND P1, PT, R16, UR8, PT ;  /* 0x0000000810007c0c */ /* 0x000fe2000bf26270 */
[----:B------:R-:W-:Y:S01]  /*2060*/  ULDC.64 UR10, c[0x0][0x1a0] ;  /* 0x00006800000a7ab9 */ /* 0x000fe20000000a00 */
[----:B------:R-:W-:Y:S01]  /*2070*/  ISETP.GE.AND P0, PT, R24, UR8, PT ;  /* 0x0000000818007c0c */ /* 0x000fe2000bf06270 */
[----:B------:R-:W-:Y:S01]  /*2080*/  @P2 BAR.SYNC.DEFER_BLOCKING 0x0 ;  /* 0x0000000000002b1d */ /* 0x000fe20000010000 */
[----:B------:R-:W-:-:S02]  /*2090*/  ISETP.GE.AND P6, PT, R23, UR8, PT ;  /* 0x0000000817007c0c */ /* 0x000fc4000bfc6270 */
[----:B------:R-:W-:-:S07]  /*20a0*/  SHF.L.U64.HI R21, R31, R21, c[0x0][0x194] ;  /* 0x000065001f157619 */ /* 0x000fce0000010215 */
[-C--:B------:R-:W-:Y:S02]  /*20b0*/  @!P1 LEA R12, P3, R7, R246.reuse, 0x1 ;  /* 0x000000f6070c9211 */ /* 0x080fe400078608ff */
[----:B------:R-:W-:Y:S01]  /*20c0*/  @!P0 IMAD.MOV.U32 R0, RZ, RZ, c[0x0][0x374] ;  /* 0x0000dd00ff008624 */ /* 0x000fe200078e00ff */
[-C--:B------:R-:W-:Y:S01]  /*20d0*/  @!P0 LEA R10, P4, R17, R246.reuse, 0x7 ;  /* 0x000000f6110a8211 */ /* 0x080fe200078838ff */
[----:B------:R-:W-:Y:S01]  /*20e0*/  @!P6 IMAD.MOV.U32 R15, RZ, RZ, c[0x0][0x374] ;  /* 0x0000dd00ff0fe624 */ /* 0x000fe200078e00ff */
[-C--:B------:R-:W-:Y:S01]  /*20f0*/  @!P1 LEA.HI.X R13, R7, R245.reuse, R6, 0x1, P3 ;  /* 0x000000f5070d9211 */ /* 0x080fe200018f0c06 */
[----:B------:R-:W-:Y:S01]  /*2100*/  @!P6 IMAD.MOV.U32 R7, RZ, RZ, R245 ;  /* 0x000000ffff07e224 */ /* 0x000fe200078e00f5 */
[----:B------:R-:W-:Y:S01]  /*2110*/  ISETP.GE.AND P3, PT, R2, UR8, PT ;  /* 0x0000000802007c0c */ /* 0x000fe2000bf66270 */
[----:B------:R-:W-:Y:S01]  /*2120*/  @!P6 IMAD R19, R15, 0xc0, RZ ;  /* 0x000000c00f13e824 */ /* 0x000fe200078e02ff */
[----:B------:R-:W-:Y:S02]  /*2130*/  @!P6 MOV R6, R246 ;  /* 0x000000f60006e202 */ /* 0x000fe40000000f00 */
[----:B------:R-:W-:-:S02]  /*2140*/  @!P0 LEA.HI.X R11, R17, R245, R0, 0x7, P4 ;  /* 0x000000f5110b8211 */ /* 0x000fc400020f3c00 */
[----:B------:R-:W-:Y:S01]  /*2150*/  ISETP.GE.AND P4, PT, R16, UR9, PT ;  /* 0x0000000910007c0c */ /* 0x000fe2000bf86270 */
[----:B------:R-:W-:Y:S01]  /*2160*/  @!P6 IMAD.WIDE.U32 R6, R17, 0xc0, R6 ;  /* 0x000000c01106e825 */ /* 0x000fe200078e0006 */
[----:B------:R-:W-:-:S03]  /*2170*/  @!P1 LEA R14, P2, R25, R244, 0x1 ;  /* 0x000000f4190e9211 */ /* 0x000fc600078408ff */
[----:B------:R-:W-:Y:S01]  /*2180*/  @!P6 IMAD.IADD R7, R7, 0x1, R19 ;  /* 0x000000010707e824 */ /* 0x000fe200078e0213 */
[----:B------:R-:W-:Y:S01]  /*2190*/  @!P1 LEA.HI.X R15, R25, R239, R21, 0x1, P2 ;  /* 0x000000ef190f9211 */ /* 0x000fe200010f0c15 */
[----:B------:R-:W-:Y:S01]  /*21a0*/  @!P3 IMAD.MOV.U32 R17, RZ, RZ, R245 ;  /* 0x000000ffff11b224 */ /* 0x000fe200078e00f5 */
[----:B------:R-:W-:Y:S02]  /*21b0*/  @!P3 MOV R16, R246 ;  /* 0x000000f60010b202 */ /* 0x000fe40000000f00 */
[----:B------:R-:W-:Y:S02]  /*21c0*/  PLOP3.LUT P2, PT, PT, PT, UP0, 0x80, 0x0 ;  /* 0x000000000000781c */ /* 0x000fe40003f4f008 */
[----:B------:R-:W-:Y:S01]  /*21d0*/  ISETP.GE.AND P5, PT, R2, UR9, PT ;  /* 0x0000000902007c0c */ /* 0x000fe2000bfa6270 */
[----:B------:R-:W-:Y:S01]  /*21e0*/  IMAD.WIDE.U32 R4, R20, c[0x0][0x1a0], R4 ;  /* 0x0000680014047a25 */ /* 0x000fe200078e0004 */
[----:B------:R-:W-:-:S03]  /*21f0*/  MOV R241, 0x7f800000 ;  /* 0x7f80000000f17802 */ /* 0x000fc60000000f00 */
[----:B--2---:R-:W-:-:S05]  /*2200*/  IMAD.SHL.U32 R0, R26, 0x2, RZ ;  /* 0x000000021a007824 */ /* 0x004fca00078e00ff */
[----:B------:R-:W-:Y:S04]  /*2210*/  @P3 STS.128 [R0+0x8000], RZ ;  /* 0x008000ff00003388 */ /* 0x000fe80000000c00 */
[----:B------:R-:W-:Y:S01]  /*2220*/  @!PT LDS RZ, [RZ] ;  /* 0x00000000fffff984 */ /* 0x000fe20000000800 */
[----:B------:R-:W-:Y:S01]  /*2230*/  @!PT LDS RZ, [RZ] ;  /* 0x00000000fffff984 */ /* 0x000fe20000000800 */
[----:B------:R-:W-:Y:S01]  /*2240*/  @!PT LDS RZ, [RZ] ;  /* 0x00000000fffff984 */ /* 0x000fe20000000800 */
[----:B------:R1:W-:Y:S04]  /*2250*/  @!P3 LDGSTS.E.BYPASS.LTC128B.128 [R0+0x8000], [R16.64] ;  /* 0x080000001000bfae */ /* 0x0003e8000b901d52 */
        /* <DEDUP_REMOVED lines=9> */
[----:B------:R4:W-:Y:S01]  /*22f0*/  @!P0 LDGSTS.E.BYPASS.LTC128B.128 [R0+0xa000], [R10.64] ;  /* 0x0a0000000a008fae */ /* 0x0009e2000b901d52 */
[----:B-1----:R-:W-:-:S03]  /*2300*/  IADD3 R16, R26, 0x2000, RZ ;  /* 0x000020001a107810 */ /* 0x002fc60007ffe0ff */
[----:B------:R-:W-:Y:S04]  /*2310*/  @P6 STS.128 [R0+0xb000], RZ ;  /* 0x00b000ff00006388 */ /* 0x000fe80000000c00 */
[----:B------:R-:W-:Y:S01]  /*2320*/  @!PT LDS RZ, [RZ] ;  /* 0x00000000fffff984 */ /* 0x000fe20000000800 */
[----:B------:R-:W-:Y:S01]  /*2330*/  @!PT LDS RZ, [RZ] ;  /* 0x00000000fffff984 */ /* 0x000fe20000000800 */
[----:B------:R-:W-:Y:S01]  /*2340*/  @!PT LDS RZ, [RZ] ;  /* 0x00000000fffff984 */ /* 0x000fe20000000800 */
[----:B------:R1:W-:Y:S01]  /*2350*/  @!P6 LDGSTS.E.BYPASS.LTC128B.128 [R0+0xb000], [R6.64] ;  /* 0x0b0000000600efae */ /* 0x0003e2000b901d52 */
[----:B--2---:R-:W-:-:S05]  /*2360*/  SEL R12, R16, R26, !P2 ;  /* 0x0000001a100c7207 */ /* 0x004fca0005000000 */
[----:B------:R-:W-:-:S05]  /*2370*/  IMAD.SHL.U32 R192, R12, 0x2, RZ ;  /* 0x000000020cc07824 */ /* 0x000fca00078e00ff */
[----:B------:R-:W-:Y:S04]  /*2380*/  @P3 STS [R192], RZ ;  /* 0x000000ffc0003388 */ /* 0x000fe80000000800 */
[----:B------:R-:W-:Y:S04]  /*2390*/  @P3 STS [R192+0x4], RZ ;  /* 0x000004ffc0003388 */ /* 0x000fe80000000800 */
[----:B------:R-:W-:Y:S01]  /*23a0*/  @P3 STS [R192+0x8], RZ ;  /* 0x000008ffc0003388 */ /* 0x000fe20000000800 */
[----:B-1----:R-:W-:Y:S01]  /*23b0*/  @!P3 MOV R6, R244 ;  /* 0x000000f40006b202 */ /* 0x002fe20000000f00 */
[----:B------:R-:W-:-:S02]  /*23c0*/  @!P3 IMAD.MOV.U32 R7, RZ, RZ, R239 ;  /* 0x000000ffff07b224 */ /* 0x000fc400078e00ef */
[----:B------:R-:W-:Y:S04]  /*23d0*/  @P3 STS [R192+0xc], RZ ;  /* 0x00000cffc0003388 */ /* 0x000fe80000000800 */
[----:B------:R-:W-:Y:S01]  /*23e0*/  @!PT LDS RZ, [RZ] ;  /* 0x00000000fffff984 */ /* 0x000fe20000000800 */
[----:B------:R-:W-:Y:S01]  /*23f0*/  @!PT LDS RZ, [RZ] ;  /* 0x00000000fffff984 */ /* 0x000fe20000000800 */
[----:B------:R-:W-:Y:S01]  /*2400*/  @!PT LDS RZ, [RZ] ;  /* 0x00000000fffff984 */ /* 0x000fe20000000800 */
[----:B------:R1:W-:Y:S01]  /*2410*/  @!P3 LDGSTS.E.BYPASS.LTC128B.128 [R192], [R6.64] ;  /* 0x0000000006c0bfae */ /* 0x0003e2000b901d52 */
[----:B------:R-:W-:-:S03]  /*2420*/  @!P0 LEA R12, P3, R31, R244, 0x7 ;  /* 0x000000f41f0c8211 */ /* 0x000fc600078638ff */
[----:B------:R-:W-:Y:S04]  /*2430*/  @P1 STS [R192+0x1000], RZ ;  /* 0x001000ffc0001388 */ /* 0x000fe80000000800 */
[----:B------:R-:W-:Y:S04]  /*2440*/  @P1 STS [R192+0x1004], RZ ;  /* 0x001004ffc0001388 */ /* 0x000fe80000000800 */
[----:B------:R-:W-:Y:S04]  /*2450*/  @P1 STS [R192+0x1008], RZ ;  /* 0x001008ffc0001388 */ /* 0x000fe80000000800 */
[----:B------:R-:W-:Y:S04]  /*2460*/  @P1 STS [R192+0x100c], RZ ;  /* 0x00100cffc0001388 */ /* 0x000fe80000000800 */
[----:B------:R-:W-:Y:S01]  /*2470*/  @!PT LDS RZ, [RZ] ;  /* 0x00000000fffff984 */ /* 0x000fe20000000800 */
[----:B------:R-:W-:Y:S01]  /*2480*/  @!PT LDS RZ, [RZ] ;  /* 0x00000000fffff984 */ /* 0x000fe20000000800 */
[----:B------:R-:W-:Y:S01]  /*2490*/  @!PT LDS RZ, [RZ] ;  /* 0x00000000fffff984 */ /* 0x000fe20000000800 */
[----:B------:R2:W-:Y:S01]  /*24a0*/  @!P1 LDGSTS.E.BYPASS.LTC128B.128 [R192+0x1000], [R14.64] ;  /* 0x010000000ec09fae */ /* 0x0005e2000b901d52 */
[----:B-1----:R-:W-:Y:S01]  /*24b0*/  @!P0 IMAD.MOV.U32 R6, RZ, RZ, c[0x0][0x194] ;  /* 0x00006500ff068624 */ /* 0x002fe200078e00ff */
[----:B----4-:R-:W-:-:S04]  /*24c0*/  @!P4 IADD3 R10, P1, R2, 0x20, RZ ;  /* 0x00000020020ac810 */ /* 0x010fc80007f3e0ff */
[----:B------:R-:W-:Y:S01]  /*24d0*/  @!P0 LEA.HI.X R13, R31, R239, R6, 0x7, P3 ;  /* 0x000000ef1f0d8211 */ /* 0x000fe200018f3c06 */
[----:B------:R-:W-:-:S04]  /*24e0*/  IMAD R6, R22, c[0x0][0x1b0], RZ ;  /* 0x00006c0016067a24 */ /* 0x000fc800078e02ff */
[C---:B------:R-:W-:Y:S02]  /*24f0*/  IMAD R11, R18.reuse, c[0x0][0x1b4], R6 ;  /* 0x00006d00120b7a24 */ /* 0x040fe400078e0206 */
[----:B------:R-:W-:-:S04]  /*2500*/  IMAD.WIDE.U32 R6, R18, c[0x0][0x1b0], R8 ;  /* 0x00006c0012067a25 */ /* 0x000fc800078e0008 */
[----:B--2---:R-:W-:Y:S01]  /*2510*/  @!P4 IMAD.X R14, RZ, RZ, R28, P1 ;  /* 0x000000ffff0ec224 */ /* 0x004fe200008e061c */
[----:B------:R-:W-:Y:S01]  /*2520*/  IADD3 R7, R7, R11, RZ ;  /* 0x0000000b07077210 */ /* 0x000fe20007ffe0ff */
[----:B------:R-:W-:Y:S02]  /*2530*/  @!P5 IMAD R11, R28, c[0x0][0x198], RZ ;  /* 0x000066001c0bda24 */ /* 0x000fe400078e02ff */
[----:B------:R-:W-:Y:S02]  /*2540*/  @!P4 IMAD R8, R14, c[0x0][0x198], RZ ;  /* 0x000066000e08ca24 */ /* 0x000fe400078e02ff */
[----:B------:R-:W-:Y:S02]  /*2550*/  @!P5 IMAD R14, R2, c[0x0][0x19c], R11 ;  /* 0x00006700020eda24 */ /* 0x000fe400078e020b */
[C---:B------:R-:W-:Y:S02]  /*2560*/  @!P4 IMAD R15, R10.reuse, c[0x0][0x19c], R8 ;  /* 0x000067000a0fca24 */ /* 0x040fe400078e0208 */
[----:B------:R-:W-:-:S04]  /*2570*/  @!P4 IMAD.WIDE.U32 R8, R10, c[0x0][0x198], R6 ;  /* 0x000066000a08ca25 */ /* 0x000fc800078e0006 */
[----:B------:R-:W-:Y:S02]  /*2580*/  @!P5 IMAD.MOV.U32 R10, RZ, RZ, R6 ;  /* 0x000000ffff0ad224 */ /* 0x000fe400078e0006 */
[----:B------:R-:W-:Y:S01]  /*2590*/  @!P5 IMAD.MOV.U32 R11, RZ, RZ, R7 ;  /* 0x000000ffff0bd224 */ /* 0x000fe200078e0007 */
[----:B------:R-:W-:-:S03]  /*25a0*/  ISETP.GE.AND P3, PT, R24, UR9, PT ;  /* 0x0000000918007c0c */ /* 0x000fc6000bf66270 */
[----:B------:R-:W-:Y:S01]  /*25b0*/  @!P5 IMAD.WIDE.U32 R10, R2, c[0x0][0x198], R10 ;  /* 0x00006600020ada25 */ /* 0x000fe200078e000a */
[----:B------:R-:W-:Y:S03]  /*25c0*/  @P0 STS [R192+0x2000], RZ ;  /* 0x002000ffc0000388 */ /* 0x000fe60000000800 */
[----:B------:R-:W-:Y:S01]  /*25d0*/  @!P5 IMAD.IADD R11, R11, 0x1, R14 ;  /* 0x000000010b0bd824 */ /* 0x000fe200078e020e */
[----:B------:R-:W-:Y:S04]  /*25e0*/  @P0 STS [R192+0x2004], RZ ;  /* 0x002004ffc0000388 */ /* 0x000fe80000000800 */
[----:B------:R-:W-:Y:S04]  /*25f0*/  @P0 STS [R192+0x2008], RZ ;  /* 0x002008ffc0000388 */ /* 0x000fe80000000800 */
[----:B------:R-:W-:Y:S04]  /*2600*/  @P0 STS [R192+0x200c], RZ ;  /* 0x00200cffc0000388 */ /* 0x000fe80000000800 */
[----:B------:R-:W-:Y:S01]  /*2610*/  @!PT LDS RZ, [RZ] ;  /* 0x00000000fffff984 */ /* 0x000fe20000000800 */
[----:B------:R-:W-:Y:S01]  /*2620*/  @!PT LDS RZ, [RZ] ;  /* 0x00000000fffff984 */ /* 0x000fe20000000800 */
[----:B------:R-:W-:Y:S01]  /*2630*/  @!PT LDS RZ, [RZ] ;  /* 0x00000000fffff984 */ /* 0x000fe20000000800 */
[----:B------:R1:W-:Y:S01]  /*2640*/  @!P0 LDGSTS.E.BYPASS.LTC128B.128 [R192+0x2000], [R12.64] ;  /* 0x020000000cc08fae */ /* 0x0003e2000b901d52 */
[----:B------:R-:W-:-:S02]  /*2650*/  @!P5 LEA R26, P0, R10, c[0x0][0x168], 0x1 ;  /* 0x00005a000a1ada11 */ /* 0x000fc400078008ff */
[----:B------:R-:W-:Y:S02]  /*2660*/  ISETP.GE.AND P1, PT, R23, UR9, PT ;  /* 0x0000000917007c0c */ /* 0x000fe4000bf26270 */
[----:B------:R-:W-:Y:S02]  /*2670*/  @!P5 LEA.HI.X R27, R10, c[0x0][0x16c], R11, 0x1, P0 ;  /* 0x00005b000a1bda11 */ /* 0x000fe400000f0c0b */
[----:B------:R-:W-:Y:S02]  /*2680*/  @!P4 IADD3 R9, R9, R15, RZ ;  /* 0x0000000f0909c210 */ /* 0x000fe40007ffe0ff */
[----:B------:R-:W-:Y:S01]  /*2690*/  @!P4 LEA R24, P0, R8, c[0x0][0x168], 0x1 ;  /* 0x00005a000818ca11 */ /* 0x000fe200078008ff */
[----:B------:R-:W-:-:S03]  /*26a0*/  UIMAD UR9, UR25, UR10, URZ ;  /* 0x0000000a190972a4 */ /* 0x000fc6000f8e023f */
[----:B------:R-:W-:Y:S02]  /*26b0*/  @!P4 LEA.HI.X R25, R8, c[0x0][0x16c], R9, 0x1, P0 ;  /* 0x00005b000819ca11 */ /* 0x000fe400000f0c09 */
[----:B------:R-:W-:Y:S01]  /*26c0*/  @!P3 IADD3 R8, P0, R2, 0x40, RZ ;  /* 0x000000400208b810 */ /* 0x000fe20007f1e0ff */
[----:B------:R-:W-:-:S04]  /*26d0*/  UIMAD UR9, UR24, UR11, UR9 ;  /* 0x0000000b180972a4 */ /* 0x000fc8000f8e0209 */
[----:B------:R-:W-:Y:S02]  /*26e0*/  @!P3 IMAD.X R9, RZ, RZ, R28, P0 ;  /* 0x000000ffff09b224 */ /* 0x000fe400000e061c */
[----:B------:R-:W-:Y:S01]  /*26f0*/  IMAD.U32 R10, RZ, RZ, UR9 ;  /* 0x00000009ff0a7e24 */ /* 0x000fe2000f8e00ff */
[----:B-1----:R-:W-:-:S05]  /*2700*/  @!P1 IADD3 R13, P0, R2, 0x60, RZ ;  /* 0x00000060020d9810 */ /* 0x002fca0007f1e0ff */
[----:B------:R-:W-:Y:S01]  /*2710*/  @!P1 IMAD.X R15, RZ, RZ, R28, P0 ;  /* 0x000000ffff0f9224 */ /* 0x000fe200000e061c */
[----:B------:R-:W-:Y:S01]  /*2720*/  IADD3 R4, P0, R4, UR30, RZ ;  /* 0x0000001e04047c10 */ /* 0x000fe2000ff1e0ff */
[----:B------:R-:W-:-:S03]  /*2730*/  @!P3 IMAD R9, R9, c[0x0][0x198], RZ ;  /* 0x000066000909ba24 */ /* 0x000fc600078e02ff */
[----:B------:R-:W-:Y:S01]  /*2740*/  IADD3.X R5, R5, UR31, R10, P0, !PT ;  /* 0x0000001f05057c10 */ /* 0x000fe200087fe40a */
[----:B------:R-:W-:Y:S01]  /*2750*/  @!P3 IMAD.MOV.U32 R11, RZ, RZ, R7 ;  /* 0x000000ffff0bb224 */ /* 0x000fe200078e0007 */
[----:B------:R-:W-:Y:S01]  /*2760*/  @!P3 MOV R10, R6 ;  /* 0x00000006000ab202 */ /* 0x000fe20000000f00 */
[----:B------:R-:W-:Y:S02]  /*2770*/  IMAD R12, R22, c[0x0][0x1b8], RZ ;  /* 0x00006e00160c7a24 */ /* 0x000fe400078e02ff */
[C---:B------:R-:W-:Y:S02]  /*2780*/  @!P3 IMAD R14, R8.reuse, c[0x0][0x19c], R9 ;  /* 0x00006700080eba24 */ /* 0x040fe400078e0209 */
[----:B------:R-:W-:-:S04]  /*2790*/  @!P3 IMAD.WIDE.U32 R10, R8, c[0x0][0x198], R10 ;  /* 0x00006600080aba25 */ /* 0x000fc800078e000a */
[C---:B------:R-:W-:Y:S02]  /*27a0*/  IMAD R9, R18.reuse, c[0x0][0x1bc], R12 ;  /* 0x00006f0012097a24 */ /* 0x040fe400078e020c */
[----:B------:R-:W-:-:S04]  /*27b0*/  IMAD.WIDE.U32 R4, R18, c[0x0][0x1b8], R4 ;  /* 0x00006e0012047a25 */ /* 0x000fc800078e0004 */
[----:B------:R-:W-:Y:S02]  /*27c0*/  @!P1 IMAD R8, R15, c[0x0][0x198], RZ ;  /* 0x000066000f089a24 */ /* 0x000fe400078e02ff */
[----:B------:R-:W-:Y:S01]  /*27d0*/  @!P3 IMAD.IADD R11, R11, 0x1, R14 ;  /* 0x000000010b0bb824 */ /* 0x000fe200078e020e */
[C---:B------:R-:W-:Y:S01]  /*27e0*/  @!P3 LEA R20, P0, R10.reuse, c[0x0][0x168], 0x1 ;  /* 0x00005a000a14ba11 */ /* 0x040fe200078008ff */
[----:B------:R-:W-:Y:S02]  /*27f0*/  IMAD.IADD R5, R5, 0x1, R9 ;  /* 0x0000000105057824 */ /* 0x000fe400078e0209 */
[C---:B------:R-:W-:Y:S02]  /*2800*/  @!P1 IMAD R14, R13.reuse, c[0x0][0x19c], R8 ;  /* 0x000067000d0e9a24 */ /* 0x040fe400078e0208 */
[----:B------:R-:W-:Y:S01]  /*2810*/  @!P1 IMAD.WIDE.U32 R8, R13, c[0x0][0x198], R6 ;  /* 0x000066000d089a25 */ /* 0x000fe200078e0006 */
[----:B------:R-:W-:-:S03]  /*2820*/  @!P3 LEA.HI.X R21, R10, c[0x0][0x16c], R11, 0x1, P0 ;  /* 0x00005b000a15ba11 */ /* 0x000fc600000f0c0b */
[----:B------:R-:W-:Y:S01]  /*2830*/  @!P5 IMAD R12, R28, c[0x0][0x1a0], RZ ;  /* 0x000068001c0cda24 */ /* 0x000fe200078e02ff */
[----:B------:R-:W-:Y:S01]  /*2840*/  @!P1 IADD3 R9, R9, R14, RZ ;  /* 0x0000000e09099210 */ /* 0x000fe20007ffe0ff */
[----:B------:R-:W-:Y:S01]  /*2850*/  @!P5 IMAD.WIDE.U32 R6, R2, c[0x0][0x1a0], R4 ;  /* 0x000068000206da25 */ /* 0x000fe200078e0004 */
[----:B------:R-:W-:-:S03]  /*2860*/  @!P1 LEA R16, P0, R8, c[0x0][0x168], 0x1 ;  /* 0x00005a0008109a11 */ /* 0x000fc600078008ff */
[----:B------:R-:W-:Y:S01]  /*2870*/  @!P5 IMAD R10, R2, c[0x0][0x1a4], R12 ;  /* 0x00006900020ada24 */ /* 0x000fe200078e020c */
[----:B------:R-:W-:Y:S02]  /*2880*/  @!P1 LEA.HI.X R17, R8, c[0x0][0x16c], R9, 0x1, P0 ;  /* 0x00005b0008119a11 */ /* 0x000fe400000f0c09 */
[----:B------:R-:W-:Y:S01]  /*2890*/  @!P5 LEA R14, P0, R6, c[0x0][0x170], 0x1 ;  /* 0x00005c00060eda11 */ /* 0x000fe200078008ff */
[----:B------:R-:W-:Y:S01]  /*28a0*/  @!P5 IMAD.IADD R10, R7, 0x1, R10 ;  /* 0x00000001070ad824 */ /* 0x000fe200078e020a */
[----:B------:R-:W-:-:S04]  /*28b0*/  @!P6 MOV R7, R239 ;  /* 0x000000ef0007e202 */ /* 0x000fc80000000f00 */
[----:B------:R-:W-:Y:S01]  /*28c0*/  @!P5 LEA.HI.X R15, R6, c[0x0][0x174], R10, 0x1, P0 ;  /* 0x00005d00060fda11 */ /* 0x000fe200000f0c0a */
[----:B------:R-:W-:Y:S01]  /*28d0*/  @!P6 IMAD.MOV.U32 R6, RZ, RZ, R244 ;  /* 0x000000ffff06e224 */ /* 0x000fe200078e00f4 */
[----:B------:R-:W-:Y:S01]  /*28e0*/  @!P4 IADD3 R12, P0, R2, 0x20, RZ ;  /* 0x00000020020cc810 */ /* 0x000fe20007f1e0ff */
[----:B------:R-:W-:Y:S02]  /*28f0*/  @!P6 IMAD.MOV.U32 R8, RZ, RZ, c[0x0][0x194] ;  /* 0x00006500ff08e624 */ /* 0x000fe400078e00ff */
[----:B------:R-:W-:-:S04]  /*2900*/  @!P6 IMAD.WIDE.U32 R10, R31, 0xc0, R6 ;  /* 0x000000c01f0ae825 */ /* 0x000fc800078e0006 */
[----:B------:R-:W-:Y:S01]  /*2910*/  @!P4 IMAD.X R7, RZ, RZ, R28, P0 ;  /* 0x000000ffff07c224 */ /* 0x000fe200000e061c */
[----:B------:R-:W-:Y:S01]  /*2920*/  @!P3 IADD3 R13, P0, R2, 0x40, RZ ;  /* 0x00000040020db810 */ /* 0x000fe20007f1e0ff */
[----:B------:R-:W-:-:S04]  /*2930*/  @!P6 IMAD R6, R8, 0xc0, RZ ;  /* 0x000000c00806e824 */ /* 0x000fc800078e02ff */
[----:B------:R-:W-:Y:S01]  /*2940*/  @!P3 IMAD.X R18, RZ, RZ, R28, P0 ;  /* 0x000000ffff12b224 */ /* 0x000fe200000e061c */
[----:B------:R-:W-:Y:S01]  /*2950*/  @!P1 IADD3 R2, P0, R2, 0x60, RZ ;  /* 0x0000006002029810 */ /* 0x000fe20007f1e0ff */
[----:B------:R-:W-:Y:S02]  /*2960*/  @!P6 IMAD.IADD R11, R11, 0x1, R6 ;  /* 0x000000010b0be824 */ /* 0x000fe400078e0206 */
[----:B------:R-:W-:Y:S02]  /*2970*/  @!P4 IMAD R6, R7, c[0x0][0x1a0], RZ ;  /* 0x000068000706ca24 */ /* 0x000fe400078e02ff */
[----:B------:R-:W-:Y:S02]  /*2980*/  @!P4 IMAD.MOV.U32 R8, RZ, RZ, R4 ;  /* 0x000000ffff08c224 */ /* 0x000fe400078e0004 */
[----:B------:R-:W-:Y:S01]  /*2990*/  @!P4 IMAD.MOV.U32 R9, RZ, RZ, R5 ;  /* 0x000000ffff09c224 */ /* 0x000fe200078e0005 */
[----:B------:R-:W-:Y:S01]  /*29a0*/  @!P1 IADD3.X R19, RZ, R28, RZ, P0, !PT ;  /* 0x0000001cff139210 */ /* 0x000fe200007fe4ff */
[----:B------:R-:W-:Y:S01]  /*29b0*/  @P6 STS [R192+0x3000], RZ ;  /* 0x003000ffc0006388 */ /* 0x000fe20000000800 */
[----:B------:R-:W-:Y:S01]  /*29c0*/  @!P4 IMAD R22, R12, c[0x0][0x1a4], R6 ;  /* 0x000069000c16ca24 */ /* 0x000fe200078e0206 */
[----:B------:R-:W-:-:S02]  /*29d0*/  @!P3 MOV R7, R5 ;  /* 0x000000050007b202 */ /* 0x000fc40000000f00 */
[----:B------:R-:W-:Y:S01]  /*29e0*/  @P6 STS [R192+0x3004], RZ ;  /* 0x003004ffc0006388 */ /* 0x000fe20000000800 */
[----:B------:R-:W-:-:S03]  /*29f0*/  @!P4 IMAD.WIDE.U32 R8, R12, c[0x0][0x1a0], R8 ;  /* 0x000068000c08ca25 */ /* 0x000fc600078e0008 */
[----:B------:R-:W-:Y:S01]  /*2a00*/  @P6 STS [R192+0x3008], RZ ;  /* 0x003008ffc0006388 */ /* 0x000fe20000000800 */
[----:B------:R-:W-:-:S03]  /*2a10*/  @!P3 IMAD R12, R18, c[0x0][0x1a0], RZ ;  /* 0x00006800120cba24 */ /* 0x000fc600078e02ff */
[----:B------:R-:W-:Y:S01]  /*2a20*/  @P6 STS [R192+0x300c], RZ ;  /* 0x00300cffc0006388 */ /* 0x000fe20000000800 */
[----:B------:R-:W-:-:S03]  /*2a30*/  @!P3 IMAD.MOV.U32 R6, RZ, RZ, R4 ;  /* 0x000000ffff06b224 */ /* 0x000fc600078e0004 */
[----:B------:R-:W-:Y:S01]  /*2a40*/  @!PT LDS RZ, [RZ] ;  /* 0x00000000fffff984 */ /* 0x000fe20000000800 */
[----:B------:R-:W-:Y:S01]  /*2a50*/  @!PT LDS RZ, [RZ] ;  /* 0x00000000fffff984 */ /* 0x000fe20000000800 */
[----:B------:R-:W-:Y:S01]  /*2a60*/  @!PT LDS RZ, [RZ] ;  /* 0x00000000fffff984 */ /* 0x000fe20000000800 */
[----:B------:R1:W-:Y:S01]  /*2a70*/  @!P6 LDGSTS.E.BYPASS.LTC128B.128 [R192+0x3000], [R10.64] ;  /* 0x030000000ac0efae */ /* 0x0003e2000b901d52 */
[----:B------:R-:W-:-:S03]  /*2a80*/  @!P1 IMAD R18, R19, c[0x0][0x1a0], RZ ;  /* 0x0000680013129a24 */ /* 0x000fc600078e02ff */
[----:B------:R-:W-:Y:S04]  /*2a90*/  @P5 STS.128 [R0+0xc000], RZ ;  /* 0x00c000ff00005388 */ /* 0x000fe80000000c00 */
[----:B------:R-:W-:Y:S01]  /*2aa0*/  @!PT LDS RZ, [RZ] ;  /* 0x00000000fffff984 */ /* 0x000fe20000000800 */
[----:B------:R-:W-:Y:S01]  /*2ab0*/  @!PT LDS RZ, [RZ] ;  /* 0x00000000fffff984 */ /* 0x000fe20000000800 */
[----:B------:R-:W-:Y:S01]  /*2ac0*/  @!PT LDS RZ, [RZ] ;  /* 0x00000000fffff984 */ /* 0x000fe20000000800 */
[----:B------:R2:W-:Y:S01]  /*2ad0*/  @!P5 LDGSTS.E.BYPASS.LTC128B.128 [R0+0xc000], [R26.64] ;  /* 0x0c0000001a00dfae */ /* 0x0005e2000b901d52 */
[----:B------:R-:W-:-:S03]  /*2ae0*/  @!P3 IMAD R19, R13, c[0x0][0x1a4], R12 ;  /* 0x000069000d13ba24 */ /* 0x000fc600078e020c */
[----:B------:R-:W-:Y:S01]  /*2af0*/  @P4 STS.128 [R0+0xd000], RZ ;  /* 0x00d000ff00004388 */ /* 0x000fe20000000c00 */
[----:B------:R-:W-:-:S03]  /*2b00*/  @!P4 IMAD.IADD R9, R9, 0x1, R22 ;  /* 0x000000010909c824 */ /* 0x000fc600078e0216 */
[----:B------:R-:W-:Y:S01]  /*2b10*/  @!PT LDS RZ, [RZ] ;  /* 0x00000000fffff984 */ /* 0x000fe20000000800 */
[----:B------:R-:W-:Y:S01]  /*2b20*/  @!PT LDS RZ, [RZ] ;  /* 0x00000000fffff984 */ /* 0x000fe20000000800 */
[----:B------:R-:W-:Y:S01]  /*2b30*/  @!PT LDS RZ, [RZ] ;  /* 0x00000000fffff984 */ /* 0x000fe20000000800 */
[----:B------:R2:W-:Y:S01]  /*2b40*/  @!P4 LDGSTS.E.BYPASS.LTC128B.128 [R0+0xd000], [R24.64] ;  /* 0x0d0000001800cfae */ /* 0x0005e2000b901d52 */
[----:B------:R-:W-:Y:S01]  /*2b50*/  @!P3 IMAD.WIDE.U32 R6, R13, c[0x0][0x1a0], R6 ;  /* 0x000068000d06ba25 */ /* 0x000fe200078e0006 */
[----:B------:R-:W-:Y:S02]  /*2b60*/  @!P4 LEA R12, P0, R8, c[0x0][0x170], 0x1 ;  /* 0x00005c00080cca11 */ /* 0x000fe400078008ff */
[----:B------:R-:W-:Y:S01]  /*2b70*/  @P3 STS.128 [R0+0xe000], RZ ;  /* 0x00e000ff00003388 */ /* 0x000fe20000000c00 */
[----:B------:R-:W-:-:S03]  /*2b80*/  @!P1 IMAD R18, R2, c[0x0][0x1a4], R18 ;  /* 0x0000690002129a24 */ /* 0x000fc600078e0212 */
[----:B------:R-:W-:Y:S01]  /*2b90*/  @!PT LDS RZ, [RZ] ;  /* 0x00000000fffff984 */ /* 0x000fe20000000800 */
[----:B------:R-:W-:Y:S01]  /*2ba0*/  @!PT LDS RZ, [RZ] ;  /* 0x00000000fffff984 */ /* 0x000fe20000000800 */
[----:B------:R-:W-:Y:S01]  /*2bb0*/  @!PT LDS RZ, [RZ] ;  /* 0x00000000fffff984 */ /* 0x000fe20000000800 */
[----:B------:R2:W-:Y:S01]  /*2bc0*/  @!P3 LDGSTS.E.BYPASS.LTC128B.128 [R0+0xe000], [R20.64] ;  /* 0x0e0000001400bfae */ /* 0x0005e2000b901d52 */
[----:B------:R-:W-:Y:S01]  /*2bd0*/  @!P1 IMAD.WIDE.U32 R4, R2, c[0x0][0x1a0], R4 ;  /* 0x0000680002049a25 */ /* 0x000fe200078e0004 */
[----:B---3--:R-:W-:Y:S02]  /*2be0*/  IADD3 R2, R33, 0x8, RZ ;  /* 0x0000000821027810 */ /* 0x008fe40007ffe0ff */
[----:B------:R-:W-:Y:S01]  /*2bf0*/  @P1 STS.128 [R0+0xf000], RZ ;  /* 0x00f000ff00001388 */ /* 0x000fe20000000c00 */
[----:B------:R-:W-:-:S03]  /*2c00*/  @!P3 IMAD.IADD R7, R7, 0x1, R19 ;  /* 0x000000010707b824 */ /* 0x000fc600078e0213 */
[----:B------:R-:W-:Y:S01]  /*2c10*/  @!PT LDS RZ, [RZ] ;  /* 0x00000000fffff984 */ /* 0x000fe20000000800 */
[----:B------:R-:W-:Y:S01]  /*2c20*/  @!PT LDS RZ, [RZ] ;  /* 0x00000000fffff984 */ /* 0x000fe20000000800 */
[----:B------:R-:W-:Y:S01]  /*2c30*/  @!PT LDS RZ, [RZ] ;  /* 0x00000000fffff984 */ /* 0x000fe20000000800 */
[----:B------:R2:W-:Y:S01]  /*2c40*/  @!P1 LDGSTS.E.BYPASS.LTC128B.128 [R0+0xf000], [R16.64] ;  /* 0x0f00000010009fae */ /* 0x0005e2000b901d52 */
[----:B------:R-:W-:-:S03]  /*2c50*/  @!P4 LEA.HI.X R13, R8, c[0x0][0x174], R9, 0x1, P0 ;  /* 0x00005d00080dca11 */ /* 0x000fc600000f0c09 */
[----:B------:R-:W-:Y:S01]  /*2c60*/  @P5 STS.128 [R0+0x10000], RZ ;  /* 0x010000ff00005388 */ /* 0x000fe20000000c00 */
[----:B------:R-:W-:Y:S01]  /*2c70*/  IADD3 R9, R33, 0x40, RZ ;  /* 0x0000004021097810 */ /* 0x000fe20007ffe0ff */
[----:B------:R-:W-:Y:S02]  /*2c80*/  @!P1 IMAD.IADD R5, R5, 0x1, R18 ;  /* 0x0000000105059824 */ /* 0x000fe400078e0212 */
[----:B------:R-:W-:Y:S01]  /*2c90*/  @!PT LDS RZ, [RZ] ;  /* 0x00000000fffff984 */ /* 0x000fe20000000800 */
[----:B------:R-:W-:Y:S01]  /*2ca0*/  @!PT LDS RZ, [RZ] ;  /* 0x00000000fffff984 */ /* 0x000fe20000000800 */
[----:B------:R-:W-:Y:S01]  /*2cb0*/  @!PT LDS RZ, [RZ] ;  /* 0x00000000fffff984 */ /* 0x000fe20000000800 */
[----:B------:R2:W-:Y:S01]  /*2cc0*/  @!P5 LDGSTS.E.BYPASS.LTC128B.128 [R0+0x10000], [R14.64] ;  /* 0x100000000e00dfae */ /* 0x0005e2000b901d52 */
[----:B-1----:R-:W-:Y:S02]  /*2cd0*/  @!P3 LEA R10, P5, R6, c[0x0][0x170], 0x1 ;  /* 0x00005c00060aba11 */ /* 0x002fe400078a08ff */
[----:B------:R-:W-:Y:S02]  /*2ce0*/  @!P1 LEA R8, P0, R4, c[0x0][0x170], 0x1 ;  /* 0x00005c0004089a11 */ /* 0x000fe400078008ff */
[----:B------:R-:W-:Y:S02]  /*2cf0*/  ISETP.GE.AND P6, PT, R2, UR8, PT ;  /* 0x0000000802007c0c */ /* 0x000fe4000bfc6270 */
[----:B------:R-:W-:-:S02]  /*2d00*/  IADD3 R2, R33, 0x48, RZ ;  /* 0x0000004821027810 */ /* 0x000fc40007ffe0ff */
[----:B------:R-:W-:Y:S02]  /*2d10*/  @!P3 LEA.HI.X R11, R6, c[0x0][0x174], R7, 0x1, P5 ;  /* 0x00005d00060bba11 */ /* 0x000fe400028f0c07 */
[----:B------:R-:W-:Y:S02]  /*2d20*/  ISETP.GE.AND P5, PT, R9, UR8, PT ;  /* 0x0000000809007c0c */ /* 0x000fe4000bfa6270 */
[----:B------:R-:W-:Y:S02]  /*2d30*/  @!P1 LEA.HI.X R9, R4, c[0x0][0x174], R5, 0x1, P0 ;  /* 0x00005d0004099a11 */ /* 0x000fe400000f0c05 */
[----:B------:R-:W-:Y:S01]  /*2d40*/  ISETP.GE.AND P0, PT, R2, UR8, PT ;  /* 0x0000000802007c0c */ /* 0x000fe2000bf06270 */
[----:B------:R-:W-:Y:S01]  /*2d50*/  @P4 STS.128 [R0+0x11000], RZ ;  /* 0x011000ff00004388 */ /* 0x000fe20000000c00 */
[----:B------:R-:W-:-:S03]  /*2d60*/  UMOV UR9, UR12 ;  /* 0x0000000c00097c82 */ /* 0x000fc60008000000 */
        /* <DEDUP_REMOVED lines=9> */
[----:B------:R-:W-:-:S03]  /*2e00*/  ISETP.GE.AND P4, PT, R33, UR8, PT ;  /* 0x0000000821007c0c */ /* 0x000fc6000bf86270 */
[----:B------:R2:W-:Y:S01]  /*2e10*/  @P1 STS.128 [R0+0x13000], RZ ;  /* 0x013000ff00001388 */ /* 0x0005e20000000c00 */
[----:B------:R-:W-:-:S03]  /*2e20*/  UMOV UR8, UR13 ;  /* 0x0000000d00087c82 */ /* 0x000fc60008000000 */
[----:B------:R-:W-:Y:S01]  /*2e30*/  @!PT LDS RZ, [RZ] ;  /* 0x00000000fffff984 */ /* 0x000fe20000000800 */
[----:B------:R-:W-:Y:S01]  /*2e40*/  @!PT LDS RZ, [RZ] ;  /* 0x00000000fffff984 */ /* 0x000fe20000000800 */
[----:B------:R-:W-:Y:S01]  /*2e50*/  @!PT LDS RZ, [RZ] ;  /* 0x00000000fffff984 */ /* 0x000fe20000000800 */
[----:B------:R2:W-:Y:S01]  /*2e60*/  @!P1 LDGSTS.E.BYPASS.LTC128B.128 [R0+0x13000], [R8.64] ;  /* 0x1300000008009fae */ /* 0x0005e2000b901d52 */
[----:B------:R-:W-:Y:S02]  /*2e70*/  @!P0 LEA R6, P1, R2, UR9, 0x2 ;  /* 0x0000000902068c11 */ /* 0x000fe4000f8210ff */
[----:B------:R-:W-:Y:S01]  /*2e80*/  SHF.L.U32 R4, R33, 0x2, RZ ;  /* 0x0000000221047819 */ /* 0x000fe200000006ff */
[----:B------:R-:W-:Y:S01]  /*2e90*/  IMAD.MOV.U32 R242, RZ, RZ, 0x7f800000 ;  /* 0x7f800000fff27424 */ /* 0x000fe200078e00ff */
[----:B------:R-:W0:Y:S01]  /*2ea0*/  LDGDEPBAR ;  /* 0x00000000000079af */ /* 0x000e220000000000 */
[----:B--2---:R-:W-:-:S04]  /*2eb0*/  SHF.R.S32.HI R0, RZ, 0x1f, R2 ;  /* 0x0000001fff007819 */ /* 0x004fc80000011402 */
[----:B------:R-:W-:Y:S02]  /*2ec0*/  @!P0 LEA.HI.X R7, R2, UR8, R0, 0x2, P1 ;  /* 0x0000000802078c11 */ /* 0x000fe400088f1400 */
[----:B------:R-:W-:-:S03]  /*2ed0*/  LEA.HI R0, R30, R29, RZ, 0x4 ;  /* 0x0000001d1e007211 */ /* 0x000fc600078f20ff */
[----:B------:R1:W5:Y:S01]  /*2ee0*/  @!P0 LDG.E R241, [R6.64] ;  /* 0x0000001206f18981 */ /* 0x000362000c1e1900 */
[----:B------:R-:W-:-:S05]  /*2ef0*/  LOP3.LUT R0, R0, 0xfffffff0, RZ, 0xc0, !PT ;  /* 0xfffffff000007812 */ /* 0x000fca00078ec0ff */
[----:B------:R-:W-:-:S05]  /*2f00*/  IMAD.IADD R0, R29, 0x1, -R0 ;  /* 0x000000011d007824 */ /* 0x000fca00078e0a00 */
[----:B------:R-:W-:-:S04]  /*2f10*/  SHF.R.S32.HI R2, RZ, 0x1f, R0 ;  /* 0x0000001fff027819 */ /* 0x000fc80000011400 */
[----:B------:R-:W-:-:S04]  /*2f20*/  LEA.HI R2, R2, R0, RZ, 0x3 ;  /* 0x0000000002027211 */ /* 0x000fc800078f18ff */
[----:B------:R-:W-:-:S05]  /*2f30*/  LOP3.LUT R2, R2, 0xfffffff8, RZ, 0xc0, !PT ;  /* 0xfffffff802027812 */ /* 0x000fca00078ec0ff */
[----:B------:R-:W-:Y:S01]  /*2f40*/  IMAD.IADD R0, R0, 0x1, -R2 ;  /* 0x0000000100007824 */ /* 0x000fe200078e0a02 */
[----:B------:R-:W-:-:S04]  /*2f50*/  IADD3 R2, R188, 0x2000, RZ ;  /* 0x00002000bc027810 */ /* 0x000fc80007ffe0ff */
[----:B------:R-:W-:Y:S02]  /*2f60*/  SEL R2, R2, R188, !P2 ;  /* 0x000000bc02027207 */ /* 0x000fe40005000000 */
[----:B------:R-:W-:-:S03]  /*2f70*/  LOP3.LUT P0, RZ, R0, 0x2, RZ, 0xc0, !PT ;  /* 0x0000000200ff7812 */ /* 0x000fc6000780c0ff */
[----:B------:R-:W-:Y:S02]  /*2f80*/  IMAD.SHL.U32 R183, R2, 0x2, RZ ;  /* 0x0000000202b77824 */ /* 0x000fe400078e00ff */
[----:B------:R-:W-:Y:S01]  /*2f90*/  IMAD.MOV.U32 R2, RZ, RZ, c[0x0][0x22c] ;  /* 0x00008b00ff027624 */ /* 0x000fe200078e00ff */
[----:B------:R-:W-:Y:S02]  /*2fa0*/  LOP3.LUT P1, RZ, R0, 0x4, RZ, 0xc0, !PT ;  /* 0x0000000400ff7812 */ /* 0x000fe4000782c0ff */
[----:B------:R-:W-:Y:S01]  /*2fb0*/  IADD3 R0, R187, 0x2000, RZ ;  /* 0x00002000bb007810 */ /* 0x000fe20007ffe0ff */
[----:B------:R-:W-:-:S03]  /*2fc0*/  IMAD R2, R2, c[0x0][0x1c0], RZ ;  /* 0x0000700002027a24 */ /* 0x000fc600078e02ff */
[----:B------:R-:W-:Y:S02]  /*2fd0*/  SEL R0, R0, R187, !P2 ;  /* 0x000000bb00007207 */ /* 0x000fe40005000000 */
[C---:B------:R-:W-:Y:S01]  /*2fe0*/  SHF.L.U32 R34, R2.reuse, 0x4, RZ ;  /* 0x0000000402227819 */ /* 0x040fe200000006ff */
[----:B------:R-:W-:Y:S02]  /*2ff0*/  IMAD.SHL.U32 R32, R2, 0x8, RZ ;  /* 0x0000000802207824 */ /* 0x000fe400078e00ff */
[----:B------:R-:W-:Y:S01]  /*3000*/  IMAD.SHL.U32 R176, R0, 0x2, RZ ;  /* 0x0000000200b07824 */ /* 0x000fe200078e00ff */
[----:B------:R-:W-:-:S05]  /*3010*/  IADD3 R0, R34, 0x20, RZ ;  /* 0x0000002022007810 */ /* 0x000fca0007ffe0ff */
[----:B------:R-:W-:-:S04]  /*3020*/  IMAD.IADD R0, R32, 0x1, R0 ;  /* 0x0000000120007824 */ /* 0x000fc800078e0200 */
[----:B------:R-:W-:-:S05]  /*3030*/  IMAD.IADD R0, R32, 0x1, R0 ;  /* 0x0000000120007824 */ /* 0x000fca00078e0200 */
[----:B------:R-:W-:-:S05]  /*3040*/  IADD3 R0, R32, R0, RZ ;  /* 0x0000000020007210 */ /* 0x000fca0007ffe0ff */
[----:B------:R-:W-:-:S05]  /*3050*/  IMAD.IADD R0, R32, 0x1, R0 ;  /* 0x0000000120007824 */ /* 0x000fca00078e0200 */
[----:B------:R2:W-:Y:S01]  /*3060*/  STL [R1+0x8], R0 ;  /* 0x0000080001007387 */ /* 0x0005e20000100800 */
[----:B------:R-:W-:Y:S02]  /*3070*/  SHF.R.S32.HI R8, RZ, 0x1f, R33 ;  /* 0x0000001fff087819 */ /* 0x000fe40000011421 */
[----:B------:R-:W-:Y:S02]  /*3080*/  IADD3 R4, P3, R4, UR9, RZ ;  /* 0x0000000904047c10 */ /* 0x000fe4000ff7e0ff */
[----:B------:R-:W-:Y:S01]  /*3090*/  SHF.L.U64.HI R5, R33, 0x2, R8 ;  /* 0x0000000221057819 */ /* 0x000fe20000010208 */
[----:B------:R-:W-:Y:S02]  /*30a0*/  IMAD.MOV.U32 R243, RZ, RZ, 0x7f800000 ;  /* 0x7f800000fff37424 */ /* 0x000fe400078e00ff */
[----:B------:R-:W-:Y:S02]  /*30b0*/  IMAD.MOV.U32 R240, RZ, RZ, 0x7f800000 ;  /* 0x7f800000fff07424 */ /* 0x000fe400078e00ff */
[----:B--2---:R-:W-:-:S04]  /*30c0*/  IMAD.IADD R0, R32, 0x1, R0 ;  /* 0x0000000120007824 */ /* 0x004fc800078e0200 */
[----:B------:R-:W-:-:S04]  /*30d0*/  IMAD.IADD R2, R32, 0x1, R0 ;  /* 0x0000000120027824 */ /* 0x000fc800078e0200 */
[----:B------:R-:W-:-:S04]  /*30e0*/  IMAD.IADD R252, R32, 0x1, R2 ;  /* 0x0000000120fc7824 */ /* 0x000fc800078e0202 */
[----:B------:R-:W-:Y:S01]  /*30f0*/  IMAD.IADD R251, R32, 0x1, R252 ;  /* 0x0000000120fb7824 */ /* 0x000fe200078e02fc */
[----:B------:R-:W-:-:S04]  /*3100*/  IADD3.X R5, R5, UR8, RZ, P3, !PT ;  /* 0x0000000805057c10 */ /* 0x000fc80009ffe4ff */
[C---:B------:R-:W-:Y:S01]  /*3110*/  IADD3 R250, R32.reuse, R251, RZ ;  /* 0x000000fb20fa7210 */ /* 0x040fe20007ffe0ff */
[----:B------:R2:W5:Y:S04]  /*3120*/  @!P4 LDG.E R242, [R4.64] ;  /* 0x0000001204f2c981 */ /* 0x000568000c1e1900 */
[----:B------:R2:W5:Y:S01]  /*3130*/  @!P6 LDG.E R243, [R4.64+0x20] ;  /* 0x0000201204f3e981 */ /* 0x000562000c1e1900 */
[----:B------:R-:W-:-:S03]  /*3140*/  IMAD.IADD R249, R32, 0x1, R250 ;  /* 0x0000000120f97824 */ /* 0x000fc600078e02fa */
[----:B------:R2:W5:Y:S01]  /*3150*/  @!P5 LDG.E R240, [R4.64+0x100] ;  /* 0x0001001204f0d981 */ /* 0x000562000c1e1900 */
[----:B------:R-:W-:Y:S02]  /*3160*/  IMAD.MOV.U32 R186, RZ, RZ, 0x20 ;  /* 0x00000020ffba7424 */ /* 0x000fe400078e00ff */
[----:B------:R-:W-:Y:S01]  /*3170*/  IMAD.IADD R248, R32, 0x1, R249 ;  /* 0x0000000120f87824 */ /* 0x000fe200078e02f9 */
[----:B------:R3:W-:Y:S01]  /*3180*/  STL [R1+0x4], R0 ;  /* 0x0000040001007387 */ /* 0x0007e20000100800 */
[----:B------:R-:W-:Y:S01]  /*3190*/  UIADD3 UR10, UR24, 0x80, URZ ;  /* 0x00000080180a7890 */ /* 0x000fe2000fffe03f */
[----:B------:R-:W-:Y:S01]  /*31a0*/  SEL R186, R186, 0xffffffe0, !P0 ;  /* 0xffffffe0baba7807 */ /* 0x000fe20004000000 */
[----:B------:R-:W-:Y:S01]  /*31b0*/  IMAD.SHL.U32 R185, R188, 0x2, RZ ;  /* 0x00000002bcb97824 */ /* 0x000fe200078e00ff */
[----:B------:R-:W-:Y:S02]  /*31c0*/  IADD3 R247, R32, R248, RZ ;  /* 0x000000f820f77210 */ /* 0x000fe40007ffe0ff */
[----:B------:R-:W-:Y:S01]  /*31d0*/  MOV R177, 0x40 ;  /* 0x0000004000b17802 */ /* 0x000fe20000000f00 */
[----:B------:R-:W-:Y:S01]  /*31e0*/  CS2R R126, SRZ ;  /* 0x00000000007e7805 */ /* 0x000fe2000001ff00 */
[----:B------:R-:W-:Y:S01]  /*31f0*/  CS2R R124, SRZ ;  /* 0x00000000007c7805 */ /* 0x000fe2000001ff00 */
[----:B--2---:R-:W-:-:S02]  /*3200*/  SHF.L.U64.HI R4, R33, 0x2, R8 ;  /* 0x0000000221047819 */ /* 0x004fc40000010208 */
[----:B---3--:R-:W-:-:S03]  /*3210*/  IADD3 R0, R33, -0x80, RZ ;  /* 0xffffff8021007810 */ /* 0x008fc60007ffe0ff */
[----:B------:R2:W-:Y:S01]  /*3220*/  STL [R1+0x14], R4 ;  /* 0x0000140401007387 */ /* 0x0005e20000100800 */
[----:B------:R-:W-:-:S03]  /*3230*/  SHF.L.U32 R0, R0, 0x2, RZ ;  /* 0x0000000200007819 */ /* 0x000fc600000006ff */
[----:B------:R-:W-:Y:S01]  /*3240*/  STL [R1], R2 ;  /* 0x0000000201007387 */ /* 0x000fe20000100800 */
        /* <DEDUP_REMOVED lines=14> */
[----:B--2---:R-:W-:Y:S01]  /*3330*/  SHF.L.U32 R4, R33, 0x2, RZ ;  /* 0x0000000221047819 */ /* 0x004fe200000006ff */
[----:B------:R-:W-:Y:S01]  /*3340*/  CS2R R94, SRZ ;  /* 0x00000000005e7805 */ /* 0x000fe2000001ff00 */
[----:B------:R-:W-:Y:S01]  /*3350*/  CS2R R92, SRZ ;  /* 0x00000000005c7805 */ /* 0x000fe2000001ff00 */
[----:B------:R-:W-:-:S02]  /*3360*/  CS2R R98, SRZ ;  /* 0x0000000000627805 */ /* 0x000fc4000001ff00 */
[----:B------:R-:W-:Y:S01]  /*3370*/  STL [R1+0x10], R4 ;  /* 0x0000100401007387 */ /* 0x000fe20000100800 */
[----:B------:R-:W-:Y:S01]  /*3380*/  CS2R R96, SRZ ;  /* 0x0000000000607805 */ /* 0x000fe2000001ff00 */
[----:B------:R-:W-:Y:S01]  /*3390*/  CS2R R90, SRZ ;  /* 0x00000000005a7805 */ /* 0x000fe2000001ff00 */
[----:B------:R-:W-:Y:S01]  /*33a0*/  CS2R R88, SRZ ;  /* 0x0000000000587805 */ /* 0x000fe2000001ff00 */
[----:B------:R2:W-:Y:S01]  /*33b0*/  STL [R1+0xc], R0 ;  /* 0x00000c0001007387 */ /* 0x0005e20000100800 */
        /* <DEDUP_REMOVED lines=10> */
[----:B------:R-:W-:Y:S01]  /*3460*/  SEL R177, R177, 0xffffffc0, !P1 ;  /* 0xffffffc0b1b17807 */ /* 0x000fe20004800000 */
[----:B------:R-:W-:-:S02]  /*3470*/  IMAD.SHL.U32 R184, R188, 0x2, RZ ;  /* 0x00000002bcb87824 */ /* 0x000fc400078e00ff */
[----:B------:R-:W-:Y:S01]  /*3480*/  IMAD.IADD R182, R186, 0x1, R185 ;  /* 0x00000001bab67824 */ /* 0x000fe200078e02b9 */
[----:B------:R-:W-:Y:S02]  /*3490*/  UISETP.GE.AND UP0, UPT, UR10, UR4, UPT ;  /* 0x000000040a00728c */ /* 0x000fe4000bf06270 */
[----:B------:R-:W-:Y:S02]  /*34a0*/  UMOV UR11, UR16 ;  /* 0x00000010000b7c82 */ /* 0x000fe40008000000 */
[----:B------:R-:W-:Y:S01]  /*34b0*/  UMOV UR10, UR17 ;  /* 0x00000011000a7c82 */ /* 0x000fe20008000000 */
[----:B-12---:R-:W-:Y:S02]  /*34c0*/  IMAD.IADD R0, R32, 0x1, R247 ;  /* 0x0000000120007824 */ /* 0x006fe400078e02f7 */
.L_x_397:
[----:B------:R-:W0:Y:S01]  /*34d0*/  LDGDEPBAR ;  /* 0x00000000000079af */ /* 0x000e220000000000 */
[C---:B------:R-:W-:Y:S01]  /*34e0*/  IMAD.IADD R0, R183.reuse, 0x1, R186 ;  /* 0x00000001b7007824 */ /* 0x040fe200078e02ba */
[----:B------:R-:W-:Y:S01]  /*34f0*/  PLOP3.LUT P0, PT, PT, PT, UP0, 0x80, 0x0 ;  /* 0x000000000000781c */ /* 0x000fe20003f0f008 */
[--C-:B------:R-:W-:Y:S01]  /*3500*/  IMAD.IADD R156, R183, 0x1, R177.reuse ;  /* 0x00000001b79c7824 */ /* 0x100fe200078e02b1 */
[----:B------:R-:W-:Y:S01]  /*3510*/  PLOP3.LUT P2, PT, PT, PT, UP0, 0x80, 0x0 ;  /* 0x000000000000781c */ /* 0x000fe20003f4f008 */
[----:B------:R-:W-:Y:S01]  /*3520*/  UISETP.GE.AND UP5, UPT, UR5, 0x1, UPT ;  /* 0x000000010500788c */ /* 0x000fe2000bfa6270 */
[----:B------:R-:W-:Y:S02]  /*3530*/  PLOP3.LUT P3, PT, PT, PT, UP0, 0x80, 0x0 ;  /* 0x000000000000781c */ /* 0x000fe40003f6f008 */
[----:B------:R-:W2:Y:S01]  /*3540*/  LDL R2, [R1+0x20] ;  /* 0x0000200001027983 */ /* 0x000ea20000100800 */
[----:B------:R-:W-:Y:S02]  /*3550*/  PLOP3.LUT P6, PT, PT, PT, UP0, 0x80, 0x0 ;  /* 0x000000000000781c */ /* 0x000fe40003fcf008 */
[----:B-----5:R-:W-:Y:S02]  /*3560*/  FSETP.NEU.FTZ.AND P4, PT, R242, -INF , PT ;  /* 0xff800000f200780b */ /* 0x020fe40003f9d000 */
[----:B------:R-:W-:Y:S01]  /*3570*/  FSETP.NEU.FTZ.AND P5, PT, R241, -INF , PT ;  /* 0xff800000f100780b */ /* 0x000fe20003fbd000 */
[----:B------:R-:W-:Y:S04]  /*3580*/  DEPBAR.LE SB0, 0x0 ;  /* 0x000080000000791a */ /* 0x000fe80000000000 */
[----:B------:R-:W-:Y:S08]  /*3590*/  BAR.SYNC.DEFER_BLOCKING 0x0 ;  /* 0x0000000000007b1d */ /* 0x000ff00000010000 */
[----:B------:R-:W-:Y:S08]  /*35a0*/  LDSM.16.M88.4 R64, [R183] ;  /* 0x00000000b740783b */ /* 0x000ff00000000200 */
[----:B------:R-:W1:Y:S08]  /*35b0*/  LDSM.16.M88.4 R16, [R178+0xc000] ;  /* 0x00c00000b210783b */ /* 0x000e700000000200 */
[----:B------:R-:W3:Y:S08]  /*35c0*/  LDSM.16.M88.4 R60, [R183+0x2000] ;  /* 0x00200000b73c783b */ /* 0x000ef00000000200 */
[----:B------:R-:W4:Y:S08]  /*35d0*/  LDSM.16.M88.4 R32, [R178+0xc800] ;  /* 0x00c80000b220783b */ /* 0x000f300000000200 */
[----:B------:R-:W4:Y:S08]  /*35e0*/  LDSM.16.M88.4 R48, [R178+0xd000] ;  /* 0x00d00000b230783b */ /* 0x000f300000000200 */
[----:B------:R-:W4:Y:S01]  /*35f0*/  LDSM.16.M88.4 R132, [R178+0xd800] ;  /* 0x00d80000b284783b */ /* 0x000f220000000200 */
[-C--:B-1----:R-:W-:Y:S07]  /*3600*/  HMMA.16816.F32.BF16 R4, R64, R16.reuse, RZ ;  /* 0x000000104004723c */ /* 0x082fee00000418ff */
[----:B------:R-:W-:Y:S01]  /*3610*/  LDSM.16.M88.4 R136, [R0] ;  /* 0x000000000088783b */ /* 0x000fe20000000200 */
[C---:B---3--:R-:W-:Y:S07]  /*3620*/  HMMA.16816.F32.BF16 R8, R60.reuse, R16, RZ ;  /* 0x000000103c08723c */ /* 0x048fee00000418ff */
[----:B------:R-:W1:Y:S01]  /*3630*/  LDSM.16.M88.4 R140, [R181+0xc000] ;  /* 0x00c00000b58c783b */ /* 0x000e620000000200 */
[-C--:B------:R-:W-:Y:S07]  /*3640*/  HMMA.16816.F32.BF16 R12, R60, R18.reuse, RZ ;  /* 0x000000123c0c723c */ /* 0x080fee00000418ff */
[----:B------:R3:W1:Y:S01]  /*3650*/  LDSM.16.M88.4 R144, [R0+0x2000] ;  /* 0x002000000090783b */ /* 0x0006620000000200 */
[C---:B------:R-:W-:Y:S07]  /*3660*/  HMMA.16816.F32.BF16 R16, R64.reuse, R18, RZ ;  /* 0x000000124010723c */ /* 0x040fee00000418ff */
[----:B------:R-:W1:Y:S01]  /*3670*/  LDSM.16.M88.4 R148, [R181+0xc800] ;  /* 0x00c80000b594783b */ /* 0x000e620000000200 */
[-C--:B----4-:R-:W-:Y:S07]  /*3680*/  HMMA.16816.F32.BF16 R20, R64, R32.reuse, RZ ;  /* 0x000000204014723c */ /* 0x090fee00000418ff */
[----:B------:R-:W4:Y:S01]  /*3690*/  LDSM.16.M88.4 R152, [R181+0xd000] ;  /* 0x00d00000b598783b */ /* 0x000f220000000200 */
[C---:B------:R-:W-:Y:S07]  /*36a0*/  HMMA.16816.F32.BF16 R24, R60.reuse, R32, RZ ;  /* 0x000000203c18723c */ /* 0x040fee00000418ff */
[----:B------:R-:W-:Y:S01]  /*36b0*/  LDSM.16.M88.4 R160, [R179+0xc800] ;  /* 0x00c80000b3a0783b */ /* 0x000fe20000000200 */
[----:B---3--:R-:W-:Y:S01]  /*36c0*/  IMAD.IADD R0, R0, 0x1, R177 ;  /* 0x0000000100007824 */ /* 0x008fe200078e02b1 */
[-C--:B------:R-:W-:Y:S06]  /*36d0*/  HMMA.16816.F32.BF16 R28, R60, R34.reuse, RZ ;  /* 0x000000223c1c723c */ /* 0x080fec00000418ff */
[----:B------:R-:W-:Y:S02]  /*36e0*/  LDSM.16.M88.4 R164, [R179+0xd800] ;  /* 0x00d80000b3a4783b */ /* 0x000fe40000000200 */
[C---:B------:R-:W-:Y:S06]  /*36f0*/  HMMA.16816.F32.BF16 R32, R64.reuse, R34, RZ ;  /* 0x000000224020723c */ /* 0x040fec00000418ff */
[----:B------:R-:W-:Y:S02]  /*3700*/  LDSM.16.M88.4 R168, [R0] ;  /* 0x0000000000a8783b */ /* 0x000fe40000000200 */
[-C--:B------:R-:W-:Y:S06]  /*3710*/  HMMA.16816.F32.BF16 R36, R64, R48.reuse, RZ ;  /* 0x000000304024723c */ /* 0x080fec00000418ff */
[----:B------:R-:W-:Y:S02]  /*3720*/  LDSM.16.M88.4 R172, [R180+0xc000] ;  /* 0x00c00000b4ac783b */ /* 0x000fe40000000200 */
[C---:B------:R-:W-:Y:S08]  /*3730*/  HMMA.16816.F32.BF16 R40, R60.reuse, R48, RZ ;  /* 0x000000303c28723c */ /* 0x040ff000000418ff */
[-C--:B------:R-:W-:Y:S08]  /*3740*/  HMMA.16816.F32.BF16 R44, R60, R50.reuse, RZ ;  /* 0x000000323c2c723c */ /* 0x080ff000000418ff */
[C---:B------:R-:W-:Y:S08]  /*3750*/  HMMA.16816.F32.BF16 R48, R64.reuse, R50, RZ ;  /* 0x000000324030723c */ /* 0x040ff000000418ff */
[-C--:B------:R-:W-:Y:S08]  /*3760*/  HMMA.16816.F32.BF16 R52, R64, R132.reuse, RZ ;  /* 0x000000844034723c */ /* 0x080ff000000418ff */
[C---:B------:R-:W-:Y:S08]  /*3770*/  HMMA.16816.F32.BF16 R56, R60.reuse, R132, RZ ;  /* 0x000000843c38723c */ /* 0x040ff000000418ff */
[-C--:B------:R-:W-:Y:S08]  /*3780*/  HMMA.16816.F32.BF16 R60, R60, R134.reuse, RZ ;  /* 0x000000863c3c723c */ /* 0x080ff000000418ff */
[----:B------:R-:W-:Y:S01]  /*3790*/  HMMA.16816.F32.BF16 R64, R64, R134, RZ ;  /* 0x000000864040723c */ /* 0x000fe200000418ff */
[----:B------:R-:W3:Y:S07]  /*37a0*/  LDSM.16.M88.4 R132, [R181+0xd800] ;  /* 0x00d80000b584783b */ /* 0x000eee0000000200 */
[-C--:B-1----:R-:W-:Y:S08]  /*37b0*/  HMMA.16816.F32.BF16 R4, R136, R140.reuse, R4 ;  /* 0x0000008c8804723c */ /* 0x082ff00000041804 */
[C---:B------:R-:W-:Y:S08]  /*37c0*/  HMMA.16816.F32.BF16 R8, R144.reuse, R140, R8 ;  /* 0x0000008c9008723c */ /* 0x040ff00000041808 */
[-C--:B------:R-:W-:Y:S08]  /*37d0*/  HMMA.16816.F32.BF16 R12, R144, R142.reuse, R12 ;  /* 0x0000008e900c723c */ /* 0x080ff0000004180c */
[C---:B------:R-:W-:Y:S01]  /*37e0*/  HMMA.16816.F32.BF16 R16, R136.reuse, R142, R16 ;  /* 0x0000008e8810723c */ /* 0x040fe20000041810 */
[----:B------:R-:W-:Y:S07]  /*37f0*/  LDSM.16.M88.4 R140, [R156] ;  /* 0x000000009c8c783b */ /* 0x000fee0000000200 */
[-C--:B------:R-:W-:Y:S01]  /*3800*/  HMMA.16816.F32.BF16 R20, R136, R148.reuse, R20 ;  /* 0x000000948814723c */ /* 0x080fe20000041814 */
[----:B------:R-:W-:Y:S07]  /*3810*/  LDSM.16.M88.4 R156, [R156+0x2000] ;  /* 0x002000009c9c783b */ /* 0x000fee0000000200 */
[C---:B------:R-:W-:Y:S08]  /*3820*/  HMMA.16816.F32.BF16 R24, R144.reuse, R148, R24 ;  /* 0x000000949018723c */ /* 0x040ff00000041818 */
[-C--:B------:R-:W-:Y:S08]  /*3830*/  HMMA.16816.F32.BF16 R28, R144, R150.reuse, R28 ;  /* 0x00000096901c723c */ /* 0x080ff0000004181c */
[C---:B------:R-:W-:Y:S01]  /*3840*/  HMMA.16816.F32.BF16 R32, R136.reuse, R150, R32 ;  /* 0x000000968820723c */ /* 0x040fe20000041820 */
[----:B------:R-:W1:Y:S07]  /*3850*/  LDSM.16.M88.4 R148, [R179+0xc000] ;  /* 0x00c00000b394783b */ /* 0x000e6e0000000200 */
[-C--:B----4-:R-:W-:Y:S08]  /*3860*/  HMMA.16816.F32.BF16 R36, R136, R152.reuse, R36 ;  /* 0x000000988824723c */ /* 0x090ff00000041824 */
[C---:B------:R-:W-:Y:S08]  /*3870*/  HMMA.16816.F32.BF16 R40, R144.reuse, R152, R40 ;  /* 0x000000989028723c */ /* 0x040ff00000041828 */
[-C--:B------:R-:W-:Y:S08]  /*3880*/  HMMA.16816.F32.BF16 R44, R144, R154.reuse, R44 ;  /* 0x0000009a902c723c */ /* 0x080ff0000004182c */
[C---:B------:R-:W-:Y:S01]  /*3890*/  HMMA.16816.F32.BF16 R48, R136.reuse, R154, R48 ;  /* 0x0000009a8830723c */ /* 0x040fe20000041830 */
[----:B------:R-:W4:Y:S07]  /*38a0*/  LDSM.16.M88.4 R152, [R179+0xd000] ;  /* 0x00d00000b398783b */ /* 0x000f2e0000000200 */
[-C--:B---3--:R-:W-:Y:S08]  /*38b0*/  HMMA.16816.F32.BF16 R52, R136, R132.reuse, R52 ;  /* 0x000000848834723c */ /* 0x088ff00000041834 */
[C---:B------:R-:W-:Y:S08]  /*38c0*/  HMMA.16816.F32.BF16 R56, R144.reuse, R132, R56 ;  /* 0x000000849038723c */ /* 0x040ff00000041838 */
[-C--:B------:R-:W-:Y:S08]  /*38d0*/  HMMA.16816.F32.BF16 R60, R144, R134.reuse, R60 ;  /* 0x00000086903c723c */ /* 0x080ff0000004183c */
[----:B------:R-:W-:Y:S01]  /*38e0*/  HMMA.16816.F32.BF16 R64, R136, R134, R64 ;  /* 0x000000868840723c */ /* 0x000fe20000041840 */
[----:B------:R3:W4:Y:S06]  /*38f0*/  LDSM.16.M88.4 R132, [R0+0x2000] ;  /* 0x002000000084783b */ /* 0x00072c0000000200 */
[----:B------:R-:W-:Y:S01]  /*3900*/  IMAD.U32 R137, RZ, RZ, UR20 ;  /* 0x00000014ff897e24 */ /* 0x000fe2000f8e00ff */
[-C--:B-1----:R-:W-:Y:S05]  /*3910*/  HMMA.16816.F32.BF16 R4, R140, R148.reuse, R4 ;  /* 0x000000948c04723c */ /* 0x082fea0000041804 */
[----:B--2---:R-:W-:Y:S01]  /*3920*/  @P0 IMAD R137, R137, 0x80, R2 ;  /* 0x0000008089890824 */ /* 0x004fe200078e0202 */
[----:B------:R-:W-:Y:S01]  /*3930*/  PLOP3.LUT P0, PT, PT, PT, UP0, 0x80, 0x0 ;  /* 0x000000000000781c */ /* 0x000fe20003f0f008 */
[----:B------:R-:W-:Y:S01]  /*3940*/  FMUL.FTZ R138, R242, 1.4426950216293334961 ;  /* 0x3fb8aa3bf28a7820 */ /* 0x000fe20000410000 */
[C---:B------:R-:W-:Y:S01]  /*3950*/  HMMA.16816.F32.BF16 R8, R156.reuse, R148, R8 ;  /* 0x000000949c08723c */ /* 0x040fe20000041808 */
[----:B------:R-:W2:Y:S03]  /*3960*/  LDL R148, [R1+0x10] ;  /* 0x0000100001947983 */ /* 0x000ea60000100800 */
[----:B------:R-:W-:Y:S01]  /*3970*/  @P3 ISETP.GE.AND P3, PT, R137, UR4, PT ;  /* 0x0000000489003c0c */ /* 0x000fe2000bf66270 */
[C---:B------:R-:W-:Y:S01]  /*3980*/  FMUL.FTZ R136, R243.reuse, 1.4426950216293334961 ;  /* 0x3fb8aa3bf3887820 */ /* 0x040fe20000410000 */
[----:B------:R-:W-:Y:S01]  /*3990*/  FSEL R138, R138, RZ, P4 ;  /* 0x000000ff8a8a7208 */ /* 0x000fe20002000000 */
[----:B------:R-:W-:Y:S01]  /*39a0*/  FMUL.FTZ R2, R240, 1.4426950216293334961 ;  /* 0x3fb8aa3bf0027820 */ /* 0x000fe20000410000 */
[-C--:B------:R-:W-:Y:S03]  /*39b0*/  HMMA.16816.F32.BF16 R12, R156, R150.reuse, R12 ;  /* 0x000000969c0c723c */ /* 0x080fe6000004180c */
[----:B------:R-:W-:Y:S02]  /*39c0*/  FSETP.NEU.FTZ.AND P4, PT, R243, -INF , PT ;  /* 0xff800000f300780b */ /* 0x000fe40003f9d000 */
[----:B---3--:R-:W-:Y:S02]  /*39d0*/  @P2 IADD3 R0, R137, 0x1, RZ ;  /* 0x0000000189002810 */ /* 0x008fe40007ffe0ff */
[----:B------:R-:W-:Y:S01]  /*39e0*/  FSEL R136, R136, RZ, P4 ;  /* 0x000000ff88887208 */ /* 0x000fe20002000000 */
[C---:B------:R-:W-:Y:S01]  /*39f0*/  HMMA.16816.F32.BF16 R16, R140.reuse, R150, R16 ;  /* 0x000000968c10723c */ /* 0x040fe20000041810 */
[----:B------:R-:W-:Y:S02]  /*3a00*/  PLOP3.LUT P2, PT, PT, PT, UP0, 0x80, 0x0 ;  /* 0x000000000000781c */ /* 0x000fe40003f4f008 */
[----:B------:R-:W-:Y:S02]  /*3a10*/  PLOP3.LUT P4, PT, PT, PT, UP0, 0x80, 0x0 ;  /* 0x000000000000781c */ /* 0x000fe40003f8f008 */
[----:B------:R-:W-:Y:S01]  /*3a20*/  @P6 ISETP.GE.AND P6, PT, R0, UR4, PT ;  /* 0x0000000400006c0c */ /* 0x000fe2000bfc6270 */
[----:B------:R-:W-:Y:S02]  /*3a30*/  FMUL.FTZ R0, R241, 1.4426950216293334961 ;  /* 0x3fb8aa3bf1007820 */ /* 0x000fe40000410000 */
[-C--:B------:R-:W-:Y:S04]  /*3a40*/  HMMA.16816.F32.BF16 R20, R140, R160.reuse, R20 ;  /* 0x000000a08c14723c */ /* 0x080fe80000041814 */
[----:B------:R-:W-:Y:S02]  /*3a50*/  FSEL R0, R0, RZ, P5 ;  /* 0x000000ff00007208 */ /* 0x000fe40002800000 */
[----:B------:R-:W-:Y:S02]  /*3a60*/  PLOP3.LUT P5, PT, PT, PT, UP0, 0x80, 0x0 ;  /* 0x000000000000781c */ /* 0x000fe40003faf008 */
[C---:B------:R-:W-:Y:S08]  /*3a70*/  HMMA.16816.F32.BF16 R24, R156.reuse, R160, R24 ;  /* 0x000000a09c18723c */ /* 0x040ff00000041818 */
[-C--:B------:R-:W-:Y:S08]  /*3a80*/  HMMA.16816.F32.BF16 R28, R156, R162.reuse, R28 ;  /* 0x000000a29c1c723c */ /* 0x080ff0000004181c */
[C---:B------:R-:W-:Y:S08]  /*3a90*/  HMMA.16816.F32.BF16 R32, R140.reuse, R162, R32 ;  /* 0x000000a28c20723c */ /* 0x040ff00000041820 */
[-C--:B----4-:R-:W-:Y:S08]  /*3aa0*/  HMMA.16816.F32.BF16 R36, R140, R152.reuse, R36 ;  /* 0x000000988c24723c */ /* 0x090ff00000041824 */
[C---:B------:R-:W-:Y:S08]  /*3ab0*/  HMMA.16816.F32.BF16 R40, R156.reuse, R152, R40 ;  /* 0x000000989c28723c */ /* 0x040ff00000041828 */
[-C--:B------:R-:W-:Y:S08]  /*3ac0*/  HMMA.16816.F32.BF16 R44, R156, R154.reuse, R44 ;  /* 0x0000009a9c2c723c */ /* 0x080ff0000004182c */
[C---:B------:R-:W-:Y:S08]  /*3ad0*/  HMMA.16816.F32.BF16 R48, R140.reuse, R154, R48 ;  /* 0x0000009a8c30723c */ /* 0x040ff00000041830 */
[-C--:B------:R-:W-:Y:S08]  /*3ae0*/  HMMA.16816.F32.BF16 R52, R140, R164.reuse, R52 ;  /* 0x000000a48c34723c */ /* 0x080ff00000041834 */
[C---:B------:R-:W-:Y:S08]  /*3af0*/  HMMA.16816.F32.BF16 R56, R156.reuse, R164, R56 ;  /* 0x000000a49c38723c */ /* 0x040ff00000041838 */
[-C--:B------:R-:W-:Y:S08]  /*3b00*/  HMMA.16816.F32.BF16 R60, R156, R166.reuse, R60 ;  /* 0x000000a69c3c723c */ /* 0x080ff0000004183c */
[----:B------:R-:W-:Y:S08]  /*3b10*/  HMMA.16816.F32.BF16 R64, R140, R166, R64 ;  /* 0x000000a68c40723c */ /* 0x000ff00000041840 */
[-C--:B------:R-:W-:Y:S08]  /*3b20*/  HMMA.16816.F32.BF16 R4, R168, R172.reuse, R4 ;  /* 0x000000aca804723c */ /* 0x080ff00000041804 */
[C---:B------:R-:W-:Y:S08]  /*3b30*/  HMMA.16816.F32.BF16 R8, R132.reuse, R172, R8 ;  /* 0x000000ac8408723c */ /* 0x040ff00000041808 */
[-C--:B------:R-:W-:Y:S08]  /*3b40*/  HMMA.16816.F32.BF16 R12, R132, R174.reuse, R12 ;  /* 0x000000ae840c723c */ /* 0x080ff0000004180c */
[----:B------:R-:W-:Y:S01]  /*3b50*/  @P2 FSEL R5, R5, -INF , !P6 ;  /* 0xff80000005052808 */ /* 0x000fe20007000000 */
[C---:B------:R-:W-:Y:S01]  /*3b60*/  HMMA.16816.F32.BF16 R16, R168.reuse, R174, R16 ;  /* 0x000000aea810723c */ /* 0x040fe20000041810 */
[----:B------:R-:W-:Y:S03]  /*3b70*/  PLOP3.LUT P2, PT, PT, PT, UP0, 0x80, 0x0 ;  /* 0x000000000000781c */ /* 0x000fe60003f4f008 */
[----:B------:R-:W-:Y:S01]  /*3b80*/  @P0 FSEL R4, R4, -INF , !P3 ;  /* 0xff80000004040808 */ /* 0x000fe20005800000 */
[--C-:B------:R-:W-:Y:S01]  /*3b90*/  FFMA.FTZ R5, R5, c[0x0][0x23c], -R138.reuse ;  /* 0x00008f0005057a23 */ /* 0x100fe2000001088a */
[----:B------:R-:W-:Y:S02]  /*3ba0*/  PLOP3.LUT P0, PT, PT, PT, UP0, 0x80, 0x0 ;  /* 0x000000000000781c */ /* 0x000fe40003f0f008 */
[----:B------:R-:W-:Y:S01]  /*3bb0*/  @P4 FSEL R9, R9, -INF , !P6 ;  /* 0xff80000009094808 */ /* 0x000fe20007000000 */
[----:B------:R-:W-:Y:S01]  /*3bc0*/  MUFU.EX2 R157, R5 ;  /* 0x00000005009d7308 */ /* 0x000fe20000000800 */
[----:B------:R-:W-:Y:S02]  /*3bd0*/  PLOP3.LUT P4, PT, PT, PT, UP0, 0x80, 0x0 ;  /* 0x000000000000781c */ /* 0x000fe40003f8f008 */
[----:B------:R-:W-:Y:S02]  /*3be0*/  FFMA.FTZ R4, R4, c[0x0][0x23c], -R138 ;  /* 0x00008f0004047a23 */ /* 0x000fe4000001088a */
[----:B------:R-:W-:Y:S02]  /*3bf0*/  @P2 FSEL R7, R7, -INF , !P6 ;  /* 0xff80000007072808 */ /* 0x000fe40007000000 */
[----:B------:R-:W-:Y:S03]  /*3c00*/  FSETP.NEU.FTZ.AND P2, PT, R240, -INF , PT ;  /* 0xff800000f000780b */ /* 0x000fe60003f5d000 */
[----:B------:R1:W-:Y:S01]  /*3c10*/  MUFU.EX2 R158, R4 ;  /* 0x00000004009e7308 */ /* 0x0003e20000000800 */
[----:B------:R-:W-:Y:S01]  /*3c20*/  @P0 FSEL R6, R6, -INF , !P3 ;  /* 0xff80000006060808 */ /* 0x000fe20005800000 */
[--C-:B------:R-:W-:Y:S01]  /*3c30*/  FFMA.FTZ R7, R7, c[0x0][0x23c], -R136.reuse ;  /* 0x00008f0007077a23 */ /* 0x100fe20000010888 */
[----:B------:R-:W-:Y:S02]  /*3c40*/  PLOP3.LUT P0, PT, PT, PT, UP0, 0x80, 0x0 ;  /* 0x000000000000781c */ /* 0x000fe40003f0f008 */
[----:B------:R-:W-:Y:S01]  /*3c50*/  FSEL R2, R2, RZ, P2 ;  /* 0x000000ff02027208 */ /* 0x000fe20001000000 */
[----:B------:R-:W-:Y:S01]  /*3c60*/  FFMA.FTZ R6, R6, c[0x0][0x23c], -R136 ;  /* 0x00008f0006067a23 */ /* 0x000fe20000010888 */
[----:B------:R-:W-:Y:S03]  /*3c70*/  PLOP3.LUT P2, PT, PT, PT, UP0, 0x80, 0x0 ;  /* 0x000000000000781c */ /* 0x000fe60003f4f008 */
[----:B------:R-:W-:Y:S01]  /*3c80*/  MUFU.EX2 R156, R6 ;  /* 0x00000006009c7308 */ /* 0x000fe20000000800 */
[--C-:B------:R-:W-:Y:S05]  /*3c90*/  FFMA.FTZ R9, R9, c[0x0][0x23c], -R2.reuse ;  /* 0x00008f0009097a23 */ /* 0x100fea0000010802 */
[----:B------:R-:W-:Y:S02]  /*3ca0*/  @P0 FSEL R8, R8, -INF , !P3 ;  /* 0xff80000008080808 */ /* 0x000fe40005800000 */
[----:B------:R-:W-:Y:S02]  /*3cb0*/  PLOP3.LUT P0, PT, PT, PT, UP0, 0x80, 0x0 ;  /* 0x000000000000781c */ /* 0x000fe40003f0f008 */
[----:B------:R3:W-:Y:S01]  /*3cc0*/  MUFU.EX2 R228, R7 ;  /* 0x0000000700e47308 */ /* 0x0007e20000000800 */
[----:B------:R-:W-:Y:S01]  /*3cd0*/  @P2 FSEL R10, R10, -INF , !P3 ;  /* 0xff8000000a0a2808 */ /* 0x000fe20005800000 */
[----:B------:R-:W-:Y:S01]  /*3ce0*/  FFMA.FTZ R8, R8, c[0x0][0x23c], -R2 ;  /* 0x00008f0008087a23 */ /* 0x000fe20000010802 */
[----:B------:R-:W-:Y:S02]  /*3cf0*/  PLOP3.LUT P3, PT, PT, PT, UP0, 0x80, 0x0 ;  /* 0x000000000000781c */ /* 0x000fe40003f6f008 */
[----:B------:R-:W-:Y:S01]  /*3d00*/  PLOP3.LUT P2, PT, PT, PT, UP0, 0x80, 0x0 ;  /* 0x000000000000781c */ /* 0x000fe20003f4f008 */
[--C-:B------:R-:W-:Y:S04]  /*3d10*/  FFMA.FTZ R10, R10, c[0x0][0x23c], -R0.reuse ;  /* 0x00008f000a0a7a23 */ /* 0x100fe80000010800 */
[----:B------:R4:W-:Y:S01]  /*3d20*/  MUFU.EX2 R234, R8 ;  /* 0x0000000800ea7308 */ /* 0x0009e20000000800 */
[C---:B-1----:R-:W-:Y:S02]  /*3d30*/  @P0 IADD3 R4, R137.reuse, 0x8, RZ ;  /* 0x0000000889040810 */ /* 0x042fe40007ffe0ff */
[----:B------:R-:W-:Y:S02]  /*3d40*/  PLOP3.LUT P0, PT, PT, PT, UP0, 0x80, 0x0 ;  /* 0x000000000000781c */ /* 0x000fe40003f0f008 */
[----:B------:R-:W-:Y:S02]  /*3d50*/  @P4 ISETP.GE.AND P4, PT, R4, UR4, PT ;  /* 0x0000000404004c0c */ /* 0x000fe4000bf86270 */
[----:B------:R-:W-:Y:S02]  /*3d60*/  @P3 IADD3 R4, R137, 0x9, RZ ;  /* 0x0000000989043810 */ /* 0x000fe40007ffe0ff */
[----:B------:R-:W-:Y:S01]  /*3d70*/  @P2 FSEL R11, R11, -INF , !P6 ;  /* 0xff8000000b0b2808 */ /* 0x000fe20007000000 */
[----:B------:R-:W-:Y:S01]  /*3d80*/  MUFU.EX2 R233, R9 ;  /* 0x0000000900e97308 */ /* 0x000fe20000000800 */
[----:B------:R-:W-:Y:S02]  /*3d90*/  @P5 ISETP.GE.AND P5, PT, R4, UR4, PT ;  /* 0x0000000404005c0c */ /* 0x000fe4000bfa6270 */
[----:B------:R-:W-:Y:S01]  /*3da0*/  PLOP3.LUT P2, PT, PT, PT, UP0, 0x80, 0x0 ;  /* 0x000000000000781c */ /* 0x000fe20003f4f008 */
[----:B---3--:R-:W1:Y:S01]  /*3db0*/  LDSM.16.M88.4 R4, [R180+0xc800] ;  /* 0x00c80000b404783b */ /* 0x008e620000000200 */
[----:B------:R-:W-:Y:S01]  /*3dc0*/  PLOP3.LUT P6, PT, PT, PT, UP0, 0x80, 0x0 ;  /* 0x000000000000781c */ /* 0x000fe20003fcf008 */
[----:B------:R-:W-:Y:S01]  /*3dd0*/  FFMA.FTZ R11, R11, c[0x0][0x23c], -R0 ;  /* 0x00008f000b0b7a23 */ /* 0x000fe20000010800 */
[----:B------:R-:W-:Y:S02]  /*3de0*/  PLOP3.LUT P3, PT, PT, PT, UP0, 0x80, 0x0 ;  /* 0x000000000000781c */ /* 0x000fe40003f6f008 */
[----:B------:R-:W-:Y:S01]  /*3df0*/  @P0 FSEL R12, R12, -INF , !P4 ;  /* 0xff8000000c0c0808 */ /* 0x000fe20006000000 */
[----:B------:R-:W-:Y:S01]  /*3e00*/  MUFU.EX2 R238, R10 ;  /* 0x0000000a00ee7308 */ /* 0x000fe20000000800 */
[----:B------:R-:W-:Y:S03]  /*3e10*/  PLOP3.LUT P0, PT, PT, PT, UP0, 0x80, 0x0 ;  /* 0x000000000000781c */ /* 0x000fe60003f0f008 */
[--C-:B------:R-:W-:Y:S02]  /*3e20*/  FFMA.FTZ R12, R12, c[0x0][0x23c], -R2.reuse ;  /* 0x00008f000c0c7a23 */ /* 0x100fe40000010802 */
[----:B------:R-:W-:Y:S02]  /*3e30*/  @P2 FSEL R13, R13, -INF , !P5 ;  /* 0xff8000000d0d2808 */ /* 0x000fe40006800000 */
[----:B------:R-:W-:Y:S02]  /*3e40*/  PLOP3.LUT P2, PT, PT, PT, UP0, 0x80, 0x0 ;  /* 0x000000000000781c */ /* 0x000fe40003f4f008 */
[----:B------:R3:W-:Y:S01]  /*3e50*/  MUFU.EX2 R237, R11 ;  /* 0x0000000b00ed7308 */ /* 0x0007e20000000800 */
[----:B------:R-:W-:Y:S01]  /*3e60*/  @P3 FSEL R18, R18, -INF , !P4 ;  /* 0xff80000012123808 */ /* 0x000fe20006000000 */
[----:B------:R-:W-:Y:S01]  /*3e70*/  FFMA.FTZ R13, R13, c[0x0][0x23c], -R2 ;  /* 0x00008f000d0d7a23 */ /* 0x000fe20000010802 */
[----:B------:R-:W-:Y:S02]  /*3e80*/  PLOP3.LUT P3, PT, PT, PT, UP0, 0x80, 0x0 ;  /* 0x000000000000781c */ /* 0x000fe40003f6f008 */
[----:B------:R-:W-:Y:S01]  /*3e90*/  @P0 FSEL R14, R14, -INF , !P4 ;  /* 0xff8000000e0e0808 */ /* 0x000fe20006000000 */
[----:B------:R-:W-:Y:S01]  /*3ea0*/  FFMA.FTZ R18, R18, c[0x0][0x23c], -R136 ;  /* 0x00008f0012127a23 */ /* 0x000fe20000010888 */
[----:B------:R-:W-:Y:S03]  /*3eb0*/  PLOP3.LUT P0, PT, PT, PT, UP0, 0x80, 0x0 ;  /* 0x000000000000781c */ /* 0x000fe60003f0f008 */
[----:B------:R-:W-:Y:S01]  /*3ec0*/  MUFU.EX2 R222, R18 ;  /* 0x0000001200de7308 */ /* 0x000fe20000000800 */
[--C-:B------:R-:W-:Y:S01]  /*3ed0*/  FFMA.FTZ R14, R14, c[0x0][0x23c], -R0.reuse ;  /* 0x00008f000e0e7a23 */ /* 0x100fe20000010800 */
[----:B------:R-:W-:Y:S02]  /*3ee0*/  @P2 FSEL R15, R15, -INF , !P5 ;  /* 0xff8000000f0f2808 */ /* 0x000fe40006800000 */
[----:B------:R-:W-:Y:S03]  /*3ef0*/  PLOP3.LUT P2, PT, PT, PT, UP0, 0x80, 0x0 ;  /* 0x000000000000781c */ /* 0x000fe60003f4f008 */
[----:B------:R-:W-:Y:S03]  /*3f00*/  FFMA.FTZ R15, R15, c[0x0][0x23c], -R0 ;  /* 0x00008f000f0f7a23 */ /* 0x000fe60000010800 */
[----:B------:R-:W-:Y:S01]  /*3f10*/  @P0 FSEL R16, R16, -INF , !P4 ;  /* 0xff80000010100808 */ /* 0x000fe20006000000 */
[----:B------:R-:W-:Y:S01]  /*3f20*/  MUFU.EX2 R232, R12 ;  /* 0x0000000c00e87308 */ /* 0x000fe20000000800 */
[----:B------:R-:W-:Y:S01]  /*3f30*/  PLOP3.LUT P0, PT, PT, PT, UP0, 0x80, 0x0 ;  /* 0x000000000000781c */ /* 0x000fe20003f0f008 */
[-C--:B-1----:R-:W-:Y:S01]  /*3f40*/  HMMA.16816.F32.BF16 R20, R168, R4.reuse, R20 ;  /* 0x00000004a814723c */ /* 0x082fe20000041814 */
[----:B------:R-:W-:Y:S03]  /*3f50*/  PLOP3.LUT P4, PT, PT, PT, UP0, 0x80, 0x0 ;  /* 0x000000000000781c */ /* 0x000fe60003f8f008 */
[----:B------:R-:W-:Y:S01]  /*3f60*/  @P2 FSEL R17, R17, -INF , !P5 ;  /* 0xff80000011112808 */ /* 0x000fe20006800000 */
[--C-:B------:R-:W-:Y:S01]  /*3f70*/  FFMA.FTZ R16, R16, c[0x0][0x23c], -R138.reuse ;  /* 0x00008f0010107a23 */ /* 0x100fe2000001088a */
[----:B------:R-:W-:Y:S02]  /*3f80*/  PLOP3.LUT P2, PT, PT, PT, UP0, 0x80, 0x0 ;  /* 0x000000000000781c */ /* 0x000fe40003f4f008 */
[----:B------:R-:W-:Y:S01]  /*3f90*/  MUFU.EX2 R231, R13 ;  /* 0x0000000d00e77308 */ /* 0x000fe20000000800 */
[C---:B------:R-:W-:Y:S04]  /*3fa0*/  HMMA.16816.F32.BF16 R24, R132.reuse, R4, R24 ;  /* 0x000000048418723c */ /* 0x040fe80000041818 */
[----:B----4-:R-:W-:Y:S01]  /*3fb0*/  @P0 IADD3 R8, R137, 0x10, RZ ;  /* 0x0000001089080810 */ /* 0x010fe20007ffe0ff */
[----:B------:R-:W-:Y:S01]  /*3fc0*/  FFMA.FTZ R17, R17, c[0x0][0x23c], -R138 ;  /* 0x00008f0011117a23 */ /* 0x000fe2000001088a */
[----:B------:R-:W-:Y:S02]  /*3fd0*/  PLOP3.LUT P0, PT, PT, PT, UP0, 0x80, 0x0 ;  /* 0x000000000000781c */ /* 0x000fe40003f0f008 */
[-C--:B------:R-:W-:Y:S01]  /*3fe0*/  HMMA.16816.F32.BF16 R28, R132, R6.reuse, R28 ;  /* 0x00000006841c723c */ /* 0x080fe2000004181c */
[----:B------:R-:W-:Y:S02]  /*3ff0*/  MUFU.EX2 R152, R16 ;  /* 0x0000001000987308 */ /* 0x000fe40000000800 */
[----:B------:R-:W-:Y:S02]  /*4000*/  @P6 ISETP.GE.AND P6, PT, R8, UR4, PT ;  /* 0x0000000408006c0c */ /* 0x000fe4000bfc6270 */
[----:B------:R-:W-:Y:S02]  /*4010*/  @P3 IADD3 R8, R137, 0x11, RZ ;  /* 0x0000001189083810 */ /* 0x000fe40007ffe0ff */
[----:B------:R-:W-:Y:S01]  /*4020*/  @P2 FSEL R19, R19, -INF , !P5 ;  /* 0xff80000013132808 */ /* 0x000fe20006800000 */
[C---:B------:R-:W-:Y:S01]  /*4030*/  HMMA.16816.F32.BF16 R32, R168.reuse, R6, R32 ;  /* 0x00000006a820723c */ /* 0x040fe20000041820 */
[----:B------:R-:W-:Y:S02]  /*4040*/  PLOP3.LUT P2, PT, PT, PT, UP0, 0x80, 0x0 ;  /* 0x000000000000781c */ /* 0x000fe40003f4f008 */
[----:B------:R-:W-:Y:S01]  /*4050*/  PLOP3.LUT P3, PT, PT, PT, UP0, 0x80, 0x0 ;  /* 0x000000000000781c */ /* 0x000fe20003f6f008 */
[----:B------:R-:W-:Y:S01]  /*4060*/  FFMA.FTZ R19, R19, c[0x0][0x23c], -R136 ;  /* 0x00008f0013137a23 */ /* 0x000fe20000010888 */
[----:B------:R-:W-:Y:S01]  /*4070*/  @P4 ISETP.GE.AND P4, PT, R8, UR4, PT ;  /* 0x0000000408004c0c */ /* 0x000fe2000bf86270 */
[----:B------:R-:W1:Y:S01]  /*4080*/  MUFU.EX2 R213, R17 ;  /* 0x0000001100d57308 */ /* 0x000e620000000800 */
[----:B------:R-:W-:Y:S01]  /*4090*/  PLOP3.LUT P5, PT, PT, PT, UP0, 0x80, 0x0 ;  /* 0x000000000000781c */ /* 0x000fe20003faf008 */
[----:B---3--:R-:W3:Y:S01]  /*40a0*/  LDSM.16.M88.4 R8, [R180+0xd000] ;  /* 0x00d00000b408783b */ /* 0x008ee20000000200 */
[----:B------:R-:W-:Y:S02]  /*40b0*/  @P0 FSEL R20, R20, -INF , !P6 ;  /* 0xff80000014140808 */ /* 0x000fe40007000000 */
[----:B------:R-:W-:Y:S03]  /*40c0*/  PLOP3.LUT P0, PT, PT, PT, UP0, 0x80, 0x0 ;  /* 0x000000000000781c */ /* 0x000fe60003f0f008 */
[----:B------:R-:W-:Y:S02]  /*40d0*/  FFMA.FTZ R20, R20, c[0x0][0x23c], -R138 ;  /* 0x00008f0014147a23 */ /* 0x000fe4000001088a */
[----:B------:R-:W-:Y:S01]  /*40e0*/  @P3 FSEL R26, R26, -INF , !P6 ;  /* 0xff8000001a1a3808 */ /* 0x000fe20007000000 */
[----:B------:R-:W4:Y:S01]  /*40f0*/  MUFU.EX2 R220, R19 ;  /* 0x0000001300dc7308 */ /* 0x000f220000000800 */
[----:B------:R-:W-:Y:S02]  /*4100*/  @P2 FSEL R21, R21, -INF , !P4 ;  /* 0xff80000015152808 */ /* 0x000fe40006000000 */
[----:B------:R-:W-:Y:S01]  /*4110*/  PLOP3.LUT P2, PT, PT, PT, UP0, 0x80, 0x0 ;  /* 0x000000000000781c */ /* 0x000fe20003f4f008 */
[----:B------:R-:W-:Y:S01]  /*4120*/  FFMA.FTZ R26, R26, c[0x0][0x23c], -R0 ;  /* 0x00008f001a1a7a23 */ /* 0x000fe20000010800 */
[----:B------:R-:W-:Y:S01]  /*4130*/  PLOP3.LUT P3, PT, PT, PT, UP0, 0x80, 0x0 ;  /* 0x000000000000781c */ /* 0x000fe20003f6f008 */
[----:B------:R-:W-:Y:S01]  /*4140*/  FFMA.FTZ R21, R21, c[0x0][0x23c], -R138 ;  /* 0x00008f0015157a23 */ /* 0x000fe2000001088a */
[----:B------:R-:W-:Y:S02]  /*4150*/  @P0 FSEL R22, R22, -INF , !P6 ;  /* 0xff80000016160808 */ /* 0x000fe40007000000 */
[----:B------:R-:W-:Y:S01]  /*4160*/  PLOP3.LUT P0, PT, PT, PT, UP0, 0x80, 0x0 ;  /* 0x000000000000781c */ /* 0x000fe20003f0f008 */
[----:B------:R-:W-:Y:S02]  /*4170*/  MUFU.EX2 R236, R14 ;  /* 0x0000000e00ec7308 */ /* 0x000fe40000000800 */
[--C-:B------:R-:W-:Y:S04]  /*4180*/  FFMA.FTZ R22, R22, c[0x0][0x23c], -R136.reuse ;  /* 0x00008f0016167a23 */ /* 0x100fe80000010888 */
[----:B------:R-:W-:Y:S02]  /*4190*/  @P2 FSEL R23, R23, -INF , !P4 ;  /* 0xff80000017172808 */ /* 0x000fe40006000000 */
[----:B------:R-:W-:Y:S02]  /*41a0*/  PLOP3.LUT P2, PT, PT, PT, UP0, 0x80, 0x0 ;  /* 0x000000000000781c */ /* 0x000fe40003f4f008 */
[----:B------:R-:W-:Y:S01]  /*41b0*/  MUFU.EX2 R155, R20 ;  /* 0x00000014009b7308 */ /* 0x000fe20000000800 */
[----:B------:R-:W-:Y:S01]  /*41c0*/  FFMA.FTZ R23, R23, c[0x0][0x23c], -R136 ;  /* 0x00008f0017177a23 */ /* 0x000fe20000010888 */
[----:B------:R-:W-:Y:S02]  /*41d0*/  @P0 FSEL R24, R24, -INF , !P6 ;  /* 0xff80000018180808 */ /* 0x000fe40007000000 */
[----:B------:R-:W-:Y:S02]  /*41e0*/  PLOP3.LUT P0, PT, PT, PT, UP0, 0x80, 0x0 ;  /* 0x000000000000781c */ /* 0x000fe40003f0f008 */
[----:B------:R-:W-:Y:S01]  /*41f0*/  PLOP3.LUT P6, PT, PT, PT, UP0, 0x80, 0x0 ;  /* 0x000000000000781c */ /* 0x000fe20003fcf008 */
[--C-:B------:R-:W-:Y:S03]  /*4200*/  FFMA.FTZ R24, R24, c[0x0][0x23c], -R2.reuse ;  /* 0x00008f0018187a23 */ /* 0x100fe60000010802 */
[----:B------:R-:W-:Y:S01]  /*4210*/  MUFU.EX2 R235, R15 ;  /* 0x0000000f00eb7308 */ /* 0x000fe20000000800 */
[-C--:B---3--:R-:W-:Y:S03]  /*4220*/  HMMA.16816.F32.BF16 R36, R168, R8.reuse, R36 ;  /* 0x00000008a824723c */ /* 0x088fe60000041824 */
[----:B------:R-:W-:Y:S02]  /*4230*/  @P2 FSEL R25, R25, -INF , !P4 ;  /* 0xff80000019192808 */ /* 0x000fe40006000000 */
[----:B------:R-:W-:Y:S02]  /*4240*/  PLOP3.LUT P2, PT, PT, PT, UP0, 0x80, 0x0 ;  /* 0x000000000000781c */ /* 0x000fe40003f4f008 */
[----:B------:R-:W-:Y:S01]  /*4250*/  @P0 IADD3 R4, R137, 0x18, RZ ;  /* 0x0000001889040810 */ /* 0x000fe20007ffe0ff */
[C---:B------:R-:W-:Y:S01]  /*4260*/  HMMA.16816.F32.BF16 R40, R132.reuse, R8, R40 ;  /* 0x000000088428723c */ /* 0x040fe20000041828 */
[----:B------:R-:W-:Y:S01]  /*4270*/  PLOP3.LUT P0, PT, PT, PT, UP0, 0x80, 0x0 ;  /* 0x000000000000781c */ /* 0x000fe20003f0f008 */
[----:B------:R-:W-:Y:S02]  /*4280*/  MUFU.EX2 R151, R21 ;  /* 0x0000001500977308 */ /* 0x000fe40000000800 */
[----:B------:R-:W-:Y:S01]  /*4290*/  @P5 ISETP.GE.AND P5, PT, R4, UR4, PT ;  /* 0x0000000404005c0c */ /* 0x000fe2000bfa6270 */
[----:B------:R-:W-:Y:S01]  /*42a0*/  FFMA.FTZ R25, R25, c[0x0][0x23c], -R2 ;  /* 0x00008f0019197a23 */ /* 0x000fe20000010802 */
[----:B------:R-:W-:Y:S02]  /*42b0*/  @P3 IADD3 R4, R137, 0x19, RZ ;  /* 0x0000001989043810 */ /* 0x000fe40007ffe0ff */
[-C--:B------:R-:W-:Y:S01]  /*42c0*/  HMMA.16816.F32.BF16 R44, R132, R10.reuse, R44 ;  /* 0x0000000a842c723c */ /* 0x080fe2000004182c */
[----:B------:R-:W-:Y:S02]  /*42d0*/  PLOP3.LUT P3, PT, PT, PT, UP0, 0x80, 0x0 ;  /* 0x000000000000781c */ /* 0x000fe40003f6f008 */
[----:B------:R-:W-:Y:S01]  /*42e0*/  @P6 ISETP.GE.AND P6, PT, R4, UR4, PT ;  /* 0x0000000404006c0c */ /* 0x000fe2000bfc6270 */
[----:B------:R-:W-:Y:S01]  /*42f0*/  MUFU.EX2 R225, R24 ;  /* 0x0000001800e17308 */ /* 0x000fe20000000800 */
[----:B------:R-:W-:Y:S02]  /*4300*/  @P2 FSEL R27, R27, -INF , !P4 ;  /* 0xff8000001b1b2808 */ /* 0x000fe40006000000 */
[----:B------:R-:W-:Y:S01]  /*4310*/  PLOP3.LUT P2, PT, PT, PT, UP0, 0x80, 0x0 ;  /* 0x000000000000781c */ /* 0x000fe20003f4f008 */
[C---:B------:R-:W-:Y:S01]  /*4320*/  HMMA.16816.F32.BF16 R48, R168.reuse, R10, R48 ;  /* 0x0000000aa830723c */ /* 0x040fe20000041830 */
[----:B------:R-:W-:Y:S03]  /*4330*/  PLOP3.LUT P4, PT, PT, PT, UP0, 0x80, 0x0 ;  /* 0x000000000000781c */ /* 0x000fe60003f8f008 */
[----:B------:R-:W-:Y:S01]  /*4340*/  @P0 FSEL R28, R28, -INF , !P5 ;  /* 0xff8000001c1c0808 */ /* 0x000fe20006800000 */
[----:B------:R-:W-:Y:S01]  /*4350*/  FFMA.FTZ R27, R27, c[0x0][0x23c], -R0 ;  /* 0x00008f001b1b7a23 */ /* 0x000fe20000010800 */
[----:B------:R-:W-:Y:S01]  /*4360*/  PLOP3.LUT P0, PT, PT, PT, UP0, 0x80, 0x0 ;  /* 0x000000000000781c */ /* 0x000fe20003f0f008 */
[----:B------:R-:W-:Y:S01]  /*4370*/  MUFU.EX2 R217, R22 ;  /* 0x0000001600d97308 */ /* 0x000fe20000000800 */
[----:B------:R-:W-:Y:S01]  /*4380*/  @P3 FSEL R34, R34, -INF , !P5 ;  /* 0xff80000022223808 */ /* 0x000fe20006800000 */
[----:B------:R-:W-:Y:S01]  /*4390*/  FFMA.FTZ R28, R28, c[0x0][0x23c], -R2 ;  /* 0x00008f001c1c7a23 */ /* 0x000fe20000010802 */
[----:B------:R-:W-:Y:S02]  /*43a0*/  PLOP3.LUT P3, PT, PT, PT, UP0, 0x80, 0x0 ;  /* 0x000000000000781c */ /* 0x000fe40003f6f008 */
[----:B------:R-:W-:Y:S01]  /*43b0*/  @P2 FSEL R29, R29, -INF , !P6 ;  /* 0xff8000001d1d2808 */ /* 0x000fe20007000000 */
[----:B------:R-:W-:Y:S01]  /*43c0*/  FFMA.FTZ R34, R34, c[0x0][0x23c], -R136 ;  /* 0x00008f0022227a23 */ /* 0x000fe20000010888 */
[----:B------:R-:W-:Y:S03]  /*43d0*/  PLOP3.LUT P2, PT, PT, PT, UP0, 0x80, 0x0 ;  /* 0x000000000000781c */ /* 0x000fe60003f4f008 */
[----:B------:R-:W-:Y:S01]  /*43e0*/  FFMA.FTZ R29, R29, c[0x0][0x23c], -R2 ;  /* 0x00008f001d1d7a23 */ /* 0x000fe20000010802 */
[----:B------:R-:W-:Y:S01]  /*43f0*/  MUFU.EX2 R216, R23 ;  /* 0x0000001700d87308 */ /* 0x000fe20000000800 */
[----:B------:R-:W-:Y:S02]  /*4400*/  @P0 FSEL R30, R30, -INF , !P5 ;  /* 0xff8000001e1e0808 */ /* 0x000fe40006800000 */
[----:B------:R-:W-:Y:S03]  /*4410*/  PLOP3.LUT P0, PT, PT, PT, UP0, 0x80, 0x0 ;  /* 0x000000000000781c */ /* 0x000fe60003f0f008 */
[--C-:B------:R-:W-:Y:S03]  /*4420*/  FFMA.FTZ R30, R30, c[0x0][0x23c], -R0.reuse ;  /* 0x00008f001e1e7a23 */ /* 0x100fe60000010800 */
[----:B------:R-:W-:Y:S01]  /*4430*/  @P2 FSEL R31, R31, -INF , !P6 ;  /* 0xff8000001f1f2808 */ /* 0x000fe20007000000 */
[----:B------:R-:W-:Y:S01]  /*4440*/  MUFU.EX2 R209, R34 ;  /* 0x0000002200d17308 */ /* 0x000fe20000000800 */
[----:B------:R-:W-:Y:S03]  /*4450*/  PLOP3.LUT P2, PT, PT, PT, UP0, 0x80, 0x0 ;  /* 0x000000000000781c */ /* 0x000fe60003f4f008 */
[----:B------:R-:W-:Y:S02]  /*4460*/  FFMA.FTZ R31, R31, c[0x0][0x23c], -R0 ;  /* 0x00008f001f1f7a23 */ /* 0x000fe40000010800 */
[----:B------:R-:W-:Y:S02]  /*4470*/  @P0 FSEL R32, R32, -INF , !P5 ;  /* 0xff80000020200808 */ /* 0x000fe40006800000 */
[----:B------:R-:W-:Y:S02]  /*4480*/  PLOP3.LUT P0, PT, PT, PT, UP0, 0x80, 0x0 ;  /* 0x000000000000781c */ /* 0x000fe40003f0f008 */
[----:B------:R-:W-:Y:S01]  /*4490*/  PLOP3.LUT P5, PT, PT, PT, UP0, 0x80, 0x0 ;  /* 0x000000000000781c */ /* 0x000fe20003faf008 */
[--C-:B------:R-:W-:Y:S01]  /*44a0*/  FFMA.FTZ R32, R32, c[0x0][0x23c], -R138.reuse ;  /* 0x00008f0020207a23 */ /* 0x100fe2000001088a */
[----:B------:R-:W-:Y:S02]  /*44b0*/  MUFU.EX2 R224, R25 ;  /* 0x0000001900e07308 */ /* 0x000fe40000000800 */
[----:B------:R-:W-:Y:S02]  /*44c0*/  @P2 FSEL R33, R33, -INF , !P6 ;  /* 0xff80000021212808 */ /* 0x000fe40007000000 */
[----:B------:R-:W-:Y:S03]  /*44d0*/  PLOP3.LUT P2, PT, PT, PT, UP0, 0x80, 0x0 ;  /* 0x000000000000781c */ /* 0x000fe60003f4f008 */
[----:B------:R-:W-:Y:S02]  /*44e0*/  FFMA.FTZ R33, R33, c[0x0][0x23c], -R138 ;  /* 0x00008f0021217a23 */ /* 0x000fe4000001088a */
[C---:B------:R-:W-:Y:S01]  /*44f0*/  @P0 IADD3 R4, R137.reuse, 0x20, RZ ;  /* 0x0000002089040810 */ /* 0x040fe20007ffe0ff */
[----:B------:R-:W-:Y:S01]  /*4500*/  MUFU.EX2 R150, R32 ;  /* 0x0000002000967308 */ /* 0x000fe20000000800 */
[----:B------:R-:W-:Y:S02]  /*4510*/  PLOP3.LUT P0, PT, PT, PT, UP0, 0x80, 0x0 ;  /* 0x000000000000781c */ /* 0x000fe40003f0f008 */
[----:B------:R-:W-:Y:S02]  /*4520*/  @P4 ISETP.GE.AND P4, PT, R4, UR4, PT ;  /* 0x0000000404004c0c */ /* 0x000fe4000bf86270 */
[----:B------:R-:W-:Y:S02]  /*4530*/  @P3 IADD3 R4, R137, 0x21, RZ ;  /* 0x0000002189043810 */ /* 0x000fe40007ffe0ff */
[----:B------:R-:W-:Y:S02]  /*4540*/  @P2 FSEL R35, R35, -INF , !P6 ;  /* 0xff80000023232808 */ /* 0x000fe40007000000 */
[----:B------:R-:W-:Y:S01]  /*4550*/  @P5 ISETP.GE.AND P5, PT, R4, UR4, PT ;  /* 0x0000000404005c0c */ /* 0x000fe2000bfa6270 */
[----:B------:R-:W-:Y:S01]  /*4560*/  MUFU.EX2 R202, R33 ;  /* 0x0000002100ca7308 */ /* 0x000fe20000000800 */
[----:B------:R-:W-:Y:S01]  /*4570*/  PLOP3.LUT P2, PT, PT, PT, UP0, 0x80, 0x0 ;  /* 0x000000000000781c */ /* 0x000fe20003f4f008 */
[----:B------:R-:W-:Y:S01]  /*4580*/  FFMA.FTZ R35, R35, c[0x0][0x23c], -R136 ;  /* 0x00008f0023237a23 */ /* 0x000fe20000010888 */
[----:B------:R-:W-:Y:S02]  /*4590*/  PLOP3.LUT P3, PT, PT, PT, UP0, 0x80, 0x0 ;  /* 0x000000000000781c */ /* 0x000fe40003f6f008 */
[----:B------:R-:W-:Y:S02]  /*45a0*/  PLOP3.LUT P6, PT, PT, PT, UP0, 0x80, 0x0 ;  /* 0x000000000000781c */ /* 0x000fe40003fcf008 */
[----:B------:R-:W-:Y:S02]  /*45b0*/  @P0 FSEL R36, R36, -INF , !P4 ;  /* 0xff80000024240808 */ /* 0x000fe40006000000 */
[----:B------:R-:W-:Y:S01]  /*45c0*/  PLOP3.LUT P0, PT, PT, PT, UP0, 0x80, 0x0 ;  /* 0x000000000000781c */ /* 0x000fe20003f0f008 */
[----:B------:R-:W-:Y:S02]  /*45d0*/  MUFU.EX2 R207, R35 ;  /* 0x0000002300cf7308 */ /* 0x000fe40000000800 */
[--C-:B------:R-:W-:Y:S02]  /*45e0*/  FFMA.FTZ R36, R36, c[0x0][0x23c], -R138.reuse ;  /* 0x00008f0024247a23 */ /* 0x100fe4000001088a */
[----:B------:R-:W-:Y:S02]  /*45f0*/  @P2 FSEL R37, R37, -INF , !P5 ;  /* 0xff80000025252808 */ /* 0x000fe40006800000 */
[----:B------:R-:W-:Y:S02]  /*4600*/  PLOP3.LUT P2, PT, PT, PT, UP0, 0x80, 0x0 ;  /* 0x000000000000781c */ /* 0x000fe40003f4f008 */
[----:B------:R-:W-:Y:S01]  /*4610*/  @P3 FSEL R42, R42, -INF , !P4 ;  /* 0xff8000002a2a3808 */ /* 0x000fe20006000000 */
[----:B------:R-:W-:Y:S01]  /*4620*/  FFMA.FTZ R37, R37, c[0x0][0x23c], -R138 ;  /* 0x00008f0025257a23 */ /* 0x000fe2000001088a */
[----:B------:R-:W-:Y:S01]  /*4630*/  PLOP3.LUT P3, PT, PT, PT, UP0, 0x80, 0x0 ;  /* 0x000000000000781c */ /* 0x000fe20003f6f008 */
[----:B------:R-:W-:Y:S01]  /*4640*/  MUFU.EX2 R230, R26 ;  /* 0x0000001a00e67308 */ /* 0x000fe20000000800 */
[----:B------:R-:W-:Y:S01]  /*4650*/  @P0 FSEL R38, R38, -INF , !P4 ;  /* 0xff80000026260808 */ /* 0x000fe20006000000 */
[----:B------:R-:W-:Y:S01]  /*4660*/  FFMA.FTZ R42, R42, c[0x0][0x23c], -R0 ;  /* 0x00008f002a2a7a23 */ /* 0x000fe20000010800 */
[----:B------:R-:W-:Y:S03]  /*4670*/  PLOP3.LUT P0, PT, PT, PT, UP0, 0x80, 0x0 ;  /* 0x000000000000781c */ /* 0x000fe60003f0f008 */
[--C-:B------:R-:W-:Y:S02]  /*4680*/  FFMA.FTZ R38, R38, c[0x0][0x23c], -R136.reuse ;  /* 0x00008f0026267a23 */ /* 0x100fe40000010888 */
[----:B------:R-:W-:Y:S02]  /*4690*/  @P2 FSEL R39, R39, -INF , !P5 ;  /* 0xff80000027272808 */ /* 0x000fe40006800000 */
[----:B------:R-:W-:Y:S01]  /*46a0*/  PLOP3.LUT P2, PT, PT, PT, UP0, 0x80, 0x0 ;  /* 0x000000000000781c */ /* 0x000fe20003f4f008 */
[----:B------:R-:W-:Y:S02]  /*46b0*/  MUFU.EX2 R229, R27 ;  /* 0x0000001b00e57308 */ /* 0x000fe40000000800 */
[----:B------:R-:W-:Y:S03]  /*46c0*/  FFMA.FTZ R39, R39, c[0x0][0x23c], -R136 ;  /* 0x00008f0027277a23 */ /* 0x000fe60000010888 */
[----:B------:R-:W-:Y:S02]  /*46d0*/  @P0 FSEL R40, R40, -INF , !P4 ;  /* 0xff80000028280808 */ /* 0x000fe40006000000 */
[----:B------:R-:W-:Y:S02]  /*46e0*/  PLOP3.LUT P0, PT, PT, PT, UP0, 0x80, 0x0 ;  /* 0x000000000000781c */ /* 0x000fe40003f0f008 */
[----:B------:R-:W-:Y:S01]  /*46f0*/  PLOP3.LUT P4, PT, PT, PT, UP0, 0x80, 0x0 ;  /* 0x000000000000781c */ /* 0x000fe20003f8f008 */
[--C-:B------:R-:W-:Y:S01]  /*4700*/  FFMA.FTZ R40, R40, c[0x0][0x23c], -R2.reuse ;  /* 0x00008f0028287a23 */ /* 0x100fe20000010802 */
[----:B------:R-:W-:Y:S01]  /*4710*/  MUFU.EX2 R223, R28 ;  /* 0x0000001c00df7308 */ /* 0x000fe20000000800 */
[----:B------:R-:W-:Y:S02]  /*4720*/  @P2 FSEL R41, R41, -INF , !P5 ;  /* 0xff80000029292808 */ /* 0x000fe40006800000 */
[----:B------:R-:W-:Y:S03]  /*4730*/  PLOP3.LUT P2, PT, PT, PT, UP0, 0x80, 0x0 ;  /* 0x000000000000781c */ /* 0x000fe60003f4f008 */
[----:B------:R-:W-:Y:S03]  /*4740*/  FFMA.FTZ R41, R41, c[0x0][0x23c], -R2 ;  /* 0x00008f0029297a23 */ /* 0x000fe60000010802 */
        /* <DEDUP_REMOVED lines=9> */
[----:B------:R-:W3:Y:S01]  /*47e0*/  LDSM.16.M88.4 R4, [R180+0xd800] ;  /* 0x00d80000b404783b */ /* 0x000ee20000000200 */
[----:B------:R-:W-:Y:S01]  /*47f0*/  PLOP3.LUT P3, PT, PT, PT, UP0, 0x80, 0x0 ;  /* 0x000000000000781c */ /* 0x000fe20003f6f008 */
[----:B------:R-:W-:Y:S01]  /*4800*/  FFMA.FTZ R43, R43, c[0x0][0x23c], -R0 ;  /* 0x00008f002b2b7a23 */ /* 0x000fe20000010800 */
        /* <DEDUP_REMOVED lines=22> */
[-C--:B---3--:R-:W-:Y:S01]  /*4970*/  HMMA.16816.F32.BF16 R52, R168, R4.reuse, R52 ;  /* 0x00000004a834723c */ /* 0x088fe20000041834 */
[----:B------:R-:W-:Y:S02]  /*4980*/  MUFU.EX2 R212, R40 ;  /* 0x0000002800d47308 */ /* 0x000fe40000000800 */
[----:B------:R-:W-:Y:S01]  /*4990*/  @P2 FSEL R49, R49, -INF , !P4 ;  /* 0xff80000031312808 */ /* 0x000fe20006000000 */
[--C-:B------:R-:W-:Y:S01]  /*49a0*/  FFMA.FTZ R48, R48, c[0x0][0x23c], -R138.reuse ;  /* 0x00008f0030307a23 */ /* 0x100fe2000001088a */
[----:B------:R-:W-:Y:S03]  /*49b0*/  PLOP3.LUT P2, PT, PT, PT, UP0, 0x80, 0x0 ;  /* 0x000000000000781c */ /* 0x000fe60003f4f008 */
[C---:B------:R-:W-:Y:S03]  /*49c0*/  HMMA.16816.F32.BF16 R56, R132.reuse, R4, R56 ;  /* 0x000000048438723c */ /* 0x040fe60000041838 */
[----:B------:R-:W-:Y:S01]  /*49d0*/  MUFU.EX2 R165, R48 ;  /* 0x0000003000a57308 */ /* 0x000fe20000000800 */
[----:B------:R-:W-:Y:S01]  /*49e0*/  @P0 IADD3 R8, R137, 0x30, RZ ;  /* 0x0000003089080810 */ /* 0x000fe20007ffe0ff */
[----:B------:R-:W-:Y:S01]  /*49f0*/  FFMA.FTZ R49, R49, c[0x0][0x23c], -R138 ;  /* 0x00008f0031317a23 */ /* 0x000fe2000001088a */
[----:B------:R-:W-:Y:S02]  /*4a00*/  PLOP3.LUT P0, PT, PT, PT, UP0, 0x80, 0x0 ;  /* 0x000000000000781c */ /* 0x000fe40003f0f008 */
[-C--:B------:R-:W-:Y:S03]  /*4a10*/  HMMA.16816.F32.BF16 R60, R132, R6.reuse, R60 ;  /* 0x00000006843c723c */ /* 0x080fe6000004183c */
[----:B------:R-:W-:Y:S02]  /*4a20*/  @P5 ISETP.GE.AND P5, PT, R8, UR4, PT ;  /* 0x0000000408005c0c */ /* 0x000fe4000bfa6270 */
[----:B------:R-:W-:Y:S01]  /*4a30*/  @P3 IADD3 R8, R137, 0x31, RZ ;  /* 0x0000003189083810 */ /* 0x000fe20007ffe0ff */
[----:B------:R-:W-:Y:S01]  /*4a40*/  MUFU.EX2 R164, R49 ;  /* 0x0000003100a47308 */ /* 0x000fe20000000800 */
[----:B------:R-:W-:Y:S01]  /*4a50*/  @P2 FSEL R51, R51, -INF , !P4 ;  /* 0xff80000033332808 */ /* 0x000fe20006000000 */
[----:B------:R-:W-:Y:S01]  /*4a60*/  HMMA.16816.F32.BF16 R64, R168, R6, R64 ;  /* 0x00000006a840723c */ /* 0x000fe20000041840 */
[----:B------:R-:W-:Y:S01]  /*4a70*/  PLOP3.LUT P2, PT, PT, PT, UP0, 0x80, 0x0 ;  /* 0x000000000000781c */ /* 0x000fe20003f4f008 */
[----:B------:R-:W3:Y:S01]  /*4a80*/  LDL R171, [R1+0x14] ;  /* 0x0000140001ab7983 */ /* 0x000ee20000100800 */
[----:B------:R-:W-:Y:S01]  /*4a90*/  PLOP3.LUT P4, PT, PT, PT, UP0, 0x80, 0x0 ;  /* 0x000000000000781c */ /* 0x000fe20003f8f008 */
[----:B------:R-:W-:Y:S01]  /*4aa0*/  FFMA.FTZ R51, R51, c[0x0][0x23c], -R136 ;  /* 0x00008f0033337a23 */ /* 0x000fe20000010888 */
[----:B------:R-:W-:Y:S02]  /*4ab0*/  @P6 ISETP.GE.AND P6, PT, R8, UR4, PT ;  /* 0x0000000408006c0c */ /* 0x000fe4000bfc6270 */
[----:B------:R-:W-:Y:S01]  /*4ac0*/  PLOP3.LUT P3, PT, PT, PT, UP0, 0x80, 0x0 ;  /* 0x000000000000781c */ /* 0x000fe20003f6f008 */
[----:B------:R-:W-:Y:S01]  /*4ad0*/  MUFU.EX2 R191, R37 ;  /* 0x0000002500bf7308 */ /* 0x000fe20000000800 */
[----:B------:R-:W-:Y:S02]  /*4ae0*/  @P0 FSEL R52, R52, -INF , !P5 ;  /* 0xff80000034340808 */ /* 0x000fe40006800000 */
[----:B------:R-:W-:Y:S02]  /*4af0*/  PLOP3.LUT P0, PT, PT, PT, UP0, 0x80, 0x0 ;  /* 0x000000000000781c */ /* 0x000fe40003f0f008 */
[----:B-1----:R-:W-:Y:S01]  /*4b00*/  F2FP.BF16.PACK_AB R5, R213, R152 ;  /* 0x00000098d505723e */ /* 0x002fe200000010ff */
[--C-:B------:R-:W-:Y:S01]  /*4b10*/  FFMA.FTZ R52, R52, c[0x0][0x23c], -R138.reuse ;  /* 0x00008f0034347a23 */ /* 0x100fe2000001088a */
[----:B------:R-:W-:Y:S02]  /*4b20*/  F2FP.BF16.PACK_AB R6, R233, R234 ;  /* 0x000000eae906723e */ /* 0x000fe400000010ff */
[----:B------:R-:W-:Y:S01]  /*4b30*/  @P4 IADD3 R4, R137, 0x38, RZ ;  /* 0x0000003889044810 */ /* 0x000fe20007ffe0ff */
[----:B------:R-:W-:Y:S01]  /*4b40*/  MUFU.EX2 R206, R38 ;  /* 0x0000002600ce7308 */ /* 0x000fe20000000800 */
[----:B------:R-:W-:Y:S02]  /*4b50*/  @P2 FSEL R53, R53, -INF , !P6 ;  /* 0xff80000035352808 */ /* 0x000fe40007000000 */
[----:B------:R-:W-:Y:S02]  /*4b60*/  PLOP3.LUT P2, PT, PT, PT, UP0, 0x80, 0x0 ;  /* 0x000000000000781c */ /* 0x000fe40003f4f008 */
[----:B------:R-:W-:Y:S01]  /*4b70*/  PLOP3.LUT P4, PT, PT, PT, UP0, 0x80, 0x0 ;  /* 0x000000000000781c */ /* 0x000fe20003f8f008 */
[----:B------:R-:W-:Y:S01]  /*4b80*/  FFMA.FTZ R53, R53, c[0x0][0x23c], -R138 ;  /* 0x00008f0035357a23 */ /* 0x000fe2000001088a */
[----:B------:R-:W-:Y:S02]  /*4b90*/  @P0 FSEL R54, R54, -INF , !P5 ;  /* 0xff80000036360808 */ /* 0x000fe40006800000 */
[----:B------:R-:W-:Y:S01]  /*4ba0*/  PLOP3.LUT P0, PT, PT, PT, UP0, 0x80, 0x0 ;  /* 0x000000000000781c */ /* 0x000fe20003f0f008 */
[----:B------:R-:W-:Y:S01]  /*4bb0*/  MUFU.EX2 R205, R39 ;  /* 0x0000002700cd7308 */ /* 0x000fe20000000800 */
[----:B------:R-:W-:Y:S01]  /*4bc0*/  @P3 FSEL R56, R56, -INF , !P5 ;  /* 0xff80000038383808 */ /* 0x000fe20006800000 */
[----:B------:R-:W-:Y:S01]  /*4bd0*/  FFMA.FTZ R54, R54, c[0x0][0x23c], -R136 ;  /* 0x00008f0036367a23 */ /* 0x000fe20000010888 */
[----:B------:R-:W-:Y:S03]  /*4be0*/  PLOP3.LUT P3, PT, PT, PT, UP0, 0x80, 0x0 ;  /* 0x000000000000781c */ /* 0x000fe60003f6f008 */
[----:B------:R-:W-:Y:S01]  /*4bf0*/  @P2 FSEL R55, R55, -INF , !P6 ;  /* 0xff80000037372808 */ /* 0x000fe20007000000 */
[----:B------:R-:W-:Y:S01]  /*4c00*/  FFMA.FTZ R56, R56, c[0x0][0x23c], -R2 ;  /* 0x00008f0038387a23 */ /* 0x000fe20000010802 */
[----:B------:R-:W-:Y:S02]  /*4c10*/  PLOP3.LUT P2, PT, PT, PT, UP0, 0x80, 0x0 ;  /* 0x000000000000781c */ /* 0x000fe40003f4f008 */
[----:B------:R-:W1:Y:S01]  /*4c20*/  MUFU.EX2 R173, R51 ;  /* 0x0000003300ad7308 */ /* 0x000e620000000800 */
[----:B------:R-:W-:Y:S01]  /*4c30*/  FFMA.FTZ R55, R55, c[0x0][0x23c], -R136 ;  /* 0x00008f0037377a23 */ /* 0x000fe20000010888 */
[----:B------:R-:W-:Y:S02]  /*4c40*/  @P0 FSEL R57, R57, -INF , !P6 ;  /* 0xff80000039390808 */ /* 0x000fe40007000000 */
[----:B------:R-:W-:Y:S03]  /*4c50*/  PLOP3.LUT P0, PT, PT, PT, UP0, 0x80, 0x0 ;  /* 0x000000000000781c */ /* 0x000fe60003f0f008 */
[----:B------:R-:W-:Y:S03]  /*4c60*/  FFMA.FTZ R57, R57, c[0x0][0x23c], -R2 ;  /* 0x00008f0039397a23 */ /* 0x000fe60000010802 */
[----:B------:R-:W-:Y:S01]  /*4c70*/  MUFU.EX2 R211, R41 ;  /* 0x0000002900d37308 */ /* 0x000fe20000000800 */
[----:B------:R-:W-:Y:S02]  /*4c80*/  @P2 FSEL R58, R58, -INF , !P5 ;  /* 0xff8000003a3a2808 */ /* 0x000fe40006800000 */
[----:B------:R-:W-:Y:S02]  /*4c90*/  PLOP3.LUT P2, PT, PT, PT, UP0, 0x80, 0x0 ;  /* 0x000000000000781c */ /* 0x000fe40003f4f008 */
[----:B------:R-:W-:Y:S01]  /*4ca0*/  @P3 ISETP.GE.AND P5, PT, R4, UR4, PT ;  /* 0x0000000404003c0c */ /* 0x000fe2000bfa6270 */
[--C-:B------:R-:W-:Y:S01]  /*4cb0*/  FFMA.FTZ R58, R58, c[0x0][0x23c], -R0.reuse ;  /* 0x00008f003a3a7a23 */ /* 0x100fe20000010800 */
[----:B------:R-:W-:Y:S02]  /*4cc0*/  PLOP3.LUT P3, PT, PT, PT, UP0, 0x80, 0x0 ;  /* 0x000000000000781c */ /* 0x000fe40003f6f008 */
[----:B------:R-:W-:Y:S01]  /*4cd0*/  @P0 FSEL R59, R59, -INF , !P6 ;  /* 0xff8000003b3b0808 */ /* 0x000fe20007000000 */
[----:B------:R-:W-:Y:S01]  /*4ce0*/  MUFU.EX2 R219, R42 ;  /* 0x0000002a00db7308 */ /* 0x000fe20000000800 */
[----:B------:R-:W-:Y:S02]  /*4cf0*/  PLOP3.LUT P0, PT, PT, PT, UP0, 0x80, 0x0 ;  /* 0x000000000000781c */ /* 0x000fe40003f0f008 */
[----:B------:R-:W-:Y:S01]  /*4d00*/  F2FP.BF16.PACK_AB R4, R157, R158 ;  /* 0x0000009e9d04723e */ /* 0x000fe200000010ff */
[----:B------:R-:W-:Y:S02]  /*4d10*/  FFMA.FTZ R59, R59, c[0x0][0x23c], -R0 ;  /* 0x00008f003b3b7a23 */ /* 0x000fe40000010800 */
[----:B------:R-:W-:Y:S02]  /*4d20*/  @P2 IADD3 R137, R137, 0x39, RZ ;  /* 0x0000003989892810 */ /* 0x000fe40007ffe0ff */
[----:B------:R1:W-:Y:S01]  /*4d30*/  STS [R193+0x1c000], R4 ;  /* 0x01c00004c1007388 */ /* 0x0003e20000000800 */
[----:B------:R-:W-:Y:S01]  /*4d40*/  PLOP3.LUT P2, PT, PT, PT, UP0, 0x80, 0x0 ;  /* 0x000000000000781c */ /* 0x000fe20003f4f008 */
[----:B------:R-:W2:Y:S01]  /*4d50*/  MUFU.EX2 R218, R43 ;  /* 0x0000002b00da7308 */ /* 0x000ea20000000800 */
[----:B------:R-:W-:Y:S02]  /*4d60*/  @P4 ISETP.GE.AND P4, PT, R137, UR4, PT ;  /* 0x0000000489004c0c */ /* 0x000fe4000bf86270 */
[----:B------:R-:W-:Y:S05]  /*4d70*/  @P3 FSEL R60, R60, -INF , !P5 ;  /* 0xff8000003c3c3808 */ /* 0x000fea0006800000 */
[----:B------:R-:W-:Y:S02]  /*4d80*/  FFMA.FTZ R60, R60, c[0x0][0x23c], -R2 ;  /* 0x00008f003c3c7a23 */ /* 0x000fe40000010802 */
[----:B------:R-:W-:Y:S02]  /*4d90*/  MUFU.EX2 R210, R44 ;  /* 0x0000002c00d27308 */ /* 0x000fe40000000800 */
[----:B------:R-:W-:Y:S02]  /*4da0*/  @P2 FSEL R62, R62, -INF , !P5 ;  /* 0xff8000003e3e2808 */ /* 0x000fe40006800000 */
[----:B------:R-:W-:Y:S02]  /*4db0*/  @P0 FSEL R61, R61, -INF , !P4 ;  /* 0xff8000003d3d0808 */ /* 0x000fe40006000000 */
[----:B------:R-:W-:Y:S01]  /*4dc0*/  PLOP3.LUT P0, PT, PT, PT, UP0, 0x80, 0x0 ;  /* 0x000000000000781c */ /* 0x000fe20003f0f008 */
[----:B------:R-:W-:Y:S01]  /*4dd0*/  FFMA.FTZ R62, R62, c[0x0][0x23c], -R0 ;  /* 0x00008f003e3e7a23 */ /* 0x000fe20000010800 */
[----:B------:R-:W-:Y:S01]  /*4de0*/  PLOP3.LUT P2, PT, PT, PT, UP0, 0x80, 0x0 ;  /* 0x000000000000781c */ /* 0x000fe20003f4f008 */
[----:B------:R-:W-:Y:S01]  /*4df0*/  FFMA.FTZ R2, R61, c[0x0][0x23c], -R2 ;  /* 0x00008f003d027a23 */ /* 0x000fe20000010802 */
[----:B------:R-:W2:Y:S01]  /*4e00*/  MUFU.EX2 R208, R45 ;  /* 0x0000002d00d07308 */ /* 0x000ea20000000800 */
[----:B-1----:R-:W-:Y:S08]  /*4e10*/  F2FP.BF16.PACK_AB R4, R237, R238 ;  /* 0x000000eeed04723e */ /* 0x002ff000000010ff */
[----:B------:R-:W-:Y:S01]  /*4e20*/  @P0 FSEL R64, R64, -INF , !P5 ;  /* 0xff80000040400808 */ /* 0x000fe20006800000 */
[----:B------:R1:W-:Y:S01]  /*4e30*/  MUFU.EX2 R168, R2 ;  /* 0x0000000200a87308 */ /* 0x0003e20000000800 */
[----:B------:R-:W-:Y:S02]  /*4e40*/  PLOP3.LUT P0, PT, PT, PT, UP0, 0x80, 0x0 ;  /* 0x000000000000781c */ /* 0x000fe40003f0f008 */
[----:B------:R-:W-:Y:S01]  /*4e50*/  @P2 FSEL R65, R65, -INF , !P4 ;  /* 0xff80000041412808 */ /* 0x000fe20006000000 */
[--C-:B------:R-:W-:Y:S01]  /*4e60*/  FFMA.FTZ R64, R64, c[0x0][0x23c], -R138.reuse ;  /* 0x00008f0040407a23 */ /* 0x100fe2000001088a */
[----:B------:R-:W-:Y:S03]  /*4e70*/  PLOP3.LUT P2, PT, PT, PT, UP0, 0x80, 0x0 ;  /* 0x000000000000781c */ /* 0x000fe60003f4f008 */
[----:B------:R-:W-:Y:S02]  /*4e80*/  FFMA.FTZ R138, R65, c[0x0][0x23c], -R138 ;  /* 0x00008f00418a7a23 */ /* 0x000fe4000001088a */
[----:B------:R-:W-:Y:S04]  /*4e90*/  MUFU.EX2 R215, R46 ;  /* 0x0000002e00d77308 */ /* 0x000fe80000000800 */
[----:B------:R-:W-:Y:S02]  /*4ea0*/  @P0 FSEL R66, R66, -INF , !P5 ;  /* 0xff80000042420808 */ /* 0x000fe40006800000 */
[----:B------:R-:W-:Y:S02]  /*4eb0*/  PLOP3.LUT P0, PT, PT, PT, UP0, 0x80, 0x0 ;  /* 0x000000000000781c */ /* 0x000fe40003f0f008 */
[----:B------:R-:W-:Y:S01]  /*4ec0*/  @P2 FSEL R67, R67, -INF , !P4 ;  /* 0xff80000043432808 */ /* 0x000fe20006000000 */
[--C-:B------:R-:W-:Y:S01]  /*4ed0*/  FFMA.FTZ R66, R66, c[0x0][0x23c], -R136.reuse ;  /* 0x00008f0042427a23 */ /* 0x100fe20000010888 */
[----:B------:R-:W-:Y:S03]  /*4ee0*/  MUFU.EX2 R214, R47 ;  /* 0x0000002f00d67308 */ /* 0x000fe60000000800 */
[----:B------:R-:W-:Y:S01]  /*4ef0*/  FFMA.FTZ R136, R67, c[0x0][0x23c], -R136 ;  /* 0x00008f0043887a23 */ /* 0x000fe20000010888 */
[----:B-1----:R-:W-:Y:S05]  /*4f00*/  F2FP.BF16.PACK_AB R2, R228, R156 ;  /* 0x0000009ce402723e */ /* 0x002fea00000010ff */
[----:B------:R4:W-:Y:S01]  /*4f10*/  STS [R193+0x1c400], R2 ;  /* 0x01c40002c1007388 */ /* 0x0009e20000000800 */
[----:B------:R-:W-:Y:S01]  /*4f20*/  @P0 FSEL R63, R63, -INF , !P4 ;  /* 0xff8000003f3f0808 */ /* 0x000fe20006000000 */
[----:B------:R-:W-:Y:S01]  /*4f30*/  MUFU.EX2 R153, R52 ;  /* 0x0000003400997308 */ /* 0x000fe20000000800 */
[----:B--2---:R-:W-:Y:S01]  /*4f40*/  IADD3 R148, P0, R148, UR11, RZ ;  /* 0x0000000b94947c10 */ /* 0x004fe2000ff1e0ff */
[----:B------:R1:W-:Y:S02]  /*4f50*/  STS [R196+0x1c000], R5 ;  /* 0x01c00005c4007388 */ /* 0x0003e40000000800 */
[----:B------:R-:W-:Y:S06]  /*4f60*/  FFMA.FTZ R0, R63, c[0x0][0x23c], -R0 ;  /* 0x00008f003f007a23 */ /* 0x000fec0000010800 */
[----:B------:R2:W-:Y:S10]  /*4f70*/  MUFU.EX2 R166, R0 ;  /* 0x0000000000a67308 */ /* 0x0005f40000000800 */
[----:B------:R-:W-:Y:S01]  /*4f80*/  MUFU.EX2 R163, R53 ;  /* 0x0000003500a37308 */ /* 0x000fe20000000800 */
[----:B----4-:R-:W-:Y:S02]  /*4f90*/  F2FP.BF16.PACK_AB R2, R220, R222 ;  /* 0x000000dedc02723e */ /* 0x010fe400000010ff */
[----:B-1----:R-:W-:Y:S03]  /*4fa0*/  F2FP.BF16.PACK_AB R5, R231, R232 ;  /* 0x000000e8e705723e */ /* 0x002fe600000010ff */
[----:B------:R1:W-:Y:S04]  /*4fb0*/  STS [R196+0x1c400], R2 ;  /* 0x01c40002c4007388 */ /* 0x0003e80000000800 */
[----:B------:R-:W-:Y:S01]  /*4fc0*/  MUFU.EX2 R172, R54 ;  /* 0x0000003600ac7308 */ /* 0x000fe20000000800 */
[----:B------:R4:W-:Y:S01]  /*4fd0*/  STS [R193+0x1e400], R4 ;  /* 0x01e40004c1007388 */ /* 0x0009e20000000800 */
[----:B--2---:R-:W-:Y:S03]  /*4fe0*/  F2FP.BF16.PACK_AB R0, R173, R174 ;  /* 0x000000aead00723e */ /* 0x004fe600000010ff */
[----:B------:R2:W-:Y:S04]  /*4ff0*/  STS [R193+0x1e000], R6 ;  /* 0x01e00006c1007388 */ /* 0x0005e80000000800 */
[----:B------:R2:W-:Y:S01]  /*5000*/  STS [R196+0x1e000], R5 ;  /* 0x01e00005c4007388 */ /* 0x0005e20000000800 */
[----:B------:R-:W-:Y:S10]  /*5010*/  MUFU.EX2 R167, R55 ;  /* 0x0000003700a77308 */ /* 0x000ff40000000800 */
[----:B------:R-:W-:Y:S01]  /*5020*/  MUFU.EX2 R160, R64 ;  /* 0x0000004000a07308 */ /* 0x000fe20000000800 */
[----:B-1----:R-:W-:Y:S02]  /*5030*/  F2FP.BF16.PACK_AB R2, R151, R155 ;  /* 0x0000009b9702723e */ /* 0x002fe400000010ff */
[----:B----4-:R-:W-:Y:S02]  /*5040*/  F2FP.BF16.PACK_AB R4, R235, R236 ;  /* 0x000000eceb04723e */ /* 0x010fe400000010ff */
[----:B--2---:R-:W-:Y:S03]  /*5050*/  F2FP.BF16.PACK_AB R6, R216, R217 ;  /* 0x000000d9d806723e */ /* 0x004fe600000010ff */
[----:B------:R1:W-:Y:S02]  /*5060*/  STS [R196+0x1e400], R4 ;  /* 0x01e40004c4007388 */ /* 0x0003e40000000800 */
[----:B------:R-:W2:Y:S01]  /*5070*/  MUFU.EX2 R159, R138 ;  /* 0x0000008a009f7308 */ /* 0x000ea20000000800 */
[----:B------:R-:W-:Y:S01]  /*5080*/  F2FP.BF16.PACK_AB R5, R224, R225 ;  /* 0x000000e1e005723e */ /* 0x000fe200000010ff */
[----:B------:R4:W-:Y:S04]  /*5090*/  STS [R200+0x1c000], R2 ;  /* 0x01c00002c8007388 */ /* 0x0009e80000000800 */
[----:B------:R2:W-:Y:S04]  /*50a0*/  STS [R200+0x1c400], R6 ;  /* 0x01c40006c8007388 */ /* 0x0005e80000000800 */
[----:B------:R-:W-:Y:S10]  /*50b0*/  MUFU.EX2 R162, R66 ;  /* 0x0000004200a27308 */ /* 0x000ff40000000800 */
[----:B------:R-:W-:Y:S01]  /*50c0*/  MUFU.EX2 R161, R136 ;  /* 0x0000008800a17308 */ /* 0x000fe20000000800 */
[----:B-1----:R-:W-:Y:S02]  /*50d0*/  F2FP.BF16.PACK_AB R4, R202, R150 ;  /* 0x00000096ca04723e */ /* 0x002fe400000010ff */
[----:B----4-:R-:W-:Y:S03]  /*50e0*/  F2FP.BF16.PACK_AB R2, R207, R209 ;  /* 0x000000d1cf02723e */ /* 0x010fe600000010ff */
[----:B------:R1:W-:Y:S04]  /*50f0*/  STS [R199+0x1c000], R4 ;  /* 0x01c00004c7007388 */ /* 0x0003e80000000800 */
[----:B------:R-:W-:Y:S01]  /*5100*/  MUFU.EX2 R201, R56 ;  /* 0x0000003800c97308 */ /* 0x000fe20000000800 */
[----:B--2---:R-:W-:Y:S01]  /*5110*/  F2FP.BF16.PACK_AB R6, R229, R230 ;  /* 0x000000e6e506723e */ /* 0x004fe200000010ff */
[----:B------:R2:W-:Y:S04]  /*5120*/  STS [R199+0x1c400], R2 ;  /* 0x01c40002c7007388 */ /* 0x0005e80000000800 */
[----:B------:R4:W-:Y:S04]  /*5130*/  STS [R200+0x1e000], R5 ;  /* 0x01e00005c8007388 */ /* 0x0009e80000000800 */
[----:B------:R-:W3:Y:S01]  /*5140*/  MUFU.EX2 R175, R57 ;  /* 0x0000003900af7308 */ /* 0x000ee20000000800 */
[----:B------:R4:W-:Y:S09]  /*5150*/  STS [R200+0x1e400], R6 ;  /* 0x01e40006c8007388 */ /* 0x0009f20000000800 */
[----:B------:R-:W-:Y:S01]  /*5160*/  MUFU.EX2 R204, R58 ;  /* 0x0000003a00cc7308 */ /* 0x000fe20000000800 */
[----:B-1----:R-:W-:Y:S02]  /*5170*/  F2FP.BF16.PACK_AB R4, R226, R227 ;  /* 0x000000e3e204723e */ /* 0x002fe400000010ff */
[----:B--2---:R-:W-:Y:S03]  /*5180*/  F2FP.BF16.PACK_AB R2, R191, R154 ;  /* 0x0000009abf02723e */ /* 0x004fe600000010ff */
[----:B------:R1:W-:Y:S04]  /*5190*/  STS [R199+0x1e400], R4 ;  /* 0x01e40004c7007388 */ /* 0x0003e80000000800 */
[----:B------:R-:W2:Y:S01]  /*51a0*/  MUFU.EX2 R203, R59 ;  /* 0x0000003b00cb7308 */ /* 0x000ea20000000800 */
[----:B----4-:R-:W-:Y:S02]  /*51b0*/  F2FP.BF16.PACK_AB R5, R221, R223 ;  /* 0x000000dfdd05723e */ /* 0x010fe400000010ff */
[----:B------:R-:W-:Y:S03]  /*51c0*/  F2FP.BF16.PACK_AB R6, R205, R206 ;  /* 0x000000cecd06723e */ /* 0x000fe600000010ff */
[----:B------:R4:W-:Y:S04]  /*51d0*/  STS [R199+0x1e000], R5 ;  /* 0x01e00005c7007388 */ /* 0x0009e80000000800 */
[----:B------:R-:W2:Y:S01]  /*51e0*/  MUFU.EX2 R169, R60 ;  /* 0x0000003c00a97308 */ /* 0x000ea20000000800 */
[----:B------:R2:W-:Y:S04]  /*51f0*/  STS [R194+0x1c000], R2 ;  /* 0x01c00002c2007388 */ /* 0x0005e80000000800 */
[----:B------:R2:W-:Y:S04]  /*5200*/  STS [R194+0x1c400], R6 ;  /* 0x01c40006c2007388 */ /* 0x0005e80000000800 */
[----:B------:R2:W-:Y:S01]  /*5210*/  STS [R195+0x1c400], R0 ;  /* 0x01c40000c3007388 */ /* 0x0005e20000000800 */
[----:B------:R-:W2:Y:S01]  /*5220*/  MUFU.EX2 R170, R62 ;  /* 0x0000003e00aa7308 */ /* 0x000ea20000000800 */
[----:B-1----:R-:W-:Y:S02]  /*5230*/  F2FP.BF16.PACK_AB R4, R218, R219 ;  /* 0x000000dbda04723e */ /* 0x002fe400000010ff */
[----:B----4-:R-:W-:Y:S02]  /*5240*/  F2FP.BF16.PACK_AB R5, R211, R212 ;  /* 0x000000d4d305723e */ /* 0x010fe400000010ff */
[----:B--2---:R-:W-:Y:S02]  /*5250*/  F2FP.BF16.PACK_AB R2, R164, R165 ;  /* 0x000000a5a402723e */ /* 0x004fe400000010ff */
[----:B------:R-:W-:Y:S03]  /*5260*/  F2FP.BF16.PACK_AB R6, R208, R210 ;  /* 0x000000d2d006723e */ /* 0x000fe600000010ff */
[----:B------:R1:W-:Y:S01]  /*5270*/  STS [R195+0x1c000], R2 ;  /* 0x01c00002c3007388 */ /* 0x0003e20000000800 */
[----:B------:R-:W-:Y:S03]  /*5280*/  F2FP.BF16.PACK_AB R0, R159, R160 ;  /* 0x000000a09f00723e */ /* 0x000fe600000010ff */
[----:B------:R2:W-:Y:S04]  /*5290*/  STS [R194+0x1e000], R5 ;  /* 0x01e00005c2007388 */ /* 0x0005e80000000800 */
[----:B------:R4:W-:Y:S01]  /*52a0*/  STS [R194+0x1e400], R4 ;  /* 0x01e40004c2007388 */ /* 0x0009e20000000800 */
[----:B---3--:R-:W-:Y:S02]  /*52b0*/  IADD3.X R149, R171, UR10, RZ, P0, !PT ;  /* 0x0000000aab957c10 */ /* 0x008fe400087fe4ff */
[----:B------:R-:W-:Y:S01]  /*52c0*/  PLOP3.LUT P0, PT, PT, PT, UP5, 0x80, 0x0 ;  /* 0x000000000000781c */ /* 0x000fe20003f0f058 */
[----:B------:R3:W-:Y:S01]  /*52d0*/  STS [R195+0x1e000], R6 ;  /* 0x01e00006c3007388 */ /* 0x0007e20000000800 */
[----:B-1----:R-:W-:Y:S02]  /*52e0*/  F2FP.BF16.PACK_AB R2, R167, R172 ;  /* 0x000000aca702723e */ /* 0x002fe400000010ff */
[----:B--2---:R-:W-:Y:S02]  /*52f0*/  F2FP.BF16.PACK_AB R5, R214, R215 ;  /* 0x000000d7d605723e */ /* 0x004fe400000010ff */
[----:B----4-:R-:W-:Y:S03]  /*5300*/  F2FP.BF16.PACK_AB R4, R163, R153 ;  /* 0x00000099a304723e */ /* 0x010fe600000010ff */
[----:B------:R1:W-:Y:S01]  /*5310*/  STS [R195+0x1e400], R5 ;  /* 0x01e40005c3007388 */ /* 0x0003e20000000800 */
[----:B---3--:R-:W-:Y:S03]  /*5320*/  F2FP.BF16.PACK_AB R6, R175, R201 ;  /* 0x000000c9af06723e */ /* 0x008fe600000010ff */
[----:B------:R2:W-:Y:S04]  /*5330*/  STS [R198+0x1c000], R4 ;  /* 0x01c00004c6007388 */ /* 0x0005e80000000800 */
[----:B------:R3:W-:Y:S04]  /*5340*/  STS [R198+0x1c400], R2 ;  /* 0x01c40002c6007388 */ /* 0x0007e80000000800 */
[----:B------:R4:W-:Y:S01]  /*5350*/  STS [R197+0x1c000], R0 ;  /* 0x01c00000c5007388 */ /* 0x0009e20000000800 */
[----:B-1----:R-:W-:Y:S02]  /*5360*/  F2FP.BF16.PACK_AB R5, R203, R204 ;  /* 0x000000cccb05723e */ /* 0x002fe400000010ff */
[----:B--2---:R-:W-:Y:S02]  /*5370*/  F2FP.BF16.PACK_AB R4, R161, R162 ;  /* 0x000000a2a104723e */ /* 0x004fe400000010ff */
[----:B---3--:R-:W-:Y:S03]  /*5380*/  F2FP.BF16.PACK_AB R2, R168, R169 ;  /* 0x000000a9a802723e */ /* 0x008fe600000010ff */
[----:B------:R-:W-:Y:S01]  /*5390*/  STS [R197+0x1c400], R4 ;  /* 0x01c40004c5007388 */ /* 0x000fe20000000800 */
[----:B----4-:R-:W-:Y:S03]  /*53a0*/  F2FP.BF16.PACK_AB R0, R166, R170 ;  /* 0x000000aaa600723e */ /* 0x010fe600000010ff */
[----:B------:R-:W-:Y:S04]  /*53b0*/  STS [R198+0x1e000], R6 ;  /* 0x01e00006c6007388 */ /* 0x000fe80000000800 */
[----:B------:R-:W-:Y:S04]  /*53c0*/  STS [R198+0x1e400], R5 ;  /* 0x01e40005c6007388 */ /* 0x000fe80000000800 */
[----:B------:R1:W-:Y:S04]  /*53d0*/  STS [R197+0x1e000], R2 ;  /* 0x01e00002c5007388 */ /* 0x0003e80000000800 */
[----:B------:R-:W-:Y:S04]  /*53e0*/  STS [R197+0x1e400], R0 ;  /* 0x01e40000c5007388 */ /* 0x000fe80000000800 */
[----:B------:R-:W-:Y:S08]  /*53f0*/  LDSM.16.M88.4 R64, [R185+0x8000] ;  /* 0x00800000b940783b */ /* 0x000ff00000000200 */
[----:B------:R-:W2:Y:S08]  /*5400*/  LDSM.16.M88.4 R16, [R178+0x10000] ;  /* 0x01000000b210783b */ /* 0x000eb00000000200 */
[----:B------:R-:W3:Y:S08]  /*5410*/  LDSM.16.M88.4 R60, [R185+0xa000] ;  /* 0x00a00000b93c783b */ /* 0x000ef00000000200 */
[----:B------:R-:W3:Y:S08]  /*5420*/  LDSM.16.M88.4 R32, [R178+0x10800] ;  /* 0x01080000b220783b */ /* 0x000ef00000000200 */
[----:B-1----:R-:W4:Y:S04]  /*5430*/  LDG.E R2, [R148.64+0x120] ;  /* 0x0001201294027981 */ /* 0x002f28000c1e1900 */
[----:B------:R-:W1:Y:S08]  /*5440*/  LDSM.16.M88.4 R48, [R178+0x11000] ;  /* 0x01100000b230783b */ /* 0x000e700000000200 */
[----:B------:R-:W1:Y:S01]  /*5450*/  LDSM.16.M88.4 R132, [R178+0x11800] ;  /* 0x01180000b284783b */ /* 0x000e620000000200 */
[-C--:B--2---:R-:W-:Y:S07]  /*5460*/  HMMA.16816.F32.BF16 R4, R64, R16.reuse, RZ ;  /* 0x000000104004723c */ /* 0x084fee00000418ff */
[----:B------:R-:W-:Y:S01]  /*5470*/  LDSM.16.M88.4 R136, [R182+0x8000] ;  /* 0x00800000b688783b */ /* 0x000fe20000000200 */
[C---:B---3--:R-:W-:Y:S07]  /*5480*/  HMMA.16816.F32.BF16 R8, R60.reuse, R16, RZ ;  /* 0x000000103c08723c */ /* 0x048fee00000418ff */
[----:B------:R-:W2:Y:S01]  /*5490*/  LDSM.16.M88.4 R140, [R181+0x10000] ;  /* 0x01000000b58c783b */ /* 0x000ea20000000200 */
[-C--:B------:R-:W-:Y:S07]  /*54a0*/  HMMA.16816.F32.BF16 R12, R60, R18.reuse, RZ ;  /* 0x000000123c0c723c */ /* 0x080fee00000418ff */
[----:B------:R-:W3:Y:S01]  /*54b0*/  LDSM.16.M88.4 R144, [R182+0xa000] ;  /* 0x00a00000b690783b */ /* 0x000ee20000000200 */
[C---:B------:R-:W-:Y:S08]  /*54c0*/  HMMA.16816.F32.BF16 R16, R64.reuse, R18, RZ ;  /* 0x000000124010723c */ /* 0x040ff000000418ff */
[-C--:B------:R-:W-:Y:S08]  /*54d0*/  HMMA.16816.F32.BF16 R20, R64, R32.reuse, RZ ;  /* 0x000000204014723c */ /* 0x080ff000000418ff */
[C---:B------:R-:W-:Y:S08]  /*54e0*/  HMMA.16816.F32.BF16 R24, R60.reuse, R32, RZ ;  /* 0x000000203c18723c */ /* 0x040ff000000418ff */
[-C--:B------:R-:W-:Y:S08]  /*54f0*/  HMMA.16816.F32.BF16 R28, R60, R34.reuse, RZ ;  /* 0x000000223c1c723c */ /* 0x080ff000000418ff */
[C---:B------:R-:W-:Y:S08]  /*5500*/  HMMA.16816.F32.BF16 R32, R64.reuse, R34, RZ ;  /* 0x000000224020723c */ /* 0x040ff000000418ff */
[-C--:B-1----:R-:W-:Y:S08]  /*5510*/  HMMA.16816.F32.BF16 R36, R64, R48.reuse, RZ ;  /* 0x000000304024723c */ /* 0x082ff000000418ff */
[C---:B------:R-:W-:Y:S08]  /*5520*/  HMMA.16816.F32.BF16 R40, R60.reuse, R48, RZ ;  /* 0x000000303c28723c */ /* 0x040ff000000418ff */
[-C--:B------:R-:W-:Y:S08]  /*5530*/  HMMA.16816.F32.BF16 R44, R60, R50.reuse, RZ ;  /* 0x000000323c2c723c */ /* 0x080ff000000418ff */
[C---:B------:R-:W-:Y:S08]  /*5540*/  HMMA.16816.F32.BF16 R48, R64.reuse, R50, RZ ;  /* 0x000000324030723c */ /* 0x040ff000000418ff */
[-C--:B------:R-:W-:Y:S08]  /*5550*/  HMMA.16816.F32.BF16 R52, R64, R132.reuse, RZ ;  /* 0x000000844034723c */ /* 0x080ff000000418ff */
[C---:B------:R-:W-:Y:S08]  /*5560*/  HMMA.16816.F32.BF16 R56, R60.reuse, R132, RZ ;  /* 0x000000843c38723c */ /* 0x040ff000000418ff */
[-C--:B------:R-:W-:Y:S08]  /*5570*/  HMMA.16816.F32.BF16 R60, R60, R134.reuse, RZ ;  /* 0x000000863c3c723c */ /* 0x080ff000000418ff */
[----:B------:R-:W-:Y:S01]  /*5580*/  HMMA.16816.F32.BF16 R64, R64, R134, RZ ;  /* 0x000000864040723c */ /* 0x000fe200000418ff */
[----:B------:R-:W1:Y:S07]  /*5590*/  LDSM.16.M88.4 R132, [R181+0x10800] ;  /* 0x01080000b584783b */ /* 0x000e6e0000000200 */
[-C--:B--2---:R-:W-:Y:S08]  /*55a0*/  HMMA.16816.F32.BF16 R4, R136, R140.reuse, R4 ;  /* 0x0000008c8804723c */ /* 0x084ff00000041804 */
[C---:B---3--:R-:W-:Y:S08]  /*55b0*/  HMMA.16816.F32.BF16 R8, R144.reuse, R140, R8 ;  /* 0x0000008c9008723c */ /* 0x048ff00000041808 */
[-C--:B------:R-:W-:Y:S08]  /*55c0*/  HMMA.16816.F32.BF16 R12, R144, R142.reuse, R12 ;  /* 0x0000008e900c723c */ /* 0x080ff0000004180c */
[C---:B------:R-:W-:Y:S01]  /*55d0*/  HMMA.16816.F32.BF16 R16, R136.reuse, R142, R16 ;  /* 0x0000008e8810723c */ /* 0x040fe20000041810 */
[----:B------:R-:W2:Y:S07]  /*55e0*/  LDSM.16.M88.4 R140, [R181+0x11000] ;  /* 0x01100000b58c783b */ /* 0x000eae0000000200 */
[-C--:B-1----:R-:W-:Y:S08]  /*55f0*/  HMMA.16816.F32.BF16 R20, R136, R132.reuse, R20 ;  /* 0x000000848814723c */ /* 0x082ff00000041814 */
[C---:B------:R-:W-:Y:S08]  /*5600*/  HMMA.16816.F32.BF16 R24, R144.reuse, R132, R24 ;  /* 0x000000849018723c */ /* 0x040ff00000041818 */
[-C--:B------:R-:W-:Y:S08]  /*5610*/  HMMA.16816.F32.BF16 R28, R144, R134.reuse, R28 ;  /* 0x00000086901c723c */ /* 0x080ff0000004181c */
[C---:B------:R-:W-:Y:S01]  /*5620*/  HMMA.16816.F32.BF16 R32, R136.reuse, R134, R32 ;  /* 0x000000868820723c */ /* 0x040fe20000041820 */
[----:B------:R-:W1:Y:S07]  /*5630*/  LDSM.16.M88.4 R132, [R181+0x11800] ;  /* 0x01180000b584783b */ /* 0x000e6e0000000200 */
[-C--:B--2---:R-:W-:Y:S08]  /*5640*/  HMMA.16816.F32.BF16 R36, R136, R140.reuse, R36 ;  /* 0x0000008c8824723c */ /* 0x084ff00000041824 */
[C---:B------:R-:W-:Y:S08]  /*5650*/  HMMA.16816.F32.BF16 R40, R144.reuse, R140, R40 ;  /* 0x0000008c9028723c */ /* 0x040ff00000041828 */
[-C--:B------:R-:W-:Y:S08]  /*5660*/  HMMA.16816.F32.BF16 R44, R144, R142.reuse, R44 ;  /* 0x0000008e902c723c */ /* 0x080ff0000004182c */
[C---:B------:R-:W-:Y:S08]  /*5670*/  HMMA.16816.F32.BF16 R48, R136.reuse, R142, R48 ;  /* 0x0000008e8830723c */ /* 0x040ff00000041830 */
[-C--:B-1----:R-:W-:Y:S08]  /*5680*/  HMMA.16816.F32.BF16 R52, R136, R132.reuse, R52 ;  /* 0x000000848834723c */ /* 0x082ff00000041834 */
[C---:B------:R-:W-:Y:S08]  /*5690*/  HMMA.16816.F32.BF16 R56, R144.reuse, R132, R56 ;  /* 0x000000849038723c */ /* 0x040ff00000041838 */
[-C--:B------:R-:W-:Y:S01]  /*56a0*/  HMMA.16816.F32.BF16 R60, R144, R134.reuse, R60 ;  /* 0x00000086903c723c */ /* 0x080fe2000004183c */
[----:B------:R-:W2:Y:S04]  /*56b0*/  LDG.E R146, [R148.64] ;  /* 0x0000001294927981 */ /* 0x000ea8000c1e1900 */
[----:B------:R-:W3:Y:S02]  /*56c0*/  LDG.E R144, [R148.64+0x20] ;  /* 0x0000201294907981 */ /* 0x000ee4000c1e1900 */
[----:B------:R-:W-:Y:S01]  /*56d0*/  IMAD.IADD R145, R177, 0x1, R185 ;  /* 0x00000001b1917824 */ /* 0x000fe200078e02b9 */
[----:B------:R-:W-:Y:S01]  /*56e0*/  HMMA.16816.F32.BF16 R64, R136, R134, R64 ;  /* 0x000000868840723c */ /* 0x000fe20000041840 */
[----:B------:R-:W-:Y:S03]  /*56f0*/  LDSM.16.M88.4 R132, [R179+0x10000] ;  /* 0x01000000b384783b */ /* 0x000fe60000000200 */
[----:B------:R-:W-:Y:S05]  /*5700*/  IMAD.IADD R0, R186, 0x1, R145 ;  /* 0x00000001ba007824 */ /* 0x000fea00078e0291 */
[----:B------:R-:W1:Y:S08]  /*5710*/  LDSM.16.M88.4 R140, [R145+0x8000] ;  /* 0x00800000918c783b */ /* 0x000e700000000200 */
[----:B------:R-:W4:Y:S01]  /*5720*/  LDSM.16.M88.4 R136, [R145+0xa000] ;  /* 0x00a000009188783b */ /* 0x000f220000000200 */
[-C--:B-1----:R-:W-:Y:S08]  /*5730*/  HMMA.16816.F32.BF16 R4, R140, R132.reuse, R4 ;  /* 0x000000848c04723c */ /* 0x082ff00000041804 */
[C---:B----4-:R-:W-:Y:S08]  /*5740*/  HMMA.16816.F32.BF16 R8, R136.reuse, R132, R8 ;  /* 0x000000848808723c */ /* 0x050ff00000041808 */
[-C--:B------:R-:W-:Y:S08]  /*5750*/  HMMA.16816.F32.BF16 R12, R136, R134.reuse, R12 ;  /* 0x00000086880c723c */ /* 0x080ff0000004180c */
[C---:B------:R-:W-:Y:S01]  /*5760*/  HMMA.16816.F32.BF16 R16, R140.reuse, R134, R16 ;  /* 0x000000868c10723c */ /* 0x040fe20000041810 */
[----:B------:R-:W1:Y:S07]  /*5770*/  LDSM.16.M88.4 R132, [R179+0x10800] ;  /* 0x01080000b384783b */ /* 0x000e6e0000000200 */
[-C--:B-1----:R-:W-:Y:S08]  /*5780*/  HMMA.16816.F32.BF16 R20, R140, R132.reuse, R20 ;  /* 0x000000848c14723c */ /* 0x082ff00000041814 */
[C---:B------:R-:W-:Y:S08]  /*5790*/  HMMA.16816.F32.BF16 R24, R136.reuse, R132, R24 ;  /* 0x000000848818723c */ /* 0x040ff00000041818 */
        /* <DEDUP_REMOVED lines=10> */
[-C--:B------:R-:W-:Y:S01]  /*5840*/  HMMA.16816.F32.BF16 R60, R136, R134.reuse, R60 ;  /* 0x00000086883c723c */ /* 0x080fe2000004183c */
[----:B------:R-:W-:Y:S07]  /*5850*/  LDSM.16.M88.4 R136, [R180+0x10000] ;  /* 0x01000000b488783b */ /* 0x000fee0000000200 */
[----:B------:R-:W-:Y:S01]  /*5860*/  HMMA.16816.F32.BF16 R64, R140, R134, R64 ;  /* 0x000000868c40723c */ /* 0x000fe20000041840 */
[----:B------:R-:W1:Y:S08]  /*5870*/  LDSM.16.M88.4 R132, [R0+0x8000] ;  /* 0x008000000084783b */ /* 0x000e700000000200 */
[----:B------:R-:W4:Y:S01]  /*5880*/  LDSM.16.M88.4 R140, [R0+0xa000] ;  /* 0x00a00000008c783b */ /* 0x000f220000000200 */
[-C--:B-1----:R-:W-:Y:S08]  /*5890*/  HMMA.16816.F32.BF16 R4, R132, R136.reuse, R4 ;  /* 0x000000888404723c */ /* 0x082ff00000041804 */
[C---:B----4-:R-:W-:Y:S08]  /*58a0*/  HMMA.16816.F32.BF16 R8, R140.reuse, R136, R8 ;  /* 0x000000888c08723c */ /* 0x050ff00000041808 */
[-C--:B------:R-:W-:Y:S08]  /*58b0*/  HMMA.16816.F32.BF16 R12, R140, R138.reuse, R12 ;  /* 0x0000008a8c0c723c */ /* 0x080ff0000004180c */
[----:B--2---:R-:W-:Y:S01]  /*58c0*/  FADD.FTZ R4, -R146, R4 ;  /* 0x0000000492047221 */ /* 0x004fe20000010100 */
[C---:B------:R-:W-:Y:S01]  /*58d0*/  HMMA.16816.F32.BF16 R16, R132.reuse, R138, R16 ;  /* 0x0000008a8410723c */ /* 0x040fe20000041810 */
[----:B------:R-:W1:Y:S03]  /*58e0*/  LDSM.16.M88.4 R136, [R180+0x10800] ;  /* 0x01080000b488783b */ /* 0x000e660000000200 */
[----:B------:R-:W-:Y:S02]  /*58f0*/  FMUL.FTZ R158, R158, R4 ;  /* 0x000000049e9e7220 */ /* 0x000fe40000410000 */
[----:B------:R-:W-:Y:S02]  /*5900*/  FADD.FTZ R5, -R146, R5 ;  /* 0x0000000592057221 */ /* 0x000fe40000010100 */
[C---:B---3--:R-:W-:Y:S01]  /*5910*/  FADD.FTZ R6, -R144.reuse, R6 ;  /* 0x0000000690067221 */ /* 0x048fe20000010100 */
[----:B------:R2:W3:Y:S03]  /*5920*/  LDG.E R4, [R148.64+0x100] ;  /* 0x0001001294047981 */ /* 0x0004e6000c1e1900 */
[----:B------:R-:W-:Y:S02]  /*5930*/  FMUL.FTZ R157, R157, R5 ;  /* 0x000000059d9d7220 */ /* 0x000fe40000410000 */
[----:B------:R-:W-:Y:S02]  /*5940*/  FADD.FTZ R7, -R144, R7 ;  /* 0x0000000790077221 */ /* 0x000fe40000010100 */
[C---:B------:R-:W-:Y:S02]  /*5950*/  FADD.FTZ R10, -R2.reuse, R10 ;  /* 0x0000000a020a7221 */ /* 0x040fe40000010100 */
[C---:B------:R-:W-:Y:S02]  /*5960*/  FADD.FTZ R11, -R2.reuse, R11 ;  /* 0x0000000b020b7221 */ /* 0x040fe40000010100 */
[----:B------:R-:W-:Y:S02]  /*5970*/  FADD.FTZ R15, -R2, R15 ;  /* 0x0000000f020f7221 */ /* 0x000fe40000010100 */
[----:B------:R-:W-:Y:S02]  /*5980*/  FMUL.FTZ R156, R156, R6 ;  /* 0x000000069c9c7220 */ /* 0x000fe40000410000 */
[C---:B------:R-:W-:Y:S02]  /*5990*/  FADD.FTZ R17, -R146.reuse, R17 ;  /* 0x0000001192117221 */ /* 0x040fe40000010100 */
[----:B------:R-:W-:Y:S02]  /*59a0*/  FADD.FTZ R16, -R146, R16 ;  /* 0x0000001092107221 */ /* 0x000fe40000010100 */
[C---:B------:R-:W-:Y:S02]  /*59b0*/  FADD.FTZ R18, -R144.reuse, R18 ;  /* 0x0000001290127221 */ /* 0x040fe40000010100 */
[----:B------:R-:W-:Y:S02]  /*59c0*/  FADD.FTZ R19, -R144, R19 ;  /* 0x0000001390137221 */ /* 0x000fe40000010100 */
[----:B------:R-:W-:Y:S01]  /*59d0*/  FMUL.FTZ R152, R152, R16 ;  /* 0x0000001098987220 */ /* 0x000fe20000410000 */
[-C--:B-1----:R-:W-:Y:S08]  /*59e0*/  HMMA.16816.F32.BF16 R20, R132, R136.reuse, R20 ;  /* 0x000000888414723c */ /* 0x082ff00000041814 */
[C---:B------:R-:W-:Y:S08]  /*59f0*/  HMMA.16816.F32.BF16 R24, R140.reuse, R136, R24 ;  /* 0x000000888c18723c */ /* 0x040ff00000041818 */
[-C--:B------:R-:W-:Y:S08]  /*5a00*/  HMMA.16816.F32.BF16 R28, R140, R138.reuse, R28 ;  /* 0x0000008a8c1c723c */ /* 0x080ff0000004181c */
[----:B------:R-:W-:Y:S01]  /*5a10*/  FADD.FTZ R22, -R144, R22 ;  /* 0x0000001690167221 */ /* 0x000fe20000010100 */
[C---:B------:R-:W-:Y:S01]  /*5a20*/  HMMA.16816.F32.BF16 R32, R132.reuse, R138, R32 ;  /* 0x0000008a8420723c */ /* 0x040fe20000041820 */
[----:B------:R-:W1:Y:S03]  /*5a30*/  LDSM.16.M88.4 R136, [R180+0x11000] ;  /* 0x01100000b488783b */ /* 0x000e660000000200 */
[C---:B------:R-:W-:Y:S02]  /*5a40*/  FADD.FTZ R20, -R146.reuse, R20 ;  /* 0x0000001492147221 */ /* 0x040fe40000010100 */
[----:B------:R-:W-:Y:S02]  /*5a50*/  FADD.FTZ R21, -R146, R21 ;  /* 0x0000001592157221 */ /* 0x000fe40000010100 */
[----:B------:R-:W-:Y:S04]  /*5a60*/  FADD.FTZ R23, -R144, R23 ;  /* 0x0000001790177221 */ /* 0x000fe80000010100 */
[----:B------:R-:W-:Y:S02]  /*5a70*/  FMUL.FTZ R155, R155, R20 ;  /* 0x000000149b9b7220 */ /* 0x000fe40000410000 */
[----:B------:R-:W-:Y:S02]  /*5a80*/  FMUL.FTZ R151, R151, R21 ;  /* 0x0000001597977220 */ /* 0x000fe40000410000 */
[----:B------:R-:W-:Y:S02]  /*5a90*/  FMUL.FTZ R20, R220, R19 ;  /* 0x00000013dc147220 */ /* 0x000fe40000410000 */
[----:B------:R-:W-:Y:S06]  /*5aa0*/  FMUL.FTZ R21, R235, R15 ;  /* 0x0000000feb157220 */ /* 0x000fec0000410000 */
        /* <DEDUP_REMOVED lines=8> */
[C---:B------:R-:W-:Y:S01]  /*5b30*/  FADD.FTZ R36, -R146.reuse, R36 ;  /* 0x0000002492247221 */ /* 0x040fe20000010100 */
[C---:B------:R-:W-:Y:S01]  /*5b40*/  HMMA.16816.F32.BF16 R48, R132.reuse, R138, R48 ;  /* 0x0000008a8430723c */ /* 0x040fe20000041830 */
[----:B------:R-:W1:Y:S03]  /*5b50*/  LDSM.16.M88.4 R136, [R180+0x11800] ;  /* 0x01180000b488783b */ /* 0x000e660000000200 */
[----:B------:R-:W-:Y:S02]  /*5b60*/  FADD.FTZ R37, -R146, R37 ;  /* 0x0000002592257221 */ /* 0x000fe40000010100 */
[----:B------:R-:W-:Y:S02]  /*5b70*/  FMUL.FTZ R154, R154, R36 ;  /* 0x000000249a9a7220 */ /* 0x000fe40000410000 */
[----:B--2---:R-:W-:Y:S04]  /*5b80*/  FMUL.FTZ R149, R191, R37 ;  /* 0x00000025bf957220 */ /* 0x004fe80000410000 */
[C---:B------:R-:W-:Y:S02]  /*5b90*/  FADD.FTZ R38, -R144.reuse, R38 ;  /* 0x0000002690267221 */ /* 0x040fe40000010100 */
[----:B------:R-:W-:Y:S02]  /*5ba0*/  FADD.FTZ R39, -R144, R39 ;  /* 0x0000002790277221 */ /* 0x000fe40000010100 */
[----:B------:R-:W-:Y:S02]  /*5bb0*/  FADD.FTZ R32, -R2, R46 ;  /* 0x0000002e02207221 */ /* 0x000fe40000010100 */
[----:B------:R-:W-:Y:S02]  /*5bc0*/  IMAD.MOV.U32 R191, RZ, RZ, R189 ;  /* 0x000000ffffbf7224 */ /* 0x000fe400078e00bd */
[----:B------:R-:W-:Y:S04]  /*5bd0*/  FMUL.FTZ R32, R215, R32 ;  /* 0x00000020d7207220 */ /* 0x000fe80000410000 */
[----:B------:R-:W-:Y:S02]  /*5be0*/  FADD.FTZ R48, -R146, R48 ;  /* 0x0000003092307221 */ /* 0x000fe40000010100 */
[C---:B------:R-:W-:Y:S02]  /*5bf0*/  FADD.FTZ R50, -R144.reuse, R50 ;  /* 0x0000003290327221 */ /* 0x040fe40000010100 */
[----:B------:R-:W-:Y:S02]  /*5c00*/  FADD.FTZ R51, -R144, R51 ;  /* 0x0000003390337221 */ /* 0x000fe40000010100 */
[----:B------:R-:W-:Y:S02]  /*5c10*/  FADD.FTZ R49, -R146, R49 ;  /* 0x0000003192317221 */ /* 0x000fe40000010100 */
[----:B------:R-:W-:Y:S01]  /*5c20*/  FMUL.FTZ R148, R165, R48 ;  /* 0x00000030a5947220 */ /* 0x000fe20000410000 */
[-C--:B-1----:R-:W-:Y:S08]  /*5c30*/  HMMA.16816.F32.BF16 R52, R132, R136.reuse, R52 ;  /* 0x000000888434723c */ /* 0x082ff00000041834 */
[C---:B------:R-:W-:Y:S07]  /*5c40*/  HMMA.16816.F32.BF16 R56, R140.reuse, R136, R56 ;  /* 0x000000888c38723c */ /* 0x040fee0000041838 */
[----:B------:R-:W-:Y:S01]  /*5c50*/  FMUL.FTZ R137, R209, R34 ;  /* 0x00000022d1897220 */ /* 0x000fe20000410000 */
[-C--:B------:R-:W-:Y:S04]  /*5c60*/  HMMA.16816.F32.BF16 R60, R140, R138.reuse, R60 ;  /* 0x0000008a8c3c723c */ /* 0x080fe8000004183c */
[----:B------:R-:W-:Y:S03]  /*5c70*/  FMUL.FTZ R136, R206, R38 ;  /* 0x00000026ce887220 */ /* 0x000fe60000410000 */
[----:B------:R-:W-:Y:S01]  /*5c80*/  FMUL.FTZ R143, R213, R17 ;  /* 0x00000011d58f7220 */ /* 0x000fe20000410000 */
[----:B------:R-:W-:Y:S04]  /*5c90*/  HMMA.16816.F32.BF16 R64, R132, R138, R64 ;  /* 0x0000008a8440723c */ /* 0x000fe80000041840 */
[C---:B------:R-:W-:Y:S02]  /*5ca0*/  FADD.FTZ R52, -R146.reuse, R52 ;  /* 0x0000003492347221 */ /* 0x040fe40000010100 */
[----:B------:R-:W-:Y:S02]  /*5cb0*/  FADD.FTZ R53, -R146, R53 ;  /* 0x0000003592357221 */ /* 0x000fe40000010100 */
[----:B------:R-:W-:Y:S04]  /*5cc0*/  FMUL.FTZ R142, R202, R33 ;  /* 0x00000021ca8e7220 */ /* 0x000fe80000410000 */
[----:B------:R-:W-:Y:S02]  /*5cd0*/  FMUL.FTZ R153, R153, R52 ;  /* 0x0000003499997220 */ /* 0x000fe40000410000 */
[----:B------:R-:W-:Y:S02]  /*5ce0*/  FMUL.FTZ R147, R163, R53 ;  /* 0x00000035a3937220 */ /* 0x000fe40000410000 */
[----:B------:R-:W-:Y:S02]  /*5cf0*/  FMUL.FTZ R138, R217, R22 ;  /* 0x00000016d98a7220 */ /* 0x000fe40000410000 */
[----:B------:R-:W-:Y:S02]  /*5d00*/  FMUL.FTZ R132, R207, R35 ;  /* 0x00000023cf847220 */ /* 0x000fe40000410000 */
[----:B------:R-:W-:Y:S02]  /*5d10*/  FMUL.FTZ R135, R174, R50 ;  /* 0x00000032ae877220 */ /* 0x000fe40000410000 */
[----:B------:R-:W-:Y:S02]  /*5d20*/  FADD.FTZ R54, -R144, R54 ;  /* 0x0000003690367221 */ /* 0x000fe40000010100 */
[C---:B------:R-:W-:Y:S02]  /*5d30*/  FADD.FTZ R64, -R146.reuse, R64 ;  /* 0x0000004092407221 */ /* 0x040fe40000010100 */
[----:B------:R-:W-:Y:S02]  /*5d40*/  FADD.FTZ R65, -R146, R65 ;  /* 0x0000004192417221 */ /* 0x000fe40000010100 */
[----:B------:R-:W-:Y:S02]  /*5d50*/  FMUL.FTZ R146, R160, R64 ;  /* 0x00000040a0927220 */ /* 0x000fe40000410000 */
[----:B------:R-:W-:Y:S02]  /*5d60*/  FMUL.FTZ R64, R173, R51 ;  /* 0x00000033ad407220 */ /* 0x000fe40000410000 */
        /* <DEDUP_REMOVED lines=25> */
[C---:B---3--:R-:W-:Y:S02]  /*5f00*/  FADD.FTZ R13, -R4.reuse, R13 ;  /* 0x0000000d040d7221 */ /* 0x048fe40000010100 */
[C---:B------:R-:W-:Y:S02]  /*5f10*/  FADD.FTZ R29, -R4.reuse, R29 ;  /* 0x0000001d041d7221 */ /* 0x040fe40000010100 */
[C---:B------:R-:W-:Y:S02]  /*5f20*/  FADD.FTZ R0, -R4.reuse, R44 ;  /* 0x0000002c04007221 */ /* 0x040fe40000010100 */
[C---:B------:R-:W-:Y:S02]  /*5f30*/  FADD.FTZ R8, -R4.reuse, R8 ;  /* 0x0000000804087221 */ /* 0x040fe40000010100 */
[C---:B------:R-:W-:Y:S02]  /*5f40*/  FADD.FTZ R9, -R4.reuse, R9 ;  /* 0x0000000904097221 */ /* 0x040fe40000010100 */
[C---:B------:R-:W-:Y:S02]  /*5f50*/  FADD.FTZ R12, -R4.reuse, R12 ;  /* 0x0000000c040c7221 */ /* 0x040fe40000010100 */
[----:B------:R-:W-:Y:S02]  /*5f60*/  FMUL.FTZ R22, R231, R13 ;  /* 0x0000000de7167220 */ /* 0x000fe40000410000 */
[C---:B------:R-:W-:Y:S02]  /*5f70*/  FADD.FTZ R24, -R4.reuse, R24 ;  /* 0x0000001804187221 */ /* 0x040fe40000010100 */
[C---:B------:R-:W-:Y:S02]  /*5f80*/  FADD.FTZ R25, -R4.reuse, R25 ;  /* 0x0000001904197221 */ /* 0x040fe40000010100 */
[C---:B------:R-:W-:Y:S02]  /*5f90*/  FADD.FTZ R28, -R4.reuse, R28 ;  /* 0x0000001c041c7221 */ /* 0x040fe40000010100 */
        /* <DEDUP_REMOVED lines=37> */
[----:B------:R-:W-:Y:S01]  /*61f0*/  MOV R5, R239 ;  /* 0x000000ef00057202 */ /* 0x000fe20000000f00 */
[----:B------:R-:W-:Y:S01]  /*6200*/  IMAD.MOV.U32 R6, RZ, RZ, c[0x0][0x190] ;  /* 0x00006400ff067624 */ /* 0x000fe200078e00ff */
[----:B------:R-:W-:Y:S01]  /*6210*/  ULOP3.LUT UR12, UR5, 0x1, URZ, 0xc0, !UPT ;  /* 0x00000001050c7892 */ /* 0x000fe2000f8ec03f */
[----:B------:R-:W-:Y:S02]  /*6220*/  IMAD.MOV.U32 R4, RZ, RZ, R244 ;  /* 0x000000ffff047224 */ /* 0x000fe400078e00f4 */
[C---:B------:R-:W-:Y:S01]  /*6230*/  IMAD.U32 R2, R6.reuse, -0x80, RZ ;  /* 0xffffff8006027824 */ /* 0x040fe200078e00ff */
[----:B------:R-:W-:Y:S01]  /*6240*/  UISETP.NE.U32.AND UP1, UPT, UR12, 0x1, UPT ;  /* 0x000000010c00788c */ /* 0x000fe2000bf25070 */
[----:B------:R-:W-:Y:S03]  /*6250*/  IMAD.SHL.U32 R10, R6, 0x40, RZ ;  /* 0x00000040060a7824 */ /* 0x000fe600078e00ff */
[C---:B------:R-:W-:Y:S01]  /*6260*/  LEA R244, P2, R2.reuse, R4, 0x1 ;  /* 0x0000000402f47211 */ /* 0x040fe200078408ff */
[----:B------:R-:W-:Y:S01]  /*6270*/  IMAD.MOV.U32 R4, RZ, RZ, 0x6 ;  /* 0x00000006ff047424 */ /* 0x000fe200078e00ff */
[----:B------:R-:W-:Y:S02]  /*6280*/  USEL UR12, UR41, 0x4000, !UP1 ;  /* 0x00004000290c7887 */ /* 0x000fe4000c800000 */
[----:B------:R-:W-:Y:S02]  /*6290*/  MOV R8, R244 ;  /* 0x000000f400087202 */ /* 0x000fe40000000f00 */
[----:B------:R-:W-:Y:S02]  /*62a0*/  LEA.HI.X.SX32 R239, R2, R5, 0x1, P2 ;  /* 0x0000000502ef7211 */ /* 0x000fe400010f0eff */
[----:B------:R-:W-:Y:S02]  /*62b0*/  SHF.L.U64.HI R2, R6, R4, c[0x0][0x194] ;  /* 0x0000650006027619 */ /* 0x000fe40000010204 */
[-C--:B------:R-:W-:Y:S01]  /*62c0*/  IADD3 R6, P2, R8, R10.reuse, RZ ;  /* 0x0000000a08067210 */ /* 0x080fe20007f5e0ff */
[----:B------:R-:W-:Y:S01]  /*62d0*/  IMAD.MOV.U32 R9, RZ, RZ, R239 ;  /* 0x000000ffff097224 */ /* 0x000fe200078e00ef */
[----:B------:R-:W-:Y:S02]  /*62e0*/  IADD3 R192, R192, UR12, RZ ;  /* 0x0000000cc0c07c10 */ /* 0x000fe4000fffe0ff */
[-C--:B------:R-:W-:Y:S01]  /*62f0*/  IADD3 R4, P3, R6, R10.reuse, RZ ;  /* 0x0000000a06047210 */ /* 0x080fe20007f7e0ff */
[--C-:B------:R-:W-:Y:S01]  /*6300*/  IMAD.X R7, R9, 0x1, R2.reuse, P2 ;  /* 0x0000000109077824 */ /* 0x100fe200010e0602 */
[----:B------:R-:W-:Y:S01]  /*6310*/  IADD3 R183, R183, UR12, RZ ;  /* 0x0000000cb7b77c10 */ /* 0x000fe2000fffe0ff */
[----:B------:R-:W-:Y:S01]  /*6320*/  @!PT LDS RZ, [RZ] ;  /* 0x00000000fffff984 */ /* 0x000fe20000000800 */
[----:B------:R-:W-:Y:S01]  /*6330*/  @!PT LDS RZ, [RZ] ;  /* 0x00000000fffff984 */ /* 0x000fe20000000800 */
[----:B------:R-:W-:Y:S01]  /*6340*/  @!PT LDS RZ, [RZ] ;  /* 0x00000000fffff984 */ /* 0x000fe20000000800 */
[----:B------:R1:W-:Y:S01]  /*6350*/  LDGSTS.E.BYPASS.LTC128B.128 [R192], [R8.64] ;  /* 0x0000000008c07fae */ /* 0x0003e2000b901d46 */
[----:B------:R-:W-:Y:S02]  /*6360*/  IADD3 R10, P2, R4, R10, RZ ;  /* 0x0000000a040a7210 */ /* 0x000fe40007f5e0ff */
[----:B------:R-:W-:Y:S01]  /*6370*/  IADD3.X R5, R7, R2, RZ, P3, !PT ;  /* 0x0000000207057210 */ /* 0x000fe20001ffe4ff */
[----:B------:R1:W-:Y:S04]  /*6380*/  LDGSTS.E.BYPASS.LTC128B.128 [R192+0x1000], [R6.64] ;  /* 0x0100000006c07fae */ /* 0x0003e8000b901d46 */
[----:B------:R1:W-:Y:S01]  /*6390*/  LDGSTS.E.BYPASS.LTC128B.128 [R192+0x2000], [R4.64] ;  /* 0x0200000004c07fae */ /* 0x0003e2000b901d46 */
[----:B------:R-:W-:Y:S05]  /*63a0*/  IMAD.X R11, R5, 0x1, R2, P2 ;  /* 0x00000001050b7824 */ /* 0x000fea00010e0602 */
[----:B------:R1:W-:Y:S04]  /*63b0*/  LDGSTS.E.BYPASS.LTC128B.128 [R192+0x3000], [R10.64] ;  /* 0x030000000ac07fae */ /* 0x0003e8000b901d46 */
[----:B------:R-:W0:Y:S02]  /*63c0*/  LDGDEPBAR ;  /* 0x00000000000079af */ /* 0x000e240000000000 */
.L_x_395:
[----:B------:R-:W-:Y:S01]  /*63d0*/  F2FP.BF16.PACK_AB R28, R157, R158 ;  /* 0x0000009e9d1c723e */ /* 0x000fe200000010ff */
[----:B------:R-:W2:Y:S01]  /*63e0*/  LDL R42, [R1+0x18] ;  /* 0x00001800012a7983 */ /* 0x000ea20000100800 */
        /* <DEDUP_REMOVED lines=24> */
[----:B-1----:R-:W-:Y:S02]  /*6570*/  F2FP.BF16.PACK_AB R11, R65, R136 ;  /* 0x00000088410b723e */ /* 0x002fe400000010ff */
        /* <DEDUP_REMOVED lines=32> */
[----:B------:R1:W-:Y:S04]  /*6780*/  STS [R197+0x14000], R0 ;  /* 0x01400000c5007388 */ /* 0x0003e80000000800 */
[----:B------:R-:W-:Y:S04]  /*6790*/  STS [R197+0x14400], R29 ;  /* 0x0144001dc5007388 */ /* 0x000fe80000000800 */
[----:B------:R-:W-:Y:S04]  /*67a0*/  STS [R198+0x16000], R31 ;  /* 0x0160001fc6007388 */ /* 0x000fe80000000800 */
[----:B------:R-:W-:Y:S04]  /*67b0*/  STS [R198+0x16400], R30 ;  /* 0x0164001ec6007388 */ /* 0x000fe80000000800 */
[----:B------:R-:W-:Y:S04]  /*67c0*/  STS [R197+0x16000], R33 ;  /* 0x01600021c5007388 */ /* 0x000fe80000000800 */
[----:B------:R-:W-:Y:S04]  /*67d0*/  STS [R197+0x16400], R32 ;  /* 0x01640020c5007388 */ /* 0x000fe80000000800 */
[----:B------:R-:W-:Y:S01]  /*67e0*/  BAR.SYNC.DEFER_BLOCKING 0x0 ;  /* 0x0000000000007b1d */ /* 0x000fe20000010000 */
[----:B-1----:R-:W-:Y:S04]  /*67f0*/  IMAD.SHL.U32 R0, R187, 0x2, RZ ;  /* 0x00000002bb007824 */ /* 0x002fe800078e00ff */
[----:B------:R-:W-:Y:S01]  /*6800*/  IMAD.IADD R2, R0, 0x1, R177 ;  /* 0x0000000100027824 */ /* 0x000fe200078e02b1 */
[----:B------:R-:W-:Y:S04]  /*6810*/  LDSM.16.MT88.4 R4, [R3+0x1c000] ;  /* 0x01c000000304783b */ /* 0x000fe80000004200 */
[----:B------:R-:W1:Y:S04]  /*6820*/  LDSM.16.MT88.4 R8, [R0+0x8000] ;  /* 0x008000000008783b */ /* 0x000e680000004200 */
[----:B------:R-:W3:Y:S04]  /*6830*/  LDSM.16.MT88.4 R12, [R3+0x20000] ;  /* 0x02000000030c783b */ /* 0x000ee80000004200 */
[----:B------:R-:W4:Y:S04]  /*6840*/  LDSM.16.MT88.4 R16, [R2+0x8000] ;  /* 0x008000000210783b */ /* 0x000f280000004200 */
[----:B------:R-:W-:Y:S04]  /*6850*/  LDSM.16.MT88.4 R20, [R3+0x1c800] ;  /* 0x01c800000314783b */ /* 0x000fe80000004200 */
[----:B------:R-:W5:Y:S04]  /*6860*/  LDSM.16.MT88.4 R24, [R0+0x8800] ;  /* 0x008800000018783b */ /* 0x000f680000004200 */
[----:B------:R-:W4:Y:S04]  /*6870*/  LDSM.16.MT88.4 R28, [R3+0x20800] ;  /* 0x02080000031c783b */ /* 0x000f280000004200 */
[----:B------:R-:W4:Y:S01]  /*6880*/  LDSM.16.MT88.4 R32, [R2+0x8800] ;  /* 0x008800000220783b */ /* 0x000f220000004200 */
[-C--:B-1----:R-:W-:Y:S08]  /*6890*/  HMMA.16816.F32.BF16 R68, R4, R8.reuse, R68 ;  /* 0x000000080444723c */ /* 0x082ff00000041844 */
[C---:B---3--:R-:W-:Y:S08]  /*68a0*/  HMMA.16816.F32.BF16 R72, R12.reuse, R8, R72 ;  /* 0x000000080c48723c */ /* 0x048ff00000041848 */
[-C--:B------:R-:W-:Y:S08]  /*68b0*/  HMMA.16816.F32.BF16 R76, R12, R10.reuse, R76 ;  /* 0x0000000a0c4c723c */ /* 0x080ff0000004184c */
[C---:B------:R-:W-:Y:S01]  /*68c0*/  HMMA.16816.F32.BF16 R80, R4.reuse, R10, R80 ;  /* 0x0000000a0450723c */ /* 0x040fe20000041850 */
[----:B------:R-:W-:Y:S07]  /*68d0*/  LDSM.16.MT88.4 R8, [R0+0x9000] ;  /* 0x009000000008783b */ /* 0x000fee0000004200 */
[-C--:B----4-:R-:W-:Y:S08]  /*68e0*/  HMMA.16816.F32.BF16 R84, R4, R16.reuse, R84 ;  /* 0x000000100454723c */ /* 0x090ff00000041854 */
[C---:B------:R-:W-:Y:S08]  /*68f0*/  HMMA.16816.F32.BF16 R88, R12.reuse, R16, R88 ;  /* 0x000000100c58723c */ /* 0x040ff00000041858 */
[-C--:B------:R-:W-:Y:S01]  /*6900*/  HMMA.16816.F32.BF16 R92, R12, R18.reuse, R92 ;  /* 0x000000120c5c723c */ /* 0x080fe2000004185c */
[----:B------:R-:W-:Y:S07]  /*6910*/  LDSM.16.MT88.4 R12, [R3+0x21000] ;  /* 0x02100000030c783b */ /* 0x000fee0000004200 */
[----:B------:R-:W-:Y:S01]  /*6920*/  HMMA.16816.F32.BF16 R96, R4, R18, R96 ;  /* 0x000000120460723c */ /* 0x000fe20000041860 */
[----:B------:R-:W1:Y:S04]  /*6930*/  LDSM.16.MT88.4 R4, [R3+0x1d000] ;  /* 0x01d000000304783b */ /* 0x000e680000004200 */
[----:B------:R-:W3:Y:S03]  /*6940*/  LDSM.16.MT88.4 R16, [R2+0x9000] ;  /* 0x009000000210783b */ /* 0x000ee60000004200 */
[-C--:B-----5:R-:W-:Y:S08]  /*6950*/  HMMA.16816.F32.BF16 R68, R20, R24.reuse, R68 ;  /* 0x000000181444723c */ /* 0x0a0ff00000041844 */
[C---:B------:R-:W-:Y:S08]  /*6960*/  HMMA.16816.F32.BF16 R72, R28.reuse, R24, R72 ;  /* 0x000000181c48723c */ /* 0x040ff00000041848 */
[-C--:B------:R-:W-:Y:S08]  /*6970*/  HMMA.16816.F32.BF16 R76, R28, R26.reuse, R76 ;  /* 0x0000001a1c4c723c */ /* 0x080ff0000004184c */
[C---:B------:R-:W-:Y:S01]  /*6980*/  HMMA.16816.F32.BF16 R80, R20.reuse, R26, R80 ;  /* 0x0000001a1450723c */ /* 0x040fe20000041850 */
[----:B------:R-:W-:Y:S07]  /*6990*/  LDSM.16.MT88.4 R24, [R0+0x9800] ;  /* 0x009800000018783b */ /* 0x000fee0000004200 */
[-C--:B------:R-:W-:Y:S04]  /*69a0*/  HMMA.16816.F32.BF16 R84, R20, R32.reuse, R84 ;  /* 0x000000201454723c */ /* 0x080fe80000041854 */
[----:B--2---:R-:W-:Y:S04]  /*69b0*/  IMAD.SHL.U32 R146, R42, 0x2, RZ ;  /* 0x000000022a927824 */ /* 0x004fe800078e00ff */
[C---:B------:R-:W-:Y:S08]  /*69c0*/  HMMA.16816.F32.BF16 R88, R28.reuse, R32, R88 ;  /* 0x000000201c58723c */ /* 0x040ff00000041858 */
[-C--:B------:R-:W-:Y:S01]  /*69d0*/  HMMA.16816.F32.BF16 R92, R28, R34.reuse, R92 ;  /* 0x000000221c5c723c */ /* 0x080fe2000004185c */
[----:B------:R-:W-:Y:S07]  /*69e0*/  LDSM.16.MT88.4 R28, [R3+0x21800] ;  /* 0x02180000031c783b */ /* 0x000fee0000004200 */
[----:B------:R-:W-:Y:S01]  /*69f0*/  HMMA.16816.F32.BF16 R96, R20, R34, R96 ;  /* 0x000000221460723c */ /* 0x000fe20000041860 */
[----:B------:R-:W2:Y:S04]  /*6a00*/  LDSM.16.MT88.4 R20, [R3+0x1d800] ;  /* 0x01d800000314783b */ /* 0x000ea80000004200 */
[----:B------:R-:W4:Y:S03]  /*6a10*/  LDSM.16.MT88.4 R32, [R2+0x9800] ;  /* 0x009800000220783b */ /* 0x000f260000004200 */
[-C--:B-1----:R-:W-:Y:S08]  /*6a20*/  HMMA.16816.F32.BF16 R68, R4, R8.reuse, R68 ;  /* 0x000000080444723c */ /* 0x082ff00000041844 */
[C---:B------:R-:W-:Y:S08]  /*6a30*/  HMMA.16816.F32.BF16 R72, R12.reuse, R8, R72 ;  /* 0x000000080c48723c */ /* 0x040ff00000041848 */
        /* <DEDUP_REMOVED lines=9> */
[----:B------:R-:W3:Y:S03]  /*6ad0*/  LDSM.16.MT88.4 R16, [R2+0xa000] ;  /* 0x00a000000210783b */ /* 0x000ee60000004200 */
[-C--:B--2---:R-:W-:Y:S08]  /*6ae0*/  HMMA.16816.F32.BF16 R68, R20, R24.reuse, R68 ;  /* 0x000000181444723c */ /* 0x084ff00000041844 */
[C---:B------:R-:W-:Y:S08]  /*6af0*/  HMMA.16816.F32.BF16 R72, R28.reuse, R24, R72 ;  /* 0x000000181c48723c */ /* 0x040ff00000041848 */
        /* <DEDUP_REMOVED lines=34> */
[-C--:B-1----:R-:W-:Y:S01]  /*6d20*/  HMMA.16816.F32.BF16 R68, R4, R8.reuse, R68 ;  /* 0x000000080444723c */ /* 0x082fe20000041844 */
[----:B------:R-:W-:Y:S07]  /*6d30*/  BAR.SYNC.DEFER_BLOCKING 0x0 ;  /* 0x0000000000007b1d */ /* 0x000fee0000010000 */
[C---:B------:R-:W-:Y:S08]  /*6d40*/  HMMA.16816.F32.BF16 R72, R12.reuse, R8, R72 ;  /* 0x000000080c48723c */ /* 0x040ff00000041848 */
[-C--:B------:R-:W-:Y:S08]  /*6d50*/  HMMA.16816.F32.BF16 R76, R12, R10.reuse, R76 ;  /* 0x0000000a0c4c723c */ /* 0x080ff0000004184c */
[C---:B------:R-:W-:Y:S08]  /*6d60*/  HMMA.16816.F32.BF16 R80, R4.reuse, R10, R80 ;  /* 0x0000000a0450723c */ /* 0x040ff00000041850 */
[-C--:B---3--:R-:W-:Y:S08]  /*6d70*/  HMMA.16816.F32.BF16 R84, R4, R16.reuse, R84 ;  /* 0x000000100454723c */ /* 0x088ff00000041854 */
[C---:B------:R-:W-:Y:S08]  /*6d80*/  HMMA.16816.F32.BF16 R88, R12.reuse, R16, R88 ;  /* 0x000000100c58723c */ /* 0x040ff00000041858 */
[-C--:B------:R-:W-:Y:S08]  /*6d90*/  HMMA.16816.F32.BF16 R92, R12, R18.reuse, R92 ;  /* 0x000000120c5c723c */ /* 0x080ff0000004185c */
[----:B------:R-:W-:Y:S08]  /*6da0*/  HMMA.16816.F32.BF16 R96, R4, R18, R96 ;  /* 0x000000120460723c */ /* 0x000ff00000041860 */
[-C--:B--2---:R-:W-:Y:S08]  /*6db0*/  HMMA.16816.F32.BF16 R68, R20, R24.reuse, R68 ;  /* 0x000000181444723c */ /* 0x084ff00000041844 */
        /* <DEDUP_REMOVED lines=9> */
[----:B------:R-:W-:Y:S01]  /*6e50*/  MOV R4, R246 ;  /* 0x000000f600047202 */ /* 0x000fe20000000f00 */
[----:B------:R-:W-:Y:S02]  /*6e60*/  IMAD.MOV.U32 R5, RZ, RZ, R245 ;  /* 0x000000ffff057224 */ /* 0x000fe400078e00f5 */
[C---:B------:R-:W-:Y:S02]  /*6e70*/  IMAD.U32 R6, R11.reuse, -0x80, RZ ;  /* 0xffffff800b067824 */ /* 0x040fe400078e00ff */
[C---:B------:R-:W-:Y:S03]  /*6e80*/  IMAD.SHL.U32 R10, R11.reuse, 0x40, RZ ;  /* 0x000000400b0a7824 */ /* 0x040fe600078e00ff */
[C---:B------:R-:W-:Y:S02]  /*6e90*/  LEA R246, P2, R6.reuse, R4, 0x1 ;  /* 0x0000000406f67211 */ /* 0x040fe400078408ff */
[----:B------:R-:W-:Y:S02]  /*6ea0*/  MOV R4, 0x6 ;  /* 0x0000000600047802 */ /* 0x000fe40000000f00 */
[----:B------:R-:W-:Y:S01]  /*6eb0*/  LEA.HI.X.SX32 R245, R6, R5, 0x1, P2 ;  /* 0x0000000506f57211 */ /* 0x000fe200010f0eff */
[----:B------:R-:W-:Y:S01]  /*6ec0*/  IMAD.MOV.U32 R8, RZ, RZ, R246 ;  /* 0x000000ffff087224 */ /* 0x000fe200078e00f6 */
[----:B------:R-:W-:Y:S03]  /*6ed0*/  SHF.L.U64.HI R11, R11, R4, c[0x0][0x374] ;  /* 0x0000dd000b0b7619 */ /* 0x000fe60000010204 */
[----:B------:R-:W-:Y:S01]  /*6ee0*/  IMAD.MOV.U32 R9, RZ, RZ, R245 ;  /* 0x000000ffff097224 */ /* 0x000fe200078e00f5 */
[-C--:B------:R-:W-:Y:S04]  /*6ef0*/  IADD3 R6, P2, R8, R10.reuse, RZ ;  /* 0x0000000a08067210 */ /* 0x080fe80007f5e0ff */
[----:B------:R-:W-:Y:S01]  /*6f00*/  @!PT LDS RZ, [RZ] ;  /* 0x00000000fffff984 */ /* 0x000fe20000000800 */
[----:B------:R-:W-:Y:S01]  /*6f10*/  @!PT LDS RZ, [RZ] ;  /* 0x00000000fffff984 */ /* 0x000fe20000000800 */
[----:B------:R-:W-:Y:S01]  /*6f20*/  @!PT LDS RZ, [RZ] ;  /* 0x00000000fffff984 */ /* 0x000fe20000000800 */
[----:B------:R1:W-:Y:S01]  /*6f30*/  LDGSTS.E.BYPASS.LTC128B.128 [R146+0x8000], [R8.64] ;  /* 0x0800000008927fae */ /* 0x0003e2000b901d46 */
[-C--:B------:R-:W-:Y:S02]  /*6f40*/  IADD3 R4, P3, R6, R10.reuse, RZ ;  /* 0x0000000a06047210 */ /* 0x080fe40007f7e0ff */
[-C--:B------:R-:W-:Y:S02]  /*6f50*/  IADD3.X R7, R9, R11.reuse, RZ, P2, !PT ;  /* 0x0000000b09077210 */ /* 0x080fe400017fe4ff */
[----:B------:R-:W-:Y:S03]  /*6f60*/  IADD3 R10, P2, R4, R10, RZ ;  /* 0x0000000a040a7210 */ /* 0x000fe60007f5e0ff */
[----:B------:R1:W-:Y:S01]  /*6f70*/  LDGSTS.E.BYPASS.LTC128B.128 [R146+0x9000], [R6.64] ;  /* 0x0900000006927fae */ /* 0x0003e2000b901d46 */
[----:B------:R-:W-:Y:S05]  /*6f80*/  IMAD.X R5, R7, 0x1, R11, P3 ;  /* 0x0000000107057824 */ /* 0x000fea00018e060b */
[----:B------:R1:W-:Y:S01]  /*6f90*/  LDGSTS.E.BYPASS.LTC128B.128 [R146+0xa000], [R4.64] ;  /* 0x0a00000004927fae */ /* 0x0003e2000b901d46 */
[----:B------:R-:W-:Y:S05]  /*6fa0*/  IADD3.X R11, R5, R11, RZ, P2, !PT ;  /* 0x0000000b050b7210 */ /* 0x000fea00017fe4ff */
[----:B------:R1:W-:Y:S04]  /*6fb0*/  LDGSTS.E.BYPASS.LTC128B.128 [R146+0xb000], [R10.64] ;  /* 0x0b0000000a927fae */ /* 0x0003e8000b901d46 */
[----:B------:R-:W0:Y:S02]  /*6fc0*/  LDGDEPBAR ;  /* 0x00000000000079af */ /* 0x000e240000000000 */
.L_x_396:
[----:B------:R-:W-:Y:S01]  /*6fd0*/  LDSM.16.M88.4 R32, [R184+0x14000] ;  /* 0x01400000b820783b */ /* 0x000fe20000000200 */
[----:B------:R-:W-:Y:S01]  /*6fe0*/  IMAD.IADD R144, R177, 0x1, R182 ;  /* 0x00000001b1907824 */ /* 0x000fe200078e02b6 */
[----:B------:R-:W-:Y:S01]  /*6ff0*/  ULOP3.LUT UR12, UR5, 0x1, URZ, 0xc0, !UPT ;  /* 0x00000001050c7892 */ /* 0x000fe2000f8ec03f */
[----:B------:R-:W-:Y:S02]  /*7000*/  IMAD.MOV.U32 R150, RZ, RZ, c[0x0][0x22c] ;  /* 0x00008b00ff967624 */ /* 0x000fe400078e00ff */
[----:B------:R-:W2:Y:S01]  /*7010*/  LDSM.16.MT88.4 R16, [R0+0xc000] ;  /* 0x00c000000010783b */ /* 0x000ea20000004200 */
[----:B------:R-:W-:Y:S01]  /*7020*/  IMAD.MOV.U32 R147, RZ, RZ, c[0x0][0x22c] ;  /* 0x00008b00ff937624 */ /* 0x000fe200078e00ff */
[----:B------:R-:W-:Y:S01]  /*7030*/  UISETP.NE.U32.AND UP1, UPT, UR12, 0x1, UPT ;  /* 0x000000010c00788c */ /* 0x000fe2000bf25070 */
[----:B------:R-:W-:Y:S01]  /*7040*/  IMAD R150, R150, c[0x0][0x1c0], RZ ;  /* 0x0000700096967a24 */ /* 0x000fe200078e02ff */
[----:B------:R-:W-:Y:S01]  /*7050*/  UIADD3 UR12, UR5, -0x1, URZ ;  /* 0xffffffff050c7890 */ /* 0x000fe2000fffe03f */
[----:B------:R-:W3:Y:S01]  /*7060*/  LDSM.16.M88.4 R28, [R184+0x16000] ;  /* 0x01600000b81c783b */ /* 0x000ee20000000200 */
[----:B------:R-:W-:Y:S02]  /*7070*/  IMAD R147, R147, c[0x0][0x1c0], RZ ;  /* 0x0000700093937a24 */ /* 0x000fe400078e02ff */
[----:B------:R-:W-:Y:S02]  /*7080*/  IMAD R150, R150, 0x18, RZ ;  /* 0x0000001896967824 */ /* 0x000fe400078e02ff */
[----:B------:R-:W3:Y:S01]  /*7090*/  LDSM.16.MT88.4 R36, [R2+0xc000] ;  /* 0x00c000000224783b */ /* 0x000ee20000004200 */
[----:B------:R-:W-:Y:S04]  /*70a0*/  IMAD.U32 R147, R147, -0x80, RZ ;  /* 0xffffff8093937824 */ /* 0x000fe800078e00ff */
[----:B------:R-:W4:Y:S01]  /*70b0*/  LDL R149, [R1+0xc] ;  /* 0x00000c0001957983 */ /* 0x000f220000100800 */
[C---:B------:R-:W-:Y:S04]  /*70c0*/  LEA R190, P2, R147.reuse, R190, 0x2 ;  /* 0x000000be93be7211 */ /* 0x040fe800078410ff */
[----:B------:R-:W-:Y:S01]  /*70d0*/  LDSM.16.M88.4 R40, [R182+0x14000] ;  /* 0x01400000b628783b */ /* 0x000fe20000000200 */
[----:B------:R-:W-:Y:S01]  /*70e0*/  LEA.HI.X.SX32 R189, R147, R191, 0x2, P2 ;  /* 0x000000bf93bd7211 */ /* 0x000fe200010f16ff */
[----:B------:R-:W-:Y:S03]  /*70f0*/  IMAD.MOV.U32 R147, RZ, RZ, c[0x0][0x22c] ;  /* 0x00008b00ff937624 */ /* 0x000fe600078e00ff */
[----:B------:R-:W4:Y:S01]  /*7100*/  LDL R148, [R1+0x1c] ;  /* 0x00001c0001947983 */ /* 0x000f220000100800 */
[----:B------:R-:W-:Y:S04]  /*7110*/  IMAD R147, R147, c[0x0][0x1c0], RZ ;  /* 0x0000700093937a24 */ /* 0x000fe800078e02ff */
[----:B------:R-:W1:Y:S01]  /*7120*/  LDSM.16.MT88.4 R44, [R0+0xc800] ;  /* 0x00c80000002c783b */ /* 0x000e620000004200 */
[----:B------:R-:W-:Y:S04]  /*7130*/  IMAD.SHL.U32 R147, R147, 0x8, RZ ;  /* 0x0000000893937824 */ /* 0x000fe800078e00ff */
[----:B------:R-:W1:Y:S02]  /*7140*/  LDSM.16.M88.4 R48, [R182+0x16000] ;  /* 0x01600000b630783b */ /* 0x000e640000000200 */
[-C--:B-12---:R-:W-:Y:S03]  /*7150*/  HMMA.16816.F32.BF16 R4, R32, R16.reuse, RZ ;  /* 0x000000102004723c */ /* 0x086fe600000418ff */
[----:B------:R-:W1:Y:S05]  /*7160*/  LDSM.16.MT88.4 R52, [R2+0xc800] ;  /* 0x00c800000234783b */ /* 0x000e6a0000004200 */
[----:B------:R-:W-:Y:S01]  /*7170*/  LDSM.16.M88.4 R56, [R145+0x14000] ;  /* 0x014000009138783b */ /* 0x000fe20000000200 */
[C---:B---3--:R-:W-:Y:S04]  /*7180*/  HMMA.16816.F32.BF16 R8, R28.reuse, R16, RZ ;  /* 0x000000101c08723c */ /* 0x048fe800000418ff */
[----:B------:R-:W2:Y:S04]  /*7190*/  LDSM.16.MT88.4 R60, [R0+0xd000] ;  /* 0x00d00000003c783b */ /* 0x000ea80000004200 */
[-C--:B------:R-:W-:Y:S01]  /*71a0*/  HMMA.16816.F32.BF16 R12, R28, R18.reuse, RZ ;  /* 0x000000121c0c723c */ /* 0x080fe200000418ff */
[----:B------:R-:W3:Y:S05]  /*71b0*/  LDSM.16.M88.4 R64, [R145+0x16000] ;  /* 0x016000009140783b */ /* 0x000eea0000000200 */
[----:B------:R-:W1:Y:S02]  /*71c0*/  LDSM.16.MT88.4 R132, [R2+0xd000] ;  /* 0x00d000000284783b */ /* 0x000e640000004200 */
[C---:B------:R-:W-:Y:S03]  /*71d0*/  HMMA.16816.F32.BF16 R16, R32.reuse, R18, RZ ;  /* 0x000000122010723c */ /* 0x040fe600000418ff */
[----:B------:R-:W-:Y:S05]  /*71e0*/  LDSM.16.M88.4 R136, [R144+0x16000] ;  /* 0x016000009088783b */ /* 0x000fea0000000200 */
[-C--:B------:R-:W-:Y:S01]  /*71f0*/  HMMA.16816.F32.BF16 R20, R32, R36.reuse, RZ ;  /* 0x000000242014723c */ /* 0x080fe200000418ff */
[----:B------:R-:W-:Y:S07]  /*7200*/  LDSM.16.MT88.4 R140, [R2+0xd800] ;  /* 0x00d80000028c783b */ /* 0x000fee0000004200 */
[C---:B------:R-:W-:Y:S08]  /*7210*/  HMMA.16816.F32.BF16 R24, R28.reuse, R36, RZ ;  /* 0x000000241c18723c */ /* 0x040ff000000418ff */
[-C--:B------:R-:W-:Y:S08]  /*7220*/  HMMA.16816.F32.BF16 R28, R28, R38.reuse, RZ ;  /* 0x000000261c1c723c */ /* 0x080ff000000418ff */
[----:B------:R-:W-:Y:S01]  /*7230*/  HMMA.16816.F32.BF16 R32, R32, R38, RZ ;  /* 0x000000262020723c */ /* 0x000fe200000418ff */
[----:B------:R-:W-:Y:S07]  /*7240*/  LDSM.16.M88.4 R36, [R144+0x14000] ;  /* 0x014000009024783b */ /* 0x000fee0000000200 */
[-C--:B------:R-:W-:Y:S08]  /*7250*/  HMMA.16816.F32.BF16 R4, R40, R44.reuse, R4 ;  /* 0x0000002c2804723c */ /* 0x080ff00000041804 */
[C---:B------:R-:W-:Y:S08]  /*7260*/  HMMA.16816.F32.BF16 R8, R48.reuse, R44, R8 ;  /* 0x0000002c3008723c */ /* 0x040ff00000041808 */
[-C--:B------:R-:W-:Y:S08]  /*7270*/  HMMA.16816.F32.BF16 R12, R48, R46.reuse, R12 ;  /* 0x0000002e300c723c */ /* 0x080ff0000004180c */
[C---:B------:R-:W-:Y:S01]  /*7280*/  HMMA.16816.F32.BF16 R16, R40.reuse, R46, R16 ;  /* 0x0000002e2810723c */ /* 0x040fe20000041810 */
[----:B------:R-:W3:Y:S07]  /*7290*/  LDSM.16.MT88.4 R44, [R0+0xd800] ;  /* 0x00d80000002c783b */ /* 0x000eee0000004200 */
[-C--:B-1----:R-:W-:Y:S08]  /*72a0*/  HMMA.16816.F32.BF16 R20, R40, R52.reuse, R20 ;  /* 0x000000342814723c */ /* 0x082ff00000041814 */
[C---:B------:R-:W-:Y:S08]  /*72b0*/  HMMA.16816.F32.BF16 R24, R48.reuse, R52, R24 ;  /* 0x000000343018723c */ /* 0x040ff00000041818 */
[-C--:B------:R-:W-:Y:S01]  /*72c0*/  HMMA.16816.F32.BF16 R28, R48, R54.reuse, R28 ;  /* 0x00000036301c723c */ /* 0x080fe2000004181c */
[----:B------:R-:W-:Y:S07]  /*72d0*/  LDSM.16.MT88.4 R48, [R0+0xe000] ;  /* 0x00e000000030783b */ /* 0x000fee0000004200 */
[----:B------:R-:W-:Y:S01]  /*72e0*/  HMMA.16816.F32.BF16 R32, R40, R54, R32 ;  /* 0x000000362820723c */ /* 0x000fe20000041820 */
[----:B------:R-:W1:Y:S05]  /*72f0*/  LDSM.16.M88.4 R40, [R184+0x18000] ;  /* 0x01800000b828783b */ /* 0x000e6a0000000200 */
[----:B------:R-:W1:Y:S02]  /*7300*/  LDSM.16.M88.4 R52, [R184+0x1a000] ;  /* 0x01a00000b834783b */ /* 0x000e640000000200 */
[-C--:B--2---:R-:W-:Y:S08]  /*7310*/  HMMA.16816.F32.BF16 R4, R56, R60.reuse, R4 ;  /* 0x0000003c3804723c */ /* 0x084ff00000041804 */
[C---:B---3--:R-:W-:Y:S08]  /*7320*/  HMMA.16816.F32.BF16 R8, R64.reuse, R60, R8 ;  /* 0x0000003c4008723c */ /* 0x048ff00000041808 */
[-C--:B------:R-:W-:Y:S08]  /*7330*/  HMMA.16816.F32.BF16 R12, R64, R62.reuse, R12 ;  /* 0x0000003e400c723c */ /* 0x080ff0000004180c */
[C---:B------:R-:W-:Y:S01]  /*7340*/  HMMA.16816.F32.BF16 R16, R56.reuse, R62, R16 ;  /* 0x0000003e3810723c */ /* 0x040fe20000041810 */
[----:B------:R-:W2:Y:S07]  /*7350*/  LDSM.16.MT88.4 R60, [R2+0xe000] ;  /* 0x00e00000023c783b */ /* 0x000eae0000004200 */
[-C--:B------:R-:W-:Y:S08]  /*7360*/  HMMA.16816.F32.BF16 R20, R56, R132.reuse, R20 ;  /* 0x000000843814723c */ /* 0x080ff00000041814 */
[C---:B------:R-:W-:Y:S08]  /*7370*/  HMMA.16816.F32.BF16 R24, R64.reuse, R132, R24 ;  /* 0x000000844018723c */ /* 0x040ff00000041818 */
[-C--:B------:R-:W-:Y:S01]  /*7380*/  HMMA.16816.F32.BF16 R28, R64, R134.reuse, R28 ;  /* 0x00000086401c723c */ /* 0x080fe2000004181c */
[----:B------:R-:W-:Y:S07]  /*7390*/  LDSM.16.M88.4 R64, [R182+0x1a000] ;  /* 0x01a00000b640783b */ /* 0x000fee0000000200 */
[----:B------:R-:W-:Y:S01]  /*73a0*/  HMMA.16816.F32.BF16 R32, R56, R134, R32 ;  /* 0x000000863820723c */ /* 0x000fe20000041820 */
[----:B------:R-:W-:Y:S05]  /*73b0*/  LDSM.16.MT88.4 R56, [R0+0xe800] ;  /* 0x00e800000038783b */ /* 0x000fea0000004200 */
[----:B------:R-:W-:Y:S02]  /*73c0*/  LDSM.16.MT88.4 R132, [R2+0xe800] ;  /* 0x00e800000284783b */ /* 0x000fe40000004200 */
[-C--:B------:R-:W-:Y:S08]  /*73d0*/  HMMA.16816.F32.BF16 R4, R36, R44.reuse, R4 ;  /* 0x0000002c2404723c */ /* 0x080ff00000041804 */
[C---:B------:R-:W-:Y:S08]  /*73e0*/  HMMA.16816.F32.BF16 R8, R136.reuse, R44, R8 ;  /* 0x0000002c8808723c */ /* 0x040ff00000041808 */
[-C--:B------:R-:W-:Y:S08]  /*73f0*/  HMMA.16816.F32.BF16 R12, R136, R46.reuse, R12 ;  /* 0x0000002e880c723c */ /* 0x080ff0000004180c */
[C---:B------:R-:W-:Y:S01]  /*7400*/  HMMA.16816.F32.BF16 R16, R36.reuse, R46, R16 ;  /* 0x0000002e2410723c */ /* 0x040fe20000041810 */
[----:B------:R-:W3:Y:S07]  /*7410*/  LDSM.16.M88.4 R44, [R182+0x18000] ;  /* 0x01800000b62c783b */ /* 0x000eee0000000200 */
[-C--:B------:R-:W-:Y:S08]  /*7420*/  HMMA.16816.F32.BF16 R20, R36, R140.reuse, R20 ;  /* 0x0000008c2414723c */ /* 0x080ff00000041814 */
[C---:B------:R-:W-:Y:S08]  /*7430*/  HMMA.16816.F32.BF16 R24, R136.reuse, R140, R24 ;  /* 0x0000008c8818723c */ /* 0x040ff00000041818 */
[-C--:B------:R-:W-:Y:S01]  /*7440*/  HMMA.16816.F32.BF16 R28, R136, R142.reuse, R28 ;  /* 0x0000008e881c723c */ /* 0x080fe2000004181c */
[----:B------:R-:W-:Y:S07]  /*7450*/  LDSM.16.M88.4 R136, [R145+0x1a000] ;  /* 0x01a000009188783b */ /* 0x000fee0000000200 */
[----:B------:R-:W-:Y:S01]  /*7460*/  HMMA.16816.F32.BF16 R32, R36, R142, R32 ;  /* 0x0000008e2420723c */ /* 0x000fe20000041820 */
[----:B------:R-:W-:Y:S05]  /*7470*/  LDSM.16.M88.4 R36, [R145+0x18000] ;  /* 0x018000009124783b */ /* 0x000fea0000000200 */
[----:B------:R-:W-:Y:S02]  /*7480*/  LDSM.16.MT88.4 R140, [R2+0xf000] ;  /* 0x00f00000028c783b */ /* 0x000fe40000004200 */
        /* <DEDUP_REMOVED lines=8> */
[----:B------:R2:W-:Y:S07]  /*7510*/  LDSM.16.MT88.4 R52, [R0+0xf800] ;  /* 0x00f800000034783b */ /* 0x0005ee0000004200 */
[----:B------:R-:W-:Y:S01]  /*7520*/  HMMA.16816.F32.BF16 R32, R40, R62, R32 ;  /* 0x0000003e2820723c */ /* 0x000fe20000041820 */
[----:B------:R-:W1:Y:S05]  /*7530*/  LDSM.16.M88.4 R40, [R144+0x18000] ;  /* 0x018000009028783b */ /* 0x000e6a0000000200 */
[----:B------:R4:W-:Y:S02]  /*7540*/  LDSM.16.MT88.4 R60, [R2+0xf800] ;  /* 0x00f80000023c783b */ /* 0x0009e40000004200 */
[-C--:B---3--:R-:W-:Y:S08]  /*7550*/  HMMA.16816.F32.BF16 R4, R44, R56.reuse, R4 ;  /* 0x000000382c04723c */ /* 0x088ff00000041804 */
[C---:B------:R-:W-:Y:S01]  /*7560*/  HMMA.16816.F32.BF16 R8, R64.reuse, R56, R8 ;  /* 0x000000384008723c */ /* 0x040fe20000041808 */
[----:B--2---:R-:W-:Y:S04]  /*7570*/  IMAD.MOV.U32 R0, RZ, RZ, c[0x0][0x22c] ;  /* 0x00008b00ff007624 */ /* 0x004fe800078e00ff */
[----:B------:R-:W-:Y:S03]  /*7580*/  IMAD R0, R0, c[0x0][0x1c0], RZ ;  /* 0x0000700000007a24 */ /* 0x000fe600078e02ff */
[-C--:B------:R-:W-:Y:S04]  /*7590*/  HMMA.16816.F32.BF16 R12, R64, R58.reuse, R12 ;  /* 0x0000003a400c723c */ /* 0x080fe8000004180c */
[----:B------:R-:W-:Y:S02]  /*75a0*/  IMAD R0, R0, 0x28, RZ ;  /* 0x0000002800007824 */ /* 0x000fe400078e02ff */
[----:B----4-:R-:W-:Y:S02]  /*75b0*/  IMAD.MOV.U32 R2, RZ, RZ, c[0x0][0x22c] ;  /* 0x00008b00ff027624 */ /* 0x010fe400078e00ff */
[C---:B------:R-:W-:Y:S01]  /*75c0*/  HMMA.16816.F32.BF16 R16, R44.reuse, R58, R16 ;  /* 0x0000003a2c10723c */ /* 0x040fe20000041810 */
[----:B------:R-:W2:Y:S03]  /*75d0*/  LDSM.16.M88.4 R56, [R144+0x1a000] ;  /* 0x01a000009038783b */ /* 0x000ea60000000200 */
[----:B------:R-:W-:Y:S04]  /*75e0*/  IMAD R2, R2, c[0x0][0x1c0], RZ ;  /* 0x0000700002027a24 */ /* 0x000fe800078e02ff */
[-C--:B------:R-:W-:Y:S04]  /*75f0*/  HMMA.16816.F32.BF16 R20, R44, R132.reuse, R20 ;  /* 0x000000842c14723c */ /* 0x080fe80000041814 */
[----:B------:R-:W-:Y:S04]  /*7600*/  IMAD.SHL.U32 R2, R2, 0x40, RZ ;  /* 0x0000004002027824 */ /* 0x000fe800078e00ff */
[C---:B------:R-:W-:Y:S08]  /*7610*/  HMMA.16816.F32.BF16 R24, R64.reuse, R132, R24 ;  /* 0x000000844018723c */ /* 0x040ff00000041818 */
[-C--:B------:R-:W-:Y:S08]  /*7620*/  HMMA.16816.F32.BF16 R28, R64, R134.reuse, R28 ;  /* 0x00000086401c723c */ /* 0x080ff0000004181c */
[----:B------:R-:W-:Y:S08]  /*7630*/  HMMA.16816.F32.BF16 R32, R44, R134, R32 ;  /* 0x000000862c20723c */ /* 0x000ff00000041820 */
[-C--:B-1----:R-:W-:Y:S08]  /*7640*/  HMMA.16816.F32.BF16 R4, R36, R48.reuse, R4 ;  /* 0x000000302404723c */ /* 0x082ff00000041804 */
[C---:B------:R-:W-:Y:S07]  /*7650*/  HMMA.16816.F32.BF16 R8, R136.reuse, R48, R8 ;  /* 0x000000308808723c */ /* 0x040fee0000041808 */
[----:B------:R-:W-:Y:S01]  /*7660*/  IMAD.MOV.U32 R48, RZ, RZ, c[0x0][0x22c] ;  /* 0x00008b00ff307624 */ /* 0x000fe200078e00ff */
[-C--:B------:R-:W-:Y:S01]  /*7670*/  HMMA.16816.F32.BF16 R12, R136, R50.reuse, R12 ;  /* 0x00000032880c723c */ /* 0x080fe2000004180c */
[----:B------:R-:W-:Y:S03]  /*7680*/  IMAD.MOV.U32 R49, RZ, RZ, c[0x0][0x22c] ;  /* 0x00008b00ff317624 */ /* 0x000fe600078e00ff */
[----:B------:R-:W-:Y:S02]  /*7690*/  IMAD R48, R48, c[0x0][0x1c0], RZ ;  /* 0x0000700030307a24 */ /* 0x000fe400078e02ff */
[----:B------:R-:W-:Y:S02]  /*76a0*/  IMAD R49, R49, c[0x0][0x1c0], RZ ;  /* 0x0000700031317a24 */ /* 0x000fe400078e02ff */
[C---:B------:R-:W-:Y:S04]  /*76b0*/  HMMA.16816.F32.BF16 R16, R36.reuse, R50, R16 ;  /* 0x000000322410723c */ /* 0x040fe80000041810 */
[----:B------:R-:W-:Y:S02]  /*76c0*/  IMAD R48, R48, 0x30, RZ ;  /* 0x0000003030307824 */ /* 0x000fe400078e02ff */
[----:B------:R-:W-:Y:S02]  /*76d0*/  IMAD R49, R49, 0x48, RZ ;  /* 0x0000004831317824 */ /* 0x000fe400078e02ff */
[-C--:B------:R-:W-:Y:S01]  /*76e0*/  HMMA.16816.F32.BF16 R20, R36, R140.reuse, R20 ;  /* 0x0000008c2414723c */ /* 0x080fe20000041814 */
[----:B------:R-:W-:Y:S04]  /*76f0*/  IMAD.MOV.U32 R50, RZ, RZ, c[0x0][0x22c] ;  /* 0x00008b00ff327624 */ /* 0x000fe800078e00ff */
[----:B------:R-:W-:Y:S03]  /*7700*/  IMAD R50, R50, c[0x0][0x1c0], RZ ;  /* 0x0000700032327a24 */ /* 0x000fe600078e02ff */
[C---:B------:R-:W-:Y:S04]  /*7710*/  HMMA.16816.F32.BF16 R24, R136.reuse, R140, R24 ;  /* 0x0000008c8818723c */ /* 0x040fe80000041818 */
[----:B------:R-:W-:Y:S04]  /*7720*/  IMAD R50, R50, 0x58, RZ ;  /* 0x0000005832327824 */ /* 0x000fe800078e02ff */
[-C--:B------:R-:W-:Y:S08]  /*7730*/  HMMA.16816.F32.BF16 R28, R136, R142.reuse, R28 ;  /* 0x0000008e881c723c */ /* 0x080ff0000004181c */
[----:B------:R-:W-:Y:S07]  /*7740*/  HMMA.16816.F32.BF16 R32, R36, R142, R32 ;  /* 0x0000008e2420723c */ /* 0x000fee0000041820 */
[----:B------:R-:W-:Y:S01]  /*7750*/  @P0 IADD3 R38, P3, R149, UR9, RZ ;  /* 0x0000000995260c10 */ /* 0x000fe2000ff7e0ff */
[-C--:B------:R-:W-:Y:S01]  /*7760*/  HMMA.16816.F32.BF16 R4, R40, R52.reuse, R4 ;  /* 0x000000342804723c */ /* 0x080fe20000041804 */
[----:B------:R-:W-:Y:S01]  /*7770*/  IMAD.MOV.U32 R149, RZ, RZ, c[0x0][0x22c] ;  /* 0x00008b00ff957624 */ /* 0x000fe200078e00ff */
[----:B------:R-:W-:Y:S03]  /*7780*/  @UP5 UIADD3 UR9, UP4, UR9, -0x200, URZ ;  /* 0xfffffe0009095890 */ /* 0x000fe6000ff9e03f */
[----:B------:R-:W-:Y:S01]  /*7790*/  @P0 IADD3.X R39, R148, UR8, RZ, P3, !PT ;  /* 0x0000000894270c10 */ /* 0x000fe20009ffe4ff */
[----:B------:R-:W-:Y:S01]  /*77a0*/  IMAD.MOV.U32 R36, RZ, RZ, R190 ;  /* 0x000000ffff247224 */ /* 0x000fe200078e00be */
[----:B------:R-:W-:Y:S01]  /*77b0*/  @UP5 UIADD3.X UR8, UR8, -0x1, URZ, UP4, !UPT ;  /* 0xffffffff08085890 */ /* 0x000fe2000a7fe43f */
[C---:B--2---:R-:W-:Y:S01]  /*77c0*/  HMMA.16816.F32.BF16 R8, R56.reuse, R52, R8 ;  /* 0x000000343808723c */ /* 0x044fe20000041808 */
[----:B------:R-:W2:Y:S03]  /*77d0*/  LDL R52, [R1+0x8] ;  /* 0x0000080001347983 */ /* 0x000ea60000100800 */
[-C--:B------:R-:W-:Y:S01]  /*77e0*/  LEA R44, P2, R147, R36.reuse, 0x2 ;  /* 0x00000024932c7211 */ /* 0x080fe200078410ff */
[----:B------:R-:W-:Y:S01]  /*77f0*/  IMAD.MOV.U32 R37, RZ, RZ, R189 ;  /* 0x000000ffff257224 */ /* 0x000fe200078e00bd */
[----:B------:R1:W5:Y:S01]  /*7800*/  @P0 LDG.E R242, [R38.64] ;  /* 0x0000000626f20981 */ /* 0x000362000c1e1900 */
[----:B------:R-:W-:Y:S01]  /*7810*/  IMAD R149, R149, c[0x0][0x1c0], RZ ;  /* 0x0000700095957a24 */ /* 0x000fe200078e02ff */
[-C--:B------:R-:W-:Y:S01]  /*7820*/  HMMA.16816.F32.BF16 R12, R56, R54.reuse, R12 ;  /* 0x00000036380c723c */ /* 0x080fe2000004180c */
[----:B------:R-:W-:Y:S02]  /*7830*/  IMAD.MOV.U32 R148, RZ, RZ, c[0x0][0x22c] ;  /* 0x00008b00ff947624 */ /* 0x000fe400078e00ff */
[----:B------:R1:W5:Y:S01]  /*7840*/  @P0 LDG.E R243, [R38.64+0x20] ;  /* 0x0000200626f30981 */ /* 0x000362000c1e1900 */
[-C--:B------:R-:W-:Y:S01]  /*7850*/  LEA.HI.X.SX32 R45, R147, R37.reuse, 0x2, P2 ;  /* 0x00000025932d7211 */ /* 0x080fe200010f16ff */
[----:B------:R-:W-:Y:S02]  /*7860*/  IMAD.SHL.U32 R149, R149, 0x10, RZ ;  /* 0x0000001095957824 */ /* 0x000fe400078e00ff */
[----:B------:R-:W-:Y:S01]  /*7870*/  IMAD R148, R148, c[0x0][0x1c0], RZ ;  /* 0x0000700094947a24 */ /* 0x000fe200078e02ff */
[C---:B------:R-:W-:Y:S01]  /*7880*/  HMMA.16816.F32.BF16 R16, R40.reuse, R54, R16 ;  /* 0x000000362810723c */ /* 0x040fe20000041810 */
[----:B------:R1:W5:Y:S03]  /*7890*/  @P0 LDG.E R240, [R38.64+0x100] ;  /* 0x0001000626f00981 */ /* 0x000366000c1e1900 */
[----:B------:R-:W-:Y:S01]  /*78a0*/  IMAD.SHL.U32 R148, R148, 0x20, RZ ;  /* 0x0000002094947824 */ /* 0x000fe200078e00ff */
[C---:B------:R-:W-:Y:S01]  /*78b0*/  IADD3 R53, R149.reuse, 0x20, RZ ;  /* 0x0000002095357810 */ /* 0x040fe20007ffe0ff */
[----:B------:R1:W5:Y:S01]  /*78c0*/  @P0 LDG.E R241, [R38.64+0x120] ;  /* 0x0001200626f10981 */ /* 0x000362000c1e1900 */
[CC--:B------:R-:W-:Y:S01]  /*78d0*/  LEA R46, P0, R149.reuse, R36.reuse, 0x2 ;  /* 0x00000024952e7211 */ /* 0x0c0fe200078010ff */
[-C--:B------:R-:W-:Y:S03]  /*78e0*/  HMMA.16816.F32.BF16 R20, R40, R60.reuse, R20 ;  /* 0x0000003c2814723c */ /* 0x080fe60000041814 */
[----:B------:R3:W-:Y:S01]  /*78f0*/  RED.E.ADD.F32.FTZ.RN.STRONG.GPU [R36.64], R4 ;  /* 0x000000042400798e */ /* 0x0007e2000c10e786 */
[CC--:B------:R-:W-:Y:S02]  /*7900*/  LEA.HI.X.SX32 R47, R149.reuse, R37.reuse, 0x2, P0 ;  /* 0x00000025952f7211 */ /* 0x0c0fe400000f16ff */
[C---:B------:R-:W-:Y:S02]  /*7910*/  IADD3 R55, R149.reuse, 0x20, RZ ;  /* 0x0000002095377810 */ /* 0x040fe40007ffe0ff */
[C---:B------:R-:W-:Y:S01]  /*7920*/  HMMA.16816.F32.BF16 R24, R56.reuse, R60, R24 ;  /* 0x0000003c3818723c */ /* 0x040fe20000041818 */
[----:B------:R4:W-:Y:S03]  /*7930*/  RED.E.ADD.F32.FTZ.RN.STRONG.GPU [R44.64], R5 ;  /* 0x000000052c00798e */ /* 0x0009e6000c10e786 */
[C---:B------:R-:W-:Y:S02]  /*7940*/  IADD3 R54, R149.reuse, 0x20, RZ ;  /* 0x0000002095367810 */ /* 0x040fe40007ffe0ff */
[----:B------:R1:W-:Y:S02]  /*7950*/  RED.E.ADD.F32.FTZ.RN.STRONG.GPU [R46.64], R6 ;  /* 0x000000062e00798e */ /* 0x0003e4000c10e786 */
[-C--:B------:R-:W-:Y:S07]  /*7960*/  HMMA.16816.F32.BF16 R28, R56, R62.reuse, R28 ;  /* 0x0000003e381c723c */ /* 0x080fee000004181c */
[----:B------:R-:W-:Y:S01]  /*7970*/  IADD3 R56, R149, 0x20, RZ ;  /* 0x0000002095387810 */ /* 0x000fe20007ffe0ff */
[----:B------:R-:W-:Y:S04]  /*7980*/  HMMA.16816.F32.BF16 R32, R40, R62, R32 ;  /* 0x0000003e2820723c */ /* 0x000fe80000041820 */
[-C--:B---3--:R-:W-:Y:S03]  /*7990*/  LEA R4, P0, R148, R36.reuse, 0x2 ;  /* 0x0000002494047211 */ /* 0x088fe600078010ff */
[----:B------:R-:W-:Y:S01]  /*79a0*/  IMAD.MOV.U32 R43, RZ, RZ, c[0x0][0x22c] ;  /* 0x00008b00ff2b7624 */ /* 0x000fe200078e00ff */
[CC--:B------:R-:W-:Y:S01]  /*79b0*/  LEA R40, P2, R150.reuse, R36.reuse, 0x2 ;  /* 0x0000002496287211 */ /* 0x0c0fe200078410ff */
[----:B------:R-:W-:Y:S03]  /*79c0*/  IMAD.MOV.U32 R42, RZ, RZ, c[0x0][0x22c] ;  /* 0x00008b00ff2a7624 */ /* 0x000fe600078e00ff */
[-C--:B------:R-:W-:Y:S01]  /*79d0*/  LEA.HI.X.SX32 R41, R150, R37.reuse, 0x2, P2 ;  /* 0x0000002596297211 */ /* 0x080fe200010f16ff */
[----:B------:R-:W-:Y:S01]  /*79e0*/  IMAD R43, R43, c[0x0][0x1c0], RZ ;  /* 0x000070002b2b7a24 */ /* 0x000fe200078e02ff */
[-C--:B----4-:R-:W-:Y:S01]  /*79f0*/  LEA.HI.X.SX32 R5, R148, R37.reuse, 0x2, P0 ;  /* 0x0000002594057211 */ /* 0x090fe200000f16ff */
[----:B------:R-:W-:Y:S01]  /*7a00*/  IMAD R42, R42, c[0x0][0x1c0], RZ ;  /* 0x000070002a2a7a24 */ /* 0x000fe200078e02ff */
[-C--:B-1----:R-:W-:Y:S01]  /*7a10*/  LEA R38, P2, R0, R36.reuse, 0x2 ;  /* 0x0000002400267211 */ /* 0x082fe200078410ff */
[----:B------:R1:W-:Y:S01]  /*7a20*/  RED.E.ADD.F32.FTZ.RN.STRONG.GPU [R40.64], R7 ;  /* 0x000000072800798e */ /* 0x0003e2000c10e786 */
[-C--:B------:R-:W-:Y:S01]  /*7a30*/  LEA R6, P0, R48, R36.reuse, 0x2 ;  /* 0x0000002430067211 */ /* 0x080fe200078010ff */
[----:B------:R-:W-:Y:S01]  /*7a40*/  IMAD R43, R43, 0x70, RZ ;  /* 0x000000702b2b7824 */ /* 0x000fe200078e02ff */
[-C--:B------:R-:W-:Y:S01]  /*7a50*/  LEA.HI.X.SX32 R39, R0, R37.reuse, 0x2, P2 ;  /* 0x0000002500277211 */ /* 0x080fe200010f16ff */
[----:B------:R-:W-:Y:S01]  /*7a60*/  IMAD.MOV.U32 R0, RZ, RZ, c[0x0][0x22c] ;  /* 0x00008b00ff007624 */ /* 0x000fe200078e00ff */
[----:B------:R3:W-:Y:S01]  /*7a70*/  RED.E.ADD.F32.FTZ.RN.STRONG.GPU [R4.64], R8 ;  /* 0x000000080400798e */ /* 0x0007e2000c10e786 */
[----:B------:R-:W-:Y:S02]  /*7a80*/  IMAD R42, R42, 0x78, RZ ;  /* 0x000000782a2a7824 */ /* 0x000fe400078e02ff */
[----:B------:R-:W-:Y:S02]  /*7a90*/  IMAD R0, R0, c[0x0][0x1c0], RZ ;  /* 0x0000700000007a24 */ /* 0x000fe400078e02ff */
[----:B------:R4:W-:Y:S01]  /*7aa0*/  RED.E.ADD.F32.FTZ.RN.STRONG.GPU [R38.64], R9 ;  /* 0x000000092600798e */ /* 0x0009e2000c10e786 */
[----:B------:R-:W-:Y:S02]  /*7ab0*/  IMAD.MOV.U32 R148, RZ, RZ, c[0x0][0x22c] ;  /* 0x00008b00ff947624 */ /* 0x000fe400078e00ff */
[----:B------:R-:W-:Y:S02]  /*7ac0*/  IMAD R0, R0, 0x38, RZ ;  /* 0x0000003800007824 */ /* 0x000fe400078e02ff */
[----:B------:R-:W-:Y:S04]  /*7ad0*/  IMAD R148, R148, c[0x0][0x1c0], RZ ;  /* 0x0000700094947a24 */ /* 0x000fe800078e02ff */
[----:B------:R-:W-:Y:S04]  /*7ae0*/  IMAD.SHL.U32 R148, R148, 0x8, RZ ;  /* 0x0000000894947824 */ /* 0x000fe800078e00ff */
[C---:B------:R-:W-:Y:S02]  /*7af0*/  IMAD.IADD R55, R148.reuse, 0x1, R55 ;  /* 0x0000000194377824 */ /* 0x040fe400078e0237 */
[----:B------:R-:W-:Y:S01]  /*7b00*/  IMAD.IADD R54, R148, 0x1, R54 ;  /* 0x0000000194367824 */ /* 0x000fe200078e0236 */
[-C--:B-1----:R-:W-:Y:S01]  /*7b10*/  LEA.HI.X.SX32 R7, R48, R37.reuse, 0x2, P0 ;  /* 0x0000002530077211 */ /* 0x082fe200000f16ff */
[----:B------:R-:W-:Y:S02]  /*7b20*/  IMAD.MOV.U32 R48, RZ, RZ, c[0x0][0x22c] ;  /* 0x00008b00ff307624 */ /* 0x000fe400078e00ff */
[----:B------:R-:W-:Y:S01]  /*7b30*/  IMAD.IADD R53, R148, 0x1, R53 ;  /* 0x0000000194357824 */ /* 0x000fe200078e0235 */
[-C--:B---3--:R-:W-:Y:S01]  /*7b40*/  LEA R4, P2, R0, R36.reuse, 0x2 ;  /* 0x0000002400047211 */ /* 0x088fe200078410ff */
[----:B------:R1:W-:Y:S01]  /*7b50*/  RED.E.ADD.F32.FTZ.RN.STRONG.GPU [R6.64], R10 ;  /* 0x0000000a0600798e */ /* 0x0003e2000c10e786 */
[-C--:B------:R-:W-:Y:S01]  /*7b60*/  LEA R8, P0, R2, R36.reuse, 0x2 ;  /* 0x0000002402087211 */ /* 0x080fe200078010ff */
[----:B------:R-:W-:Y:S01]  /*7b70*/  IMAD R48, R48, c[0x0][0x1c0], RZ ;  /* 0x0000700030307a24 */ /* 0x000fe200078e02ff */
[-C--:B------:R-:W-:Y:S01]  /*7b80*/  LEA.HI.X.SX32 R5, R0, R37.reuse, 0x2, P2 ;  /* 0x0000002500057211 */ /* 0x080fe200010f16ff */
[----:B------:R-:W-:Y:S01]  /*7b90*/  IMAD.IADD R54, R148, 0x1, R54 ;  /* 0x0000000194367824 */ /* 0x000fe200078e0236 */
[----:B------:R-:W3:Y:S01]  /*7ba0*/  LDL R0, [R1+0x4] ;  /* 0x0000040001007983 */ /* 0x000ee20000100800 */
[-C--:B----4-:R-:W-:Y:S01]  /*7bb0*/  LEA.HI.X.SX32 R9, R2, R37.reuse, 0x2, P0 ;  /* 0x0000002502097211 */ /* 0x090fe200000f16ff */
[----:B------:R-:W-:Y:S02]  /*7bc0*/  IMAD R48, R48, 0x50, RZ ;  /* 0x0000005030307824 */ /* 0x000fe400078e02ff */
[----:B------:R-:W-:Y:S01]  /*7bd0*/  IMAD.IADD R53, R148, 0x1, R53 ;  /* 0x0000000194357824 */ /* 0x000fe200078e0235 */
[----:B------:R-:W4:Y:S01]  /*7be0*/  LDL R2, [R1] ;  /* 0x0000000001027983 */ /* 0x000f220000100800 */
[-C--:B------:R-:W-:Y:S02]  /*7bf0*/  LEA R46, P6, R54, R36.reuse, 0x2 ;  /* 0x00000024362e7211 */ /* 0x080fe400078c10ff */
[----:B------:R-:W-:Y:S02]  /*7c00*/  IMAD.IADD R53, R148, 0x1, R53 ;  /* 0x0000000194357824 */ /* 0x000fe400078e0235 */
[----:B------:R1:W-:Y:S01]  /*7c10*/  RED.E.ADD.F32.FTZ.RN.STRONG.GPU [R4.64], R11 ;  /* 0x0000000b0400798e */ /* 0x0003e2000c10e786 */
[-C--:B------:R-:W-:Y:S04]  /*7c20*/  LEA.HI.X.SX32 R47, R54, R37.reuse, 0x2, P6 ;  /* 0x00000025362f7211 */ /* 0x080fe800030f16ff */
[----:B------:R1:W-:Y:S02]  /*7c30*/  RED.E.ADD.F32.FTZ.RN.STRONG.GPU [R8.64], R16 ;  /* 0x000000100800798e */ /* 0x0003e4000c10e786 */
[CC--:B-1----:R-:W-:Y:S04]  /*7c40*/  LEA R6, P2, R49.reuse, R36.reuse, 0x2 ;  /* 0x0000002431067211 */ /* 0x0c2fe800078410ff */
[-C--:B------:R-:W-:Y:S01]  /*7c50*/  LEA.HI.X.SX32 R7, R49, R37.reuse, 0x2, P2 ;  /* 0x0000002531077211 */ /* 0x080fe200010f16ff */
[----:B------:R-:W-:Y:S04]  /*7c60*/  IMAD.MOV.U32 R49, RZ, RZ, c[0x0][0x22c] ;  /* 0x00008b00ff317624 */ /* 0x000fe800078e00ff */
[----:B------:R1:W-:Y:S01]  /*7c70*/  RED.E.ADD.F32.FTZ.RN.STRONG.GPU [R6.64], R17 ;  /* 0x000000110600798e */ /* 0x0003e2000c10e786 */
[----:B------:R-:W-:Y:S04]  /*7c80*/  IMAD R49, R49, c[0x0][0x1c0], RZ ;  /* 0x0000700031317a24 */ /* 0x000fe800078e02ff */
[----:B------:R-:W-:Y:S01]  /*7c90*/  IMAD R49, R49, 0x60, RZ ;  /* 0x0000006031317824 */ /* 0x000fe200078e02ff */
[CC--:B------:R-:W-:Y:S04]  /*7ca0*/  LEA R4, P0, R48.reuse, R36.reuse, 0x2 ;  /* 0x0000002430047211 */ /* 0x0c0fe800078010ff */
[-C--:B------:R-:W-:Y:S01]  /*7cb0*/  LEA.HI.X.SX32 R5, R48, R37.reuse, 0x2, P0 ;  /* 0x0000002530057211 */ /* 0x080fe200000f16ff */
[----:B------:R-:W-:Y:S01]  /*7cc0*/  IMAD.MOV.U32 R48, RZ, RZ, c[0x0][0x22c] ;  /* 0x00008b00ff307624 */ /* 0x000fe200078e00ff */
[-C--:B------:R-:W-:Y:S02]  /*7cd0*/  LEA R16, P2, R50, R36.reuse, 0x2 ;  /* 0x0000002432107211 */ /* 0x080fe400078410ff */
[CC--:B------:R-:W-:Y:S01]  /*7ce0*/  LEA R10, P0, R49.reuse, R36.reuse, 0x2 ;  /* 0x00000024310a7211 */ /* 0x0c0fe200078010ff */
[----:B------:R1:W-:Y:S01]  /*7cf0*/  RED.E.ADD.F32.FTZ.RN.STRONG.GPU [R4.64], R18 ;  /* 0x000000120400798e */ /* 0x0003e2000c10e786 */
[----:B------:R-:W-:Y:S02]  /*7d00*/  IMAD R48, R48, c[0x0][0x1c0], RZ ;  /* 0x0000700030307a24 */ /* 0x000fe400078e02ff */
[-C--:B------:R-:W-:Y:S02]  /*7d10*/  LEA.HI.X.SX32 R11, R49, R37.reuse, 0x2, P0 ;  /* 0x00000025310b7211 */ /* 0x080fe400000f16ff */
[----:B------:R-:W-:Y:S05]  /*7d20*/  IMAD R48, R48, 0x68, RZ ;  /* 0x0000006830307824 */ /* 0x000fea00078e02ff */
[-C--:B------:R-:W-:Y:S02]  /*7d30*/  LEA R8, P3, R48, R36.reuse, 0x2 ;  /* 0x0000002430087211 */ /* 0x080fe400078610ff */
[-C--:B-1----:R-:W-:Y:S02]  /*7d40*/  LEA.HI.X.SX32 R17, R50, R37.reuse, 0x2, P2 ;  /* 0x0000002532117211 */ /* 0x082fe400010f16ff */
[-C--:B------:R-:W-:Y:S02]  /*7d50*/  LEA.HI.X.SX32 R9, R48, R37.reuse, 0x2, P3 ;  /* 0x0000002530097211 */ /* 0x080fe400018f16ff */
[CC--:B------:R-:W-:Y:S01]  /*7d60*/  LEA R6, P2, R43.reuse, R36.reuse, 0x2 ;  /* 0x000000242b067211 */ /* 0x0c0fe200078410ff */
[----:B------:R1:W-:Y:S03]  /*7d70*/  RED.E.ADD.F32.FTZ.RN.STRONG.GPU [R16.64], R19 ;  /* 0x000000131000798e */ /* 0x0003e6000c10e786 */
[-C--:B------:R-:W-:Y:S02]  /*7d80*/  LEA.HI.X.SX32 R7, R43, R37.reuse, 0x2, P2 ;  /* 0x000000252b077211 */ /* 0x080fe400010f16ff */
[----:B------:R1:W-:Y:S01]  /*7d90*/  RED.E.ADD.F32.FTZ.RN.STRONG.GPU [R10.64], R12 ;  /* 0x0000000c0a00798e */ /* 0x0003e2000c10e786 */
[-C--:B------:R-:W-:Y:S04]  /*7da0*/  LEA R50, P2, R56, R36.reuse, 0x2 ;  /* 0x0000002438327211 */ /* 0x080fe800078410ff */
[----:B------:R1:W-:Y:S01]  /*7db0*/  RED.E.ADD.F32.FTZ.RN.STRONG.GPU [R8.64], R13 ;  /* 0x0000000d0800798e */ /* 0x0003e2000c10e786 */
[-C--:B------:R-:W-:Y:S02]  /*7dc0*/  LEA R4, P0, R42, R36.reuse, 0x2 ;  /* 0x000000242a047211 */ /* 0x080fe400078010ff */
[-C--:B------:R-:W-:Y:S02]  /*7dd0*/  LEA.HI.X.SX32 R51, R56, R37.reuse, 0x2, P2 ;  /* 0x0000002538337211 */ /* 0x080fe400010f16ff */
[----:B------:R1:W-:Y:S01]  /*7de0*/  RED.E.ADD.F32.FTZ.RN.STRONG.GPU [R6.64], R14 ;  /* 0x0000000e0600798e */ /* 0x0003e2000c10e786 */
[-C--:B------:R-:W-:Y:S02]  /*7df0*/  LEA.HI.X.SX32 R5, R42, R37.reuse, 0x2, P0 ;  /* 0x000000252a057211 */ /* 0x080fe400000f16ff */
[-C--:B------:R-:W-:Y:S02]  /*7e00*/  LEA R48, P0, R55, R36.reuse, 0x2 ;  /* 0x0000002437307211 */ /* 0x080fe400078010ff */
[-C--:B------:R-:W-:Y:S01]  /*7e10*/  LEA R42, P5, R53, R36.reuse, 0x2 ;  /* 0x00000024352a7211 */ /* 0x080fe200078a10ff */
[----:B------:R1:W-:Y:S01]  /*7e20*/  RED.E.ADD.F32.FTZ.RN.STRONG.GPU [R4.64], R15 ;  /* 0x0000000f0400798e */ /* 0x0003e2000c10e786 */
[-C--:B------:R-:W-:Y:S02]  /*7e30*/  LEA.HI.X.SX32 R49, R55, R37.reuse, 0x2, P0 ;  /* 0x0000002537317211 */ /* 0x080fe400000f16ff */
[-C--:B------:R-:W-:Y:S02]  /*7e40*/  LEA.HI.X.SX32 R43, R53, R37.reuse, 0x2, P5 ;  /* 0x00000025352b7211 */ /* 0x080fe400028f16ff */
[----:B------:R-:W-:Y:S01]  /*7e50*/  RED.E.ADD.F32.FTZ.RN.STRONG.GPU [R36.64+0x80], R20 ;  /* 0x000080142400798e */ /* 0x000fe2000c10e786 */
[CC--:B-1----:R-:W-:Y:S04]  /*7e60*/  LEA R16, P0, R252.reuse, R36.reuse, 0x2 ;  /* 0x00000024fc107211 */ /* 0x0c2fe800078010ff */
[----:B------:R-:W-:Y:S01]  /*7e70*/  RED.E.ADD.F32.FTZ.RN.STRONG.GPU [R44.64+0x80], R21 ;  /* 0x000080152c00798e */ /* 0x000fe2000c10e786 */
[-C--:B------:R-:W-:Y:S02]  /*7e80*/  LEA.HI.X.SX32 R17, R252, R37.reuse, 0x2, P0 ;  /* 0x00000025fc117211 */ /* 0x080fe400000f16ff */
[CC--:B------:R-:W-:Y:S02]  /*7e90*/  LEA R12, P5, R250.reuse, R36.reuse, 0x2 ;  /* 0x00000024fa0c7211 */ /* 0x0c0fe400078a10ff */
[----:B------:R-:W-:Y:S02]  /*7ea0*/  RED.E.ADD.F32.FTZ.RN.STRONG.GPU [R50.64], R22 ;  /* 0x000000163200798e */ /* 0x000fe4000c10e786 */
[-C--:B------:R-:W-:Y:S03]  /*7eb0*/  LEA.HI.X.SX32 R13, R250, R37.reuse, 0x2, P5 ;  /* 0x00000025fa0d7211 */ /* 0x080fe600028f16ff */
[----:B------:R-:W-:Y:S01]  /*7ec0*/  RED.E.ADD.F32.FTZ.RN.STRONG.GPU [R48.64], R23 ;  /* 0x000000173000798e */ /* 0x000fe2000c10e786 */
[CC--:B------:R-:W-:Y:S04]  /*7ed0*/  LEA R14, P6, R251.reuse, R36.reuse, 0x2 ;  /* 0x00000024fb0e7211 */ /* 0x0c0fe800078c10ff */
[----:B------:R-:W-:Y:S01]  /*7ee0*/  RED.E.ADD.F32.FTZ.RN.STRONG.GPU [R46.64], R24 ;  /* 0x000000182e00798e */ /* 0x000fe2000c10e786 */
[-C--:B------:R-:W-:Y:S04]  /*7ef0*/  LEA.HI.X.SX32 R15, R251, R37.reuse, 0x2, P6 ;  /* 0x00000025fb0f7211 */ /* 0x080fe800030f16ff */
[----:B------:R-:W-:Y:S05]  /*7f00*/  RED.E.ADD.F32.FTZ.RN.STRONG.GPU [R42.64], R25 ;  /* 0x000000192a00798e */ /* 0x000fea000c10e786 */
[----:B------:R-:W-:Y:S01]  /*7f10*/  LDSM.16.MT88.4 R20, [R3+0x14800] ;  /* 0x014800000314783b */ /* 0x000fe20000004200 */
[CC--:B--2---:R-:W-:Y:S04]  /*7f20*/  LEA R40, P4, R52.reuse, R36.reuse, 0x2 ;  /* 0x0000002434287211 */ /* 0x0c4fe800078810ff */
[-C--:B------:R-:W-:Y:S02]  /*7f30*/  LEA.HI.X.SX32 R41, R52, R37.reuse, 0x2, P4 ;  /* 0x0000002534297211 */ /* 0x080fe400020f16ff */
[CC--:B------:R-:W-:Y:S03]  /*7f40*/  LEA R10, P4, R249.reuse, R36.reuse, 0x2 ;  /* 0x00000024f90a7211 */ /* 0x0c0fe600078810ff */
[----:B------:R-:W-:Y:S01]  /*7f50*/  RED.E.ADD.F32.FTZ.RN.STRONG.GPU [R40.64], R26 ;  /* 0x0000001a2800798e */ /* 0x000fe2000c10e786 */
[-C--:B------:R-:W-:Y:S02]  /*7f60*/  LEA.HI.X.SX32 R11, R249, R37.reuse, 0x2, P4 ;  /* 0x00000025f90b7211 */ /* 0x080fe400020f16ff */
[CC--:B---3--:R-:W-:Y:S04]  /*7f70*/  LEA R38, P3, R0.reuse, R36.reuse, 0x2 ;  /* 0x0000002400267211 */ /* 0x0c8fe800078610ff */
[-C--:B------:R-:W-:Y:S01]  /*7f80*/  LEA.HI.X.SX32 R39, R0, R37.reuse, 0x2, P3 ;  /* 0x0000002500277211 */ /* 0x080fe200018f16ff */
[----:B------:R-:W-:Y:S01]  /*7f90*/  IMAD.IADD R0, R147, 0x1, R247 ;  /* 0x0000000193007824 */ /* 0x000fe200078e02f7 */
[-C--:B----4-:R-:W-:Y:S02]  /*7fa0*/  LEA R18, P2, R2, R36.reuse, 0x2 ;  /* 0x0000002402127211 */ /* 0x090fe400078410ff */
[-C--:B------:R-:W-:Y:S01]  /*7fb0*/  LEA R8, P3, R248, R36.reuse, 0x2 ;  /* 0x00000024f8087211 */ /* 0x080fe200078610ff */
[----:B------:R-:W-:Y:S01]  /*7fc0*/  RED.E.ADD.F32.FTZ.RN.STRONG.GPU [R38.64], R27 ;  /* 0x0000001b2600798e */ /* 0x000fe2000c10e786 */
[-C--:B------:R-:W-:Y:S02]  /*7fd0*/  LEA.HI.X.SX32 R19, R2, R37.reuse, 0x2, P2 ;  /* 0x0000002502137211 */ /* 0x080fe400010f16ff */
[-C--:B------:R-:W-:Y:S02]  /*7fe0*/  LEA.HI.X.SX32 R9, R248, R37.reuse, 0x2, P3 ;  /* 0x00000025f8097211 */ /* 0x080fe400018f16ff */
[CC--:B------:R-:W-:Y:S01]  /*7ff0*/  LEA R6, P2, R247.reuse, R36.reuse, 0x2 ;  /* 0x00000024f7067211 */ /* 0x0c0fe200078410ff */
[----:B------:R-:W-:Y:S01]  /*8000*/  RED.E.ADD.F32.FTZ.RN.STRONG.GPU [R18.64], R32 ;  /* 0x000000201200798e */ /* 0x000fe2000c10e786 */
[C---:B------:R-:W-:Y:S02]  /*8010*/  LEA R4, P0, R0.reuse, R36, 0x2 ;  /* 0x0000002400047211 */ /* 0x040fe400078010ff */
[-C--:B------:R-:W-:Y:S02]  /*8020*/  LEA.HI.X.SX32 R7, R247, R37.reuse, 0x2, P2 ;  /* 0x00000025f7077211 */ /* 0x080fe400010f16ff */
[----:B------:R-:W-:Y:S01]  /*8030*/  RED.E.ADD.F32.FTZ.RN.STRONG.GPU [R16.64], R33 ;  /* 0x000000211000798e */ /* 0x000fe2000c10e786 */
[----:B------:R-:W-:Y:S01]  /*8040*/  LEA.HI.X.SX32 R5, R0, R37, 0x2, P0 ;  /* 0x0000002500057211 */ /* 0x000fe200000f16ff */
[----:B------:R-:W-:Y:S01]  /*8050*/  IMAD.MOV.U32 R0, RZ, RZ, 0x40 ;  /* 0x00000040ff007424 */ /* 0x000fe200078e00ff */
[----:B------:R-:W-:Y:S01]  /*8060*/  PLOP3.LUT P0, PT, PT, PT, UP1, 0x80, 0x0 ;  /* 0x000000000000781c */ /* 0x000fe20003f0f018 */
[----:B------:R-:W-:Y:S01]  /*8070*/  @UP5 UIADD3 UR11, UP1, UR11, -0x200, URZ ;  /* 0xfffffe000b0b5890 */ /* 0x000fe2000ff3e03f */
[----:B------:R-:W-:Y:S01]  /*8080*/  RED.E.ADD.F32.FTZ.RN.STRONG.GPU [R14.64], R34 ;  /* 0x000000220e00798e */ /* 0x000fe2000c10e786 */
[----:B------:R-:W-:Y:S01]  /*8090*/  ISETP.LT.AND P2, PT, RZ, UR5, PT ;  /* 0x00000005ff007c0c */ /* 0x000fe2000bf41270 */
[----:B------:R-:W-:Y:S01]  /*80a0*/  UMOV UR5, UR12 ;  /* 0x0000000c00057c82 */ /* 0x000fe20008000000 */
[----:B------:R-:W-:Y:S01]  /*80b0*/  SEL R177, R0, 0xffffffc0, !P1 ;  /* 0xffffffc000b17807 */ /* 0x000fe20004800000 */
[----:B------:R-:W-:Y:S01]  /*80c0*/  @UP5 UIADD3.X UR10, UR10, -0x1, URZ, UP1, !UPT ;  /* 0xffffffff0a0a5890 */ /* 0x000fe20008ffe43f */
[----:B------:R-:W-:Y:S03]  /*80d0*/  RED.E.ADD.F32.FTZ.RN.STRONG.GPU [R12.64], R35 ;  /* 0x000000230c00798e */ /* 0x000fe6000c10e786 */
[----:B------:R-:W-:Y:S02]  /*80e0*/  IMAD.IADD R0, R177, 0x1, R176 ;  /* 0x00000001b1007824 */ /* 0x000fe400078e02b0 */
[----:B------:R-:W-:Y:S05]  /*80f0*/  RED.E.ADD.F32.FTZ.RN.STRONG.GPU [R10.64], R28 ;  /* 0x0000001c0a00798e */ /* 0x000fea000c10e786 */
[----:B------:R-:W-:Y:S05]  /*8100*/  RED.E.ADD.F32.FTZ.RN.STRONG.GPU [R8.64], R29 ;  /* 0x0000001d0800798e */ /* 0x000fea000c10e786 */
[----:B------:R-:W-:Y:S05]  /*8110*/  RED.E.ADD.F32.FTZ.RN.STRONG.GPU [R6.64], R30 ;  /* 0x0000001e0600798e */ /* 0x000fea000c10e786 */
[----:B------:R-:W-:Y:S05]  /*8120*/  LDSM.16.MT88.4 R8, [R176] ;  /* 0x00000000b008783b */ /* 0x000fea0000004200 */
[----:B------:R-:W-:Y:S05]  /*8130*/  RED.E.ADD.F32.FTZ.RN.STRONG.GPU [R4.64], R31 ;  /* 0x0000001f0400798e */ /* 0x000fea000c10e786 */
[----:B------:R-:W1:Y:S05]  /*8140*/  LDSM.16.MT88.4 R4, [R3+0x14000] ;  /* 0x014000000304783b */ /* 0x000e6a0000004200 */
[----:B------:R-:W2:Y:S05]  /*8150*/  LDSM.16.MT88.4 R12, [R3+0x18000] ;  /* 0x01800000030c783b */ /* 0x000eaa0000004200 */
[----:B------:R-:W3:Y:S05]  /*8160*/  LDSM.16.MT88.4 R16, [R0] ;  /* 0x000000000010783b */ /* 0x000eea0000004200 */
[----:B------:R-:W4:Y:S05]  /*8170*/  LDSM.16.MT88.4 R24, [R176+0x800] ;  /* 0x00080000b018783b */ /* 0x000f2a0000004200 */
[----:B------:R-:W3:Y:S05]  /*8180*/  LDSM.16.MT88.4 R32, [R3+0x18800] ;  /* 0x018800000320783b */ /* 0x000eea0000004200 */
[----:B------:R-:W3:Y:S05]  /*8190*/  LDSM.16.MT88.4 R28, [R0+0x800] ;  /* 0x00080000001c783b */ /* 0x000eea0000004200 */
[----:B------:R-:W-:Y:S05]  /*81a0*/  LDSM.16.MT88.4 R36, [R3+0x19000] ;  /* 0x019000000324783b */ /* 0x000fea0000004200 */
[----:B------:R-:W-:Y:S01]  /*81b0*/  LDSM.16.MT88.4 R40, [R0+0x1000] ;  /* 0x001000000028783b */ /* 0x000fe20000004200 */
        /* <DEDUP_REMOVED lines=10> */
[----:B------:R-:W-:Y:S05]  /*8260*/  LDSM.16.MT88.4 R4, [R3+0x15800] ;  /* 0x015800000304783b */ /* 0x000fea0000004200 */
[----:B------:R-:W2:Y:S02]  /*8270*/  LDSM.16.MT88.4 R16, [R176+0x1800] ;  /* 0x00180000b010783b */ /* 0x000ea40000004200 */
        /* <DEDUP_REMOVED lines=10> */
[----:B------:R-:W-:Y:S05]  /*8320*/  LDSM.16.MT88.4 R20, [R176+0x2000] ;  /* 0x00200000b014783b */ /* 0x000fea0000004200 */
[----:B------:R-:W-:Y:S02]  /*8330*/  LDSM.16.MT88.4 R28, [R3+0x1a000] ;  /* 0x01a00000031c783b */ /* 0x000fe40000004200 */
[-C--:B-1----:R-:W-:Y:S08]  /*8340*/  HMMA.16816.F32.BF16 R100, R8, R12.reuse, R100 ;  /* 0x0000000c0864723c */ /* 0x082ff00000041864 */
[C---:B------:R-:W-:Y:S08]  /*8350*/  HMMA.16816.F32.BF16 R104, R36.reuse, R12, R104 ;  /* 0x0000000c2468723c */ /* 0x040ff00000041868 */
[-C--:B------:R-:W-:Y:S08]  /*8360*/  HMMA.16816.F32.BF16 R108, R36, R14.reuse, R108 ;  /* 0x0000000e246c723c */ /* 0x080ff0000004186c */
[C---:B------:R-:W-:Y:S01]  /*8370*/  HMMA.16816.F32.BF16 R112, R8.reuse, R14, R112 ;  /* 0x0000000e0870723c */ /* 0x040fe20000041870 */
[----:B------:R-:W1:Y:S07]  /*8380*/  LDSM.16.MT88.4 R12, [R3+0x16000] ;  /* 0x01600000030c783b */ /* 0x000e6e0000004200 */
[-C--:B------:R-:W-:Y:S08]  /*8390*/  HMMA.16816.F32.BF16 R116, R8, R40.reuse, R116 ;  /* 0x000000280874723c */ /* 0x080ff00000041874 */
[C---:B------:R-:W-:Y:S08]  /*83a0*/  HMMA.16816.F32.BF16 R120, R36.reuse, R40, R120 ;  /* 0x000000282478723c */ /* 0x040ff00000041878 */
[-C--:B------:R-:W-:Y:S01]  /*83b0*/  HMMA.16816.F32.BF16 R124, R36, R42.reuse, R124 ;  /* 0x0000002a247c723c */ /* 0x080fe2000004187c */
[----:B------:R-:W1:Y:S07]  /*83c0*/  LDSM.16.MT88.4 R36, [R0+0x2000] ;  /* 0x002000000024783b */ /* 0x000e6e0000004200 */
[----:B------:R-:W-:Y:S01]  /*83d0*/  HMMA.16816.F32.BF16 R128, R8, R42, R128 ;  /* 0x0000002a0880723c */ /* 0x000fe20000041880 */
[----:B------:R-:W-:Y:S05]  /*83e0*/  LDSM.16.MT88.4 R8, [R3+0x16800] ;  /* 0x016800000308783b */ /* 0x000fea0000004200 */
[----:B------:R-:W-:Y:S02]  /*83f0*/  LDSM.16.MT88.4 R40, [R0+0x2800] ;  /* 0x002800000028783b */ /* 0x000fe40000004200 */
[-C--:B--2---:R-:W-:Y:S08]  /*8400*/  HMMA.16816.F32.BF16 R100, R4, R16.reuse, R100 ;  /* 0x000000100464723c */ /* 0x084ff00000041864 */
[C---:B---3--:R-:W-:Y:S08]  /*8410*/  HMMA.16816.F32.BF16 R104, R24.reuse, R16, R104 ;  /* 0x000000101868723c */ /* 0x048ff00000041868 */
[-C--:B------:R-:W-:Y:S08]  /*8420*/  HMMA.16816.F32.BF16 R108, R24, R18.reuse, R108 ;  /* 0x00000012186c723c */ /* 0x080ff0000004186c */
[C---:B------:R-:W-:Y:S01]  /*8430*/  HMMA.16816.F32.BF16 R112, R4.reuse, R18, R112 ;  /* 0x000000120470723c */ /* 0x040fe20000041870 */
[----:B------:R-:W2:Y:S07]  /*8440*/  LDSM.16.MT88.4 R16, [R176+0x2800] ;  /* 0x00280000b010783b */ /* 0x000eae0000004200 */
[-C--:B----4-:R-:W-:Y:S08]  /*8450*/  HMMA.16816.F32.BF16 R116, R4, R32.reuse, R116 ;  /* 0x000000200474723c */ /* 0x090ff00000041874 */
[C---:B------:R-:W-:Y:S08]  /*8460*/  HMMA.16816.F32.BF16 R120, R24.reuse, R32, R120 ;  /* 0x000000201878723c */ /* 0x040ff00000041878 */
[-C--:B------:R-:W-:Y:S01]  /*8470*/  HMMA.16816.F32.BF16 R124, R24, R34.reuse, R124 ;  /* 0x00000022187c723c */ /* 0x080fe2000004187c */
[----:B------:R-:W3:Y:S07]  /*8480*/  LDSM.16.MT88.4 R24, [R3+0x1a800] ;  /* 0x01a800000318783b */ /* 0x000eee0000004200 */
        /* <DEDUP_REMOVED lines=11> */
[----:B------:R-:W4:Y:S07]  /*8540*/  LDSM.16.MT88.4 R28, [R3+0x1b000] ;  /* 0x01b00000031c783b */ /* 0x000f2e0000004200 */
[----:B------:R-:W-:Y:S01]  /*8550*/  HMMA.16816.F32.BF16 R128, R12, R38, R128 ;  /* 0x000000260c80723c */ /* 0x000fe20000041880 */
[----:B------:R-:W-:Y:S05]  /*8560*/  LDSM.16.MT88.4 R12, [R3+0x17800] ;  /* 0x01780000030c783b */ /* 0x000fea0000004200 */
[----:B------:R1:W-:Y:S02]  /*8570*/  LDSM.16.MT88.4 R36, [R0+0x3800] ;  /* 0x003800000024783b */ /* 0x0003e40000004200 */
[-C--:B--2---:R-:W-:Y:S08]  /*8580*/  HMMA.16816.F32.BF16 R100, R8, R16.reuse, R100 ;  /* 0x000000100864723c */ /* 0x084ff00000041864 */
[C---:B---3--:R-:W-:Y:S08]  /*8590*/  HMMA.16816.F32.BF16 R104, R24.reuse, R16, R104 ;  /* 0x000000101868723c */ /* 0x048ff00000041868 */
[-C--:B------:R-:W-:Y:S04]  /*85a0*/  HMMA.16816.F32.BF16 R108, R24, R18.reuse, R108 ;  /* 0x00000012186c723c */ /* 0x080fe8000004186c */
[C---:B-1----:R-:W-:Y:S02]  /*85b0*/  IADD3 R0, R176.reuse, -0x4000, RZ ;  /* 0xffffc000b0007810 */ /* 0x042fe40007ffe0ff */
[----:B------:R-:W-:Y:S02]  /*85c0*/  @P0 IADD3 R0, R176, 0x4000, RZ ;  /* 0x00004000b0000810 */ /* 0x000fe40007ffe0ff */
[C---:B------:R-:W-:Y:S01]  /*85d0*/  HMMA.16816.F32.BF16 R112, R8.reuse, R18, R112 ;  /* 0x000000120870723c */ /* 0x040fe20000041870 */
[----:B------:R1:W2:Y:S07]  /*85e0*/  LDSM.16.MT88.4 R16, [R176+0x3800] ;  /* 0x00380000b010783b */ /* 0x0002ae0000004200 */
[-C--:B------:R-:W-:Y:S08]  /*85f0*/  HMMA.16816.F32.BF16 R116, R8, R40.reuse, R116 ;  /* 0x000000280874723c */ /* 0x080ff00000041874 */
[C---:B------:R-:W-:Y:S08]  /*8600*/  HMMA.16816.F32.BF16 R120, R24.reuse, R40, R120 ;  /* 0x000000281878723c */ /* 0x040ff00000041878 */
[-C--:B------:R-:W-:Y:S01]  /*8610*/  HMMA.16816.F32.BF16 R124, R24, R42.reuse, R124 ;  /* 0x0000002a187c723c */ /* 0x080fe2000004187c */
[----:B------:R-:W3:Y:S03]  /*8620*/  LDSM.16.MT88.4 R24, [R3+0x1b800] ;  /* 0x01b800000318783b */ /* 0x000ee60000004200 */
[----:B-1----:R-:W-:Y:S04]  /*8630*/  IMAD.MOV.U32 R176, RZ, RZ, R0 ;  /* 0x000000ffffb07224 */ /* 0x002fe800078e0000 */
[----:B------:R-:W-:Y:S08]  /*8640*/  HMMA.16816.F32.BF16 R128, R8, R42, R128 ;  /* 0x0000002a0880723c */ /* 0x000ff00000041880 */
[-C--:B------:R-:W-:Y:S08]  /*8650*/  HMMA.16816.F32.BF16 R100, R4, R20.reuse, R100 ;  /* 0x000000140464723c */ /* 0x080ff00000041864 */
[C---:B----4-:R-:W-:Y:S08]  /*8660*/  HMMA.16816.F32.BF16 R104, R28.reuse, R20, R104 ;  /* 0x000000141c68723c */ /* 0x050ff00000041868 */
        /* <DEDUP_REMOVED lines=15> */
[----:B------:R-:W2:Y:S04]  /*8760*/  LDL R54, [R1+0x28] ;  /* 0x0000280001367983 */ /* 0x000ea80000100800 */
[----:B------:R-:W3:Y:S04]  /*8770*/  LDL R56, [R1+0x58] ;  /* 0x0000580001387983 */ /* 0x000ee80000100800 */
[----:B------:R-:W4:Y:S04]  /*8780*/  LDL R55, [R1+0x44] ;  /* 0x0000440001377983 */ /* 0x000f280000100800 */
        /* <DEDUP_REMOVED lines=9> */
[----:B------:R-:W4:Y:S01]  /*8820*/  LDL R44, [R1+0x48] ;  /* 0x00004800012c7983 */ /* 0x000f220000100800 */
[----:B------:R-:W-:-:S02]  /*8830*/  FMUL.FTZ R100, R100, c[0x0][0x2e0] ;  /* 0x0000b80064647a20 */ /* 0x000fc40000410000 */
[----:B------:R-:W-:Y:S02]  /*8840*/  FMUL.FTZ R17, R101, c[0x0][0x2e0] ;  /* 0x0000b80065117a20 */ /* 0x000fe40000410000 */
[----:B------:R-:W-:Y:S02]  /*8850*/  FMUL.FTZ R102, R102, c[0x0][0x2e0] ;  /* 0x0000b80066667a20 */ /* 0x000fe40000410000 */
[----:B------:R-:W-:Y:S02]  /*8860*/  FMUL.FTZ R16, R103, c[0x0][0x2e0] ;  /* 0x0000b80067107a20 */ /* 0x000fe40000410000 */
[----:B------:R-:W-:Y:S02]  /*8870*/  FMUL.FTZ R112, R112, c[0x0][0x2e0] ;  /* 0x0000b80070707a20 */ /* 0x000fe40000410000 */
[----:B------:R-:W-:Y:S02]  /*8880*/  FMUL.FTZ R13, R113, c[0x0][0x2e0] ;  /* 0x0000b800710d7a20 */ /* 0x000fe40000410000 */
[----:B------:R-:W-:-:S02]  /*8890*/  FMUL.FTZ R114, R114, c[0x0][0x2e0] ;  /* 0x0000b80072727a20 */ /* 0x000fc40000410000 */
[----:B------:R-:W-:Y:S01]  /*88a0*/  FMUL.FTZ R12, R115, c[0x0][0x2e0] ;  /* 0x0000b800730c7a20 */ /* 0x000fe20000410000 */
[----:B------:R-:W-:Y:S01]  /*88b0*/  F2FP.BF16.PACK_AB R17, R17, R100 ;  /* 0x000000641111723e */ /* 0x000fe200000010ff */
[----:B------:R-:W-:Y:S01]  /*88c0*/  BAR.SYNC.DEFER_BLOCKING 0x0 ;  /* 0x0000000000007b1d */ /* 0x000fe20000010000 */
[----:B------:R-:W-:Y:S02]  /*88d0*/  FMUL.FTZ R104, R104, c[0x0][0x2e0] ;  /* 0x0000b80068687a20 */ /* 0x000fe40000410000 */
[----:B------:R-:W-:Y:S01]  /*88e0*/  FMUL.FTZ R15, R105, c[0x0][0x2e0] ;  /* 0x0000b800690f7a20 */ /* 0x000fe20000410000 */
[----:B------:R-:W-:Y:S01]  /*88f0*/  F2FP.BF16.PACK_AB R16, R16, R102 ;  /* 0x000000661010723e */ /* 0x000fe200000010ff */
[----:B------:R-:W-:Y:S02]  /*8900*/  FMUL.FTZ R106, R106, c[0x0][0x2e0] ;  /* 0x0000b8006a6a7a20 */ /* 0x000fe40000410000 */
[----:B------:R-:W-:Y:S01]  /*8910*/  FMUL.FTZ R14, R107, c[0x0][0x2e0] ;  /* 0x0000b8006b0e7a20 */ /* 0x000fe20000410000 */
[----:B------:R-:W-:Y:S01]  /*8920*/  F2FP.BF16.PACK_AB R13, R13, R112 ;  /* 0x000000700d0d723e */ /* 0x000fe200000010ff */
[----:B------:R-:W-:-:S02]  /*8930*/  FMUL.FTZ R108, R108, c[0x0][0x2e0] ;  /* 0x0000b8006c6c7a20 */ /* 0x000fc40000410000 */
[----:B------:R-:W-:Y:S01]  /*8940*/  FMUL.FTZ R11, R109, c[0x0][0x2e0] ;  /* 0x0000b8006d0b7a20 */ /* 0x000fe20000410000 */
[----:B------:R-:W-:Y:S01]  /*8950*/  F2FP.BF16.PACK_AB R12, R12, R114 ;  /* 0x000000720c0c723e */ /* 0x000fe200000010ff */
        /* <DEDUP_REMOVED lines=26> */
[----:B------:R-:W-:Y:S02]  /*8b00*/  F2FP.BF16.PACK_AB R7, R7, R120 ;  /* 0x000000780707723e */ /* 0x000fe400000010ff */
[----:B------:R-:W-:Y:S02]  /*8b10*/  F2FP.BF16.PACK_AB R68, R69, R68 ;  /* 0x000000444544723e */ /* 0x000fe400000010ff */
[----:B------:R-:W-:Y:S02]  /*8b20*/  F2FP.BF16.PACK_AB R70, R71, R70 ;  /* 0x000000464746723e */ /* 0x000fe400000010ff */
[----:B------:R-:W-:Y:S02]  /*8b30*/  F2FP.BF16.PACK_AB R80, R81, R80 ;  /* 0x000000505150723e */ /* 0x000fe400000010ff */
[----:B------:R-:W-:Y:S02]  /*8b40*/  F2FP.BF16.PACK_AB R82, R83, R82 ;  /* 0x000000525352723e */ /* 0x000fe400000010ff */
[----:B------:R-:W-:-:S02]  /*8b50*/  F2FP.BF16.PACK_AB R72, R73, R72 ;  /* 0x000000484948723e */ /* 0x000fc400000010ff */
        /* <DEDUP_REMOVED lines=8> */
[----:B------:R-:W-:Y:S01]  /*8be0*/  F2FP.BF16.PACK_AB R90, R91, R90 ;  /* 0x0000005a5b5a723e */ /* 0x000fe200000010ff */
[----:B------:R-:W-:Y:S01]  /*8bf0*/  UISETP.NE.AND UP0, UPT, UR22, -0x1, UPT ;  /* 0xffffffff1600788c */ /* 0x000fe2000bf05270 */
[----:B------:R-:W-:Y:S01]  /*8c00*/  F2FP.BF16.PACK_AB R6, R6, R122 ;  /* 0x0000007a0606723e */ /* 0x000fe200000010ff */
[----:B------:R-:W-:Y:S01]  /*8c10*/  ULDC.64 UR10, c[0x0][0x3a0] ;  /* 0x0000e800000a7ab9 */ /* 0x000fe20000000a00 */
[----:B------:R-:W-:Y:S02]  /*8c20*/  F2FP.BF16.PACK_AB R2, R2, R124 ;  /* 0x0000007c0202723e */ /* 0x000fe400000010ff */
[----:B------:R-:W-:-:S02]  /*8c30*/  F2FP.BF16.PACK_AB R0, R0, R126 ;  /* 0x0000007e0000723e */ /* 0x000fc400000010ff */
[----:B------:R-:W-:Y:S02]  /*8c40*/  F2FP.BF16.PACK_AB R92, R93, R92 ;  /* 0x0000005c5d5c723e */ /* 0x000fe400000010ff */
[----:B------:R-:W-:Y:S02]  /*8c50*/  F2FP.BF16.PACK_AB R94, R95, R94 ;  /* 0x0000005e5f5e723e */ /* 0x000fe400000010ff */
[----:B------:R-:W-:Y:S01]  /*8c60*/  PLOP3.LUT P0, PT, PT, PT, UP0, 0x80, 0x0 ;  /* 0x000000000000781c */ /* 0x000fe20003f0f008 */
[----:B------:R-:W-:-:S04]  /*8c70*/  @UP0 UIADD3 UR5, UR14, UR22, URZ ;  /* 0x000000160e050290 */ /* 0x000fc8000fffe03f */
[----:B------:R-:W-:-:S04]  /*8c80*/  @UP0 UIMAD.WIDE.U32 UR8, UR5, UR10, URZ ;  /* 0x0000000a050802a5 */ /* 0x000fc8000f8e003f */
[----:B------:R-:W-:-:S03]  /*8c90*/  @UP0 UIMAD UR16, UR5, UR11, UR9 ;  /* 0x0000000b051002a4 */ /* 0x000fc6000f8e0209 */
[----:B------:R-:W-:Y:S01]  /*8ca0*/  @UP0 UMOV UR15, UR8 ;  /* 0x00000008000f0c82 */ /* 0x000fe20008000000 */
[----:B--2---:R1:W-:Y:S04]  /*8cb0*/  STS [R54], R17 ;  /* 0x0000001136007388 */ /* 0x0043e80000000800 */
[----:B------:R1:W-:Y:S04]  /*8cc0*/  STS [R54+0x400], R16 ;  /* 0x0004001036007388 */ /* 0x0003e80000000800 */
[----:B---3--:R1:W-:Y:S04]  /*8cd0*/  STS [R56], R13 ;  /* 0x0000000d38007388 */ /* 0x0083e80000000800 */
[----:B----4-:R1:W-:Y:S04]  /*8ce0*/  STS [R55], R12 ;  /* 0x0000000c37007388 */ /* 0x0103e80000000800 */
[----:B------:R1:W-:Y:S04]  /*8cf0*/  STS [R54+0x2000], R15 ;  /* 0x0020000f36007388 */ /* 0x0003e80000000800 */
[----:B------:R1:W-:Y:S04]  /*8d00*/  STS [R54+0x2400], R14 ;  /* 0x0024000e36007388 */ /* 0x0003e80000000800 */
[----:B------:R1:W-:Y:S04]  /*8d10*/  STS [R53], R11 ;  /* 0x0000000b35007388 */ /* 0x0003e80000000800 */
        /* <DEDUP_REMOVED lines=26> */
[----:B------:R-:W-:Y:S02]  /*8ec0*/  USHF.R.S32.HI UR5, URZ, 0x1f, UR14 ;  /* 0x0000001f3f057899 */ /* 0x000fe4000801140e */
[----:B------:R-:W-:-:S02]  /*8ed0*/  ULDC.64 UR10, c[0x0][0x3a0] ;  /* 0x0000e800000a7ab9 */ /* 0x000fc40000000a00 */
[----:B------:R-:W-:Y:S02]  /*8ee0*/  UIMAD UR5, UR5, UR10, URZ ;  /* 0x0000000a050572a4 */ /* 0x000fe4000f8e023f */
[----:B------:R-:W-:Y:S02]  /*8ef0*/  UIMAD.WIDE.U32 UR8, UR14, UR10, URZ ;  /* 0x0000000a0e0872a5 */ /* 0x000fe4000f8e003f */
[----:B------:R-:W-:Y:S02]  /*8f00*/  UIMAD UR11, UR14, UR11, UR5 ;  /* 0x0000000b0e0b72a4 */ /* 0x000fe4000f8e0205 */
[----:B------:R-:W-:Y:S02]  /*8f10*/  USHF.R.S32.HI UR15, URZ, 0x1f, UR32 ;  /* 0x0000001f3f0f7899 */ /* 0x000fe40008011420 */
[----:B------:R-:W-:Y:S02]  /*8f20*/  UIADD3 UR9, UR9, UR11, URZ ;  /* 0x0000000b09097290 */ /* 0x000fe4000fffe03f */
[----:B------:R-:W-:-:S02]  /*8f30*/  ULDC.64 UR12, c[0x0][0x388] ;  /* 0x0000e200000c7ab9 */ /* 0x000fc40000000a00 */
[----:B------:R-:W-:Y:S02]  /*8f40*/  UIMAD UR5, UR15, UR12, URZ ;  /* 0x0000000c0f0572a4 */ /* 0x000fe4000f8e023f */
[----:B------:R-:W-:Y:S02]  /*8f50*/  UIMAD.WIDE.U32 UR8, UR32, UR12, UR8 ;  /* 0x0000000c200872a5 */ /* 0x000fe4000f8e0008 */
[----:B------:R-:W-:-:S04]  /*8f60*/  UIMAD UR5, UR32, UR13, UR5 ;  /* 0x0000000d200572a4 */ /* 0x000fc8000f8e0205 */
[----:B------:R-:W-:Y:S02]  /*8f70*/  UIADD3 UR16, UR9, UR5, URZ ;  /* 0x0000000509107290 */ /* 0x000fe4000fffe03f */
[----:B------:R-:W-:Y:S02]  /*8f80*/  UMOV UR15, UR8 ;  /* 0x00000008000f7c82 */ /* 0x000fe40008000000 */
.L_x_398:
        /* <DEDUP_REMOVED lines=9> */
[----:B------:R-:W-:Y:S02]  /*9020*/  UIMAD.WIDE.U32 UR8, UR14, UR10, URZ ;  /* 0x0000000a0e0872a5 */ /* 0x000fe4000f8e003f */
[----:B------:R-:W-:Y:S02]  /*9030*/  UIMAD UR11, UR14, UR11, UR5 ;  /* 0x0000000b0e0b72a4 */ /* 0x000fe4000f8e0205 */
[----:B------:R-:W-:-:S02]  /*9040*/  USHF.R.S32.HI UR17, URZ, 0x1f, UR32 ;  /* 0x0000001f3f117899 */ /* 0x000fc40008011420 */
[----:B------:R-:W-:Y:S02]  /*9050*/  UIADD3 UR9, UR9, UR11, URZ ;  /* 0x0000000b09097290 */ /* 0x000fe4000fffe03f */
[----:B------:R-:W-:Y:S02]  /*9060*/  ULDC.64 UR12, c[0x0][0x390] ;  /* 0x0000e400000c7ab9 */ /* 0x000fe40000000a00 */
[----:B------:R-:W-:Y:S02]  /*9070*/  UIMAD UR5, UR17, UR12, URZ ;  /* 0x0000000c110572a4 */ /* 0x000fe4000f8e023f */
[----:B------:R-:W-:Y:S02]  /*9080*/  UIMAD.WIDE.U32 UR8, UR32, UR12, UR8 ;  /* 0x0000000c200872a5 */ /* 0x000fe4000f8e0008 */
[----:B------:R-:W-:-:S04]  /*9090*/  UIMAD UR5, UR32, UR13, UR5 ;  /* 0x0000000d200572a4 */ /* 0x000fc8000f8e0205 */
[----:B------:R-:W-:Y:S02]  /*90a0*/  UIADD3 UR12, UR9, UR5, URZ ;  /* 0x00000005090c7290 */ /* 0x000fe4000fffe03f */
[----:B------:R-:W-:Y:S02]  /*90b0*/  UMOV UR11, UR8 ;  /* 0x00000008000b7c82 */ /* 0x000fe40008000000 */
.L_x_399:
[----:B-1----:R-:W1:Y:S01]  /*90c0*/  S2R R4, SR_TID.X ;  /* 0x0000000000047919 */ /* 0x002e620000002100 */
[----:B------:R-:W-:Y:S01]  /*90d0*/  USHF.L.U32 UR5, UR20, 0x7, URZ ;  /* 0x0000000714057899 */ /* 0x000fe2000800063f */
[----:B------:R-:W-:Y:S01]  /*90e0*/  BSSY B0, `(.L_x_400) ;  /* 0x000002e000007945 */ /* 0x000fe20003800000 */
[----:B------:R-:W-:Y:S01]  /*90f0*/  ULDC.64 UR8, c[0x0][0x3a0] ;  /* 0x0000e80000087ab9 */ /* 0x000fe20000000a00 */
[----:B------:R-:W-:Y:S01]  /*9100*/  BAR.SYNC.DEFER_BLOCKING 0x0 ;  /* 0x0000000000007b1d */ /* 0x000fe20000010000 */
[----:B------:R-:W-:Y:S02]  /*9110*/  USHF.R.S32.HI UR10, URZ, 0x1f, UR5 ;  /* 0x0000001f3f0a7899 */ /* 0x000fe40008011405 */
[----:B------:R-:W-:Y:S01]  /*9120*/  IMAD.U32 R13, RZ, RZ, UR5 ;  /* 0x00000005ff0d7e24 */ /* 0x000fe2000f8e00ff */
[----:B------:R-:W-:-:S02]  /*9130*/  UIMAD UR4, UR20, -0x80, UR4 ;  /* 0xffffff80140478a4 */ /* 0x000fc4000f8e0204 */
[----:B------:R-:W-:Y:S02]  /*9140*/  UIMAD UR8, UR10, UR8, URZ ;  /* 0x000000080a0872a4 */ /* 0x000fe4000f8e023f */
[----:B------:R-:W-:Y:S02]  /*9150*/  USHF.R.S32.HI UR13, URZ, 0x1f, UR37 ;  /* 0x0000001f3f0d7899 */ /* 0x000fe40008011425 */
[----:B------:R-:W-:Y:S01]  /*9160*/  UIMAD UR8, UR5, UR9, UR8 ;  /* 0x00000009050872a4 */ /* 0x000fe2000f8e0208 */
[----:B-1----:R-:W-:-:S04]  /*9170*/  SHF.R.S32.HI R2, RZ, 0x1f, R4 ;  /* 0x0000001fff027819 */ /* 0x002fc80000011404 */
[----:B------:R-:W-:Y:S01]  /*9180*/  LEA.HI R2, R2, R4, RZ, 0x3 ;  /* 0x0000000402027211 */ /* 0x000fe200078f18ff */
[----:B------:R1:W2:Y:S03]  /*9190*/  LDS.128 R20, [R146+0xd000] ;  /* 0x00d0000092147984 */ /* 0x0002a60000000c00 */
[----:B------:R-:W-:Y:S01]  /*91a0*/  LOP3.LUT R0, R2, 0xfffffff8, RZ, 0xc0, !PT ;  /* 0xfffffff802007812 */ /* 0x000fe200078ec0ff */
[----:B------:R1:W3:Y:S04]  /*91b0*/  LDS.128 R24, [R146+0xe000] ;  /* 0x00e0000092187984 */ /* 0x0002e80000000c00 */
[----:B------:R-:W-:Y:S01]  /*91c0*/  IMAD.IADD R0, R4, 0x1, -R0 ;  /* 0x0000000104007824 */ /* 0x000fe200078e0a00 */
[----:B------:R1:W4:Y:S03]  /*91d0*/  LDS.128 R28, [R146+0xf000] ;  /* 0x00f00000921c7984 */ /* 0x0003260000000c00 */
[----:B------:R-:W-:Y:S01]  /*91e0*/  IMAD.SHL.U32 R6, R0, 0x8, RZ ;  /* 0x0000000800067824 */ /* 0x000fe200078e00ff */
[----:B------:R1:W1:Y:S01]  /*91f0*/  LDS.128 R32, [R146+0x10000] ;  /* 0x0100000092207984 */ /* 0x0002620000000c00 */
[----:B------:R-:W-:Y:S01]  /*9200*/  IMAD.U32 R0, RZ, RZ, UR8 ;  /* 0x00000008ff007e24 */ /* 0x000fe2000f8e00ff */
[----:B------:R-:W-:-:S02]  /*9210*/  ULDC.64 UR8, c[0x0][0x3b8] ;  /* 0x0000ee0000087ab9 */ /* 0x000fc40000000a00 */
[----:B------:R1:W1:Y:S01]  /*9220*/  LDS.128 R36, [R146+0x11000] ;  /* 0x0110000092247984 */ /* 0x0002620000000c00 */
[--C-:B------:R-:W-:Y:S01]  /*9230*/  SHF.R.S32.HI R7, RZ, 0x1f, R6.reuse ;  /* 0x0000001fff077819 */ /* 0x100fe20000011406 */
[----:B------:R-:W-:Y:S02]  /*9240*/  UIMAD UR8, UR13, UR8, URZ ;  /* 0x000000080d0872a4 */ /* 0x000fe4000f8e023f */
[----:B------:R1:W1:Y:S02]  /*9250*/  LDS.128 R40, [R146+0x12000] ;  /* 0x0120000092287984 */ /* 0x0002640000000c00 */
[----:B------:R-:W-:Y:S01]  /*9260*/  IMAD.WIDE.U32 R4, R13, c[0x0][0x3a0], R6 ;  /* 0x0000e8000d047a25 */ /* 0x000fe200078e0006 */
[----:B------:R-:W-:Y:S01]  /*9270*/  UIMAD UR8, UR37, UR9, UR8 ;  /* 0x00000009250872a4 */ /* 0x000fe2000f8e0208 */
[----:B------:R1:W1:Y:S03]  /*9280*/  LDS.128 R44, [R146+0x13000] ;  /* 0x01300000922c7984 */ /* 0x0002660000000c00 */
[----:B------:R-:W-:-:S04]  /*9290*/  IADD3 R4, P0, R4, UR15, RZ ;  /* 0x0000000f04047c10 */ /* 0x000fc8000ff1e0ff */
[----:B------:R-:W-:Y:S02]  /*92a0*/  IADD3.X R5, R5, UR16, R0, P0, !PT ;  /* 0x0000001005057c10 */ /* 0x000fe400087fe400 */
[----:B------:R-:W-:Y:S01]  /*92b0*/  SHF.R.S32.HI R0, RZ, 0x3, R2 ;  /* 0x00000003ff007819 */ /* 0x000fe20000011402 */
[----:B------:R-:W-:-:S03]  /*92c0*/  IMAD.U32 R2, RZ, RZ, UR37 ;  /* 0x00000025ff027e24 */ /* 0x000fc6000f8e00ff */
[----:B------:R-:W-:Y:S01]  /*92d0*/  ISETP.GE.AND P4, PT, R0, UR4, PT ;  /* 0x0000000400007c0c */ /* 0x000fe2000bf86270 */
[----:B------:R-:W-:Y:S01]  /*92e0*/  IMAD.WIDE.U32 R4, R2, c[0x0][0x3b8], R4 ;  /* 0x0000ee0002047a25 */ /* 0x000fe200078e0004 */
[----:B------:R-:W-:-:S04]  /*92f0*/  SHF.R.S32.HI R14, RZ, 0x1f, R0 ;  /* 0x0000001fff0e7819 */ /* 0x000fc80000011400 */
[----:B------:R-:W-:-:S07]  /*9300*/  IADD3 R12, R5, UR8, RZ ;  /* 0x00000008050c7c10 */ /* 0x000fce000fffe0ff */
[----:B------:R-:W-:Y:S05]  /*9310*/  @P4 BRA `(.L_x_401) ;  /* 0x000000a000004947 */ /* 0x000fea0003800000 */
[----:B--234-:R-:W2:Y:S01]  /*9320*/  LDS.128 R16, [R146+0xc000] ;  /* 0x00c0000092107984 */ /* 0x01cea20000000c00 */
        /* <DEDUP_REMOVED lines=9> */
.L_x_401:
[----:B--234-:R-:W-:Y:S05]  /*93c0*/  BSYNC B0 ;  /* 0x0000000000007941 */ /* 0x01cfea0003800000 */
.L_x_400:
[----:B------:R-:W-:Y:S01]  /*93d0*/  IADD3 R2, R0, 0x20, RZ ;  /* 0x0000002000027810 */ /* 0x000fe20007ffe0ff */
[----:B------:R-:W-:Y:S03]  /*93e0*/  BSSY B0, `(.L_x_402) ;  /* 0x000000e000007945 */ /* 0x000fe60003800000 */
[----:B------:R-:W-:-:S13]  /*93f0*/  ISETP.GE.AND P3, PT, R2, UR4, PT ;  /* 0x0000000402007c0c */ /* 0x000fda000bf66270 */
[----:B------:R-:W-:Y:S05]  /*9400*/  @P3 BRA `(.L_x_403) ;  /* 0x000000b000003947 */ /* 0x000fea0003800000 */
[----:B------:R-:W-:Y:S02]  /*9410*/  IADD3 R2, P0, R0, 0x20, RZ ;  /* 0x0000002000027810 */ /* 0x000fe40007f1e0ff */
[----:B------:R-:W-:-:S03]  /*9420*/  MOV R9, R12 ;  /* 0x0000000c00097202 */ /* 0x000fc60000000f00 */
[----:B------:R-:W-:-:S04]  /*9430*/  IMAD.X R8, RZ, RZ, R14, P0 ;  /* 0x000000ffff087224 */ /* 0x000fc800000e060e */
[----:B------:R-:W-:Y:S02]  /*9440*/  IMAD R10, R8, c[0x0][0x3a0], RZ ;  /* 0x0000e800080a7a24 */ /* 0x000fe400078e02ff */
[----:B------:R-:W-:-:S04]  /*9450*/  IMAD.MOV.U32 R8, RZ, RZ, R4 ;  /* 0x000000ffff087224 */ /* 0x000fc800078e0004 */
[----:B------:R-:W-:-:S04]  /*9460*/  IMAD.WIDE.U32 R8, R2, c[0x0][0x3a0], R8 ;  /* 0x0000e80002087a25 */ /* 0x000fc800078e0008 */
[----:B------:R-:W-:Y:S01]  /*9470*/  IMAD R2, R2, c[0x0][0x3a4], R10 ;  /* 0x0000e90002027a24 */ /* 0x000fe200078e020a */
[----:B------:R-:W-:-:S04]  /*9480*/  LEA R10, P0, R8, c[0x0][0x340], 0x1 ;  /* 0x0000d000080a7a11 */ /* 0x000fc800078008ff */
[----:B------:R-:W-:-:S04]  /*9490*/  IADD3 R2, R9, R2, RZ ;  /* 0x0000000209027210 */ /* 0x000fc80007ffe0ff */
[----:B------:R-:W-:-:S05]  /*94a0*/  LEA.HI.X R11, R8, c[0x0][0x344], R2, 0x1, P0 ;  /* 0x0000d100080b7a11 */ /* 0x000fca00000f0c02 */
[----:B------:R2:W-:Y:S02]  /*94b0*/  STG.E.128 [R10.64], R20 ;  /* 0x000000140a007986 */ /* 0x0005e4000c101d06 */
.L_x_403:
[----:B------:R-:W-:Y:S05]  /*94c0*/  BSYNC B0 ;  /* 0x0000000000007941 */ /* 0x000fea0003800000 */
.L_x_402:
[----:B------:R-:W-:Y:S01]  /*94d0*/  IADD3 R2, R0, 0x40, RZ ;  /* 0x0000004000027810 */ /* 0x000fe20007ffe0ff */
[----:B------:R-:W-:Y:S03]  /*94e0*/  BSSY B0, `(.L_x_404) ;  /* 0x000000e000007945 */ /* 0x000fe60003800000 */
[----:B------:R-:W-:-:S13]  /*94f0*/  ISETP.GE.AND P2, PT, R2, UR4, PT ;  /* 0x0000000402007c0c */ /* 0x000fda000bf46270 */
[----:B------:R-:W-:Y:S05]  /*9500*/  @P2 BRA `(.L_x_405) ;  /* 0x000000b000002947 */ /* 0x000fea0003800000 */
[----:B------:R-:W-:Y:S02]  /*9510*/  IADD3 R2, P0, R0, 0x40, RZ ;  /* 0x0000004000027810 */ /* 0x000fe40007f1e0ff */
[----:B------:R-:W-:-:S03]  /*9520*/  MOV R9, R12 ;  /* 0x0000000c00097202 */ /* 0x000fc60000000f00 */
[----:B------:R-:W-:-:S04]  /*9530*/  IMAD.X R8, RZ, RZ, R14, P0 ;  /* 0x000000ffff087224 */ /* 0x000fc800000e060e */
[----:B--2---:R-:W-:Y:S02]  /*9540*/  IMAD R10, R8, c[0x0][0x3a0], RZ ;  /* 0x0000e800080a7a24 */ /* 0x004fe400078e02ff */
[----:B------:R-:W-:-:S04]  /*9550*/  IMAD.MOV.U32 R8, RZ, RZ, R4 ;  /* 0x000000ffff087224 */ /* 0x000fc800078e0004 */
[----:B------:R-:W-:-:S04]  /*9560*/  IMAD.WIDE.U32 R8, R2, c[0x0][0x3a0], R8 ;  /* 0x0000e80002087a25 */ /* 0x000fc800078e0008 */
[----:B------:R-:W-:Y:S01]  /*9570*/  IMAD R2, R2, c[0x0][0x3a4], R10 ;  /* 0x0000e90002027a24 */ /* 0x000fe200078e020a */
[----:B------:R-:W-:-:S04]  /*9580*/  LEA R10, P0, R8, c[0x0][0x340], 0x1 ;  /* 0x0000d000080a7a11 */ /* 0x000fc800078008ff */
[----:B------:R-:W-:-:S04]  /*9590*/  IADD3 R2, R9, R2, RZ ;  /* 0x0000000209027210 */ /* 0x000fc80007ffe0ff */
[----:B------:R-:W-:-:S05]  /*95a0*/  LEA.HI.X R11, R8, c[0x0][0x344], R2, 0x1, P0 ;  /* 0x0000d100080b7a11 */ /* 0x000fca00000f0c02 */
[----:B------:R2:W-:Y:S02]  /*95b0*/  STG.E.128 [R10.64], R24 ;  /* 0x000000180a007986 */ /* 0x0005e4000c101d06 */
.L_x_405:
[----:B------:R-:W-:Y:S05]  /*95c0*/  BSYNC B0 ;  /* 0x0000000000007941 */ /* 0x000fea0003800000 */
.L_x_404:
[----:B------:R-:W-:Y:S01]  /*95d0*/  IADD3 R2, R0, 0x60, RZ ;  /* 0x0000006000027810 */ /* 0x000fe20007ffe0ff */
[----:B------:R-:W-:Y:S03]  /*95e0*/  BSSY B0, `(.L_x_406) ;  /* 0x000000d000007945 */ /* 0x000fe60003800000 */
[----:B------:R-:W-:-:S13]  /*95f0*/  ISETP.GE.AND P1, PT, R2, UR4, PT ;  /* 0x0000000402007c0c */ /* 0x000fda000bf26270 */
[----:B------:R-:W-:Y:S05]  /*9600*/  @P1 BRA `(.L_x_407) ;  /* 0x000000a000001947 */ /* 0x000fea0003800000 */
[----:B------:R-:W-:-:S04]  /*9610*/  IADD3 R2, P0, R0, 0x60, RZ ;  /* 0x0000006000027810 */ /* 0x000fc80007f1e0ff */
[----:B------:R-:W-:-:S05]  /*9620*/  IADD3.X R5, RZ, R14, RZ, P0, !PT ;  /* 0x0000000eff057210 */ /* 0x000fca00007fe4ff */
[----:B--2---:R-:W-:Y:S01]  /*9630*/  IMAD R10, R5, c[0x0][0x3a0], RZ ;  /* 0x0000e800050a7a24 */ /* 0x004fe200078e02ff */
[----:B------:R-:W-:-:S05]  /*9640*/  MOV R5, R12 ;  /* 0x0000000c00057202 */ /* 0x000fca0000000f00 */
[----:B------:R-:W-:-:S04]  /*9650*/  IMAD.WIDE.U32 R8, R2, c[0x0][0x3a0], R4 ;  /* 0x0000e80002087a25 */ /* 0x000fc800078e0004 */
[----:B------:R-:W-:Y:S01]  /*9660*/  IMAD R2, R2, c[0x0][0x3a4], R10 ;  /* 0x0000e90002027a24 */ /* 0x000fe200078e020a */
[----:B------:R-:W-:-:S04]  /*9670*/  LEA R4, P0, R8, c[0x0][0x340], 0x1 ;  /* 0x0000d00008047a11 */ /* 0x000fc800078008ff */
[----:B------:R-:W-:-:S04]  /*9680*/  IADD3 R2, R9, R2, RZ ;  /* 0x0000000209027210 */ /* 0x000fc80007ffe0ff */
[----:B------:R-:W-:-:S05]  /*9690*/  LEA.HI.X R5, R8, c[0x0][0x344], R2, 0x1, P0 ;  /* 0x0000d10008057a11 */ /* 0x000fca00000f0c02 */
[----:B------:R2:W-:Y:S02]  /*96a0*/  STG.E.128 [R4.64], R28 ;  /* 0x0000001c04007986 */ /* 0x0005e4000c101d06 */
.L_x_407:
[----:B------:R-:W-:Y:S05]  /*96b0*/  BSYNC B0 ;  /* 0x0000000000007941 */ /* 0x000fea0003800000 */
.L_x_406:
[----:B------:R-:W-:Y:S01]  /*96c0*/  ULDC.64 UR8, c[0x0][0x3a8] ;  /* 0x0000ea0000087ab9 */ /* 0x000fe20000000a00 */
[----:B------:R-:W-:Y:S01]  /*96d0*/  IMAD.WIDE.U32 R6, R13, c[0x0][0x3a8], R6 ;  /* 0x0000ea000d067a25 */ /* 0x000fe200078e0006 */
[----:B------:R-:W-:Y:S01]  /*96e0*/  UIMAD UR4, UR10, UR8, URZ ;  /* 0x000000080a0472a4 */ /* 0x000fe2000f8e023f */
[----:B------:R-:W-:Y:S01]  /*96f0*/  BSSY B0, `(.L_x_408) ;  /* 0x0000016000007945 */ /* 0x000fe20003800000 */
[----:B------:R-:W-:Y:S02]  /*9700*/  USHF.R.S32.HI UR13, URZ, 0x1f, UR37 ;  /* 0x0000001f3f0d7899 */ /* 0x000fe40008011425 */
[----:B------:R-:W-:Y:S01]  /*9710*/  UIMAD UR5, UR5, UR9, UR4 ;  /* 0x00000009050572a4 */ /* 0x000fe2000f8e0204 */
[----:B--2---:R-:W-:-:S05]  /*9720*/  IADD3 R4, P0, R6, UR11, RZ ;  /* 0x0000000b06047c10 */ /* 0x004fca000ff1e0ff */
[----:B------:R-:W-:Y:S01]  /*9730*/  IMAD.U32 R2, RZ, RZ, UR5 ;  /* 0x00000005ff027e24 */ /* 0x000fe2000f8e00ff */
[----:B------:R-:W-:Y:S02]  /*9740*/  ULDC.64 UR4, c[0x0][0x3c0] ;  /* 0x0000f00000047ab9 */ /* 0x000fe40000000a00 */
[----:B------:R-:W-:Y:S02]  /*9750*/  UIMAD UR4, UR13, UR4, URZ ;  /* 0x000000040d0472a4 */ /* 0x000fe4000f8e023f */
[----:B------:R-:W-:Y:S02]  /*9760*/  IADD3.X R5, R7, UR12, R2, P0, !PT ;  /* 0x0000000c07057c10 */ /* 0x000fe400087fe402 */
[----:B------:R-:W-:Y:S01]  /*9770*/  MOV R2, UR37 ;  /* 0x0000002500027c02 */ /* 0x000fe20008000f00 */
[----:B------:R-:W-:-:S04]  /*9780*/  UIMAD UR4, UR37, UR5, UR4 ;  /* 0x00000005250472a4 */ /* 0x000fc8000f8e0204 */
[----:B------:R-:W-:-:S05]  /*9790*/  IMAD.WIDE.U32 R4, R2, c[0x0][0x3c0], R4 ;  /* 0x0000f00002047a25 */ /* 0x000fca00078e0004 */
[----:B------:R-:W-:Y:S01]  /*97a0*/  IADD3 R10, R5, UR4, RZ ;  /* 0x00000004050a7c10 */ /* 0x000fe2000fffe0ff */
        /* <DEDUP_REMOVED lines=10> */
.L_x_409:
[----:B------:R-:W-:Y:S05]  /*9850*/  BSYNC B0 ;  /* 0x0000000000007941 */ /* 0x000fea0003800000 */
.L_x_408:
[----:B------:R-:W-:Y:S01]  /*9860*/  BSSY B0, `(.L_x_410) ;  /* 0x000000d000007945 */ /* 0x000fe20003800000 */
[----:B------:R-:W-:Y:S05]  /*9870*/  @P3 BRA `(.L_x_411) ;  /* 0x000000b000003947 */ /* 0x000fea0003800000 */
[----:B------:R-:W-:Y:S02]  /*9880*/  IADD3 R2, P0, R0, 0x20, RZ ;  /* 0x0000002000027810 */ /* 0x000fe40007f1e0ff */
[----:B------:R-:W-:-:S03]  /*9890*/  MOV R7, R10 ;  /* 0x0000000a00077202 */ /* 0x000fc60000000f00 */
[----:B------:R-:W-:-:S04]  /*98a0*/  IMAD.X R6, RZ, RZ, R14, P0 ;  /* 0x000000ffff067224 */ /* 0x000fc800000e060e */
[----:B-1----:R-:W-:Y:S02]  /*98b0*/  IMAD R8, R6, c[0x0][0x3a8], RZ ;  /* 0x0000ea0006087a24 */ /* 0x002fe400078e02ff */
[----:B------:R-:W-:-:S04]  /*98c0*/  IMAD.MOV.U32 R6, RZ, RZ, R4 ;  /* 0x000000ffff067224 */ /* 0x000fc800078e0004 */
[----:B------:R-:W-:-:S04]  /*98d0*/  IMAD.WIDE.U32 R6, R2, c[0x0][0x3a8], R6 ;  /* 0x0000ea0002067a25 */ /* 0x000fc800078e0006 */
[----:B------:R-:W-:Y:S01]  /*98e0*/  IMAD R2, R2, c[0x0][0x3ac], R8 ;  /* 0x0000eb0002027a24 */ /* 0x000fe200078e0208 */
[----:B------:R-:W-:-:S04]  /*98f0*/  LEA R8, P0, R6, c[0x0][0x348], 0x1 ;  /* 0x0000d20006087a11 */ /* 0x000fc800078008ff */
[----:B------:R-:W-:-:S04]  /*9900*/  IADD3 R2, R7, R2, RZ ;  /* 0x0000000207027210 */ /* 0x000fc80007ffe0ff */
[----:B------:R-:W-:-:S05]  /*9910*/  LEA.HI.X R9, R6, c[0x0][0x34c], R2, 0x1, P0 ;  /* 0x0000d30006097a11 */ /* 0x000fca00000f0c02 */
[----:B------:R1:W-:Y:S02]  /*9920*/  STG.E.128 [R8.64], R36 ;  /* 0x0000002408007986 */ /* 0x0003e4000c101d06 */
.L_x_411:
[----:B------:R-:W-:Y:S05]  /*9930*/  BSYNC B0 ;  /* 0x0000000000007941 */ /* 0x000fea0003800000 */
.L_x_410:
        /* <DEDUP_REMOVED lines=13> */
.L_x_413:
[----:B------:R-:W-:Y:S05]  /*9a10*/  BSYNC B0 ;  /* 0x0000000000007941 */ /* 0x000fea0003800000 */
.L_x_412:
        /* <DEDUP_REMOVED lines=10> */
[----:B-1----:R1:W-:Y:S01]  /*9ac0*/  STG.E.128 [R4.64], R44 ;  /* 0x0000002c04007986 */ /* 0x0023e2000c101d06 */
[----:B------:R-:W-:Y:S05]  /*9ad0*/  BRA `(.L_x_414) ;  /* 0x00000b8000007947 */ /* 0x000fea0003800000 */
.L_x_394:
[----:B------:R-:W-:Y:S02]  /*9ae0*/  UISETP.NE.AND UP0, UPT, UR22, -0x1, UPT ;  /* 0xffffffff1600788c */ /* 0x000fe4000bf05270 */
[----:B------:R-:W-:-:S04]  /*9af0*/  ULDC.64 UR10, c[0x0][0x3a0] ;  /* 0x0000e800000a7ab9 */ /* 0x000fc80000000a00 */
[----:B------:R-:W-:-:S05]  /*9b00*/  PLOP3.LUT P0, PT, PT, PT, UP0, 0x80, 0x0 ;  /* 0x000000000000781c */ /* 0x000fca0003f0f008 */
[----:B------:R-:W-:-:S04]  /*9b10*/  @UP0 UIADD3 UR5, UR14, UR22, URZ ;  /* 0x000000160e050290 */ /* 0x000fc8000fffe03f */
        /* <DEDUP_REMOVED lines=9> */
[----:B------:R-:W-:-:S02]  /*9bb0*/  ULDC.64 UR12, c[0x0][0x388] ;  /* 0x0000e200000c7ab9 */ /* 0x000fc40000000a00 */
[----:B------:R-:W-:Y:S02]  /*9bc0*/  UIADD3 UR9, UR9, UR11, URZ ;  /* 0x0000000b09097290 */ /* 0x000fe4000fffe03f */
[----:B------:R-:W-:Y:S02]  /*9bd0*/  UIMAD UR5, UR61, UR12, URZ ;  /* 0x0000000c3d0572a4 */ /* 0x000fe4000f8e023f */
[----:B------:R-:W-:Y:S02]  /*9be0*/  UIMAD.WIDE.U32 UR8, UR32, UR12, UR8 ;  /* 0x0000000c200872a5 */ /* 0x000fe4000f8e0008 */
[----:B------:R-:W-:-:S04]  /*9bf0*/  UIMAD UR5, UR32, UR13, UR5 ;  /* 0x0000000d200572a4 */ /* 0x000fc8000f8e0205 */
[----:B------:R-:W-:Y:S02]  /*9c00*/  UIADD3 UR16, UR9, UR5, URZ ;  /* 0x0000000509107290 */ /* 0x000fe4000fffe03f */
[----:B------:R-:W-:Y:S02]  /*9c10*/  UMOV UR15, UR8 ;  /* 0x00000008000f7c82 */ /* 0x000fe40008000000 */
.L_x_415:
        /* <DEDUP_REMOVED lines=18> */
.L_x_416:
[----:B------:R-:W1:Y:S01]  /*9d40*/  S2R R8, SR_TID.X ;  /* 0x0000000000087919 */ /* 0x000e620000002100 */
[----:B------:R-:W-:Y:S01]  /*9d50*/  USHF.L.U32 UR5, UR20, 0x7, URZ ;  /* 0x0000000714057899 */ /* 0x000fe2000800063f */
[----:B------:R-:W-:Y:S01]  /*9d60*/  BSSY B0, `(.L_x_417) ;  /* 0x0000020000007945 */ /* 0x000fe20003800000 */
[----:B------:R-:W-:Y:S02]  /*9d70*/  ULDC.64 UR8, c[0x0][0x3a0] ;  /* 0x0000e80000087ab9 */ /* 0x000fe40000000a00 */
[----:B------:R-:W-:Y:S02]  /*9d80*/  USHF.R.S32.HI UR10, URZ, 0x1f, UR5 ;  /* 0x0000001f3f0a7899 */ /* 0x000fe40008011405 */
[----:B------:R-:W-:Y:S01]  /*9d90*/  IMAD.U32 R13, RZ, RZ, UR5 ;  /* 0x00000005ff0d7e24 */ /* 0x000fe2000f8e00ff */
[----:B------:R-:W-:-:S02]  /*9da0*/  UIMAD UR4, UR20, -0x80, UR4 ;  /* 0xffffff80140478a4 */ /* 0x000fc4000f8e0204 */
[----:B------:R-:W-:Y:S01]  /*9db0*/  UIMAD UR8, UR10, UR8, URZ ;  /* 0x000000080a0872a4 */ /* 0x000fe2000f8e023f */
[----:B------:R-:W-:-:S03]  /*9dc0*/  IMAD.WIDE.U32 R6, R13, c[0x0][0x3a0], R4 ;  /* 0x0000e8000d067a25 */ /* 0x000fc600078e0004 */
[----:B------:R-:W-:Y:S02]  /*9dd0*/  UIMAD UR8, UR5, UR9, UR8 ;  /* 0x00000009050872a4 */ /* 0x000fe4000f8e0208 */
[----:B------:R-:W-:-:S04]  /*9de0*/  IADD3 R6, P0, R6, UR15, RZ ;  /* 0x0000000f06067c10 */ /* 0x000fc8000ff1e0ff */
[----:B------:R-:W-:Y:S01]  /*9df0*/  IMAD.U32 R2, RZ, RZ, UR8 ;  /* 0x00000008ff027e24 */ /* 0x000fe2000f8e00ff */
[----:B------:R-:W-:Y:S02]  /*9e00*/  ULDC.64 UR8, c[0x0][0x3b8] ;  /* 0x0000ee0000087ab9 */ /* 0x000fe40000000a00 */
[----:B------:R-:W-:Y:S01]  /*9e10*/  UIMAD UR8, UR60, UR8, URZ ;  /* 0x000000083c0872a4 */ /* 0x000fe2000f8e023f */
[----:B-1----:R-:W-:Y:S02]  /*9e20*/  SHF.R.S32.HI R0, RZ, 0x1f, R8 ;  /* 0x0000001fff007819 */ /* 0x002fe40000011408 */
[----:B------:R-:W-:Y:S01]  /*9e30*/  IADD3.X R7, R7, UR16, R2, P0, !PT ;  /* 0x0000001007077c10 */ /* 0x000fe200087fe402 */
[----:B------:R-:W-:Y:S01]  /*9e40*/  IMAD.U32 R2, RZ, RZ, UR37 ;  /* 0x00000025ff027e24 */ /* 0x000fe2000f8e00ff */
[----:B------:R-:W-:Y:S01]  /*9e50*/  LEA.HI R0, R0, R8, RZ, 0x3 ;  /* 0x0000000800007211 */ /* 0x000fe200078f18ff */
[----:B------:R-:W-:Y:S02]  /*9e60*/  UIMAD UR8, UR37, UR9, UR8 ;  /* 0x00000009250872a4 */ /* 0x000fe4000f8e0208 */
[----:B------:R-:W-:Y:S01]  /*9e70*/  IMAD.WIDE.U32 R6, R2, c[0x0][0x3b8], R6 ;  /* 0x0000ee0002067a25 */ /* 0x000fe200078e0006 */
[----:B------:R-:W-:-:S04]  /*9e80*/  SHF.R.S32.HI R0, RZ, 0x3, R0 ;  /* 0x00000003ff007819 */ /* 0x000fc80000011400 */
[----:B------:R-:W-:Y:S02]  /*9e90*/  ISETP.GE.AND P4, PT, R0, UR4, PT ;  /* 0x0000000400007c0c */ /* 0x000fe4000bf86270 */
[----:B------:R-:W-:Y:S02]  /*9ea0*/  IADD3 R12, R7, UR8, RZ ;  /* 0x00000008070c7c10 */ /* 0x000fe4000fffe0ff */
[----:B------:R-:W-:-:S09]  /*9eb0*/  SHF.R.S32.HI R14, RZ, 0x1f, R0 ;  /* 0x0000001fff0e7819 */ /* 0x000fd20000011400 */
        /* <DEDUP_REMOVED lines=10> */
.L_x_418:
[----:B------:R-:W-:Y:S05]  /*9f60*/  BSYNC B0 ;  /* 0x0000000000007941 */ /* 0x000fea0003800000 */
.L_x_417:
[----:B------:R-:W-:Y:S01]  /*9f70*/  IADD3 R2, R0, 0x20, RZ ;  /* 0x0000002000027810 */ /* 0x000fe20007ffe0ff */
[----:B------:R-:W-:Y:S03]  /*9f80*/  BSSY B0, `(.L_x_419) ;  /* 0x000000e000007945 */ /* 0x000fe60003800000 */
[----:B------:R-:W-:-:S13]  /*9f90*/  ISETP.GE.AND P3, PT, R2, UR4, PT ;  /* 0x0000000402007c0c */ /* 0x000fda000bf66270 */
        /* <DEDUP_REMOVED lines=11> */
[----:B------:R1:W-:Y:S02]  /*a050*/  STG.E.128 [R10.64], RZ ;  /* 0x000000ff0a007986 */ /* 0x0003e4000c101d2c */
.L_x_420:
[----:B------:R-:W-:Y:S05]  /*a060*/  BSYNC B0 ;  /* 0x0000000000007941 */ /* 0x000fea0003800000 */
.L_x_419:
        /* <DEDUP_REMOVED lines=15> */
.L_x_422:
[----:B------:R-:W-:Y:S05]  /*a160*/  BSYNC B0 ;  /* 0x0000000000007941 */ /* 0x000fea0003800000 */
.L_x_421:
[----:B------:R-:W-:Y:S01]  /*a170*/  IADD3 R2, R0, 0x60, RZ ;  /* 0x0000006000027810 */ /* 0x000fe20007ffe0ff */
[----:B------:R-:W-:Y:S03]  /*a180*/  BSSY B0, `(.L_x_423) ;  /* 0x000000d000007945 */ /* 0x000fe60003800000 */
[----:B------:R-:W-:-:S13]  /*a190*/  ISETP.GE.AND P1, PT, R2, UR4, PT ;  /* 0x0000000402007c0c */ /* 0x000fda000bf26270 */
[----:B------:R-:W-:Y:S05]  /*a1a0*/  @P1 BRA `(.L_x_424) ;  /* 0x000000a000001947 */ /* 0x000fea0003800000 */
[----:B------:R-:W-:-:S04]  /*a1b0*/  IADD3 R2, P0, R0, 0x60, RZ ;  /* 0x0000006000027810 */ /* 0x000fc80007f1e0ff */
[----:B------:R-:W-:-:S05]  /*a1c0*/  IADD3.X R7, RZ, R14, RZ, P0, !PT ;  /* 0x0000000eff077210 */ /* 0x000fca00007fe4ff */
[----:B-1----:R-:W-:Y:S01]  /*a1d0*/  IMAD R10, R7, c[0x0][0x3a0], RZ ;  /* 0x0000e800070a7a24 */ /* 0x002fe200078e02ff */
[----:B------:R-:W-:-:S05]  /*a1e0*/  MOV R7, R12 ;  /* 0x0000000c00077202 */ /* 0x000fca0000000f00 */
[----:B------:R-:W-:-:S04]  /*a1f0*/  IMAD.WIDE.U32 R8, R2, c[0x0][0x3a0], R6 ;  /* 0x0000e80002087a25 */ /* 0x000fc800078e0006 */
[----:B------:R-:W-:Y:S01]  /*a200*/  IMAD R2, R2, c[0x0][0x3a4], R10 ;  /* 0x0000e90002027a24 */ /* 0x000fe200078e020a */
[----:B------:R-:W-:-:S04]  /*a210*/  LEA R6, P0, R8, c[0x0][0x340], 0x1 ;  /* 0x0000d00008067a11 */ /* 0x000fc800078008ff */
[----:B------:R-:W-:-:S04]  /*a220*/  IADD3 R2, R2, R9, RZ ;  /* 0x0000000902027210 */ /* 0x000fc80007ffe0ff */
[----:B------:R-:W-:-:S05]  /*a230*/  LEA.HI.X R7, R8, c[0x0][0x344], R2, 0x1, P0 ;  /* 0x0000d10008077a11 */ /* 0x000fca00000f0c02 */
[----:B------:R1:W-:Y:S02]  /*a240*/  STG.E.128 [R6.64], RZ ;  /* 0x000000ff06007986 */ /* 0x0003e4000c101d2c */
.L_x_424:
[----:B------:R-:W-:Y:S05]  /*a250*/  BSYNC B0 ;  /* 0x0000000000007941 */ /* 0x000fea0003800000 */
.L_x_423:
[----:B------:R-:W-:Y:S01]  /*a260*/  ULDC.64 UR8, c[0x0][0x3a8] ;  /* 0x0000ea0000087ab9 */ /* 0x000fe20000000a00 */
[----:B------:R-:W-:Y:S01]  /*a270*/  IMAD.WIDE.U32 R4, R13, c[0x0][0x3a8], R4 ;  /* 0x0000ea000d047a25 */ /* 0x000fe200078e0004 */
[----:B------:R-:W-:Y:S01]  /*a280*/  UIMAD UR4, UR10, UR8, URZ ;  /* 0x000000080a0472a4 */ /* 0x000fe2000f8e023f */
[----:B------:R-:W-:Y:S03]  /*a290*/  BSSY B0, `(.L_x_425) ;  /* 0x0000015000007945 */ /* 0x000fe60003800000 */
[----:B------:R-:W-:Y:S01]  /*a2a0*/  UIMAD UR5, UR5, UR9, UR4 ;  /* 0x00000009050572a4 */ /* 0x000fe2000f8e0204 */
[----:B------:R-:W-:-:S05]  /*a2b0*/  IADD3 R4, P0, R4, UR11, RZ ;  /* 0x0000000b04047c10 */ /* 0x000fca000ff1e0ff */
[----:B------:R-:W-:Y:S01]  /*a2c0*/  IMAD.U32 R2, RZ, RZ, UR5 ;  /* 0x00000005ff027e24 */ /* 0x000fe2000f8e00ff */
[----:B------:R-:W-:Y:S02]  /*a2d0*/  ULDC.64 UR4, c[0x0][0x3c0] ;  /* 0x0000f00000047ab9 */ /* 0x000fe40000000a00 */
[----:B------:R-:W-:Y:S02]  /*a2e0*/  UIMAD UR4, UR60, UR4, URZ ;  /* 0x000000043c0472a4 */ /* 0x000fe4000f8e023f */
[----:B------:R-:W-:Y:S02]  /*a2f0*/  IADD3.X R5, R5, UR12, R2, P0, !PT ;  /* 0x0000000c05057c10 */ /* 0x000fe400087fe402 */
[----:B------:R-:W-:Y:S01]  /*a300*/  MOV R2, UR37 ;  /* 0x0000002500027c02 */ /* 0x000fe20008000f00 */
[----:B------:R-:W-:-:S04]  /*a310*/  UIMAD UR4, UR37, UR5, UR4 ;  /* 0x00000005250472a4 */ /* 0x000fc8000f8e0204 */
[----:B------:R-:W-:-:S05]  /*a320*/  IMAD.WIDE.U32 R4, R2, c[0x0][0x3c0], R4 ;  /* 0x0000f00002047a25 */ /* 0x000fca00078e0004 */
[----:B-1----:R-:W-:Y:S01]  /*a330*/  IADD3 R10, R5, UR4, RZ ;  /* 0x00000004050a7c10 */ /* 0x002fe2000fffe0ff */
        /* <DEDUP_REMOVED lines=10> */
.L_x_426:
[----:B------:R-:W-:Y:S05]  /*a3e0*/  BSYNC B0 ;  /* 0x0000000000007941 */ /* 0x000fea0003800000 */
.L_x_425:
        /* <DEDUP_REMOVED lines=13> */
.L_x_428:
[----:B------:R-:W-:Y:S05]  /*a4c0*/  BSYNC B0 ;  /* 0x0000000000007941 */ /* 0x000fea0003800000 */
.L_x_427:
        /* <DEDUP_REMOVED lines=13> */
.L_x_430:
[----:B------:R-:W-:Y:S05]  /*a5a0*/  BSYNC B0 ;  /* 0x0000000000007941 */ /* 0x000fea0003800000 */
.L_x_429:
        /* <DEDUP_REMOVED lines=11> */
.L_x_414:
[----:B------:R-:W-:Y:S05]  /*a660*/  BSYNC B1 ;  /* 0x0000000000017941 */ /* 0x000fea0003800000 */
.L_x_389:
        /* <DEDUP_REMOVED lines=11> */
.L_x_431:
[----:B------:R-:W-:Y:S05]  /*a720*/  EXIT ;  /* 0x000000000000794d */ /* 0x000fea0003800000 */
.L_x_433:
        /* <DEDUP_REMOVED lines=13> */
.L_x_2458:


//--------------------- .text._ZN5flash44flash_bwd_dq_dk_dv_loop_seqk_parallel_kernelI23Flash_bwd_kernel_traitsILi64ELi128ELi128ELi8ELi4ELi4ELi4ELb0ELb0EN7cutlass10bfloat16_tE19Flash_kernel_traitsILi64ELi128ELi128ELi8ES3_EELb0ELb0ELb0ELb0ELb0ELb0ELb0EEEvNS_16Flash_bwd_paramsE --------------------------
	.section	.text._ZN5flash44flash_bwd_dq_dk_dv_loop_seqk_parallel_kernelI23Flash_bwd_kernel_traitsILi64ELi128ELi128ELi8ELi4ELi4ELi4ELb0ELb0EN7cutlass10bfloat16_tE19Flash_kernel_traitsILi64ELi128ELi128ELi8ES3_EELb0ELb0ELb0ELb0ELb0ELb0ELb0EEEvNS_16Flash_bwd_paramsE,"ax",@progbits
	.sectioninfo	@"SHI_REGISTERS=255"
	.align	128
        .global         _ZN5flash44flash_bwd_dq_dk_dv_loop_seqk_parallel_kernelI23Flash_bwd_kernel_traitsILi64ELi128ELi128ELi8ELi4ELi4ELi4ELb0ELb0EN7cutlass10bfloat16_tE19Flash_kernel_traitsILi64ELi128ELi128ELi8ES3_EELb0ELb0ELb0ELb0ELb0ELb0ELb0EEEvNS_16Flash_bwd_paramsE
        .type           _ZN5flash44flash_bwd_dq_dk_dv_loop_seqk_parallel_kernelI23Flash_bwd_kernel_traitsILi64ELi128ELi128ELi8ELi4ELi4ELi4ELb0ELb0EN7cutlass10bfloat16_tE19Flash_kernel_traitsILi64ELi128ELi128ELi8ES3_EELb0ELb0ELb0ELb0ELb0ELb0ELb0EEEvNS_16Flash_bwd_paramsE,@function
        .size           _ZN5flash44flash_bwd_dq_dk_dv_loop_seqk_parallel_kernelI23Flash_bwd_kernel_traitsILi64ELi128ELi128ELi8ELi4ELi4ELi4ELb0ELb0EN7cutlass10bfloat16_tE19Flash_kernel_traitsILi64ELi128ELi128ELi8ES3_EELb0ELb0ELb0ELb0ELb0ELb0ELb0EEEvNS_16Flash_bwd_paramsE,(.L_x_2459 - _ZN5flash44flash_bwd_dq_dk_dv_loop_seqk_parallel_kernelI23Flash_bwd_kernel_traitsILi64ELi128ELi128ELi8ELi4ELi4ELi4ELb0ELb0EN7cutlass10bfloat16_tE19Flash_kernel_traitsILi64ELi128ELi128ELi8ES3_EELb0ELb0ELb0ELb0ELb0ELb0ELb0EEEvNS_16Flash_bwd_paramsE)
        .other          _ZN5flash44flash_bwd_dq_dk_dv_loop_seqk_parallel_kernelI23Flash_bwd_kernel_traitsILi64ELi128ELi128ELi8ELi4ELi4ELi4ELb0ELb0EN7cutlass10bfloat16_tE19Flash_kernel_traitsILi64ELi128ELi128ELi8ES3_EELb0ELb0ELb0ELb0ELb0ELb0ELb0EEEvNS_16Flash_bwd_paramsE,@"STO_CUDA_ENTRY STV_DEFAULT"
_ZN5flash44flash_bwd_dq_dk_dv_loop_seqk_parallel_kernelI23Flash_bwd_kernel_traitsILi64ELi128ELi128ELi8ELi4ELi4ELi4ELb0ELb0EN7cutlass10bfloat16_tE19Flash_kernel_traitsILi64ELi128ELi128ELi8ES3_EELb0ELb0ELb0ELb0ELb0ELb0ELb0EEEvNS_16Flash_bwd_paramsE:
.text._ZN5flash44flash_bwd_dq_dk_dv_loop_seqk_parallel_kernelI23Flash_bwd_kernel_traitsILi64ELi128ELi128ELi8ELi4ELi4ELi4ELb0ELb0EN7cutlass10bfloat16_tE19Flash_kernel_traitsILi64ELi128ELi128ELi8ES3_EELb0ELb0ELb0ELb0ELb0ELb0ELb0EEEvNS_16Flash_bwd_paramsE:
        /* <DEDUP_REMOVED lines=15> */
[----:B------:R-:W-:Y:S01]  /*00f0*/  USHF.R.S32.HI UR5, URZ, 0x1f, UR14 ;  /* 0x0000001f3f057899 */ /* 0x000fe2000801140e */
[----:B------:R-:W-:Y:S01]  /*0100*/  IMAD.MOV.U32 R194, RZ, RZ, -0x10 ;  /* 0xfffffff0ffc27424 */ /* 0x000fe200078e00ff */
[----:B------:R-:W-:Y:S02]  /*0110*/  UMOV UR8, 0x80 ;  /* 0x0000008000087882 */ /* 0x000fe40000000000 */
[----:B------:R-:W-:Y:S01]  /*0120*/  ULDC UR4, c[0x0][0x210] ;  /* 0x0000840000047ab9 */ /* 0x000fe20000000800 */
[----:B------:R-:W3:Y:S01]  /*0130*/  S2UR UR34, SR_CTAID.Y ;  /* 0x00000000002279c3 */ /* 0x000ee20000002600 */
[----:B------:R-:W-:-:S02]  /*0140*/  ULDC UR58, c[0x0][0x234] ;  /* 0x00008d00003a7ab9 */ /* 0x000fc40000000800 */
[----:B------:R-:W-:Y:S02]  /*0150*/  UIMAD UR58, UR8, UR4, UR58 ;  /* 0x00000004083a72a4 */ /* 0x000fe4000f8e023a */
[----:B------:R-:W-:Y:S02]  /*0160*/  ULDC.U8 UR9, c[0x0][0x328] ;  /* 0x0000ca0000097ab9 */ /* 0x000fe40000000000 */
[----:B------:R-:W-:Y:S02]  /*0170*/  UISETP.NE.AND UP2, UPT, UR9, URZ, UPT ;  /* 0x0000003f0900728c */ /* 0x000fe4000bf45270 */
[----:B------:R-:W-:Y:S02]  /*0180*/  ULDC UR49, c[0x0][0x22c] ;  /* 0x00008b0000317ab9 */ /* 0x000fe40000000800 */
[----:B------:R-:W-:Y:S02]  /*0190*/  ULDC UR38, c[0x0][0x1c0] ;  /* 0x0000700000267ab9 */ /* 0x000fe40000000800 */
[----:B------:R-:W-:Y:S01]  /*01a0*/  ULDC UR12, c[0x0][0x1c0] ;  /* 0x00007000000c7ab9 */ /* 0x000fe20000000800 */
[----:B-1----:R-:W-:Y:S01]  /*01b0*/  SHF.R.S32.HI R11, RZ, 0x1f, R13 ;  /* 0x0000001fff0b7819 */ /* 0x002fe2000001140d */
[----:B--2---:R-:W-:-:S02]  /*01c0*/  USHF.R.S32.HI UR15, URZ, 0x1f, UR37 ;  /* 0x0000001f3f0f7899 */ /* 0x004fc40008011425 */
[----:B------:R-:W-:Y:S01]  /*01d0*/  USHF.R.S32.HI UR9, URZ, 0x1f, UR37 ;  /* 0x0000001f3f097899 */ /* 0x000fe20008011425 */
[CC--:B------:R-:W-:Y:S01]  /*01e0*/  LEA.HI R6, R11.reuse, R13.reuse, RZ, 0x4 ;  /* 0x0000000d0b067211 */ /* 0x0c0fe200078f20ff */
[----:B------:R-:W-:Y:S01]  /*01f0*/  UIMAD.WIDE UR38, UR49, UR38, URZ ;  /* 0x00000026312672a5 */ /* 0x000fe2000f8e023f */
[C---:B------:R-:W-:Y:S01]  /*0200*/  LEA.HI R4, R11.reuse, R13, RZ, 0x5 ;  /* 0x0000000d0b047211 */ /* 0x040fe200078f28ff */
[----:B------:R-:W-:Y:S01]  /*0210*/  UIMAD UR50, UR37, UR49, URZ ;  /* 0x00000031253272a4 */ /* 0x000fe2000f8e023f */
[----:B------:R-:W-:Y:S01]  /*0220*/  SHF.R.S32.HI R3, RZ, 0x4, R6 ;  /* 0x00000004ff037819 */ /* 0x000fe20000011406 */
[----:B---3--:R-:W-:Y:S01]  /*0230*/  UIMAD.WIDE.U32 UR46, UR34, UR14, URZ ;  /* 0x0000000e222e72a5 */ /* 0x008fe2000f8e003f */
[--C-:B------:R-:W-:Y:S01]  /*0240*/  SHF.R.S32.HI R5, RZ, 0x5, R4.reuse ;  /* 0x00000005ff057819 */ /* 0x100fe20000011404 */
[----:B------:R-:W-:Y:S01]  /*0250*/  USHF.L.U32 UR14, UR34, 0x7, URZ ;  /* 0x00000007220e7899 */ /* 0x000fe2000800063f */
[----:B------:R-:W-:Y:S01]  /*0260*/  LEA.HI R0, R6, R3, RZ, 0x1 ;  /* 0x0000000306007211 */ /* 0x000fe200078f08ff */
[----:B------:R-:W-:Y:S01]  /*0270*/  USHF.R.S32.HI UR8, URZ, 0x1f, UR34 ;  /* 0x0000001f3f087899 */ /* 0x000fe20008011422 */
[----:B------:R-:W-:Y:S01]  /*0280*/  SHF.R.S32.HI R2, RZ, 0x1f, R4 ;  /* 0x0000001fff027819 */ /* 0x000fe20000011404 */
[----:B------:R-:W-:Y:S01]  /*0290*/  UIMAD UR49, UR49, UR12, URZ ;  /* 0x0000000c313172a4 */ /* 0x000fe2000f8e023f */
[----:B------:R-:W-:Y:S01]  /*02a0*/  LOP3.LUT R0, R0, 0xfffffffe, RZ, 0xc0, !PT ;  /* 0xfffffffe00007812 */ /* 0x000fe200078ec0ff */
[----:B------:R-:W-:Y:S01]  /*02b0*/  ULDC UR13, c[0x0][0x1c0] ;  /* 0x00007000000d7ab9 */ /* 0x000fe20000000800 */
[----:B------:R-:W-:Y:S01]  /*02c0*/  LEA.HI R2, R2, R5, RZ, 0x2 ;  /* 0x0000000502027211 */ /* 0x000fe200078f10ff */
[----:B------:R-:W-:Y:S01]  /*02d0*/  ULDC UR11, c[0x0][0x1c0] ;  /* 0x00007000000b7ab9 */ /* 0x000fe20000000800 */
[-C--:B------:R-:W-:Y:S01]  /*02e0*/  LEA.HI R15, R11, R13.reuse, RZ, 0x2 ;  /* 0x0000000d0b0f7211 */ /* 0x080fe200078f10ff */
[----:B------:R-:W-:Y:S01]  /*02f0*/  IMAD.IADD R188, R3, 0x1, -R0 ;  /* 0x0000000103bc7824 */ /* 0x000fe200078e0a00 */
[----:B------:R-:W-:Y:S01]  /*0300*/  LOP3.LUT R0, R2, 0xfffffffc, RZ, 0xc0, !PT ;  /* 0xfffffffc02007812 */ /* 0x000fe200078ec0ff */
[----:B------:R-:W-:Y:S01]  /*0310*/  UIMAD UR55, UR5, UR34, URZ ;  /* 0x00000022053772a4 */ /* 0x000fe2000f8e023f */
[--C-:B------:R-:W-:Y:S01]  /*0320*/  SHF.R.S32.HI R2, RZ, 0x1f, R15.reuse ;  /* 0x0000001fff027819 */ /* 0x100fe2000001140f */
[----:B------:R-:W-:Y:S01]  /*0330*/  UIMAD UR4, UR34, UR11, UR37 ;  /* 0x0000000b220472a4 */ /* 0x000fe2000f8e0225 */
[----:B------:R-:W-:Y:S01]  /*0340*/  LEA.HI R14, R11, R13, RZ, 0x3 ;  /* 0x0000000d0b0e7211 */ /* 0x000fe200078f18ff */
[----:B------:R-:W-:Y:S01]  /*0350*/  IMAD.IADD R8, R5, 0x1, -R0 ;  /* 0x0000000105087824 */ /* 0x000fe200078e0a00 */
[----:B------:R-:W-:Y:S01]  /*0360*/  LOP3.LUT R0, R4, 0xffffffe0, RZ, 0xc0, !PT ;  /* 0xffffffe004007812 */ /* 0x000fe200078ec0ff */
[----:B------:R-:W-:Y:S01]  /*0370*/  @!UP2 UIMAD UR5, UR34, UR13, UR37 ;  /* 0x0000000d2205a2a4 */ /* 0x000fe2000f8e0225 */
[----:B------:R-:W-:Y:S01]  /*0380*/  SHF.R.S32.HI R5, RZ, 0x2, R15 ;  /* 0x00000002ff057819 */ /* 0x000fe2000001140f */
[----:B------:R-:W-:Y:S01]  /*0390*/  USHF.L.U32 UR48, UR49, 0x7, URZ ;  /* 0x0000000731307899 */ /* 0x000fe2000800063f */
[----:B------:R-:W-:Y:S01]  /*03a0*/  LOP3.LUT R4, R6, 0xfffffff0, RZ, 0xc0, !PT ;  /* 0xfffffff006047812 */ /* 0x000fe200078ec0ff */
[----:B------:R-:W-:Y:S01]  /*03b0*/  IMAD.IADD R0, R13, 0x1, -R0 ;  /* 0x000000010d007824 */ /* 0x000fe200078e0a00 */
[----:B------:R-:W-:Y:S01]  /*03c0*/  LEA.HI R2, R2, R5, RZ, 0x3 ;  /* 0x0000000502027211 */ /* 0x000fe200078f18ff */
[----:B------:R-:W-:-:S02]  /*03d0*/  ULDC UR52, c[0x0][0x214] ;  /* 0x0000850000347ab9 */ /* 0x000fc40000000800 */
[----:B------:R-:W-:Y:S01]  /*03e0*/  ULDC UR59, c[0x0][0x1c8] ;  /* 0x00007200003b7ab9 */ /* 0x000fe20000000800 */
[----:B------:R-:W-:Y:S01]  /*03f0*/  SHF.R.S32.HI R3, RZ, 0x1f, R0 ;  /* 0x0000001fff037819 */ /* 0x000fe20000011400 */
[----:B------:R-:W-:Y:S01]  /*0400*/  ULDC.U8 UR10, c[0x0][0x3d0] ;  /* 0x0000f400000a7ab9 */ /* 0x000fe20000000000 */
[----:B------:R-:W-:Y:S01]  /*0410*/  LOP3.LUT R2, R2, 0xfffffff8, RZ, 0xc0, !PT ;  /* 0xfffffff802027812 */ /* 0x000fe200078ec0ff */
[----:B------:R-:W-:Y:S01]  /*0420*/  ULDC UR53, c[0x0][0x224] ;  /* 0x0000890000357ab9 */ /* 0x000fe20000000800 */
[----:B------:R-:W-:Y:S01]  /*0430*/  LEA.HI R10, R3, R0, RZ, 0x2 ;  /* 0x00000000030a7211 */ /* 0x000fe200078f10ff */
[----:B------:R-:W-:Y:S01]  /*0440*/  ULDC UR61, c[0x0][0x374] ;  /* 0x0000dd00003d7ab9 */ /* 0x000fe20000000800 */
[----:B------:R-:W-:Y:S01]  /*0450*/  SHF.R.S32.HI R0, RZ, 0x3, R14 ;  /* 0x00000003ff007819 */ /* 0x000fe2000001140e */
[----:B------:R-:W-:Y:S01]  /*0460*/  IMAD.IADD R7, R5, 0x1, -R2 ;  /* 0x0000000105077824 */ /* 0x000fe200078e0a02 */
[----:B------:R-:W-:Y:S01]  /*0470*/  LOP3.LUT R3, R14, 0xfffffff8, RZ, 0xc0, !PT ;  /* 0xfffffff80e037812 */ /* 0x000fe200078ec0ff */
[----:B------:R-:W-:-:S02]  /*0480*/  ULDC UR60, c[0x0][0x194] ;  /* 0x00006500003c7ab9 */ /* 0x000fc40000000800 */
[----:B------:R-:W-:Y:S01]  /*0490*/  IMAD.SHL.U32 R2, R0, 0x40, RZ ;  /* 0x0000004000027824 */ /* 0x000fe200078e00ff */
[----:B------:R-:W-:Y:S01]  /*04a0*/  @UP2 UIMAD UR57, UR34, UR52, URZ ;  /* 0x00000034223922a4 */ /* 0x000fe2000f8e023f */
[C---:B------:R-:W-:Y:S01]  /*04b0*/  IMAD.IADD R0, R13.reuse, 0x1, -R3 ;  /* 0x000000010d007824 */ /* 0x040fe200078e0a03 */
[----:B------:R-:W-:Y:S02]  /*04c0*/  ULDC.64 UR6, c[0x0][0x118] ;  /* 0x0000460000067ab9 */ /* 0x000fe40000000a00 */
[----:B------:R-:W-:Y:S01]  /*04d0*/  LOP3.LUT R3, R2, 0x1c0, RZ, 0xc0, !PT ;  /* 0x000001c002037812 */ /* 0x000fe200078ec0ff */
[----:B------:R-:W-:Y:S01]  /*04e0*/  IMAD.IADD R2, R13, 0x1, -R4 ;  /* 0x000000010d027824 */ /* 0x000fe200078e0a04 */
[C---:B------:R-:W-:Y:S01]  /*04f0*/  LOP3.LUT P4, RZ, R0.reuse, 0x2, RZ, 0xc0, !PT ;  /* 0x0000000200ff7812 */ /* 0x040fe2000788c0ff */
[C---:B------:R-:W-:Y:S01]  /*0500*/  IMAD.SHL.U32 R200, R0.reuse, 0x8, RZ ;  /* 0x0000000800c87824 */ /* 0x040fe200078e00ff */
[----:B------:R-:W-:Y:S01]  /*0510*/  SHF.R.U32.HI R4, RZ, 0x3, R3 ;  /* 0x00000003ff047819 */ /* 0x000fe20000011603 */
[----:B------:R-:W-:Y:S01]  /*0520*/  UMOV UR41, 0xffffc000 ;  /* 0xffffc00000297882 */ /* 0x000fe20000000000 */
[----:B------:R-:W-:Y:S01]  /*0530*/  SHF.R.S32.HI R5, RZ, 0x1f, R2 ;  /* 0x0000001fff057819 */ /* 0x000fe20000011402 */
[----:B------:R-:W-:Y:S01]  /*0540*/  ULOP3.LUT UR59, UR37, UR59, URZ, 0x3c, !UPT ;  /* 0x0000003b253b7292 */ /* 0x000fe2000f8e3c3f */
[----:B------:R-:W-:Y:S01]  /*0550*/  LOP3.LUT R3, R3, 0x38, R200, 0xf8, !PT ;  /* 0x0000003803037812 */ /* 0x000fe200078ef8c8 */
[----:B------:R-:W-:Y:S01]  /*0560*/  UISETP.NE.AND UP3, UPT, UR10, URZ, UPT ;  /* 0x0000003f0a00728c */ /* 0x000fe2000bf65270 */
[----:B------:R-:W-:Y:S01]  /*0570*/  LEA.HI R9, R5, R2, RZ, 0x3 ;  /* 0x0000000205097211 */ /* 0x000fe200078f18ff */
[----:B------:R-:W-:Y:S01]  /*0580*/  UIMAD UR61, UR61, 0xc0, URZ ;  /* 0x000000c03d3d78a4 */ /* 0x000fe2000f8e023f */
[-C--:B------:R-:W-:Y:S01]  /*0590*/  LEA.HI R5, R11, R13.reuse, RZ, 0x6 ;  /* 0x0000000d0b057211 */ /* 0x080fe200078f30ff */
[----:B------:R-:W-:Y:S01]  /*05a0*/  UIMAD UR60, UR60, 0xc0, URZ ;  /* 0x000000c03c3c78a4 */ /* 0x000fe2000f8e023f */
[----:B------:R-:W-:Y:S01]  /*05b0*/  LOP3.LUT R4, R3, R4, RZ, 0x3c, !PT ;  /* 0x0000000403047212 */ /* 0x000fe200078e3cff */
[----:B------:R-:W-:Y:S01]  /*05c0*/  UIMAD.WIDE.U32 UR42, UR38, UR46, URZ ;  /* 0x0000002e262a72a5 */ /* 0x000fe2000f8e003f */
[----:B------:R-:W-:Y:S01]  /*05d0*/  LOP3.LUT R3, R9, 0xfffffff8, RZ, 0xc0, !PT ;  /* 0xfffffff809037812 */ /* 0x000fe200078ec0ff */
[----:B------:R-:W-:Y:S01]  /*05e0*/  IMAD.SHL.U32 R5, R5, 0x8, RZ ;  /* 0x0000000805057824 */ /* 0x000fe200078e00ff */
[C---:B------:R-:W-:Y:S01]  /*05f0*/  LOP3.LUT P3, RZ, R0.reuse, 0x4, RZ, 0xc0, !PT ;  /* 0x0000000400ff7812 */ /* 0x040fe2000786c0ff */
[----:B------:R-:W-:Y:S01]  /*0600*/  IMAD.SHL.U32 R0, R0, 0x40, RZ ;  /* 0x0000004000007824 */ /* 0x000fe200078e00ff */
[----:B------:R-:W-:Y:S01]  /*0610*/  SEL R180, R196, 0xffffffe0, !P4 ;  /* 0xffffffe0c4b47807 */ /* 0x000fe20006000000 */
[----:B------:R-:W-:Y:S01]  /*0620*/  IMAD.IADD R12, R2, 0x1, -R3 ;  /* 0x00000001020c7824 */ /* 0x000fe200078e0a03 */
[----:B------:R-:W-:Y:S01]  /*0630*/  LOP3.LUT R2, R4, 0xfffffe00, R5, 0xf8, !PT ;  /* 0xfffffe0004027812 */ /* 0x000fe200078ef805 */
[----:B------:R-:W-:Y:S01]  /*0640*/  IMAD.U32 R3, RZ, RZ, UR15 ;  /* 0x0000000fff037e24 */ /* 0x000fe2000f8e00ff */
[----:B------:R-:W-:Y:S01]  /*0650*/  LEA.HI R3, R11, R13, RZ, 0x7 ;  /* 0x0000000d0b037211 */ /* 0x000fe200078f38ff */
[----:B------:R-:W-:Y:S01]  /*0660*/  IMAD.SHL.U32 R5, R188, 0x200, RZ ;  /* 0x00000200bc057824 */ /* 0x000fe200078e00ff */
[----:B------:R-:W-:Y:S01]  /*0670*/  LOP3.LUT R0, R0, 0x1c0, RZ, 0xc0, !PT ;  /* 0x000001c000007812 */ /* 0x000fe200078ec0ff */
[----:B------:R1:W-:Y:S01]  /*0680*/  STL [R1+0x24], R2 ;  /* 0x0000240201007387 */ /* 0x0003e20000100800 */
[----:B------:R-:W-:-:S02]  /*0690*/  UIMAD UR54, UR39, UR46, URZ ;  /* 0x0000002e273672a4 */ /* 0x000fc4000f8e023f */
[----:B------:R-:W-:Y:S01]  /*06a0*/  LOP3.LUT R178, R0, 0x8, R14, 0xf8, !PT ;  /* 0x0000000800b27812 */ /* 0x000fe200078ef80e */
[----:B------:R-:W-:Y:S01]  /*06b0*/  USHF.R.S32.HI UR56, URZ, 0x1f, UR50 ;  /* 0x0000001f3f387899 */ /* 0x000fe20008011432 */
[----:B------:R-:W-:Y:S01]  /*06c0*/  SHF.R.U32.HI R4, RZ, 0x3, R0 ;  /* 0x00000003ff047819 */ /* 0x000fe20000011600 */
[----:B------:R-:W-:Y:S02]  /*06d0*/  UIMAD UR53, UR4, UR53, URZ ;  /* 0x00000035043572a4 */ /* 0x000fe4000f8e023f */
[----:B------:R-:W-:Y:S01]  /*06e0*/  @!UP2 UIMAD UR52, UR5, UR52, URZ ;  /* 0x000000340534a2a4 */ /* 0x000fe2000f8e023f */
[----:B------:R-:W-:Y:S01]  /*06f0*/  LOP3.LUT R178, R178, R4, RZ, 0x3c, !PT ;  /* 0x00000004b2b27212 */ /* 0x000fe200078e3cff */
[----:B------:R-:W-:Y:S02]  /*0700*/  USHF.R.S32.HI UR51, URZ, 0x1f, UR48 ;  /* 0x0000001f3f337899 */ /* 0x000fe40008011430 */
[----:B------:R-:W-:Y:S01]  /*0710*/  ULDC.64 UR44, c[0x0][0x118] ;  /* 0x00004600002c7ab9 */ /* 0x000fe20000000a00 */
[----:B-1----:R-:W-:-:S04]  /*0720*/  LOP3.LUT R2, R7, 0x1, RZ, 0xc0, !PT ;  /* 0x0000000107027812 */ /* 0x002fc800078ec0ff */
[----:B------:R-:W-:Y:S02]  /*0730*/  ISETP.NE.U32.AND P0, PT, R2, 0x1, PT ;  /* 0x000000010200780c */ /* 0x000fe40003f05070 */
[----:B------:R-:W-:Y:S01]  /*0740*/  SHF.R.S32.HI R2, RZ, 0x7, R3 ;  /* 0x00000007ff027819 */ /* 0x000fe20000011403 */
[----:B------:R-:W-:Y:S01]  /*0750*/  IMAD.SHL.U32 R3, R8, 0x10, RZ ;  /* 0x0000001008037824 */ /* 0x000fe200078e00ff */
[----:B------:R-:W-:Y:S02]  /*0760*/  R2P PR, R7, 0x6 ;  /* 0x0000000607007804 */ /* 0x000fe40000000000 */
[----:B------:R-:W-:Y:S02]  /*0770*/  SEL R194, R194, 0x10, !P0 ;  /* 0x00000010c2c27807 */ /* 0x000fe40004000000 */
[----:B------:R-:W-:Y:S01]  /*0780*/  LOP3.LUT R6, R0, 0x30, R3, 0xf8, !PT ;  /* 0x0000003000067812 */ /* 0x000fe200078ef803 */
[----:B------:R-:W-:Y:S01]  /*0790*/  IMAD R0, R2, 0x1000, R5 ;  /* 0x0000100002007824 */ /* 0x000fe200078e0205 */
[----:B------:R-:W-:Y:S01]  /*07a0*/  LEA.HI.SX32 R16, R10, R3, 0x1e ;  /* 0x000000030a107211 */ /* 0x000fe200078ff2ff */
[----:B------:R-:W-:Y:S01]  /*07b0*/  IMAD.U32 R10, RZ, RZ, UR14 ;  /* 0x0000000eff0a7e24 */ /* 0x000fe2000f8e00ff */
[----:B------:R-:W-:Y:S01]  /*07c0*/  LOP3.LUT R3, R6, 0x8, R14, 0xf8, !PT ;  /* 0x0000000806037812 */ /* 0x000fe200078ef80e */
[----:B------:R-:W-:Y:S01]  /*07d0*/  IMAD.IADD R178, R0, 0x1, R178 ;  /* 0x0000000100b27824 */ /* 0x000fe200078e02b2 */
[----:B------:R-:W-:Y:S01]  /*07e0*/  LOP3.LUT R0, R15, 0x7ffffffc, RZ, 0xc0, !PT ;  /* 0x7ffffffc0f007812 */ /* 0x000fe200078ec0ff */
[----:B------:R-:W-:Y:S01]  /*07f0*/  IMAD.SHL.U32 R10, R13, 0x2, RZ ;  /* 0x000000020d0a7824 */ /* 0x000fe200078e00ff */
[----:B------:R-:W-:Y:S01]  /*0800*/  LOP3.LUT R3, R5, R3, R4, 0xf6, !PT ;  /* 0x0000000305037212 */ /* 0x000fe200078ef604 */
[----:B------:R-:W-:Y:S01]  /*0810*/  IMAD.SHL.U32 R4, R2, 0x8, RZ ;  /* 0x0000000802047824 */ /* 0x000fe200078e00ff */
[----:B------:R-:W-:Y:S01]  /*0820*/  STL [R1+0x30], R16 ;  /* 0x0000301001007387 */ /* 0x000fe20000100800 */
[----:B------:R-:W-:Y:S01]  /*0830*/  IMAD.IADD R6, R13, 0x1, -R0 ;  /* 0x000000010d067824 */ /* 0x000fe200078e0a00 */
[----:B------:R-:W-:Y:S01]  /*0840*/  LOP3.LUT R10, R10, 0x6, RZ, 0xc0, !PT ;  /* 0x000000060a0a7812 */ /* 0x000fe200078ec0ff */
[----:B------:R-:W-:Y:S01]  /*0850*/  IMAD.SHL.U32 R0, R7, 0x40, RZ ;  /* 0x0000004007007824 */ /* 0x000fe200078e00ff */
[----:B------:R-:W-:Y:S01]  /*0860*/  LOP3.LUT R4, R4, 0x8, RZ, 0xc0, !PT ;  /* 0x0000000804047812 */ /* 0x000fe200078ec0ff */
[----:B------:R-:W-:Y:S01]  /*0870*/  IMAD.SHL.U32 R6, R6, 0x2, RZ ;  /* 0x0000000206067824 */ /* 0x000fe200078e00ff */
[----:B------:R-:W-:Y:S01]  /*0880*/  SEL R196, R196, 0xffffffe0, !P1 ;  /* 0xffffffe0c4c47807 */ /* 0x000fe20004800000 */
[----:B------:R-:W-:Y:S01]  /*0890*/  IMAD.SHL.U32 R7, R188, 0x10, RZ ;  /* 0x00000010bc077824 */ /* 0x000fe200078e00ff */
[----:B------:R-:W-:Y:S01]  /*08a0*/  LOP3.LUT R0, R0, 0x1c0, RZ, 0xc0, !PT ;  /* 0x000001c000007812 */ /* 0x000fe200078ec0ff */
[----:B------:R-:W-:-:S02]  /*08b0*/  IMAD R10, R2, 0x40, R10 ;  /* 0x00000040020a7824 */ /* 0x000fc400078e020a */
[----:B------:R-:W-:Y:S01]  /*08c0*/  IMAD R2, R2, 0x2000, R6 ;  /* 0x0000200002027824 */ /* 0x000fe200078e0206 */
[----:B------:R-:W-:Y:S01]  /*08d0*/  SHF.R.U32.HI R5, RZ, 0x3, R0 ;  /* 0x00000003ff057819 */ /* 0x000fe20000011600 */
[----:B------:R-:W-:Y:S01]  /*08e0*/  IMAD.SHL.U32 R188, R188, 0x8, RZ ;  /* 0x00000008bcbc7824 */ /* 0x000fe200078e00ff */
[----:B------:R-:W-:Y:S01]  /*08f0*/  LOP3.LUT R7, R4, 0x10, R7, 0xf8, !PT ;  /* 0x0000001004077812 */ /* 0x000fe200078ef807 */
[C---:B------:R-:W-:Y:S01]  /*0900*/  IMAD R2, R8.reuse, 0x400, R2 ;  /* 0x0000040008027824 */ /* 0x040fe200078e0202 */
[CC--:B------:R-:W-:Y:S01]  /*0910*/  LOP3.LUT R4, R5.reuse, R0.reuse, R4, 0x1e, !PT ;  /* 0x0000000005047212 */ /* 0x0c0fe200078e1e04 */
[----:B------:R1:W-:Y:S01]  /*0920*/  STL [R1+0x2c], R10 ;  /* 0x00002c0a01007387 */ /* 0x0003e20000100800 */
[----:B------:R-:W-:Y:S01]  /*0930*/  LOP3.LUT R5, R5, R0, RZ, 0xfc, !PT ;  /* 0x0000000005057212 */ /* 0x000fe200078efcff */
[----:B------:R-:W-:Y:S02]  /*0940*/  IMAD R0, R8, 0x400, R6 ;  /* 0x0000040008007824 */ /* 0x000fe400078e0206 */
[----:B------:R-:W-:-:S02]  /*0950*/  IMAD.SHL.U32 R178, R178, 0x2, RZ ;  /* 0x00000002b2b27824 */ /* 0x000fc400078e00ff */
[----:B------:R-:W-:Y:S02]  /*0960*/  IMAD.IADD R192, R5, 0x1, R2 ;  /* 0x0000000105c07824 */ /* 0x000fe400078e0202 */
[----:B------:R-:W-:Y:S02]  /*0970*/  IMAD.U32 R2, RZ, RZ, UR8 ;  /* 0x00000008ff027e24 */ /* 0x000fe4000f8e00ff */
[----:B------:R-:W-:Y:S02]  /*0980*/  IMAD.SHL.U32 R2, R12, 0x40, RZ ;  /* 0x000000400c027824 */ /* 0x000fe400078e00ff */
[----:B------:R-:W-:Y:S01]  /*0990*/  IMAD.U32 R5, RZ, RZ, UR8 ;  /* 0x00000008ff057e24 */ /* 0x000fe2000f8e00ff */
[----:B------:R-:W-:Y:S01]  /*09a0*/  USHF.R.S32.HI UR8, URZ, 0x1f, UR37 ;  /* 0x0000001f3f087899 */ /* 0x000fe20008011425 */
[----:B------:R-:W-:Y:S01]  /*09b0*/  IMAD.SHL.U32 R192, R192, 0x2, RZ ;  /* 0x00000002c0c07824 */ /* 0x000fe200078e00ff */
[----:B------:R-:W-:Y:S01]  /*09c0*/  LOP3.LUT R2, R2, 0x1c0, RZ, 0xc0, !PT ;  /* 0x000001c002027812 */ /* 0x000fe200078ec0ff */
[----:B------:R-:W-:-:S02]  /*09d0*/  IMAD.IADD R181, R178, 0x1, R180 ;  /* 0x00000001b2b57824 */ /* 0x000fc400078e02b4 */
[C---:B------:R-:W-:Y:S01]  /*09e0*/  IMAD.IADD R195, R192.reuse, 0x1, R194 ;  /* 0x00000001c0c37824 */ /* 0x040fe200078e02c2 */
[----:B------:R-:W-:Y:S01]  /*09f0*/  SHF.R.U32.HI R5, RZ, 0x3, R2 ;  /* 0x00000003ff057819 */ /* 0x000fe20000011602 */
[----:B------:R-:W-:Y:S01]  /*0a00*/  IMAD.IADD R199, R192, 0x1, R196 ;  /* 0x00000001c0c77824 */ /* 0x000fe200078e02c4 */
[----:B------:R-:W-:Y:S01]  /*0a10*/  LOP3.LUT R188, R2, 0x8, R188, 0xf8, !PT ;  /* 0x0000000802bc7812 */ /* 0x000fe200078ef8bc */
[----:B------:R-:W-:Y:S01]  /*0a20*/  IMAD.IADD R198, R195, 0x1, R196 ;  /* 0x00000001c3c67824 */ /* 0x000fe200078e02c4 */
[----:B------:R-:W-:Y:S01]  /*0a30*/  LOP3.LUT R2, R5, R7, R2, 0x1e, !PT ;  /* 0x0000000705027212 */ /* 0x000fe200078e1e02 */
[----:B------:R-:W-:Y:S01]  /*0a40*/  IMAD.SHL.U32 R3, R3, 0x2, RZ ;  /* 0x0000000203037824 */ /* 0x000fe200078e00ff */
[----:B------:R-:W-:Y:S01]  /*0a50*/  LOP3.LUT R188, R188, R5, RZ, 0x3c, !PT ;  /* 0x00000005bcbc7212 */ /* 0x000fe200078e3cff */
[----:B-1----:R-:W-:Y:S02]  /*0a60*/  IMAD.IADD R10, R0, 0x1, R4 ;  /* 0x00000001000a7824 */ /* 0x002fe400078e0204 */
[----:B------:R-:W-:Y:S01]  /*0a70*/  IMAD.U32 R4, RZ, RZ, UR9 ;  /* 0x00000009ff047e24 */ /* 0x000fe2000f8e00ff */
[----:B------:R-:W-:Y:S01]  /*0a80*/  IADD3 R4, R16, -0x80, RZ ;  /* 0xffffff8010047810 */ /* 0x000fe20007ffe0ff */
[----:B------:R-:W-:Y:S01]  /*0a90*/  IMAD.SHL.U32 R0, R9, 0x40, RZ ;  /* 0x0000004009007824 */ /* 0x000fe200078e00ff */
[----:B------:R-:W-:Y:S01]  /*0aa0*/  LEA R10, R10, 0xc000, 0x1 ;  /* 0x0000c0000a0a7811 */ /* 0x000fe200078e08ff */
[----:B------:R-:W-:Y:S01]  /*0ab0*/  IMAD.U32 R9, RZ, RZ, UR8 ;  /* 0x00000008ff097e24 */ /* 0x000fe2000f8e00ff */
[----:B------:R-:W-:-:S02]  /*0ac0*/  SHF.R.S32.HI R6, RZ, 0x1f, R4 ;  /* 0x0000001fff067819 */ /* 0x000fc40000011404 */
[----:B------:R-:W-:Y:S01]  /*0ad0*/  LOP3.LUT R0, R0, 0xfffffe00, RZ, 0xc0, !PT ;  /* 0xfffffe0000007812 */ /* 0x000fe200078ec0ff */
[----:B------:R-:W-:Y:S01]  /*0ae0*/  IMAD.IADD R5, R196, 0x1, R10 ;  /* 0x00000001c4057824 */ /* 0x000fe200078e020a */
[----:B------:R-:W-:Y:S02]  /*0af0*/  SHF.L.U64.HI R6, R4, 0x2, R6 ;  /* 0x0000000204067819 */ /* 0x000fe40000010206 */
[----:B------:R-:W-:Y:S01]  /*0b00*/  LOP3.LUT R187, R2, R0, RZ, 0xfc, !PT ;  /* 0x0000000002bb7212 */ /* 0x000fe200078efcff */
[----:B------:R-:W-:Y:S01]  /*0b10*/  IMAD R4, R8, 0x400, R0 ;  /* 0x0000040008047824 */ /* 0x000fe200078e0200 */
[C---:B------:R-:W-:Y:S01]  /*0b20*/  IADD3 R13, R10.reuse, 0x420, RZ ;  /* 0x000004200a0d7810 */ /* 0x040fe20007ffe0ff */
[----:B------:R-:W-:Y:S01]  /*0b30*/  IMAD.MOV.U32 R0, RZ, RZ, 0x40 ;  /* 0x00000040ff007424 */ /* 0x000fe200078e00ff */
[----:B------:R1:W-:Y:S01]  /*0b40*/  STL [R1+0x28], R6 ;  /* 0x0000280601007387 */ /* 0x0003e20000100800 */
[----:B------:R-:W-:Y:S01]  /*0b50*/  IMAD.MOV.U32 R2, RZ, RZ, 0x440 ;  /* 0x00000440ff027424 */ /* 0x000fe200078e00ff */
[----:B------:R-:W-:Y:S01]  /*0b60*/  IADD3 R9, R10, 0x2020, RZ ;  /* 0x000020200a097810 */ /* 0x000fe20007ffe0ff */
[----:B------:R-:W-:Y:S01]  /*0b70*/  IMAD.IADD R188, R4, 0x1, R188 ;  /* 0x0000000104bc7824 */ /* 0x000fe200078e02bc */
[C---:B------:R-:W-:Y:S01]  /*0b80*/  SEL R179, R0.reuse, 0xffffffc0, !P3 ;  /* 0xffffffc000b37807 */ /* 0x040fe20005800000 */
[----:B------:R-:W-:Y:S01]  /*0b90*/  STL [R1+0x34], R10 ;  /* 0x0000340a01007387 */ /* 0x000fe20000100800 */
[----:B------:R-:W-:-:S02]  /*0ba0*/  SEL R0, R0, 0xffffffc0, !P2 ;  /* 0xffffffc000007807 */ /* 0x000fc40005000000 */
[----:B------:R-:W-:Y:S01]  /*0bb0*/  SEL R2, R2, 0x3c0, !P2 ;  /* 0x000003c002027807 */ /* 0x000fe20005000000 */
[----:B------:R-:W-:Y:S01]  /*0bc0*/  IMAD.IADD R179, R178, 0x1, R179 ;  /* 0x00000001b2b37824 */ /* 0x000fe200078e02b3 */
[----:B------:R-:W-:Y:S01]  /*0bd0*/  @P1 IADD3 R13, R10, 0x3e0, RZ ;  /* 0x000003e00a0d1810 */ /* 0x000fe20007ffe0ff */
[----:B------:R-:W-:Y:S01]  /*0be0*/  IMAD.IADD R11, R0, 0x1, R10 ;  /* 0x00000001000b7824 */ /* 0x000fe200078e020a */
[C---:B------:R-:W-:Y:S01]  /*0bf0*/  IADD3 R12, R10.reuse, 0x2420, RZ ;  /* 0x000024200a0c7810 */ /* 0x040fe20007ffe0ff */
[C---:B------:R-:W-:Y:S01]  /*0c00*/  IMAD.IADD R4, R10.reuse, 0x1, R2 ;  /* 0x000000010a047824 */ /* 0x040fe200078e0202 */
[----:B------:R-:W-:Y:S01]  /*0c10*/  @P1 IADD3 R9, R10, 0x1fe0, RZ ;  /* 0x00001fe00a091810 */ /* 0x000fe20007ffe0ff */
[----:B------:R-:W-:Y:S01]  /*0c20*/  IMAD.IADD R193, R192, 0x1, R0 ;  /* 0x00000001c0c17824 */ /* 0x000fe200078e0200 */
[----:B------:R-:W-:Y:S01]  /*0c30*/  STL [R1+0x48], R11 ;  /* 0x0000480b01007387 */ /* 0x000fe20000100800 */
[----:B------:R-:W-:Y:S01]  /*0c40*/  @P1 IADD3 R12, R10, 0x23e0, RZ ;  /* 0x000023e00a0c1810 */ /* 0x000fe20007ffe0ff */
[----:B------:R-:W-:-:S02]  /*0c50*/  IMAD.IADD R180, R180, 0x1, R179 ;  /* 0x00000001b4b47824 */ /* 0x000fc400078e02b3 */
[----:B------:R2:W-:Y:S01]  /*0c60*/  STL [R1+0x64], R5 ;  /* 0x0000640501007387 */ /* 0x0005e20000100800 */
[--C-:B------:R-:W-:Y:S02]  /*0c70*/  IMAD.IADD R194, R194, 0x1, R193.reuse ;  /* 0x00000001c2c27824 */ /* 0x100fe400078e02c1 */
[----:B------:R-:W-:Y:S01]  /*0c80*/  IMAD.IADD R197, R196, 0x1, R193 ;  /* 0x00000001c4c57824 */ /* 0x000fe200078e02c1 */
[----:B------:R-:W-:Y:S01]  /*0c90*/  STL [R1+0x44], R4 ;  /* 0x0000440401007387 */ /* 0x000fe20000100800 */
[C---:B-1----:R-:W-:Y:S02]  /*0ca0*/  IADD3 R6, R10.reuse, 0x2040, RZ ;  /* 0x000020400a067810 */ /* 0x042fe40007ffe0ff */
[C---:B------:R-:W-:Y:S01]  /*0cb0*/  @P2 IADD3 R6, R10.reuse, 0x1fc0, RZ ;  /* 0x00001fc00a062810 */ /* 0x040fe20007ffe0ff */
[----:B------:R-:W-:Y:S04]  /*0cc0*/  STL [R1+0x50], R13 ;  /* 0x0000500d01007387 */ /* 0x000fe80000100800 */
[----:B------:R-:W-:Y:S04]  /*0cd0*/  STL [R1+0x38], R9 ;  /* 0x0000380901007387 */ /* 0x000fe80000100800 */
[----:B------:R-:W-:Y:S04]  /*0ce0*/  STL [R1+0x4c], R12 ;  /* 0x00004c0c01007387 */ /* 0x000fe80000100800 */
[----:B------:R1:W-:Y:S01]  /*0cf0*/  STL [R1+0x40], R6 ;  /* 0x0000400601007387 */ /* 0x0003e20000100800 */
[----:B--2---:R-:W-:-:S02]  /*0d00*/  IADD3 R5, R10, 0x2440, RZ ;  /* 0x000024400a057810 */ /* 0x004fc40007ffe0ff */
[----:B------:R-:W-:-:S05]  /*0d10*/  @P2 IADD3 R5, R10, 0x23c0, RZ ;  /* 0x000023c00a052810 */ /* 0x000fca0007ffe0ff */
[----:B------:R2:W-:Y:S01]  /*0d20*/  STL [R1+0x3c], R5 ;  /* 0x00003c0501007387 */ /* 0x0005e20000100800 */
[----:B-1----:R-:W-:-:S05]  /*0d30*/  IMAD.IADD R6, R196, 0x1, R11 ;  /* 0x00000001c4067824 */ /* 0x002fca00078e020b */
[----:B------:R1:W-:Y:S01]  /*0d40*/  STL [R1+0x60], R6 ;  /* 0x0000600601007387 */ /* 0x0003e20000100800 */
[----:B--2---:R-:W-:Y:S02]  /*0d50*/  IMAD.IADD R5, R196, 0x1, R4 ;  /* 0x00000001c4057824 */ /* 0x004fe400078e0204 */
[--C-:B------:R-:W-:Y:S02]  /*0d60*/  IMAD.IADD R4, R0, 0x1, R9.reuse ;  /* 0x0000000100047824 */ /* 0x100fe400078e0209 */
[----:B------:R-:W-:Y:S01]  /*0d70*/  IMAD.IADD R0, R2, 0x1, R9 ;  /* 0x0000000102007824 */ /* 0x000fe200078e0209 */
[----:B------:R1:W-:Y:S01]  /*0d80*/  STL [R1+0x5c], R5 ;  /* 0x00005c0501007387 */ /* 0x0003e20000100800 */
[----:B------:R-:W-:-:S03]  /*0d90*/  IMAD.IADD R196, R196, 0x1, R194 ;  /* 0x00000001c4c47824 */ /* 0x000fc600078e02c2 */
[----:B------:R1:W-:Y:S04]  /*0da0*/  STL [R1+0x58], R4 ;  /* 0x0000580401007387 */ /* 0x0003e80000100800 */
[----:B------:R1:W-:Y:S02]  /*0db0*/  STL [R1+0x54], R0 ;  /* 0x0000540001007387 */ /* 0x0003e40000100800 */
.L_x_510:
        /* <DEDUP_REMOVED lines=22> */
[----:B---3--:R1:W3:Y:S01]  /*0f20*/  @P2 LDG.E R2, [R4.64+0x4] ;  /* 0x0000041204022981 */ /* 0x0082e2000c1e1900 */
[----:B------:R-:W-:Y:S01]  /*0f30*/  UISETP.EQ.U32.AND UP1, UPT, URZ, UR8, UPT ;  /* 0x000000083f00728c */ /* 0x000fe2000bf22070 */
[----:B------:R-:W-:-:S03]  /*0f40*/  MOV R6, UR4 ;  /* 0x0000000400067c02 */ /* 0x000fc60008000f00 */
[----:B------:R-:W-:Y:S01]  /*0f50*/  IMAD.U32 R7, RZ, RZ, UR5 ;  /* 0x00000005ff077e24 */ /* 0x000fe2000f8e00ff */
[----:B------:R-:W-:Y:S02]  /*0f60*/  UISETP.EQ.OR.EX UP1, UPT, URZ, UR9, !UP5, UP1 ;  /* 0x000000093f00728c */ /* 0x000fe4000ef22710 */
[----:B------:R-:W-:Y:S02]  /*0f70*/  UIADD3 UR8, UP0, UR15, UR8, URZ ;  /* 0x000000080f087290 */ /* 0x000fe4000ff1e03f */
[----:B----4-:R-:W4:Y:S02]  /*0f80*/  @P0 LDG.E R6, [R6.64] ;  /* 0x0000001206060981 */ /* 0x010f24000c1e1900 */
        /* <DEDUP_REMOVED lines=25> */
.L_x_434:
        /* <DEDUP_REMOVED lines=23> */
[----:B------:R-:W-:Y:S02]  /*1290*/  UISETP.NE.AND UP1, UPT, UR14, -0x1, UPT ;  /* 0xffffffff0e00788c */ /* 0x000fe4000bf25270 */
[----:B------:R-:W-:Y:S02]  /*12a0*/  UIMAD.WIDE.U32 UR10, UR34, UR8, URZ ;  /* 0x00000008220a72a5 */ /* 0x000fe4000f8e003f */
[----:B------:R-:W-:Y:S02]  /*12b0*/  UIMAD UR9, UR34, UR9, UR5 ;  /* 0x00000009220972a4 */ /* 0x000fe4000f8e0205 */
[----:B------:R-:W-:-:S02]  /*12c0*/  ULDC.64 UR12, c[0x0][0x190] ;  /* 0x00006400000c7ab9 */ /* 0x000fc40000000a00 */
[----:B------:R-:W-:Y:S02]  /*12d0*/  UIADD3 UR36, UR11, UR9, URZ ;  /* 0x000000090b247290 */ /* 0x000fe4000fffe03f */
[----:B------:R-:W-:Y:S02]  /*12e0*/  UIMAD.WIDE.U32 UR8, UR14, UR12, URZ ;  /* 0x0000000c0e0872a5 */ /* 0x000fe4000f8e003f */
[----:B------:R-:W-:Y:S02]  /*12f0*/  UIMAD UR5, UR14, UR13, URZ ;  /* 0x0000000d0e0572a4 */ /* 0x000fe4000f8e023f */
[----:B-1----:R-:W-:Y:S02]  /*1300*/  UISETP.NE.AND UP0, UPT, UR23, -0x1, UPT ;  /* 0xffffffff1700788c */ /* 0x002fe4000bf05270 */
[----:B------:R-:W-:Y:S02]  /*1310*/  @UP1 UIADD3 UR36, UR9, UR5, URZ ;  /* 0x0000000509241290 */ /* 0x000fe4000fffe03f */
[----:B------:R-:W-:-:S02]  /*1320*/  UIADD3 UR5, UR32, 0x7f, URZ ;  /* 0x0000007f20057890 */ /* 0x000fc4000fffe03f */
[----:B------:R-:W-:Y:S01]  /*1330*/  USEL UR40, UR10, UR8, !UP1 ;  /* 0x000000080a287287 */ /* 0x000fe2000c800000 */
[----:B------:R-:W-:Y:S01]  /*1340*/  PLOP3.LUT P0, PT, PT, PT, UP0, 0x80, 0x0 ;  /* 0x000000000000781c */ /* 0x000fe20003f0f008 */
[----:B------:R-:W-:Y:S02]  /*1350*/  USHF.R.S32.HI UR8, URZ, 0x1f, UR5 ;  /* 0x0000001f3f087899 */ /* 0x000fe40008011405 */
[----:B------:R-:W-:Y:S02]  /*1360*/  ULDC.64 UR10, c[0x0][0x198] ;  /* 0x00006600000a7ab9 */ /* 0x000fe40000000a00 */
[----:B------:R-:W-:Y:S02]  /*1370*/  ULEA.HI UR35, UR8, UR5, URZ, 0x7 ;  /* 0x0000000508237291 */ /* 0x000fe4000f8f383f */
[----:B------:R-:W-:Y:S02]  /*1380*/  @UP0 UIADD3 UR12, UR16, UR23, URZ ;  /* 0x00000017100c0290 */ /* 0x000fe4000fffe03f */
[----:B------:R-:W-:-:S02]  /*1390*/  ULOP3.LUT UR5, UR35, 0xffffff80, URZ, 0xc0, !UPT ;  /* 0xffffff8023057892 */ /* 0x000fc4000f8ec03f */
[----:B------:R-:W-:Y:S02]  /*13a0*/  @UP0 UIMAD.WIDE.U32 UR8, UR12, UR10, URZ ;  /* 0x0000000a0c0802a5 */ /* 0x000fe4000f8e003f */
[----:B------:R-:W-:Y:S02]  /*13b0*/  UIADD3 UR21, UR5, -0x80, URZ ;  /* 0xffffff8005157890 */ /* 0x000fe4000fffe03f */
[----:B------:R-:W-:Y:S02]  /*13c0*/  @UP0 UIMAD UR30, UR12, UR11, UR9 ;  /* 0x0000000b0c1e02a4 */ /* 0x000fe4000f8e0209 */
[----:B------:R-:W-:Y:S02]  /*13d0*/  USHF.R.S32.HI UR33, URZ, 0x1f, UR21 ;  /* 0x0000001f3f217899 */ /* 0x000fe40008011415 */
[----:B------:R-:W-:Y:S01]  /*13e0*/  @UP0 UMOV UR29, UR8 ;  /* 0x00000008001d0c82 */ /* 0x000fe20008000000 */
[----:B------:R-:W-:Y:S05]  /*13f0*/  @P0 BRA `(.L_x_436) ;  /* 0x000000c000000947 */ /* 0x000fea0003800000 */
[----:B------:R-:W-:Y:S02]  /*1400*/  USHF.R.S32.HI UR5, URZ, 0x1f, UR16 ;  /* 0x0000001f3f057899 */ /* 0x000fe40008011410 */
[----:B------:R-:W-:-:S02]  /*1410*/  ULDC.64 UR8, c[0x0][0x198] ;  /* 0x0000660000087ab9 */ /* 0x000fc40000000a00 */
[----:B------:R-:W-:Y:S02]  /*1420*/  UIMAD UR5, UR5, UR8, URZ ;  /* 0x00000008050572a4 */ /* 0x000fe4000f8e023f */
[----:B------:R-:W-:Y:S02]  /*1430*/  ULDC.64 UR10, c[0x0][0x180] ;  /* 0x00006000000a7ab9 */ /* 0x000fe40000000a00 */
[----:B------:R-:W-:Y:S02]  /*1440*/  UIMAD UR12, UR16, UR9, UR5 ;  /* 0x00000009100c72a4 */ /* 0x000fe4000f8e0205 */
[----:B------:R-:W-:Y:S02]  /*1450*/  UIMAD.WIDE.U32 UR8, UR16, UR8, URZ ;  /* 0x00000008100872a5 */ /* 0x000fe4000f8e003f */
[----:B------:R-:W-:Y:S02]  /*1460*/  UIMAD UR5, UR20, UR10, URZ ;  /* 0x0000000a140572a4 */ /* 0x000fe4000f8e023f */
[----:B------:R-:W-:-:S02]  /*1470*/  UIADD3 UR9, UR9, UR12, URZ ;  /* 0x0000000c09097290 */ /* 0x000fc4000fffe03f */
[----:B------:R-:W-:Y:S02]  /*1480*/  UIMAD UR5, UR34, UR11, UR5 ;  /* 0x0000000b220572a4 */ /* 0x000fe4000f8e0205 */
[----:B------:R-:W-:-:S04]  /*1490*/  UIMAD.WIDE.U32 UR8, UR34, UR10, UR8 ;  /* 0x0000000a220872a5 */ /* 0x000fc8000f8e0008 */
[----:B------:R-:W-:-:S03]  /*14a0*/  UIADD3 UR30, UR9, UR5, URZ ;  /* 0x00000005091e7290 */ /* 0x000fc6000fffe03f */
[----:B------:R-:W-:Y:S02]  /*14b0*/  UMOV UR29, UR8 ;  /* 0x00000008001d7c82 */ /* 0x000fe40008000000 */
.L_x_436:
        /* <DEDUP_REMOVED lines=18> */
.L_x_437:
        /* <DEDUP_REMOVED lines=71> */
.L_x_438:
[----:B------:R-:W-:Y:S02]  /*1a50*/  UMOV UR12, UR53 ;  /* 0x00000035000c7c82 */ /* 0x000fe40008000000 */
.L_x_439:
[----:B------:R-:W1:Y:S01]  /*1a60*/  S2R R19, SR_TID.X ;  /* 0x0000000000137919 */ /* 0x000e620000002100 */
[----:B------:R-:W-:Y:S01]  /*1a70*/  UIADD3 UR8, UP5, UP4, UR8, UR48, UR50 ;  /* 0x0000003008087290 */ /* 0x000fe2000fcbe032 */
[----:B------:R-:W-:Y:S01]  /*1a80*/  SHF.R.S32.HI R201, RZ, 0x1f, R200 ;  /* 0x0000001fffc97819 */ /* 0x000fe200000114c8 */
[----:B------:R-:W-:Y:S01]  /*1a90*/  USHF.R.S32.HI UR14, URZ, 0x1f, UR37 ;  /* 0x0000001f3f0e7899 */ /* 0x000fe20008011425 */
[----:B------:R-:W-:Y:S01]  /*1aa0*/  IMAD.U32 R9, RZ, RZ, UR21 ;  /* 0x00000015ff097e24 */ /* 0x000fe2000f8e00ff */
[----:B------:R-:W-:Y:S01]  /*1ab0*/  UIADD3 UR22, UP1, UP0, UR22, UR8, UR25 ;  /* 0x0000000816167290 */ /* 0x000fe2000f83e019 */
[----:B------:R-:W-:Y:S01]  /*1ac0*/  IMAD.U32 R14, RZ, RZ, UR7 ;  /* 0x00000007ff0e7e24 */ /* 0x000fe2000f8e00ff */
[----:B------:R-:W-:Y:S01]  /*1ad0*/  UIADD3.X UR5, UR10, UR51, UR56, UP5, UP4 ;  /* 0x000000330a057290 */ /* 0x000fe2000afe8438 */
[----:B------:R-:W-:Y:S01]  /*1ae0*/  IMAD.U32 R13, RZ, RZ, UR6 ;  /* 0x00000006ff0d7e24 */ /* 0x000fe2000f8e00ff */
[----:B------:R-:W-:Y:S01]  /*1af0*/  ULDC.64 UR8, c[0x0][0x1a8] ;  /* 0x00006a0000087ab9 */ /* 0x000fe20000000a00 */
[----:B------:R-:W-:Y:S01]  /*1b00*/  BSSY B1, `(.L_x_435) ;  /* 0x0000970000017945 */ /* 0x000fe20003800000 */
[----:B------:R-:W-:-:S02]  /*1b10*/  UIADD3.X UR13, UR11, UR5, UR13, UP1, UP0 ;  /* 0x000000050b0d7290 */ /* 0x000fc40008fe040d */
[----:B------:R-:W-:Y:S02]  /*1b20*/  UIMAD UR5, UR14, UR8, URZ ;  /* 0x000000080e0572a4 */ /* 0x000fe4000f8e023f */
[----:B------:R-:W-:Y:S02]  /*1b30*/  UISETP.GE.AND UP0, UPT, UR32, 0x1, UPT ;  /* 0x000000012000788c */ /* 0x000fe4000bf06270 */
[----:B------:R-:W-:Y:S02]  /*1b40*/  UIMAD UR11, UR37, UR9, UR5 ;  /* 0x00000009250b72a4 */ /* 0x000fe4000f8e0205 */
[----:B------:R-:W-:Y:S02]  /*1b50*/  UIADD3 UR12, UR21, UR12, URZ ;  /* 0x0000000c150c7290 */ /* 0x000fe4000fffe03f */
[----:B------:R-:W-:Y:S02]  /*1b60*/  ULDC.64 UR8, c[0x0][0x378] ;  /* 0x0000de0000087ab9 */ /* 0x000fe40000000a00 */
[----:B------:R-:W-:Y:S01]  /*1b70*/  UIMAD UR5, UR14, UR8, URZ ;  /* 0x000000080e0572a4 */ /* 0x000fe2000f8e023f */
[----:B-1----:R-:W-:Y:S01]  /*1b80*/  SHF.R.S32.HI R20, RZ, 0x1f, R19 ;  /* 0x0000001fff147819 */ /* 0x002fe20000011413 */
[----:B------:R-:W-:-:S02]  /*1b90*/  ULDC.64 UR6, c[0x0][0x200] ;  /* 0x0000800000067ab9 */ /* 0x000fc40000000a00 */
[----:B------:R-:W-:Y:S01]  /*1ba0*/  UIMAD UR10, UR37, UR9, UR5 ;  /* 0x00000009250a72a4 */ /* 0x000fe2000f8e0205 */
[CC--:B------:R-:W-:Y:S01]  /*1bb0*/  LEA.HI R2, R20.reuse, R19.reuse, RZ, 0x3 ;  /* 0x0000001314027211 */ /* 0x0c0fe200078f18ff */
[----:B------:R-:W-:Y:S01]  /*1bc0*/  UMOV UR14, 0x4 ;  /* 0x00000004000e7882 */ /* 0x000fe20000000000 */
[----:B------:R-:W-:Y:S01]  /*1bd0*/  LEA.HI R8, R20, R19, RZ, 0x5 ;  /* 0x0000001314087211 */ /* 0x000fe200078f28ff */
[----:B------:R-:W-:Y:S01]  /*1be0*/  ULDC.64 UR8, c[0x0][0x370] ;  /* 0x0000dc0000087ab9 */ /* 0x000fe20000000a00 */
[----:B------:R-:W-:Y:S01]  /*1bf0*/  SHF.R.S32.HI R2, RZ, 0x3, R2 ;  /* 0x00000003ff027819 */ /* 0x000fe20000011402 */
[----:B------:R-:W-:Y:S02]  /*1c00*/  UIMAD UR5, UR33, UR8, URZ ;  /* 0x00000008210572a4 */ /* 0x000fe4000f8e023f */
[----:B------:R-:W-:Y:S01]  /*1c10*/  UIADD3 UR8, UR21, UR15, URZ ;  /* 0x0000000f15087290 */ /* 0x000fe2000fffe03f */
[----:B------:R-:W-:Y:S01]  /*1c20*/  SHF.R.S32.HI R18, RZ, 0x1f, R2 ;  /* 0x0000001fff127819 */ /* 0x000fe20000011402 */
[----:B------:R-:W-:Y:S01]  /*1c30*/  UIMAD UR5, UR21, UR9, UR5 ;  /* 0x00000009150572a4 */ /* 0x000fe2000f8e0205 */
[----:B------:R-:W-:Y:S01]  /*1c40*/  IADD3 R0, P0, R2, UR21, RZ ;  /* 0x0000001502007c10 */ /* 0x000fe2000ff1e0ff */
[----:B------:R-:W-:Y:S01]  /*1c50*/  UIMAD.WIDE UR8, UR8, UR14, UR6 ;  /* 0x0000000e080872a5 */ /* 0x000fe2000f8e0206 */
[----:B------:R1:W2:Y:S02]  /*1c60*/  R2UR UR7, R14 ;  /* 0x000000000e0773c2 */ /* 0x0002a400000e0000 */
[----:B------:R-:W-:Y:S01]  /*1c70*/  IADD3.X R7, R18, UR33, RZ, P0, !PT ;  /* 0x0000002112077c10 */ /* 0x000fe200087fe4ff */
[----:B------:R-:W-:-:S04]  /*1c80*/  IMAD.WIDE.U32 R4, R0, c[0x0][0x190], R200 ;  /* 0x0000640000047a25 */ /* 0x000fc800078e00c8 */
[----:B------:R-:W-:Y:S01]  /*1c90*/  IMAD R7, R7, c[0x0][0x190], RZ ;  /* 0x0000640007077a24 */ /* 0x000fe200078e02ff */
[----:B------:R-:W-:Y:S01]  /*1ca0*/  IADD3 R6, P0, R4, UR40, RZ ;  /* 0x0000002804067c10 */ /* 0x000fe2000ff1e0ff */
[----:B------:R1:W3:Y:S02]  /*1cb0*/  R2UR UR6, R13 ;  /* 0x000000000d0673c2 */ /* 0x0002e400000e0000 */
[----:B------:R-:W-:-:S05]  /*1cc0*/  IMAD R0, R0, c[0x0][0x194], R7 ;  /* 0x0000650000007a24 */ /* 0x000fca00078e0207 */
[----:B------:R-:W-:Y:S02]  /*1cd0*/  IADD3.X R7, R5, UR36, R0, P0, !PT ;  /* 0x0000002405077c10 */ /* 0x000fe400087fe400 */
[----:B------:R-:W-:Y:S02]  /*1ce0*/  LOP3.LUT R0, R8, 0xffffffe0, RZ, 0xc0, !PT ;  /* 0xffffffe008007812 */ /* 0x000fe400078ec0ff */
[----:B------:R-:W-:Y:S02]  /*1cf0*/  IADD3 R4, P0, R200, UR28, RZ ;  /* 0x0000001cc8047c10 */ /* 0x000fe4000ff1e0ff */
[----:B------:R-:W-:Y:S01]  /*1d00*/  SHF.R.S32.HI R8, RZ, 0x5, R8 ;  /* 0x00000005ff087819 */ /* 0x000fe20000011408 */
[----:B------:R-:W-:Y:S01]  /*1d10*/  IMAD.IADD R0, R19, 0x1, -R0 ;  /* 0x0000000113007824 */ /* 0x000fe200078e0a00 */
[----:B------:R-:W-:-:S03]  /*1d20*/  IADD3.X R5, R201, UR31, RZ, P0, !PT ;  /* 0x0000001fc9057c10 */ /* 0x000fc600087fe4ff */
[----:B------:R-:W-:Y:S02]  /*1d30*/  IMAD R0, R8, UR49, R0 ;  /* 0x0000003108007c24 */ /* 0x000fe4000f8e0200 */
[----:B------:R-:W-:-:S03]  /*1d40*/  IMAD.WIDE.U32 R4, R9, c[0x0][0x370], R4 ;  /* 0x0000dc0009047a25 */ /* 0x000fc600078e0004 */
[C---:B------:R-:W-:Y:S02]  /*1d50*/  IADD3 R8, P0, R0.reuse, UR22, RZ ;  /* 0x0000001600087c10 */ /* 0x040fe4000ff1e0ff */
[----:B------:R-:W-:Y:S01]  /*1d60*/  IADD3 R5, R5, UR5, RZ ;  /* 0x0000000505057c10 */ /* 0x000fe2000fffe0ff */
[----:B------:R-:W-:Y:S01]  /*1d70*/  ULEA.HI.SX32 UR5, UR35, 0xffffffff, 0x19 ;  /* 0xffffffff23057891 */ /* 0x000fe2000f8fca3f */
[----:B------:R-:W-:Y:S01]  /*1d80*/  LEA.HI.X.SX32 R11, R0, UR13, 0x1, P0 ;  /* 0x0000000d000b7c11 */ /* 0x000fe200080f0eff */
[----:B------:R-:W-:Y:S01]  /*1d90*/  IMAD.U32 R0, RZ, RZ, UR37 ;  /* 0x00000025ff007e24 */ /* 0x000fe2000f8e00ff */
[----:B------:R-:W-:-:S03]  /*1da0*/  LEA R9, P0, R8, c[0x0][0x350], 0x2 ;  /* 0x0000d40008097a11 */ /* 0x000fc600078010ff */
[----:B------:R-:W-:Y:S01]  /*1db0*/  IMAD.WIDE.U32 R4, R0, c[0x0][0x378], R4 ;  /* 0x0000de0000047a25 */ /* 0x000fe200078e0004 */
[----:B------:R-:W-:Y:S02]  /*1dc0*/  LEA.HI.X R8, R8, c[0x0][0x354], R11, 0x2, P0 ;  /* 0x0000d50008087a11 */ /* 0x000fe400000f140b */
[----:B------:R-:W-:Y:S01]  /*1dd0*/  PLOP3.LUT P0, PT, PT, PT, UP0, 0x80, 0x0 ;  /* 0x000000000000781c */ /* 0x000fe20003f0f008 */
[----:B------:R-:W-:Y:S01]  /*1de0*/  IMAD.WIDE.U32 R6, R0, c[0x0][0x1a8], R6 ;  /* 0x00006a0000067a25 */ /* 0x000fe200078e0006 */
[----:B------:R-:W-:-:S03]  /*1df0*/  IADD3 R5, R5, UR10, RZ ;  /* 0x0000000a05057c10 */ /* 0x000fc6000fffe0ff */
[----:B------:R-:W-:Y:S01]  /*1e00*/  IMAD R0, R18, c[0x0][0x370], RZ ;  /* 0x0000dc0012007a24 */ /* 0x000fe200078e02ff */
[----:B------:R-:W-:Y:S01]  /*1e10*/  IADD3 R10, R7, UR11, RZ ;  /* 0x0000000b070a7c10 */ /* 0x000fe2000fffe0ff */
[C---:B------:R-:W-:Y:S01]  /*1e20*/  IMAD.WIDE.U32 R4, R2.reuse, c[0x0][0x370], R4 ;  /* 0x0000dc0002047a25 */ /* 0x040fe200078e0004 */
[----:B------:R-:W-:Y:S02]  /*1e30*/  ULDC.64 UR10, c[0x0][0x3c8] ;  /* 0x0000f200000a7ab9 */ /* 0x000fe40000000a00 */
[----:B------:R-:W-:Y:S01]  /*1e40*/  UIMAD.WIDE UR12, UR12, UR14, UR10 ;  /* 0x0000000e0c0c72a5 */ /* 0x000fe2000f8e020a */
[----:B------:R-:W-:Y:S01]  /*1e50*/  IMAD R0, R2, c[0x0][0x374], R0 ;  /* 0x0000dd0002007a24 */ /* 0x000fe200078e0200 */
[----:B------:R-:W-:-:S03]  /*1e60*/  LEA R7, P1, R4, c[0x0][0x330], 0x1 ;  /* 0x0000cc0004077a11 */ /* 0x000fc600078208ff */
[----:B------:R-:W-:Y:S01]  /*1e70*/  IMAD.IADD R0, R5, 0x1, R0 ;  /* 0x0000000105007824 */ /* 0x000fe200078e0200 */
[----:B------:R-:W-:-:S04]  /*1e80*/  LEA R5, P2, R6, c[0x0][0x160], 0x1 ;  /* 0x0000580006057a11 */ /* 0x000fc800078408ff */
[----:B------:R-:W-:Y:S02]  /*1e90*/  LEA.HI.X R4, R4, c[0x0][0x334], R0, 0x1, P1 ;  /* 0x0000cd0004047a11 */ /* 0x000fe400008f0c00 */
[----:B------:R-:W-:Y:S01]  /*1ea0*/  LEA.HI.X R6, R6, c[0x0][0x164], R10, 0x1, P2 ;  /* 0x0000590006067a11 */ /* 0x000fe200010f0c0a */
[----:B-123--:R-:W-:Y:S05]  /*1eb0*/  @!P0 BRA `(.L_x_440) ;  /* 0x0000877000008947 */ /* 0x00efea0003800000 */
[----:B------:R-:W2:Y:S01]  /*1ec0*/  LDL R21, [R1+0x24] ;  /* 0x0000240001157983 */ /* 0x000ea20000100800 */
[----:B------:R-:W-:Y:S01]  /*1ed0*/  PLOP3.LUT P1, PT, PT, PT, UP3, 0x80, 0x0 ;  /* 0x000000000000781c */ /* 0x000fe20003f2f038 */
[----:B------:R-:W-:Y:S01]  /*1ee0*/  UMOV UR10, UR8 ;  /* 0x00000008000a7c82 */ /* 0x000fe20008000000 */
[----:B------:R-:W-:Y:S01]  /*1ef0*/  BSSY B0, `(.L_x_441) ;  /* 0x000001c000007945 */ /* 0x000fe20003800000 */
[----:B------:R-:W-:Y:S01]  /*1f00*/  UMOV UR8, UR5 ;  /* 0x0000000500087c82 */ /* 0x000fe20008000000 */
[----:B------:R-:W-:Y:S01]  /*1f10*/  MOV R203, R5 ;  /* 0x0000000500cb7202 */ /* 0x000fe20000000f00 */
[----:B------:R-:W-:Y:S01]  /*1f20*/  ULEA.HI UR5, UR8, UR8, URZ, 0x1 ;  /* 0x0000000808057291 */ /* 0x000fe2000f8f083f */
[----:B------:R-:W-:Y:S01]  /*1f30*/  IMAD.MOV.U32 R204, RZ, RZ, R6 ;  /* 0x000000ffffcc7224 */ /* 0x000fe200078e0006 */
[----:B------:R-:W-:Y:S01]  /*1f40*/  UMOV UR11, UR13 ;  /* 0x0000000d000b7c82 */ /* 0x000fe20008000000 */
[----:B------:R-:W-:Y:S01]  /*1f50*/  MOV R205, R7 ;  /* 0x0000000700cd7202 */ /* 0x000fe20000000f00 */
[----:B------:R-:W-:Y:S01]  /*1f60*/  ULOP3.LUT UR5, UR5, 0xfffffffe, URZ, 0xc0, !UPT ;  /* 0xfffffffe05057892 */ /* 0x000fe2000f8ec03f */
[----:B------:R-:W-:Y:S01]  /*1f70*/  IMAD.MOV.U32 R206, RZ, RZ, R4 ;  /* 0x000000ffffce7224 */ /* 0x000fe200078e0004 */
[----:B------:R-:W-:Y:S01]  /*1f80*/  MOV R191, R9 ;  /* 0x0000000900bf7202 */ /* 0x000fe20000000f00 */
[----:B------:R-:W-:Y:S01]  /*1f90*/  IMAD.MOV.U32 R190, RZ, RZ, R8 ;  /* 0x000000ffffbe7224 */ /* 0x000fe200078e0008 */
[----:B------:R-:W-:-:S04]  /*1fa0*/  UIADD3 UR5, UR8, -UR5, URZ ;  /* 0x8000000508057290 */ /* 0x000fc8000fffe03f */
[----:B------:R-:W-:Y:S02]  /*1fb0*/  UISETP.NE.AND UP0, UPT, UR5, 0x1, UPT ;  /* 0x000000010500788c */ /* 0x000fe4000bf05270 */
[----:B------:R-:W-:Y:S01]  /*1fc0*/  UIMAD UR5, UR8, -0x80, UR32 ;  /* 0xffffff80080578a4 */ /* 0x000fe2000f8e0220 */
[----:B------:R-:W-:Y:S05]  /*1fd0*/  @P1 BAR.SYNC.DEFER_BLOCKING 0x0 ;  /* 0x0000000000001b1d */ /* 0x000fea0000010000 */
[----:B------:R-:W-:Y:S01]  /*1fe0*/  ISETP.GE.AND P0, PT, R2, UR5, PT ;  /* 0x0000000502007c0c */ /* 0x000fe2000bf06270 */
[----:B--2---:R-:W-:-:S12]  /*1ff0*/  IMAD.SHL.U32 R0, R21, 0x2, RZ ;  /* 0x0000000215007824 */ /* 0x004fd800078e00ff */
[----:B------:R1:W-:Y:S01]  /*2000*/  @P0 STS.128 [R0+0x8000], RZ ;  /* 0x008000ff00000388 */ /* 0x0003e20000000c00 */
[----:B------:R-:W-:Y:S05]  /*2010*/  @P0 BRA `(.L_x_442) ;  /* 0x0000009000000947 */ /* 0x000fea0003800000 */
[----:B------:R-:W-:-:S13]  /*2020*/  ISETP.GE.AND P1, PT, R200, c[0x0][0x220], PT ;  /* 0x00008800c8007a0c */ /* 0x000fda0003f26270 */
[----:B------:R2:W-:Y:S01]  /*2030*/  @P1 STS.128 [R0+0x8000], RZ ;  /* 0x008000ff00001388 */ /* 0x0005e20000000c00 */
[----:B------:R-:W-:Y:S05]  /*2040*/  @P1 BRA `(.L_x_442) ;  /* 0x0000006000001947 */ /* 0x000fea0003800000 */
[----:B------:R-:W-:Y:S02]  /*2050*/  MOV R4, R205 ;  /* 0x000000cd00047202 */ /* 0x000fe40000000f00 */
[----:B------:R-:W-:-:S05]  /*2060*/  MOV R5, R206 ;  /* 0x000000ce00057202 */ /* 0x000fca0000000f00 */
[----:B------:R-:W-:Y:S01]  /*2070*/  @!PT LDS RZ, [RZ] ;  /* 0x00000000fffff984 */ /* 0x000fe20000000800 */
[----:B------:R-:W-:Y:S01]  /*2080*/  @!PT LDS RZ, [RZ] ;  /* 0x00000000fffff984 */ /* 0x000fe20000000800 */
[----:B------:R-:W-:Y:S01]  /*2090*/  @!PT LDS RZ, [RZ] ;  /* 0x00000000fffff984 */ /* 0x000fe20000000800 */
[----:B------:R3:W-:Y:S02]  /*20a0*/  LDGSTS.E.BYPASS.LTC128B.128 [R0+0x8000], [R4.64] ;  /* 0x0800000004007fae */ /* 0x0007e4000b901d52 */
.L_x_442:
[----:B------:R-:W-:Y:S05]  /*20b0*/  BSYNC B0 ;  /* 0x0000000000007941 */ /* 0x000fea0003800000 */
.L_x_441:
[----:B------:R-:W-:Y:S01]  /*20c0*/  IADD3 R11, R2, 0x20, RZ ;  /* 0x00000020020b7810 */ /* 0x000fe20007ffe0ff */
[----:B------:R-:W-:Y:S03]  /*20d0*/  BSSY B0, `(.L_x_443) ;  /* 0x000000f000007945 */ /* 0x000fe60003800000 */
[----:B------:R-:W-:-:S13]  /*20e0*/  ISETP.GE.AND P4, PT, R11, UR5, PT ;  /* 0x000000050b007c0c */ /* 0x000fda000bf86270 */
        /* <DEDUP_REMOVED lines=13> */
.L_x_444:
[----:B------:R-:W-:Y:S05]  /*21c0*/  BSYNC B0 ;  /* 0x0000000000007941 */ /* 0x000fea0003800000 */
.L_x_443:
        /* <DEDUP_REMOVED lines=16> */
.L_x_446:
[----:B------:R-:W-:Y:S05]  /*22d0*/  BSYNC B0 ;  /* 0x0000000000007941 */ /* 0x000fea0003800000 */
.L_x_445:
        /* <DEDUP_REMOVED lines=8> */
[----:B------:R-:W-:Y:S02]  /*2360*/  MOV R6, c[0x0][0x370] ;  /* 0x0000dc0000067a02 */ /* 0x000fe40000000f00 */
[----:B---3--:R-:W-:Y:S02]  /*2370*/  MOV R4, R205 ;  /* 0x000000cd00047202 */ /* 0x008fe40000000f00 */
[----:B------:R-:W-:-:S05]  /*2380*/  MOV R5, R206 ;  /* 0x000000ce00057202 */ /* 0x000fca0000000f00 */
[----:B------:R-:W-:-:S05]  /*2390*/  IMAD.WIDE.U32 R4, R6, 0xc0, R4 ;  /* 0x000000c006047825 */ /* 0x000fca00078e0004 */
[----:B------:R-:W-:-:S05]  /*23a0*/  IADD3 R5, R5, UR61, RZ ;  /* 0x0000003d05057c10 */ /* 0x000fca000fffe0ff */
[----:B------:R-:W-:Y:S01]  /*23b0*/  @!PT LDS RZ, [RZ] ;  /* 0x00000000fffff984 */ /* 0x000fe20000000800 */
[----:B------:R-:W-:Y:S01]  /*23c0*/  @!PT LDS RZ, [RZ] ;  /* 0x00000000fffff984 */ /* 0x000fe20000000800 */
[----:B------:R-:W-:Y:S01]  /*23d0*/  @!PT LDS RZ, [RZ] ;  /* 0x00000000fffff984 */ /* 0x000fe20000000800 */
[----:B------:R3:W-:Y:S02]  /*23e0*/  LDGSTS.E.BYPASS.LTC128B.128 [R0+0xb000], [R4.64] ;  /* 0x0b00000004007fae */ /* 0x0007e4000b901d52 */
.L_x_448:
[----:B------:R-:W-:Y:S05]  /*23f0*/  BSYNC B0 ;  /* 0x0000000000007941 */ /* 0x000fea0003800000 */
.L_x_447:
[----:B------:R-:W-:Y:S01]  /*2400*/  PLOP3.LUT P2, PT, PT, PT, UP0, 0x80, 0x0 ;  /* 0x000000000000781c */ /* 0x000fe20003f4f008 */
[----:B------:R-:W-:Y:S01]  /*2410*/  BSSY B0, `(.L_x_449) ;  /* 0x0000015000007945 */ /* 0x000fe20003800000 */
[----:B---3--:R-:W-:-:S04]  /*2420*/  IADD3 R4, R21, 0x2000, RZ ;  /* 0x0000200015047810 */ /* 0x008fc80007ffe0ff */
        /* <DEDUP_REMOVED lines=13> */
[----:B------:R-:W-:Y:S02]  /*2500*/  MOV R4, R203 ;  /* 0x000000cb00047202 */ /* 0x000fe40000000f00 */
[----:B------:R-:W-:-:S05]  /*2510*/  MOV R5, R204 ;  /* 0x000000cc00057202 */ /* 0x000fca0000000f00 */
[----:B------:R-:W-:Y:S01]  /*2520*/  @!PT LDS RZ, [RZ] ;  /* 0x00000000fffff984 */ /* 0x000fe20000000800 */
[----:B------:R-:W-:Y:S01]  /*2530*/  @!PT LDS RZ, [RZ] ;  /* 0x00000000fffff984 */ /* 0x000fe20000000800 */
[----:B------:R-:W-:Y:S01]  /*2540*/  @!PT LDS RZ, [RZ] ;  /* 0x00000000fffff984 */ /* 0x000fe20000000800 */
[----:B------:R1:W-:Y:S02]  /*2550*/  LDGSTS.E.BYPASS.LTC128B.128 [R189], [R4.64] ;  /* 0x0000000004bd7fae */ /* 0x0003e4000b901d52 */
.L_x_450:
[----:B------:R-:W-:Y:S05]  /*2560*/  BSYNC B0 ;  /* 0x0000000000007941 */ /* 0x000fea0003800000 */
.L_x_449:
        /* <DEDUP_REMOVED lines=20> */
.L_x_452:
[----:B------:R-:W-:Y:S05]  /*26b0*/  BSYNC B0 ;  /* 0x0000000000007941 */ /* 0x000fea0003800000 */
.L_x_451:
        /* <DEDUP_REMOVED lines=20> */
.L_x_454:
[----:B------:R-:W-:Y:S05]  /*2800*/  BSYNC B0 ;  /* 0x0000000000007941 */ /* 0x000fea0003800000 */
.L_x_453:
        /* <DEDUP_REMOVED lines=12> */
[----:B------:R-:W-:Y:S02]  /*28d0*/  MOV R6, c[0x0][0x190] ;  /* 0x0000640000067a02 */ /* 0x000fe40000000f00 */
[----:B-1----:R-:W-:-:S02]  /*28e0*/  MOV R4, R203 ;  /* 0x000000cb00047202 */ /* 0x002fc40000000f00 */
[----:B------:R-:W-:-:S05]  /*28f0*/  MOV R5, R204 ;  /* 0x000000cc00057202 */ /* 0x000fca0000000f00 */
[----:B------:R-:W-:-:S05]  /*2900*/  IMAD.WIDE.U32 R4, R6, 0xc0, R4 ;  /* 0x000000c006047825 */ /* 0x000fca00078e0004 */
[----:B------:R-:W-:-:S05]  /*2910*/  IADD3 R5, R5, UR60, RZ ;  /* 0x0000003c05057c10 */ /* 0x000fca000fffe0ff */
[----:B------:R-:W-:Y:S01]  /*2920*/  @!PT LDS RZ, [RZ] ;  /* 0x00000000fffff984 */ /* 0x000fe20000000800 */
[----:B------:R-:W-:Y:S01]  /*2930*/  @!PT LDS RZ, [RZ] ;  /* 0x00000000fffff984 */ /* 0x000fe20000000800 */
[----:B------:R-:W-:Y:S01]  /*2940*/  @!PT LDS RZ, [RZ] ;  /* 0x00000000fffff984 */ /* 0x000fe20000000800 */
[----:B------:R1:W-:Y:S02]  /*2950*/  LDGSTS.E.BYPASS.LTC128B.128 [R189+0x3000], [R4.64] ;  /* 0x0300000004bd7fae */ /* 0x0003e4000b901d52 */
.L_x_456:
[----:B------:R-:W-:Y:S05]  /*2960*/  BSYNC B0 ;  /* 0x0000000000007941 */ /* 0x000fea0003800000 */
.L_x_455:
[----:B--2---:R-:W2:Y:S01]  /*2970*/  LDL R21, [R1+0x30] ;  /* 0x0000300001157983 */ /* 0x004ea20000100800 */
[----:B------:R-:W-:Y:S01]  /*2980*/  ULDC.64 UR14, c[0x0][0x198] ;  /* 0x00006600000e7ab9 */ /* 0x000fe20000000a00 */
[----:B------:R-:W-:Y:S01]  /*2990*/  IMAD.U32 R13, RZ, RZ, UR24 ;  /* 0x00000018ff0d7e24 */ /* 0x000fe2000f8e00ff */
[----:B------:R-:W-:Y:S01]  /*29a0*/  UIMAD UR13, UR20, UR14, URZ ;  /* 0x0000000e140d72a4 */ /* 0x000fe2000f8e023f */
[----:B------:R-:W-:Y:S02]  /*29b0*/  IMAD.MOV.U32 R247, RZ, RZ, 0x7f800000 ;  /* 0x7f800000fff77424 */ /* 0x000fe400078e00ff */
[----:B-1----:R-:W-:Y:S01]  /*29c0*/  IMAD.WIDE.U32 R4, R13, c[0x0][0x198], R200 ;  /* 0x000066000d047a25 */ /* 0x002fe200078e00c8 */
[----:B------:R-:W-:-:S03]  /*29d0*/  UIMAD UR13, UR24, UR15, UR13 ;  /* 0x0000000f180d72a4 */ /* 0x000fc6000f8e020d */
[----:B------:R-:W-:Y:S01]  /*29e0*/  IMAD.MOV.U32 R248, RZ, RZ, 0x7f800000 ;  /* 0x7f800000fff87424 */ /* 0x000fe200078e00ff */
[----:B------:R-:W-:Y:S01]  /*29f0*/  IADD3 R6, P0, R4, UR29, RZ ;  /* 0x0000001d04067c10 */ /* 0x000fe2000ff1e0ff */
[----:B------:R-:W-:Y:S02]  /*2a00*/  IMAD.MOV.U32 R249, RZ, RZ, 0x7f800000 ;  /* 0x7f800000fff97424 */ /* 0x000fe400078e00ff */
[----:B------:R-:W-:Y:S02]  /*2a10*/  IMAD.U32 R4, RZ, RZ, UR13 ;  /* 0x0000000dff047e24 */ /* 0x000fe4000f8e00ff */
[----:B------:R-:W-:-:S03]  /*2a20*/  IMAD.MOV.U32 R246, RZ, RZ, 0x7f800000 ;  /* 0x7f800000fff67424 */ /* 0x000fc600078e00ff */
[----:B------:R-:W-:Y:S02]  /*2a30*/  IADD3.X R7, R5, UR30, R4, P0, !PT ;  /* 0x0000001e05077c10 */ /* 0x000fe400087fe404 */
[C---:B--2---:R-:W-:Y:S01]  /*2a40*/  IADD3 R4, R21.reuse, 0x48, RZ ;  /* 0x0000004815047810 */ /* 0x044fe20007ffe0ff */
[C---:B------:R-:W-:Y:S01]  /*2a50*/  IMAD.SHL.U32 R10, R21.reuse, 0x4, RZ ;  /* 0x00000004150a7824 */ /* 0x040fe200078e00ff */
[C---:B------:R-:W-:Y:S02]  /*2a60*/  IADD3 R8, R21.reuse, 0x8, RZ ;  /* 0x0000000815087810 */ /* 0x040fe40007ffe0ff */
[----:B------:R-:W-:Y:S02]  /*2a70*/  ISETP.GE.AND P1, PT, R4, UR5, PT ;  /* 0x0000000504007c0c */ /* 0x000fe4000bf26270 */
[----:B------:R-:W-:Y:S02]  /*2a80*/  IADD3 R5, R21, 0x40, RZ ;  /* 0x0000004015057810 */ /* 0x000fe40007ffe0ff */
[----:B------:R-:W-:-:S02]  /*2a90*/  ISETP.GE.AND P4, PT, R8, UR5, PT ;  /* 0x0000000508007c0c */ /* 0x000fc4000bf86270 */
[----:B------:R-:W-:Y:S02]  /*2aa0*/  ISETP.GE.AND P3, PT, R5, UR5, PT ;  /* 0x0000000505007c0c */ /* 0x000fe4000bf66270 */
[----:B------:R-:W-:Y:S02]  /*2ab0*/  SHF.R.S32.HI R5, RZ, 0x1f, R4 ;  /* 0x0000001fff057819 */ /* 0x000fe40000011404 */
[----:B------:R-:W-:Y:S02]  /*2ac0*/  ISETP.GE.AND P5, PT, R21, UR5, PT ;  /* 0x0000000515007c0c */ /* 0x000fe4000bfa6270 */
[----:B------:R-:W-:Y:S02]  /*2ad0*/  SHF.R.S32.HI R14, RZ, 0x1f, R21 ;  /* 0x0000001fff0e7819 */ /* 0x000fe40000011415 */
[----:B------:R-:W-:-:S04]  /*2ae0*/  @!P1 LEA R8, P0, R4, UR10, 0x2 ;  /* 0x0000000a04089c11 */ /* 0x000fc8000f8010ff */
[----:B------:R-:W-:Y:S02]  /*2af0*/  @!P1 LEA.HI.X R9, R4, UR9, R5, 0x2, P0 ;  /* 0x0000000904099c11 */ /* 0x000fe400080f1405 */
[----:B------:R-:W-:Y:S02]  /*2b00*/  IADD3 R4, P0, R10, UR10, RZ ;  /* 0x0000000a0a047c10 */ /* 0x000fe4000ff1e0ff */
[----:B------:R-:W-:Y:S01]  /*2b10*/  SHF.L.U64.HI R5, R21, 0x2, R14 ;  /* 0x0000000215057819 */ /* 0x000fe2000001020e */
[----:B------:R1:W5:Y:S01]  /*2b20*/  @!P1 LDG.E R247, [R8.64] ;  /* 0x0000001208f79981 */ /* 0x000362000c1e1900 */
[----:B------:R-:W-:Y:S02]  /*2b30*/  UIMAD UR5, UR17, -0x80, UR4 ;  /* 0xffffff80110578a4 */ /* 0x000fe4000f8e0204 */
[----:B------:R-:W-:-:S05]  /*2b40*/  IADD3.X R5, R5, UR9, RZ, P0, !PT ;  /* 0x0000000905057c10 */ /* 0x000fca00087fe4ff */
[----:B------:R2:W5:Y:S01]  /*2b50*/  @!P5 LDG.E R248, [R4.64] ;  /* 0x0000001204f8d981 */ /* 0x000562000c1e1900 */
[----:B------:R-:W-:-:S03]  /*2b60*/  ISETP.GE.AND P5, PT, R2, UR5, PT ;  /* 0x0000000502007c0c */ /* 0x000fc6000bfa6270 */
[----:B------:R2:W5:Y:S04]  /*2b70*/  @!P4 LDG.E R249, [R4.64+0x20] ;  /* 0x0000201204f9c981 */ /* 0x000568000c1e1900 */
[----:B------:R2:W5:Y:S06]  /*2b80*/  @!P3 LDG.E R246, [R4.64+0x100] ;  /* 0x0001001204f6b981 */ /* 0x00056c000c1e1900 */
[----:B------:R1:W-:Y:S01]  /*2b90*/  @P5 STS.128 [R0+0xc000], RZ ;  /* 0x00c000ff00005388 */ /* 0x0003e20000000c00 */
[----:B------:R-:W-:Y:S01]  /*2ba0*/  BSSY B0, `(.L_x_457) ;  /* 0x0000015000007945 */ /* 0x000fe20003800000 */
[----:B--2---:R-:W-:-:S04]  /*2bb0*/  IMAD R4, R15, c[0x0][0x1b0], RZ ;  /* 0x00006c000f047a24 */ /* 0x004fc800078e02ff */
        /* <DEDUP_REMOVED lines=19> */
.L_x_458:
[----:B-1----:R-:W-:Y:S05]  /*2cf0*/  BSYNC B0 ;  /* 0x0000000000007941 */ /* 0x002fea0003800000 */
.L_x_457:
[----:B------:R-:W-:Y:S01]  /*2d00*/  ISETP.GE.AND P4, PT, R11, UR5, PT ;  /* 0x000000050b007c0c */ /* 0x000fe2000bf86270 */
[----:B------:R-:W-:-:S12]  /*2d10*/  BSSY B0, `(.L_x_459) ;  /* 0x0000014000007945 */ /* 0x000fd80003800000 */
[----:B------:R1:W-:Y:S01]  /*2d20*/  @P4 STS.128 [R0+0xd000], RZ ;  /* 0x00d000ff00004388 */ /* 0x0003e20000000c00 */
[----:B------:R-:W-:Y:S05]  /*2d30*/  @P4 BRA `(.L_x_460) ;  /* 0x0000011000004947 */ /* 0x000fea0003800000 */
[----:B------:R-:W-:-:S13]  /*2d40*/  ISETP.GE.AND P0, PT, R200, c[0x0][0x220], PT ;  /* 0x00008800c8007a0c */ /* 0x000fda0003f06270 */
[----:B------:R1:W-:Y:S01]  /*2d50*/  @P0 STS.128 [R0+0xd000], RZ ;  /* 0x00d000ff00000388 */ /* 0x0003e20000000c00 */
[----:B------:R-:W-:Y:S05]  /*2d60*/  @P0 BRA `(.L_x_460) ;  /* 0x000000e000000947 */ /* 0x000fea0003800000 */
[----:B--2---:R-:W-:Y:S02]  /*2d70*/  IADD3 R8, P0, R2, 0x20, RZ ;  /* 0x0000002002087810 */ /* 0x004fe40007f1e0ff */
[----:B------:R-:W-:-:S03]  /*2d80*/  MOV R7, R10 ;  /* 0x0000000a00077202 */ /* 0x000fc60000000f00 */
[----:B------:R-:W-:-:S04]  /*2d90*/  IMAD.X R6, RZ, RZ, R18, P0 ;  /* 0x000000ffff067224 */ /* 0x000fc800000e0612 */
[----:B------:R-:W-:Y:S02]  /*2da0*/  IMAD R9, R6, c[0x0][0x198], RZ ;  /* 0x0000660006097a24 */ /* 0x000fe400078e02ff */
[----:B------:R-:W-:Y:S02]  /*2db0*/  IMAD.MOV.U32 R6, RZ, RZ, R4 ;  /* 0x000000ffff067224 */ /* 0x000fe400078e0004 */
[C---:B------:R-:W-:Y:S02]  /*2dc0*/  IMAD R9, R8.reuse, c[0x0][0x19c], R9 ;  /* 0x0000670008097a24 */ /* 0x040fe400078e0209 */
[----:B------:R-:W-:-:S05]  /*2dd0*/  IMAD.WIDE.U32 R6, R8, c[0x0][0x198], R6 ;  /* 0x0000660008067a25 */ /* 0x000fca00078e0006 */
[----:B------:R-:W-:Y:S02]  /*2de0*/  LEA R8, P0, R6, c[0x0][0x168], 0x1 ;  /* 0x00005a0006087a11 */ /* 0x000fe400078008ff */
[----:B------:R-:W-:-:S04]  /*2df0*/  IADD3 R9, R7, R9, RZ ;  /* 0x0000000907097210 */ /* 0x000fc80007ffe0ff */
[----:B------:R-:W-:-:S05]  /*2e00*/  LEA.HI.X R9, R6, c[0x0][0x16c], R9, 0x1, P0 ;  /* 0x00005b0006097a11 */ /* 0x000fca00000f0c09 */
[----:B------:R-:W-:Y:S01]  /*2e10*/  @!PT LDS RZ, [RZ] ;  /* 0x00000000fffff984 */ /* 0x000fe20000000800 */
[----:B------:R-:W-:Y:S01]  /*2e20*/  @!PT LDS RZ, [RZ] ;  /* 0x00000000fffff984 */ /* 0x000fe20000000800 */
[----:B------:R-:W-:Y:S01]  /*2e30*/  @!PT LDS RZ, [RZ] ;  /* 0x00000000fffff984 */ /* 0x000fe20000000800 */
[----:B------:R2:W-:Y:S02]  /*2e40*/  LDGSTS.E.BYPASS.LTC128B.128 [R0+0xd000], [R8.64] ;  /* 0x0d00000008007fae */ /* 0x0005e4000b901d52 */
.L_x_460:
[----:B------:R-:W-:Y:S05]  /*2e50*/  BSYNC B0 ;  /* 0x0000000000007941 */ /* 0x000fea0003800000 */
.L_x_459:
        /* <DEDUP_REMOVED lines=21> */
.L_x_462:
[----:B------:R-:W-:Y:S05]  /*2fb0*/  BSYNC B0 ;  /* 0x0000000000007941 */ /* 0x000fea0003800000 */
.L_x_461:
[----:B------:R-:W-:Y:S01]  /*2fc0*/  ISETP.GE.AND P1, PT, R17, UR5, PT ;  /* 0x0000000511007c0c */ /* 0x000fe2000bf26270 */
[----:B------:R-:W-:-:S12]  /*2fd0*/  BSSY B0, `(.L_x_463) ;  /* 0x0000014000007945 */ /* 0x000fd80003800000 */
        /* <DEDUP_REMOVED lines=19> */
.L_x_464:
[----:B------:R-:W-:Y:S05]  /*3110*/  BSYNC B0 ;  /* 0x0000000000007941 */ /* 0x000fea0003800000 */
.L_x_463:
[----:B------:R-:W-:Y:S01]  /*3120*/  ULDC.64 UR14, c[0x0][0x1a0] ;  /* 0x00006800000e7ab9 */ /* 0x000fe20000000a00 */
[----:B------:R1:W-:Y:S01]  /*3130*/  @P5 STS.128 [R0+0x10000], RZ ;  /* 0x010000ff00005388 */ /* 0x0003e20000000c00 */
[----:B------:R-:W-:Y:S01]  /*3140*/  UIMAD UR5, UR20, UR14, URZ ;  /* 0x0000000e140572a4 */ /* 0x000fe2000f8e023f */
[----:B-1----:R-:W-:Y:S01]  /*3150*/  IMAD.WIDE.U32 R4, R13, c[0x0][0x1a0], R200 ;  /* 0x000068000d047a25 */ /* 0x002fe200078e00c8 */
[----:B------:R-:W-:Y:S02]  /*3160*/  BSSY B0, `(.L_x_465) ;  /* 0x0000019000007945 */ /* 0x000fe40003800000 */
[----:B------:R-:W-:Y:S01]  /*3170*/  UIMAD UR5, UR24, UR15, UR5 ;  /* 0x0000000f180572a4 */ /* 0x000fe2000f8e0205 */
[----:B------:R-:W-:Y:S01]  /*3180*/  IMAD R10, R15, c[0x0][0x1b8], RZ ;  /* 0x00006e000f0a7a24 */ /* 0x000fe200078e02ff */
[----:B------:R-:W-:-:S03]  /*3190*/  IADD3 R4, P0, R4, UR26, RZ ;  /* 0x0000001a04047c10 */ /* 0x000fc6000ff1e0ff */
[----:B------:R-:W-:Y:S01]  /*31a0*/  IMAD R10, R12, c[0x0][0x1bc], R10 ;  /* 0x00006f000c0a7a24 */ /* 0x000fe200078e020a */
[----:B------:R-:W-:-:S04]  /*31b0*/  MOV R6, UR5 ;  /* 0x0000000500067c02 */ /* 0x000fc80008000f00 */
[----:B------:R-:W-:-:S05]  /*31c0*/  IADD3.X R5, R5, UR27, R6, P0, !PT ;  /* 0x0000001b05057c10 */ /* 0x000fca00087fe406 */
[----:B------:R-:W-:-:S05]  /*31d0*/  IMAD.WIDE.U32 R4, R12, c[0x0][0x1b8], R4 ;  /* 0x00006e000c047a25 */ /* 0x000fca00078e0004 */
[----:B------:R-:W-:Y:S01]  /*31e0*/  IADD3 R10, R5, R10, RZ ;  /* 0x0000000a050a7210 */ /* 0x000fe20007ffe0ff */
[----:B------:R-:W-:Y:S05]  /*31f0*/  @P5 BRA `(.L_x_466) ;  /* 0x000000f000005947 */ /* 0x000fea0003800000 */
[----:B------:R-:W-:-:S13]  /*3200*/  ISETP.GE.AND P0, PT, R200, c[0x0][0x220], PT ;  /* 0x00008800c8007a0c */ /* 0x000fda0003f06270 */
[----:B------:R1:W-:Y:S01]  /*3210*/  @P0 STS.128 [R0+0x10000], RZ ;  /* 0x010000ff00000388 */ /* 0x0003e20000000c00 */
[----:B------:R-:W-:Y:S05]  /*3220*/  @P0 BRA `(.L_x_466) ;  /* 0x000000c000000947 */ /* 0x000fea0003800000 */
[----:B------:R-:W-:Y:S01]  /*3230*/  MOV R6, R4 ;  /* 0x0000000400067202 */ /* 0x000fe20000000f00 */
[----:B--2---:R-:W-:Y:S01]  /*3240*/  IMAD R8, R18, c[0x0][0x1a0], RZ ;  /* 0x0000680012087a24 */ /* 0x004fe200078e02ff */
        /* <DEDUP_REMOVED lines=10> */
.L_x_466:
[----:B------:R-:W-:Y:S05]  /*32f0*/  BSYNC B0 ;  /* 0x0000000000007941 */ /* 0x000fea0003800000 */
.L_x_465:
[----:B------:R1:W-:Y:S01]  /*3300*/  @P4 STS.128 [R0+0x11000], RZ ;  /* 0x011000ff00004388 */ /* 0x0003e20000000c00 */
[----:B------:R-:W-:Y:S01]  /*3310*/  BSSY B0, `(.L_x_467) ;  /* 0x0000013000007945 */ /* 0x000fe20003800000 */
        /* <DEDUP_REMOVED lines=18> */
.L_x_468:
[----:B------:R-:W-:Y:S05]  /*3440*/  BSYNC B0 ;  /* 0x0000000000007941 */ /* 0x000fea0003800000 */
.L_x_467:
        /* <DEDUP_REMOVED lines=20> */
.L_x_470:
[----:B------:R-:W-:Y:S05]  /*3590*/  BSYNC B0 ;  /* 0x0000000000007941 */ /* 0x000fea0003800000 */
.L_x_469:
[----:B------:R1:W-:Y:S01]  /*35a0*/  @P1 STS.128 [R0+0x13000], RZ ;  /* 0x013000ff00001388 */ /* 0x0003e20000000c00 */
[----:B------:R-:W-:Y:S01]  /*35b0*/  BSSY B0, `(.L_x_471) ;  /* 0x0000012000007945 */ /* 0x000fe20003800000 */
[----:B------:R-:W-:Y:S05]  /*35c0*/  @P1 BRA `(.L_x_472) ;  /* 0x0000010000001947 */ /* 0x000fea0003800000 */
[----:B------:R-:W-:-:S13]  /*35d0*/  ISETP.GE.AND P0, PT, R200, c[0x0][0x220], PT ;  /* 0x00008800c8007a0c */ /* 0x000fda0003f06270 */
[----:B------:R1:W-:Y:S01]  /*35e0*/  @P0 STS.128 [R0+0x13000], RZ ;  /* 0x013000ff00000388 */ /* 0x0003e20000000c00 */
[----:B------:R-:W-:Y:S05]  /*35f0*/  @P0 BRA `(.L_x_472) ;  /* 0x000000d000000947 */ /* 0x000fea0003800000 */
[----:B------:R-:W-:-:S04]  /*3600*/  IADD3 R2, P0, R2, 0x60, RZ ;  /* 0x0000006002027810 */ /* 0x000fc80007f1e0ff */
[----:B------:R-:W-:-:S05]  /*3610*/  IADD3.X R5, RZ, R18, RZ, P0, !PT ;  /* 0x00000012ff057210 */ /* 0x000fca00007fe4ff */
[----:B------:R-:W-:Y:S01]  /*3620*/  IMAD R6, R5, c[0x0][0x1a0], RZ ;  /* 0x0000680005067a24 */ /* 0x000fe200078e02ff */
[----:B------:R-:W-:-:S05]  /*3630*/  MOV R5, R10 ;  /* 0x0000000a00057202 */ /* 0x000fca0000000f00 */
[----:B--2---:R-:W-:-:S04]  /*3640*/  IMAD.WIDE.U32 R8, R2, c[0x0][0x1a0], R4 ;  /* 0x0000680002087a25 */ /* 0x004fc800078e0004 */
        /* <DEDUP_REMOVED lines=8> */
.L_x_472:
[----:B------:R-:W-:Y:S05]  /*36d0*/  BSYNC B0 ;  /* 0x0000000000007941 */ /* 0x000fea0003800000 */
.L_x_471:
[----:B-12-4-:R-:W-:Y:S01]  /*36e0*/  LEA.HI R0, R20, R19, RZ, 0x4 ;  /* 0x0000001314007211 */ /* 0x016fe200078f20ff */
[----:B------:R-:W0:Y:S01]  /*36f0*/  LDGDEPBAR ;  /* 0x00000000000079af */ /* 0x000e220000000000 */
[----:B------:R-:W-:Y:S01]  /*3700*/  IMAD.MOV.U32 R186, RZ, RZ, 0x20 ;  /* 0x00000020ffba7424 */ /* 0x000fe200078e00ff */
[----:B------:R-:W-:Y:S01]  /*3710*/  SHF.L.U32 R185, R188, 0x1, RZ ;  /* 0x00000001bcb97819 */ /* 0x000fe200000006ff */
[----:B------:R-:W-:Y:S01]  /*3720*/  UIADD3 UR5, UR24, 0x80, URZ ;  /* 0x0000008018057890 */ /* 0x000fe2000fffe03f */
[----:B------:R-:W-:Y:S01]  /*3730*/  LOP3.LUT R0, R0, 0xfffffff0, RZ, 0xc0, !PT ;  /* 0xfffffff000007812 */ /* 0x000fe200078ec0ff */
[----:B------:R-:W-:Y:S01]  /*3740*/  IMAD.MOV.U32 R202, RZ, RZ, R189 ;  /* 0x000000ffffca7224 */ /* 0x000fe200078e00bd */
[----:B------:R-:W-:Y:S01]  /*3750*/  MOV R177, 0x40 ;  /* 0x0000004000b17802 */ /* 0x000fe20000000f00 */
        /* <DEDUP_REMOVED lines=21> */
[----:B------:R-:W-:Y:S01]  /*38b0*/  IADD3 R2, R188, 0x2000, RZ ;  /* 0x00002000bc027810 */ /* 0x000fe20007ffe0ff */
[----:B------:R-:W-:Y:S01]  /*38c0*/  CS2R R94, SRZ ;  /* 0x00000000005e7805 */ /* 0x000fe2000001ff00 */
[----:B------:R-:W-:Y:S01]  /*38d0*/  CS2R R92, SRZ ;  /* 0x00000000005c7805 */ /* 0x000fe2000001ff00 */
[----:B------:R-:W-:Y:S01]  /*38e0*/  CS2R R98, SRZ ;  /* 0x0000000000627805 */ /* 0x000fe2000001ff00 */
[----:B------:R-:W-:Y:S01]  /*38f0*/  SEL R2, R2, R188, !P2 ;  /* 0x000000bc02027207 */ /* 0x000fe20005000000 */
[----:B------:R-:W-:Y:S01]  /*3900*/  CS2R R96, SRZ ;  /* 0x0000000000607805 */ /* 0x000fe2000001ff00 */
[C---:B------:R-:W-:Y:S01]  /*3910*/  LOP3.LUT P0, RZ, R0.reuse, 0x2, RZ, 0xc0, !PT ;  /* 0x0000000200ff7812 */ /* 0x040fe2000780c0ff */
[----:B------:R-:W-:Y:S01]  /*3920*/  CS2R R90, SRZ ;  /* 0x00000000005a7805 */ /* 0x000fe2000001ff00 */
[----:B------:R-:W-:Y:S01]  /*3930*/  LOP3.LUT P1, RZ, R0, 0x4, RZ, 0xc0, !PT ;  /* 0x0000000400ff7812 */ /* 0x000fe2000782c0ff */
[----:B------:R-:W-:Y:S01]  /*3940*/  IMAD.SHL.U32 R183, R2, 0x2, RZ ;  /* 0x0000000202b77824 */ /* 0x000fe200078e00ff */
[----:B------:R-:W-:Y:S01]  /*3950*/  MOV R2, c[0x0][0x22c] ;  /* 0x00008b0000027a02 */ /* 0x000fe20000000f00 */
[----:B------:R-:W-:Y:S01]  /*3960*/  CS2R R88, SRZ ;  /* 0x0000000000587805 */ /* 0x000fe2000001ff00 */
[----:B------:R-:W-:Y:S01]  /*3970*/  IADD3 R0, R187, 0x2000, RZ ;  /* 0x00002000bb007810 */ /* 0x000fe20007ffe0ff */
[----:B------:R-:W-:Y:S01]  /*3980*/  CS2R R86, SRZ ;  /* 0x0000000000567805 */ /* 0x000fe2000001ff00 */
[----:B------:R-:W-:Y:S01]  /*3990*/  SEL R186, R186, 0xffffffe0, !P0 ;  /* 0xffffffe0baba7807 */ /* 0x000fe20004000000 */
[----:B------:R-:W-:Y:S01]  /*39a0*/  IMAD R2, R2, c[0x0][0x1c0], RZ ;  /* 0x0000700002027a24 */ /* 0x000fe200078e02ff */
[----:B------:R-:W-:Y:S01]  /*39b0*/  SEL R0, R0, R187, !P2 ;  /* 0x000000bb00007207 */ /* 0x000fe20005000000 */
[----:B------:R-:W-:Y:S01]  /*39c0*/  CS2R R84, SRZ ;  /* 0x0000000000547805 */ /* 0x000fe2000001ff00 */
[----:B------:R-:W-:Y:S01]  /*39d0*/  CS2R R78, SRZ ;  /* 0x00000000004e7805 */ /* 0x000fe2000001ff00 */
[----:B------:R-:W-:Y:S01]  /*39e0*/  IMAD.SHL.U32 R5, R2, 0x10, RZ ;  /* 0x0000001002057824 */ /* 0x000fe200078e00ff */
[----:B------:R-:W-:Y:S01]  /*39f0*/  CS2R R76, SRZ ;  /* 0x00000000004c7805 */ /* 0x000fe2000001ff00 */
[----:B------:R-:W-:Y:S01]  /*3a00*/  IMAD.SHL.U32 R176, R0, 0x2, RZ ;  /* 0x0000000200b07824 */ /* 0x000fe200078e00ff */
[----:B------:R-:W-:Y:S01]  /*3a10*/  CS2R R82, SRZ ;  /* 0x0000000000527805 */ /* 0x000fe2000001ff00 */
[----:B------:R-:W-:Y:S01]  /*3a20*/  IMAD.SHL.U32 R4, R2, 0x8, RZ ;  /* 0x0000000802047824 */ /* 0x000fe200078e00ff */
[----:B------:R-:W-:Y:S01]  /*3a30*/  IADD3 R0, R5, 0x20, RZ ;  /* 0x0000002005007810 */ /* 0x000fe20007ffe0ff */
[----:B------:R-:W-:Y:S01]  /*3a40*/  CS2R R80, SRZ ;  /* 0x0000000000507805 */ /* 0x000fe2000001ff00 */
[----:B------:R-:W-:Y:S01]  /*3a50*/  SHF.L.U64.HI R5, R21, 0x2, R14 ;  /* 0x0000000215057819 */ /* 0x000fe2000001020e */
[----:B------:R-:W-:Y:S01]  /*3a60*/  CS2R R74, SRZ ;  /* 0x00000000004a7805 */ /* 0x000fe2000001ff00 */
[----:B------:R-:W-:Y:S01]  /*3a70*/  CS2R R72, SRZ ;  /* 0x0000000000487805 */ /* 0x000fe2000001ff00 */
[----:B------:R-:W-:Y:S01]  /*3a80*/  IMAD.IADD R0, R4, 0x1, R0 ;  /* 0x0000000104007824 */ /* 0x000fe200078e0200 */
[----:B------:R-:W-:Y:S01]  /*3a90*/  CS2R R70, SRZ ;  /* 0x0000000000467805 */ /* 0x000fe2000001ff00 */
[----:B------:R-:W-:Y:S01]  /*3aa0*/  CS2R R68, SRZ ;  /* 0x0000000000447805 */ /* 0x000fe2000001ff00 */
[----:B------:R-:W-:Y:S01]  /*3ab0*/  SEL R177, R177, 0xffffffc0, !P1 ;  /* 0xffffffc0b1b17807 */ /* 0x000fe20004800000 */
[----:B------:R-:W-:Y:S01]  /*3ac0*/  IMAD.SHL.U32 R184, R188, 0x2, RZ ;  /* 0x00000002bcb87824 */ /* 0x000fe200078e00ff */
[----:B------:R-:W-:Y:S01]  /*3ad0*/  IADD3 R0, R4, R0, RZ ;  /* 0x0000000004007210 */ /* 0x000fe20007ffe0ff */
[----:B------:R-:W-:Y:S01]  /*3ae0*/  IMAD.IADD R182, R186, 0x1, R185 ;  /* 0x00000001bab67824 */ /* 0x000fe200078e02b9 */
[----:B------:R-:W-:-:S03]  /*3af0*/  UISETP.GE.AND UP0, UPT, UR5, UR4, UPT ;  /* 0x000000040500728c */ /* 0x000fc6000bf06270 */
[----:B------:R-:W-:-:S04]  /*3b00*/  IMAD.IADD R0, R4, 0x1, R0 ;  /* 0x0000000104007824 */ /* 0x000fc800078e0200 */
[----:B------:R-:W-:-:S05]  /*3b10*/  IMAD.IADD R0, R4, 0x1, R0 ;  /* 0x0000000104007824 */ /* 0x000fca00078e0200 */
[----:B------:R1:W-:Y:S02]  /*3b20*/  STL [R1+0x14], R0 ;  /* 0x0000140001007387 */ /* 0x0003e40000100800 */
[----:B-1----:R-:W-:-:S05]  /*3b30*/  IADD3 R0, R4, R0, RZ ;  /* 0x0000000004007210 */ /* 0x002fca0007ffe0ff */
[----:B------:R-:W-:Y:S01]  /*3b40*/  IMAD.IADD R2, R4, 0x1, R0 ;  /* 0x0000000104027824 */ /* 0x000fe200078e0200 */
[----:B------:R1:W-:Y:S04]  /*3b50*/  STL [R1+0x10], R0 ;  /* 0x0000100001007387 */ /* 0x0003e80000100800 */
[----:B------:R2:W-:Y:S04]  /*3b60*/  STL [R1+0x20], R5 ;  /* 0x0000200501007387 */ /* 0x0005e80000100800 */
[----:B------:R4:W-:Y:S01]  /*3b70*/  STL [R1+0xc], R2 ;  /* 0x00000c0201007387 */ /* 0x0009e20000100800 */
[C---:B-1----:R-:W-:Y:S01]  /*3b80*/  IADD3 R0, R21.reuse, -0x80, RZ ;  /* 0xffffff8015007810 */ /* 0x042fe20007ffe0ff */
[----:B--2---:R-:W-:-:S03]  /*3b90*/  IMAD.SHL.U32 R5, R21, 0x4, RZ ;  /* 0x0000000415057824 */ /* 0x004fc600078e00ff */
[----:B------:R-:W-:Y:S01]  /*3ba0*/  SHF.L.U32 R0, R0, 0x2, RZ ;  /* 0x0000000200007819 */ /* 0x000fe200000006ff */
[C---:B----4-:R-:W-:Y:S01]  /*3bb0*/  IMAD.IADD R2, R4.reuse, 0x1, R2 ;  /* 0x0000000104027824 */ /* 0x050fe200078e0202 */
[----:B------:R1:W-:Y:S04]  /*3bc0*/  STL [R1+0x1c], R5 ;  /* 0x00001c0501007387 */ /* 0x0003e80000100800 */
[----:B------:R-:W-:Y:S04]  /*3bd0*/  STL [R1+0x8], R2 ;  /* 0x0000080201007387 */ /* 0x000fe80000100800 */
[----:B------:R2:W-:Y:S01]  /*3be0*/  STL [R1+0x18], R0 ;  /* 0x0000180001007387 */ /* 0x0005e20000100800 */
[----:B-1----:R-:W-:-:S05]  /*3bf0*/  IMAD.IADD R5, R4, 0x1, R2 ;  /* 0x0000000104057824 */ /* 0x002fca00078e0202 */
[----:B------:R-:W-:Y:S01]  /*3c00*/  STL [R1+0x4], R5 ;  /* 0x0000040501007387 */ /* 0x000fe20000100800 */
[----:B--2---:R-:W-:-:S05]  /*3c10*/  IADD3 R0, R4, R5, RZ ;  /* 0x0000000504007210 */ /* 0x004fca0007ffe0ff */
[C---:B------:R-:W-:Y:S01]  /*3c20*/  IMAD.IADD R252, R4.reuse, 0x1, R0 ;  /* 0x0000000104fc7824 */ /* 0x040fe200078e0200 */
[----:B------:R1:W-:Y:S03]  /*3c30*/  STL [R1], R0 ;  /* 0x0000000001007387 */ /* 0x0003e60000100800 */
[----:B------:R-:W-:-:S05]  /*3c40*/  IMAD.IADD R251, R4, 0x1, R252 ;  /* 0x0000000104fb7824 */ /* 0x000fca00078e02fc */
[----:B------:R-:W-:-:S05]  /*3c50*/  IADD3 R250, R4, R251, RZ ;  /* 0x000000fb04fa7210 */ /* 0x000fca0007ffe0ff */
[----:B-1----:R-:W-:Y:S02]  /*3c60*/  IMAD.IADD R0, R4, 0x1, R250 ;  /* 0x0000000104007824 */ /* 0x002fe400078e02fa */
.L_x_475:
        /* <DEDUP_REMOVED lines=15> */
[----:B------:R-:W4:Y:S08]  /*3d60*/  LDSM.16.M88.4 R60, [R183+0x2000] ;  /* 0x00200000b73c783b */ /* 0x000f300000000200 */
[----:B------:R-:W3:Y:S08]  /*3d70*/  LDSM.16.M88.4 R32, [R178+0xc800] ;  /* 0x00c80000b220783b */ /* 0x000ef00000000200 */
[----:B------:R-:W3:Y:S08]  /*3d80*/  LDSM.16.M88.4 R48, [R178+0xd000] ;  /* 0x00d00000b230783b */ /* 0x000ef00000000200 */
[----:B------:R-:W3:Y:S01]  /*3d90*/  LDSM.16.M88.4 R132, [R178+0xd800] ;  /* 0x00d80000b284783b */ /* 0x000ee20000000200 */
[-C--:B-1----:R-:W-:Y:S07]  /*3da0*/  HMMA.16816.F32.BF16 R4, R64, R16.reuse, RZ ;  /* 0x000000104004723c */ /* 0x082fee00000418ff */
[----:B------:R-:W-:Y:S01]  /*3db0*/  LDSM.16.M88.4 R136, [R0] ;  /* 0x000000000088783b */ /* 0x000fe20000000200 */
[C---:B----4-:R-:W-:Y:S07]  /*3dc0*/  HMMA.16816.F32.BF16 R8, R60.reuse, R16, RZ ;  /* 0x000000103c08723c */ /* 0x050fee00000418ff */
[----:B------:R-:W1:Y:S01]  /*3dd0*/  LDSM.16.M88.4 R140, [R181+0xc000] ;  /* 0x00c00000b58c783b */ /* 0x000e620000000200 */
[-C--:B------:R-:W-:Y:S07]  /*3de0*/  HMMA.16816.F32.BF16 R12, R60, R18.reuse, RZ ;  /* 0x000000123c0c723c */ /* 0x080fee00000418ff */
[----:B------:R4:W1:Y:S01]  /*3df0*/  LDSM.16.M88.4 R144, [R0+0x2000] ;  /* 0x002000000090783b */ /* 0x0008620000000200 */
[C---:B------:R-:W-:Y:S07]  /*3e00*/  HMMA.16816.F32.BF16 R16, R64.reuse, R18, RZ ;  /* 0x000000124010723c */ /* 0x040fee00000418ff */
[----:B------:R-:W1:Y:S01]  /*3e10*/  LDSM.16.M88.4 R148, [R181+0xc800] ;  /* 0x00c80000b594783b */ /* 0x000e620000000200 */
[-C--:B---3--:R-:W-:Y:S07]  /*3e20*/  HMMA.16816.F32.BF16 R20, R64, R32.reuse, RZ ;  /* 0x000000204014723c */ /* 0x088fee00000418ff */
[----:B------:R-:W3:Y:S01]  /*3e30*/  LDSM.16.M88.4 R152, [R181+0xd000] ;  /* 0x00d00000b598783b */ /* 0x000ee20000000200 */
[C---:B------:R-:W-:Y:S07]  /*3e40*/  HMMA.16816.F32.BF16 R24, R60.reuse, R32, RZ ;  /* 0x000000203c18723c */ /* 0x040fee00000418ff */
[----:B------:R-:W-:Y:S01]  /*3e50*/  LDSM.16.M88.4 R160, [R179+0xc800] ;  /* 0x00c80000b3a0783b */ /* 0x000fe20000000200 */
[----:B----4-:R-:W-:Y:S01]  /*3e60*/  IMAD.IADD R0, R0, 0x1, R177 ;  /* 0x0000000100007824 */ /* 0x010fe200078e02b1 */
        /* <DEDUP_REMOVED lines=13> */
[----:B------:R-:W4:Y:S07]  /*3f40*/  LDSM.16.M88.4 R132, [R181+0xd800] ;  /* 0x00d80000b584783b */ /* 0x000f2e0000000200 */
        /* <DEDUP_REMOVED lines=11> */
[-C--:B---3--:R-:W-:Y:S08]  /*4000*/  HMMA.16816.F32.BF16 R36, R136, R152.reuse, R36 ;  /* 0x000000988824723c */ /* 0x088ff00000041824 */
[C---:B------:R-:W-:Y:S08]  /*4010*/  HMMA.16816.F32.BF16 R40, R144.reuse, R152, R40 ;  /* 0x000000989028723c */ /* 0x040ff00000041828 */
[-C--:B------:R-:W-:Y:S08]  /*4020*/  HMMA.16816.F32.BF16 R44, R144, R154.reuse, R44 ;  /* 0x0000009a902c723c */ /* 0x080ff0000004182c */
[C---:B------:R-:W-:Y:S01]  /*4030*/  HMMA.16816.F32.BF16 R48, R136.reuse, R154, R48 ;  /* 0x0000009a8830723c */ /* 0x040fe20000041830 */
[----:B------:R-:W3:Y:S07]  /*4040*/  LDSM.16.M88.4 R152, [R179+0xd000] ;  /* 0x00d00000b398783b */ /* 0x000eee0000000200 */
[-C--:B----4-:R-:W-:Y:S08]  /*4050*/  HMMA.16816.F32.BF16 R52, R136, R132.reuse, R52 ;  /* 0x000000848834723c */ /* 0x090ff00000041834 */
[C---:B------:R-:W-:Y:S08]  /*4060*/  HMMA.16816.F32.BF16 R56, R144.reuse, R132, R56 ;  /* 0x000000849038723c */ /* 0x040ff00000041838 */
[-C--:B------:R-:W-:Y:S08]  /*4070*/  HMMA.16816.F32.BF16 R60, R144, R134.reuse, R60 ;  /* 0x00000086903c723c */ /* 0x080ff0000004183c */
[----:B------:R-:W-:Y:S01]  /*4080*/  HMMA.16816.F32.BF16 R64, R136, R134, R64 ;  /* 0x000000868840723c */ /* 0x000fe20000041840 */
[----:B------:R4:W3:Y:S06]  /*4090*/  LDSM.16.M88.4 R132, [R0+0x2000] ;  /* 0x002000000084783b */ /* 0x0008ec0000000200 */
        /* <DEDUP_REMOVED lines=13> */
[----:B----4-:R-:W-:Y:S02]  /*4170*/  @P2 IADD3 R0, R137, 0x1, RZ ;  /* 0x0000000189002810 */ /* 0x010fe40007ffe0ff */
        /* <DEDUP_REMOVED lines=12> */
[-C--:B---3--:R-:W-:Y:S08]  /*4240*/  HMMA.16816.F32.BF16 R36, R140, R152.reuse, R36 ;  /* 0x000000988c24723c */ /* 0x088ff00000041824 */
        /* <DEDUP_REMOVED lines=488> */
[----:B------:R-:W-:Y:S02]  /*60d0*/  FADD.FTZ R7, -R144, R7 ;  /* 0x0000000790077221 */ /* 0x000fe40000010100 */
[C---:B------:R-:W-:Y:S02]  /*60e0*/  FADD.FTZ R10, -R2.reuse, R10 ;  /* 0x0000000a020a7221 */ /* 0x040fe40000010100 */
        /* <DEDUP_REMOVED lines=8> */
[----:B------:R-:W-:Y:S02]  /*6170*/  FMUL.FTZ R156, R156, R6 ;  /* 0x000000069c9c7220 */ /* 0x000fe40000410000 */
[----:B------:R-:W-:Y:S02]  /*6180*/  FMUL.FTZ R152, R152, R16 ;  /* 0x0000001098987220 */ /* 0x000fe40000410000 */
[----:B------:R-:W-:Y:S02]  /*6190*/  FMUL.FTZ R16, R245, R10 ;  /* 0x0000000af5107220 */ /* 0x000fe40000410000 */
        /* <DEDUP_REMOVED lines=8> */
[C---:B------:R-:W-:Y:S02]  /*6220*/  FADD.FTZ R22, -R144.reuse, R22 ;  /* 0x0000001690167221 */ /* 0x040fe40000010100 */
[----:B------:R-:W-:Y:S04]  /*6230*/  FADD.FTZ R23, -R144, R23 ;  /* 0x0000001790177221 */ /* 0x000fe80000010100 */
[C---:B------:R-:W-:Y:S02]  /*6240*/  FADD.FTZ R26, -R2.reuse, R26 ;  /* 0x0000001a021a7221 */ /* 0x040fe40000010100 */
[----:B------:R-:W-:Y:S02]  /*6250*/  FMUL.FTZ R155, R155, R20 ;  /* 0x000000149b9b7220 */ /* 0x000fe40000410000 */
[----:B------:R-:W-:Y:S02]  /*6260*/  FADD.FTZ R30, -R2, R30 ;  /* 0x0000001e021e7221 */ /* 0x000fe40000010100 */
[----:B------:R-:W-:Y:S02]  /*6270*/  FMUL.FTZ R151, R151, R21 ;  /* 0x0000001597977220 */ /* 0x000fe40000410000 */
[----:B------:R-:W-:Y:S02]  /*6280*/  FMUL.FTZ R21, R242, R15 ;  /* 0x0000000ff2157220 */ /* 0x000fe40000410000 */
[----:B------:R-:W-:Y:S02]  /*6290*/  FMUL.FTZ R30, R234, R30 ;  /* 0x0000001eea1e7220 */ /* 0x000fe40000410000 */
[----:B------:R-:W-:Y:S02]  /*62a0*/  FADD.FTZ R33, -R146, R33 ;  /* 0x0000002192217221 */ /* 0x000fe40000010100 */
[C---:B------:R-:W-:Y:S02]  /*62b0*/  FADD.FTZ R34, -R144.reuse, R34 ;  /* 0x0000002290227221 */ /* 0x040fe40000010100 */
[----:B------:R-:W-:Y:S02]  /*62c0*/  FADD.FTZ R35, -R144, R35 ;  /* 0x0000002390237221 */ /* 0x000fe40000010100 */
[----:B------:R-:W-:Y:S04]  /*62d0*/  FADD.FTZ R32, -R146, R32 ;  /* 0x0000002092207221 */ /* 0x000fe80000010100 */
        /* <DEDUP_REMOVED lines=11> */
[----:B------:R-:W-:Y:S02]  /*6390*/  FMUL.FTZ R154, R154, R36 ;  /* 0x000000249a9a7220 */ /* 0x000fe40000410000 */
[----:B--2---:R-:W-:Y:S10]  /*63a0*/  FMUL.FTZ R149, R207, R37 ;  /* 0x00000025cf957220 */ /* 0x004ff40000410000 */
[C---:B------:R-:W-:Y:S02]  /*63b0*/  FADD.FTZ R48, -R146.reuse, R48 ;  /* 0x0000003092307221 */ /* 0x040fe40000010100 */
[----:B------:R-:W-:Y:S02]  /*63c0*/  FADD.FTZ R49, -R146, R49 ;  /* 0x0000003192317221 */ /* 0x000fe40000010100 */
[----:B------:R-:W-:Y:S02]  /*63d0*/  FMUL.FTZ R148, R165, R48 ;  /* 0x00000030a5947220 */ /* 0x000fe40000410000 */
[C---:B------:R-:W-:Y:S02]  /*63e0*/  FADD.FTZ R50, -R144.reuse, R50 ;  /* 0x0000003290327221 */ /* 0x040fe40000010100 */
[----:B------:R-:W-:Y:S01]  /*63f0*/  FADD.FTZ R51, -R144, R51 ;  /* 0x0000003390337221 */ /* 0x000fe20000010100 */
[-C--:B-1----:R-:W-:Y:S08]  /*6400*/  HMMA.16816.F32.BF16 R52, R132, R136.reuse, R52 ;  /* 0x000000888434723c */ /* 0x082ff00000041834 */
[C---:B------:R-:W-:Y:S07]  /*6410*/  HMMA.16816.F32.BF16 R56, R140.reuse, R136, R56 ;  /* 0x000000888c38723c */ /* 0x040fee0000041838 */
[----:B------:R-:W-:Y:S01]  /*6420*/  FMUL.FTZ R136, R216, R34 ;  /* 0x00000022d8887220 */ /* 0x000fe20000410000 */
[-C--:B------:R-:W-:Y:S04]  /*6430*/  HMMA.16816.F32.BF16 R60, R140, R138.reuse, R60 ;  /* 0x0000008a8c3c723c */ /* 0x080fe8000004183c */
[----:B------:R-:W-:Y:S02]  /*6440*/  FADD.FTZ R34, -R2, R46 ;  /* 0x0000002e02227221 */ /* 0x000fe40000010100 */
[----:B------:R-:W-:Y:S02]  /*6450*/  FMUL.FTZ R137, R224, R22 ;  /* 0x00000016e0897220 */ /* 0x000fe40000410000 */
[----:B------:R-:W-:Y:S01]  /*6460*/  FADD.FTZ R53, -R146, R53 ;  /* 0x0000003592357221 */ /* 0x000fe20000010100 */
[----:B------:R-:W-:Y:S04]  /*6470*/  HMMA.16816.F32.BF16 R64, R132, R138, R64 ;  /* 0x0000008a8440723c */ /* 0x000fe80000041840 */
[----:B------:R-:W-:Y:S02]  /*6480*/  FMUL.FTZ R142, R220, R17 ;  /* 0x00000011dc8e7220 */ /* 0x000fe40000410000 */
[----:B------:R-:W-:Y:S02]  /*6490*/  FMUL.FTZ R141, R209, R33 ;  /* 0x00000021d18d7220 */ /* 0x000fe40000410000 */
[----:B------:R-:W-:Y:S04]  /*64a0*/  FADD.FTZ R52, -R146, R52 ;  /* 0x0000003492347221 */ /* 0x000fe80000010100 */
[----:B------:R-:W-:Y:S02]  /*64b0*/  FMUL.FTZ R147, R163, R53 ;  /* 0x00000035a3937220 */ /* 0x000fe40000410000 */
[----:B------:R-:W-:Y:S02]  /*64c0*/  FMUL.FTZ R135, R213, R38 ;  /* 0x00000026d5877220 */ /* 0x000fe40000410000 */
[----:B------:R-:W-:Y:S02]  /*64d0*/  FMUL.FTZ R53, R212, R39 ;  /* 0x00000027d4357220 */ /* 0x000fe40000410000 */
[C---:B------:R-:W-:Y:S02]  /*64e0*/  FADD.FTZ R54, -R144.reuse, R54 ;  /* 0x0000003690367221 */ /* 0x040fe40000010100 */
[----:B------:R-:W-:Y:S02]  /*64f0*/  FADD.FTZ R55, -R144, R55 ;  /* 0x0000003790377221 */ /* 0x000fe40000010100 */
[----:B------:R-:W-:Y:S02]  /*6500*/  FADD.FTZ R17, -R2, R27 ;  /* 0x0000001b02117221 */ /* 0x000fe40000010100 */
[C---:B------:R-:W-:Y:S02]  /*6510*/  FADD.FTZ R64, -R146.reuse, R64 ;  /* 0x0000004092407221 */ /* 0x040fe40000010100 */
[----:B------:R-:W-:Y:S02]  /*6520*/  FADD.FTZ R65, -R146, R65 ;  /* 0x0000004192417221 */ /* 0x000fe40000010100 */
[----:B------:R-:W-:Y:S02]  /*6530*/  FMUL.FTZ R143, R160, R64 ;  /* 0x00000040a08f7220 */ /* 0x000fe40000410000 */
[----:B------:R-:W-:Y:S02]  /*6540*/  FMUL.FTZ R64, R214, R35 ;  /* 0x00000023d6407220 */ /* 0x000fe40000410000 */
        /* <DEDUP_REMOVED lines=29> */
[----:B------:R-:W-:Y:S02]  /*6720*/  IMAD.MOV.U32 R160, RZ, RZ, R191 ;  /* 0x000000ffffa07224 */ /* 0x000fe400078e00bf */
[----:B------:R-:W-:Y:S02]  /*6730*/  IMAD.MOV.U32 R161, RZ, RZ, R190 ;  /* 0x000000ffffa17224 */ /* 0x000fe400078e00be */
[C---:B---3--:R-:W-:Y:S02]  /*6740*/  FADD.FTZ R29, -R4.reuse, R29 ;  /* 0x0000001d041d7221 */ /* 0x048fe40000010100 */
        /* <DEDUP_REMOVED lines=37> */
[----:B------:R-:W-:Y:S01]  /*69a0*/  ISETP.GE.AND P2, PT, R200, c[0x0][0x220], PT ;  /* 0x00008800c8007a0c */ /* 0x000fe20003f46270 */
[----:B------:R-:W-:Y:S01]  /*69b0*/  IMAD.MOV.U32 R11, RZ, RZ, c[0x0][0x190] ;  /* 0x00006400ff0b7624 */ /* 0x000fe200078e00ff */
[----:B------:R-:W-:Y:S03]  /*69c0*/  ULOP3.LUT UR5, UR8, 0x1, URZ, 0xc0, !UPT ;  /* 0x0000000108057892 */ /* 0x000fe6000f8ec03f */
[C---:B------:R-:W-:Y:S01]  /*69d0*/  IMAD.U32 R4, R11.reuse, -0x80, RZ ;  /* 0xffffff800b047824 */ /* 0x040fe200078e00ff */
[----:B------:R-:W-:Y:S04]  /*69e0*/  UISETP.NE.U32.AND UP1, UPT, UR5, 0x1, UPT ;  /* 0x000000010500788c */ /* 0x000fe8000bf25070 */
[C---:B------:R-:W-:Y:S01]  /*69f0*/  LEA R6, P5, R4.reuse, R203, 0x1 ;  /* 0x000000cb04067211 */ /* 0x040fe200078a08ff */
[----:B------:R-:W-:Y:S01]  /*6a00*/  USEL UR5, UR41, 0x4000, !UP1 ;  /* 0x0000400029057887 */ /* 0x000fe2000c800000 */
[----:B------:R-:W-:Y:S01]  /*6a10*/  SHF.R.S32.HI R5, RZ, 0x1f, R4 ;  /* 0x0000001fff057819 */ /* 0x000fe20000011404 */
[----:B------:R-:W-:Y:S01]  /*6a20*/  @!P2 IMAD.MOV.U32 R9, RZ, RZ, c[0x0][0x194] ;  /* 0x00006500ff09a624 */ /* 0x000fe200078e00ff */
[----:B------:R-:W-:Y:S01]  /*6a30*/  @!P2 LEA R2, P3, R11, R4, 0x6 ;  /* 0x000000040b02a211 */ /* 0x000fe200078630ff */
[----:B------:R-:W-:Y:S01]  /*6a40*/  @!P2 IMAD.MOV.U32 R8, RZ, RZ, c[0x0][0x194] ;  /* 0x00006500ff08a624 */ /* 0x000fe200078e00ff */
[----:B------:R-:W-:Y:S01]  /*6a50*/  LEA.HI.X R7, R4, R204, R5, 0x1, P5 ;  /* 0x000000cc04077211 */ /* 0x000fe200028f0c05 */
[----:B------:R-:W-:Y:S01]  /*6a60*/  @!P2 IMAD.MOV.U32 R15, RZ, RZ, c[0x0][0x194] ;  /* 0x00006500ff0fa624 */ /* 0x000fe200078e00ff */
[----:B------:R-:W-:Y:S02]  /*6a70*/  IADD3 R189, R189, UR5, RZ ;  /* 0x00000005bdbd7c10 */ /* 0x000fe4000fffe0ff */
[C---:B------:R-:W-:Y:S02]  /*6a80*/  @!P2 LEA R0, P4, R11.reuse, R4, 0x5 ;  /* 0x000000040b00a211 */ /* 0x040fe400078828ff */
[C---:B------:R-:W-:Y:S01]  /*6a90*/  @!P2 LEA.HI.X R9, R11.reuse, R5, R9, 0x6, P3 ;  /* 0x000000050b09a211 */ /* 0x040fe200018f3409 */
[----:B------:R1:W-:Y:S01]  /*6aa0*/  @P2 STS [R189], RZ ;  /* 0x000000ffbd002388 */ /* 0x0003e20000000800 */
[----:B------:R-:W-:Y:S02]  /*6ab0*/  @!P2 LEA R10, P3, R2, R203, 0x1 ;  /* 0x000000cb020aa211 */ /* 0x000fe400078608ff */
[C---:B------:R-:W-:Y:S01]  /*6ac0*/  @!P2 LEA.HI.X R8, R11.reuse, R5, R8, 0x5, P4 ;  /* 0x000000050b08a211 */ /* 0x040fe200020f2c08 */
[----:B------:R1:W-:Y:S01]  /*6ad0*/  @P2 STS [R189+0x4], RZ ;  /* 0x000004ffbd002388 */ /* 0x0003e20000000800 */
[-C--:B------:R-:W-:Y:S01]  /*6ae0*/  @!P2 LEA R12, P4, R0, R203.reuse, 0x1 ;  /* 0x000000cb000ca211 */ /* 0x080fe200078808ff */
[----:B------:R-:W-:Y:S01]  /*6af0*/  @!P2 IMAD.WIDE.U32 R4, R11, 0x60, R4 ;  /* 0x000000600b04a825 */ /* 0x000fe200078e0004 */
[-C--:B------:R-:W-:Y:S01]  /*6b00*/  @!P2 LEA.HI.X R11, R2, R204.reuse, R9, 0x1, P3 ;  /* 0x000000cc020ba211 */ /* 0x080fe200018f0c09 */
[----:B------:R1:W-:Y:S01]  /*6b10*/  @P2 STS [R189+0x8], RZ ;  /* 0x000008ffbd002388 */ /* 0x0003e20000000800 */
[-C--:B------:R-:W-:Y:S01]  /*6b20*/  @!P2 LEA.HI.X R13, R0, R204.reuse, R8, 0x1, P4 ;  /* 0x000000cc000da211 */ /* 0x080fe200020f0c08 */
[----:B------:R-:W-:Y:S01]  /*6b30*/  @!P2 IMAD R2, R15, 0x60, RZ ;  /* 0x000000600f02a824 */ /* 0x000fe200078e02ff */
[----:B------:R-:W-:Y:S01]  /*6b40*/  IADD3 R0, R202, UR5, RZ ;  /* 0x00000005ca007c10 */ /* 0x000fe2000fffe0ff */
[----:B------:R1:W-:Y:S01]  /*6b50*/  @P2 STS [R189+0xc], RZ ;  /* 0x00000cffbd002388 */ /* 0x0003e20000000800 */
[C---:B------:R-:W-:Y:S01]  /*6b60*/  @!P2 LEA R8, P3, R4.reuse, R203, 0x1 ;  /* 0x000000cb0408a211 */ /* 0x040fe200078608ff */
[----:B------:R-:W-:Y:S01]  /*6b70*/  @!P2 IMAD.IADD R2, R5, 0x1, R2 ;  /* 0x000000010502a824 */ /* 0x000fe200078e0202 */
[----:B------:R-:W-:Y:S01]  /*6b80*/  IADD3 R183, R183, UR5, RZ ;  /* 0x00000005b7b77c10 */ /* 0x000fe2000fffe0ff */
[----:B------:R-:W-:Y:S01]  /*6b90*/  @!PT LDS RZ, [RZ] ;  /* 0x00000000fffff984 */ /* 0x000fe20000000800 */
[----:B------:R-:W-:Y:S01]  /*6ba0*/  @!PT LDS RZ, [RZ] ;  /* 0x00000000fffff984 */ /* 0x000fe20000000800 */
[----:B------:R-:W-:Y:S01]  /*6bb0*/  @!PT LDS RZ, [RZ] ;  /* 0x00000000fffff984 */ /* 0x000fe20000000800 */
[----:B------:R1:W-:Y:S01]  /*6bc0*/  @!P2 LDGSTS.E.BYPASS.LTC128B.128 [R0], [R6.64] ;  /* 0x000000000600afae */ /* 0x0003e2000b901d46 */
[----:B------:R-:W-:Y:S02]  /*6bd0*/  IMAD.MOV.U32 R203, RZ, RZ, R6 ;  /* 0x000000ffffcb7224 */ /* 0x000fe400078e0006 */
[----:B------:R-:W-:Y:S01]  /*6be0*/  @!P2 LEA.HI.X R9, R4, R204, R2, 0x1, P3 ;  /* 0x000000cc0409a211 */ /* 0x000fe200018f0c02 */
[----:B------:R1:W-:Y:S01]  /*6bf0*/  @P2 STS [R189+0x1000], RZ ;  /* 0x001000ffbd002388 */ /* 0x0003e20000000800 */
[C---:B------:R-:W-:Y:S01]  /*6c00*/  @!P2 IADD3 R2, R202.reuse, UR5, RZ ;  /* 0x00000005ca02ac10 */ /* 0x040fe2000fffe0ff */
[----:B------:R-:W-:Y:S01]  /*6c10*/  IMAD.MOV.U32 R204, RZ, RZ, R7 ;  /* 0x000000ffffcc7224 */ /* 0x000fe200078e0007 */
[----:B------:R-:W-:Y:S01]  /*6c20*/  @!P2 IADD3 R4, R202, UR5, RZ ;  /* 0x00000005ca04ac10 */ /* 0x000fe2000fffe0ff */
[----:B------:R1:W-:Y:S01]  /*6c30*/  @P2 STS [R189+0x1004], RZ ;  /* 0x001004ffbd002388 */ /* 0x0003e20000000800 */
[----:B------:R-:W-:Y:S03]  /*6c40*/  IMAD.MOV.U32 R202, RZ, RZ, R0 ;  /* 0x000000ffffca7224 */ /* 0x000fe600078e0000 */
[----:B------:R1:W-:Y:S04]  /*6c50*/  @P2 STS [R189+0x1008], RZ ;  /* 0x001008ffbd002388 */ /* 0x0003e80000000800 */
[----:B------:R1:W-:Y:S04]  /*6c60*/  @P2 STS [R189+0x100c], RZ ;  /* 0x00100cffbd002388 */ /* 0x0003e80000000800 */
[----:B------:R-:W-:Y:S01]  /*6c70*/  @!PT LDS RZ, [RZ] ;  /* 0x00000000fffff984 */ /* 0x000fe20000000800 */
[----:B------:R-:W-:Y:S01]  /*6c80*/  @!PT LDS RZ, [RZ] ;  /* 0x00000000fffff984 */ /* 0x000fe20000000800 */
[----:B------:R-:W-:Y:S01]  /*6c90*/  @!PT LDS RZ, [RZ] ;  /* 0x00000000fffff984 */ /* 0x000fe20000000800 */
[----:B------:R1:W-:Y:S04]  /*6ca0*/  @!P2 LDGSTS.E.BYPASS.LTC128B.128 [R2+0x1000], [R12.64] ;  /* 0x010000000c02afae */ /* 0x0003e8000b901d46 */
        /* <DEDUP_REMOVED lines=17> */
.L_x_473:
        /* <DEDUP_REMOVED lines=167> */
[----:B------:R-:W-:Y:S01]  /*7830*/  ISETP.GE.AND P2, PT, R200, c[0x0][0x220], PT ;  /* 0x00008800c8007a0c */ /* 0x000fe20003f46270 */
[----:B------:R-:W-:Y:S04]  /*7840*/  IMAD.MOV.U32 R8, RZ, RZ, c[0x0][0x370] ;  /* 0x0000dc00ff087624 */ /* 0x000fe800078e00ff */
[----:B------:R-:W-:Y:S05]  /*7850*/  IMAD.U32 R4, R8, -0x80, RZ ;  /* 0xffffff8008047824 */ /* 0x000fea00078e00ff */
[----:B------:R-:W-:Y:S02]  /*7860*/  LEA R6, P5, R4, R205, 0x1 ;  /* 0x000000cd04067211 */ /* 0x000fe400078a08ff */
[--C-:B------:R-:W-:Y:S01]  /*7870*/  SHF.R.S32.HI R5, RZ, 0x1f, R4.reuse ;  /* 0x0000001fff057819 */ /* 0x100fe20000011404 */
[----:B------:R1:W-:Y:S01]  /*7880*/  @P2 STS.128 [R146+0x8000], RZ ;  /* 0x008000ff92002388 */ /* 0x0003e20000000c00 */
[----:B------:R-:W-:Y:S01]  /*7890*/  @!P2 IMAD.MOV.U32 R13, RZ, RZ, c[0x0][0x374] ;  /* 0x0000dd00ff0da624 */ /* 0x000fe200078e00ff */
[----:B------:R-:W-:Y:S01]  /*78a0*/  @!P2 LEA R11, P4, R8, R4, 0x5 ;  /* 0x00000004080ba211 */ /* 0x000fe200078828ff */
[----:B------:R-:W-:Y:S01]  /*78b0*/  @!P2 IMAD.MOV.U32 R15, RZ, RZ, c[0x0][0x374] ;  /* 0x0000dd00ff0fa624 */ /* 0x000fe200078e00ff */
[----:B------:R-:W-:Y:S01]  /*78c0*/  LEA.HI.X R7, R4, R206, R5, 0x1, P5 ;  /* 0x000000ce04077211 */ /* 0x000fe200028f0c05 */
[----:B------:R-:W-:Y:S01]  /*78d0*/  @!P2 IMAD.MOV.U32 R16, RZ, RZ, c[0x0][0x374] ;  /* 0x0000dd00ff10a624 */ /* 0x000fe200078e00ff */
[C---:B------:R-:W-:Y:S02]  /*78e0*/  @!P2 LEA.HI.X R13, R8.reuse, R5, R13, 0x5, P4 ;  /* 0x00000005080da211 */ /* 0x040fe400020f2c0d */
[C---:B------:R-:W-:Y:S01]  /*78f0*/  @!P2 LEA R12, P4, R11.reuse, R205, 0x1 ;  /* 0x000000cd0b0ca211 */ /* 0x040fe200078808ff */
[----:B------:R-:W-:Y:S01]  /*7900*/  @!PT LDS RZ, [RZ] ;  /* 0x00000000fffff984 */ /* 0x000fe20000000800 */
[----:B------:R-:W-:Y:S01]  /*7910*/  @!PT LDS RZ, [RZ] ;  /* 0x00000000fffff984 */ /* 0x000fe20000000800 */
[----:B------:R-:W-:Y:S01]  /*7920*/  @!PT LDS RZ, [RZ] ;  /* 0x00000000fffff984 */ /* 0x000fe20000000800 */
[----:B------:R1:W-:Y:S01]  /*7930*/  @!P2 LDGSTS.E.BYPASS.LTC128B.128 [R146+0x8000], [R6.64] ;  /* 0x080000000692afae */ /* 0x0003e2000b901d46 */
[----:B------:R-:W-:Y:S01]  /*7940*/  @!P2 LEA R14, P3, R8, R4, 0x6 ;  /* 0x00000004080ea211 */ /* 0x000fe200078630ff */
[----:B------:R-:W-:Y:S01]  /*7950*/  @!P2 IMAD R16, R16, 0x60, RZ ;  /* 0x000000601010a824 */ /* 0x000fe200078e02ff */
[-C--:B------:R-:W-:Y:S01]  /*7960*/  @!P2 LEA.HI.X R13, R11, R206.reuse, R13, 0x1, P4 ;  /* 0x000000ce0b0da211 */ /* 0x080fe200020f0c0d */
[----:B------:R1:W-:Y:S01]  /*7970*/  @P2 STS.128 [R146+0x9000], RZ ;  /* 0x009000ff92002388 */ /* 0x0003e20000000c00 */
[C---:B------:R-:W-:Y:S01]  /*7980*/  @!P2 LEA.HI.X R15, R8.reuse, R5, R15, 0x6, P3 ;  /* 0x00000005080fa211 */ /* 0x040fe200018f340f */
[----:B------:R-:W-:Y:S01]  /*7990*/  @!P2 IMAD.WIDE.U32 R8, R8, 0x60, R4 ;  /* 0x000000600808a825 */ /* 0x000fe200078e0004 */
[CC--:B------:R-:W-:Y:S01]  /*79a0*/  @!P2 LEA R10, P3, R14.reuse, R205.reuse, 0x1 ;  /* 0x000000cd0e0aa211 */ /* 0x0c0fe200078608ff */
[----:B------:R-:W-:Y:S01]  /*79b0*/  @!PT LDS RZ, [RZ] ;  /* 0x00000000fffff984 */ /* 0x000fe20000000800 */
[----:B------:R-:W-:Y:S01]  /*79c0*/  @!PT LDS RZ, [RZ] ;  /* 0x00000000fffff984 */ /* 0x000fe20000000800 */
[----:B------:R-:W-:Y:S01]  /*79d0*/  @!PT LDS RZ, [RZ] ;  /* 0x00000000fffff984 */ /* 0x000fe20000000800 */
[----:B------:R1:W-:Y:S02]  /*79e0*/  @!P2 LDGSTS.E.BYPASS.LTC128B.128 [R146+0x9000], [R12.64] ;  /* 0x090000000c92afae */ /* 0x0003e4000b901d46 */
[----:B------:R-:W-:Y:S01]  /*79f0*/  @!P2 IMAD.IADD R5, R9, 0x1, R16 ;  /* 0x000000010905a824 */ /* 0x000fe200078e0210 */
[-C--:B------:R-:W-:Y:S01]  /*7a00*/  @!P2 LEA.HI.X R11, R14, R206.reuse, R15, 0x1, P3 ;  /* 0x000000ce0e0ba211 */ /* 0x080fe200018f0c0f */
[----:B------:R1:W-:Y:S01]  /*7a10*/  @P2 STS.128 [R146+0xa000], RZ ;  /* 0x00a000ff92002388 */ /* 0x0003e20000000c00 */
[C---:B------:R-:W-:Y:S01]  /*7a20*/  @!P2 LEA R4, P3, R8.reuse, R205, 0x1 ;  /* 0x000000cd0804a211 */ /* 0x040fe200078608ff */
[----:B------:R-:W-:Y:S02]  /*7a30*/  IMAD.MOV.U32 R205, RZ, RZ, R6 ;  /* 0x000000ffffcd7224 */ /* 0x000fe400078e0006 */
[----:B------:R-:W-:Y:S01]  /*7a40*/  @!PT LDS RZ, [RZ] ;  /* 0x00000000fffff984 */ /* 0x000fe20000000800 */
[----:B------:R-:W-:Y:S01]  /*7a50*/  @!PT LDS RZ, [RZ] ;  /* 0x00000000fffff984 */ /* 0x000fe20000000800 */
[----:B------:R-:W-:Y:S01]  /*7a60*/  @!PT LDS RZ, [RZ] ;  /* 0x00000000fffff984 */ /* 0x000fe20000000800 */
[----:B------:R1:W-:Y:S01]  /*7a70*/  @!P2 LDGSTS.E.BYPASS.LTC128B.128 [R146+0xa000], [R10.64] ;  /* 0x0a0000000a92afae */ /* 0x0003e2000b901d46 */
[----:B------:R-:W-:Y:S01]  /*7a80*/  @!P2 LEA.HI.X R5, R8, R206, R5, 0x1, P3 ;  /* 0x000000ce0805a211 */ /* 0x000fe200018f0c05 */
[----:B------:R-:W-:Y:S02]  /*7a90*/  IMAD.MOV.U32 R206, RZ, RZ, R7 ;  /* 0x000000ffffce7224 */ /* 0x000fe400078e0007 */
[----:B------:R1:W-:Y:S04]  /*7aa0*/  @P2 STS.128 [R146+0xb000], RZ ;  /* 0x00b000ff92002388 */ /* 0x0003e80000000c00 */
[----:B------:R-:W-:Y:S01]  /*7ab0*/  @!PT LDS RZ, [RZ] ;  /* 0x00000000fffff984 */ /* 0x000fe20000000800 */
[----:B------:R-:W-:Y:S01]  /*7ac0*/  @!PT LDS RZ, [RZ] ;  /* 0x00000000fffff984 */ /* 0x000fe20000000800 */
[----:B------:R-:W-:Y:S01]  /*7ad0*/  @!PT LDS RZ, [RZ] ;  /* 0x00000000fffff984 */ /* 0x000fe20000000800 */
[----:B------:R1:W-:Y:S04]  /*7ae0*/  @!P2 LDGSTS.E.BYPASS.LTC128B.128 [R146+0xb000], [R4.64] ;  /* 0x0b0000000492afae */ /* 0x0003e8000b901d46 */
[----:B------:R-:W0:Y:S02]  /*7af0*/  LDGDEPBAR ;  /* 0x00000000000079af */ /* 0x000e240000000000 */
.L_x_474:
        /* <DEDUP_REMOVED lines=11> */
[----:B------:R-:W-:Y:S02]  /*7bb0*/  IMAD.U32 R147, R147, -0x80, RZ ;  /* 0xffffff8093937824 */ /* 0x000fe400078e00ff */
[----:B------:R-:W3:Y:S01]  /*7bc0*/  LDSM.16.MT88.4 R36, [R2+0xc000] ;  /* 0x00c000000224783b */ /* 0x000ee20000004200 */
[----:B------:R-:W-:Y:S02]  /*7bd0*/  IMAD R151, R151, 0x18, RZ ;  /* 0x0000001897977824 */ /* 0x000fe400078e02ff */
[C---:B------:R-:W-:Y:S01]  /*7be0*/  LEA R191, P2, R147.reuse, R160, 0x2 ;  /* 0x000000a093bf7211 */ /* 0x040fe200078410ff */
[----:B------:R-:W-:Y:S01]  /*7bf0*/  IMAD.MOV.U32 R150, RZ, RZ, c[0x0][0x22c] ;  /* 0x00008b00ff967624 */ /* 0x000fe200078e00ff */
[----:B------:R-:W4:Y:S02]  /*7c00*/  LDL R149, [R1+0x18] ;  /* 0x0000180001957983 */ /* 0x000f240000100800 */
[----:B------:R-:W-:Y:S01]  /*7c10*/  LEA.HI.X.SX32 R190, R147, R161, 0x2, P2 ;  /* 0x000000a193be7211 */ /* 0x000fe200010f16ff */
[----:B------:R-:W-:Y:S02]  /*7c20*/  IMAD R150, R150, c[0x0][0x1c0], RZ ;  /* 0x0000700096967a24 */ /* 0x000fe400078e02ff */
[----:B------:R-:W-:Y:S01]  /*7c30*/  LDSM.16.M88.4 R40, [R182+0x14000] ;  /* 0x01400000b628783b */ /* 0x000fe20000000200 */
[----:B------:R-:W-:Y:S02]  /*7c40*/  IMAD.MOV.U32 R147, RZ, RZ, c[0x0][0x22c] ;  /* 0x00008b00ff937624 */ /* 0x000fe400078e00ff */
[----:B------:R-:W-:Y:S02]  /*7c50*/  IMAD.SHL.U32 R150, R150, 0x20, RZ ;  /* 0x0000002096967824 */ /* 0x000fe400078e00ff */
        /* <DEDUP_REMOVED lines=80> */
[----:B------:R-:W-:Y:S04]  /*8160*/  IMAD R2, R2, 0x38, RZ ;  /* 0x0000003802027824 */ /* 0x000fe800078e02ff */
[C---:B------:R-:W-:Y:S08]  /*8170*/  HMMA.16816.F32.BF16 R24, R64.reuse, R132, R24 ;  /* 0x000000844018723c */ /* 0x040ff00000041818 */
[-C--:B------:R-:W-:Y:S08]  /*8180*/  HMMA.16816.F32.BF16 R28, R64, R134.reuse, R28 ;  /* 0x00000086401c723c */ /* 0x080ff0000004181c */
[----:B------:R-:W-:Y:S08]  /*8190*/  HMMA.16816.F32.BF16 R32, R44, R134, R32 ;  /* 0x000000862c20723c */ /* 0x000ff00000041820 */
[-C--:B-1----:R-:W-:Y:S08]  /*81a0*/  HMMA.16816.F32.BF16 R4, R36, R48.reuse, R4 ;  /* 0x000000302404723c */ /* 0x082ff00000041804 */
[C---:B------:R-:W-:Y:S07]  /*81b0*/  HMMA.16816.F32.BF16 R8, R136.reuse, R48, R8 ;  /* 0x000000308808723c */ /* 0x040fee0000041808 */
[----:B------:R-:W-:Y:S01]  /*81c0*/  IMAD.MOV.U32 R48, RZ, RZ, c[0x0][0x22c] ;  /* 0x00008b00ff307624 */ /* 0x000fe200078e00ff */
[-C--:B------:R-:W-:Y:S04]  /*81d0*/  HMMA.16816.F32.BF16 R12, R136, R50.reuse, R12 ;  /* 0x00000032880c723c */ /* 0x080fe8000004180c */
[----:B------:R-:W-:Y:S04]  /*81e0*/  IMAD R48, R48, c[0x0][0x1c0], RZ ;  /* 0x0000700030307a24 */ /* 0x000fe800078e02ff */
[C---:B------:R-:W-:Y:S04]  /*81f0*/  HMMA.16816.F32.BF16 R16, R36.reuse, R50, R16 ;  /* 0x000000322410723c */ /* 0x040fe80000041810 */
[----:B------:R-:W-:Y:S04]  /*8200*/  IMAD R48, R48, 0x48, RZ ;  /* 0x0000004830307824 */ /* 0x000fe800078e02ff */
[-C--:B------:R-:W-:Y:S08]  /*8210*/  HMMA.16816.F32.BF16 R20, R36, R140.reuse, R20 ;  /* 0x0000008c2414723c */ /* 0x080ff00000041814 */
[C---:B------:R-:W-:Y:S08]  /*8220*/  HMMA.16816.F32.BF16 R24, R136.reuse, R140, R24 ;  /* 0x0000008c8818723c */ /* 0x040ff00000041818 */
        /* <DEDUP_REMOVED lines=13> */
[----:B------:R-:W3:Y:S01]  /*8300*/  LDL R52, [R1+0x4] ;  /* 0x0000040001347983 */ /* 0x000ee20000100800 */
[----:B------:R-:W-:Y:S01]  /*8310*/  IMAD R149, R149, c[0x0][0x1c0], RZ ;  /* 0x0000700095957a24 */ /* 0x000fe200078e02ff */
[-C--:B------:R-:W-:Y:S01]  /*8320*/  HMMA.16816.F32.BF16 R12, R56, R54.reuse, R12 ;  /* 0x00000036380c723c */ /* 0x080fe2000004180c */
[----:B------:R-:W-:Y:S02]  /*8330*/  IMAD.MOV.U32 R148, RZ, RZ, c[0x0][0x22c] ;  /* 0x00008b00ff947624 */ /* 0x000fe400078e00ff */
[----:B------:R1:W5:Y:S01]  /*8340*/  @P0 LDG.E R248, [R38.64] ;  /* 0x0000000626f80981 */ /* 0x000362000c1e1900 */
[-C--:B------:R-:W-:Y:S01]  /*8350*/  LEA.HI.X.SX32 R45, R147, R37.reuse, 0x2, P2 ;  /* 0x00000025932d7211 */ /* 0x080fe200010f16ff */
[----:B------:R-:W-:Y:S02]  /*8360*/  IMAD.SHL.U32 R149, R149, 0x10, RZ ;  /* 0x0000001095957824 */ /* 0x000fe400078e00ff */
[----:B------:R-:W-:Y:S01]  /*8370*/  IMAD R148, R148, c[0x0][0x1c0], RZ ;  /* 0x0000700094947a24 */ /* 0x000fe200078e02ff */
[C---:B------:R-:W-:Y:S01]  /*8380*/  HMMA.16816.F32.BF16 R16, R40.reuse, R54, R16 ;  /* 0x000000362810723c */ /* 0x040fe20000041810 */
[----:B------:R-:W4:Y:S03]  /*8390*/  LDL R55, [R1+0x14] ;  /* 0x0000140001377983 */ /* 0x000f260000100800 */
[----:B------:R-:W-:Y:S02]  /*83a0*/  IMAD R148, R148, 0x28, RZ ;  /* 0x0000002894947824 */ /* 0x000fe400078e02ff */
[----:B------:R-:W4:Y:S02]  /*83b0*/  LDL R54, [R1+0xc] ;  /* 0x00000c0001367983 */ /* 0x000f240000100800 */
[-C--:B------:R-:W-:Y:S03]  /*83c0*/  HMMA.16816.F32.BF16 R20, R40, R60.reuse, R20 ;  /* 0x0000003c2814723c */ /* 0x080fe60000041814 */
[----:B------:R1:W5:Y:S05]  /*83d0*/  @P0 LDG.E R249, [R38.64+0x20] ;  /* 0x0000200626f90981 */ /* 0x00036a000c1e1900 */
[C---:B------:R-:W-:Y:S01]  /*83e0*/  HMMA.16816.F32.BF16 R24, R56.reuse, R60, R24 ;  /* 0x0000003c3818723c */ /* 0x040fe20000041818 */
[----:B------:R1:W5:Y:S05]  /*83f0*/  @P0 LDG.E R246, [R38.64+0x100] ;  /* 0x0001000626f60981 */ /* 0x00036a000c1e1900 */
[----:B------:R1:W5:Y:S01]  /*8400*/  @P0 LDG.E R247, [R38.64+0x120] ;  /* 0x0001200626f70981 */ /* 0x000362000c1e1900 */
[CC--:B------:R-:W-:Y:S01]  /*8410*/  LEA R46, P0, R149.reuse, R36.reuse, 0x2 ;  /* 0x00000024952e7211 */ /* 0x0c0fe200078010ff */
[-C--:B------:R-:W-:Y:S03]  /*8420*/  HMMA.16816.F32.BF16 R28, R56, R62.reuse, R28 ;  /* 0x0000003e381c723c */ /* 0x080fe6000004181c */
[----:B------:R1:W-:Y:S01]  /*8430*/  RED.E.ADD.F32.FTZ.RN.STRONG.GPU [R36.64], R4 ;  /* 0x000000042400798e */ /* 0x0003e2000c10e786 */
[CC--:B------:R-:W-:Y:S03]  /*8440*/  LEA.HI.X.SX32 R47, R149.reuse, R37.reuse, 0x2, P0 ;  /* 0x00000025952f7211 */ /* 0x0c0fe600000f16ff */
[C---:B------:R-:W-:Y:S01]  /*8450*/  IADD3 R59, R149.reuse, 0x20, RZ ;  /* 0x00000020953b7810 */ /* 0x040fe20007ffe0ff */
[----:B------:R-:W-:Y:S01]  /*8460*/  HMMA.16816.F32.BF16 R32, R40, R62, R32 ;  /* 0x0000003e2820723c */ /* 0x000fe20000041820 */
[----:B------:R1:W-:Y:S03]  /*8470*/  RED.E.ADD.F32.FTZ.RN.STRONG.GPU [R44.64], R5 ;  /* 0x000000052c00798e */ /* 0x0003e6000c10e786 */
[----:B------:R-:W-:Y:S02]  /*8480*/  IADD3 R58, R149, 0x20, RZ ;  /* 0x00000020953a7810 */ /* 0x000fe40007ffe0ff */
[----:B------:R1:W-:Y:S01]  /*8490*/  RED.E.ADD.F32.FTZ.RN.STRONG.GPU [R46.64], R6 ;  /* 0x000000062e00798e */ /* 0x0003e2000c10e786 */
[-C--:B------:R-:W-:Y:S01]  /*84a0*/  LEA R40, P2, R151, R36.reuse, 0x2 ;  /* 0x0000002497287211 */ /* 0x080fe200078410ff */
[----:B------:R-:W-:Y:S01]  /*84b0*/  IMAD.MOV.U32 R43, RZ, RZ, c[0x0][0x22c] ;  /* 0x00008b00ff2b7624 */ /* 0x000fe200078e00ff */
[----:B------:R-:W-:Y:S03]  /*84c0*/  IADD3 R57, R149, 0x20, RZ ;  /* 0x0000002095397810 */ /* 0x000fe60007ffe0ff */
[-C--:B------:R-:W-:Y:S01]  /*84d0*/  LEA.HI.X.SX32 R41, R151, R37.reuse, 0x2, P2 ;  /* 0x0000002597297211 */ /* 0x080fe200010f16ff */
[----:B------:R-:W-:Y:S01]  /*84e0*/  IMAD R43, R43, c[0x0][0x1c0], RZ ;  /* 0x000070002b2b7a24 */ /* 0x000fe200078e02ff */
[----:B------:R-:W-:Y:S01]  /*84f0*/  IADD3 R56, R149, 0x20, RZ ;  /* 0x0000002095387810 */ /* 0x000fe20007ffe0ff */
[----:B------:R-:W-:Y:S01]  /*8500*/  IMAD.MOV.U32 R42, RZ, RZ, c[0x0][0x22c] ;  /* 0x00008b00ff2a7624 */ /* 0x000fe200078e00ff */
[CC--:B-1----:R-:W-:Y:S01]  /*8510*/  LEA R38, P2, R148.reuse, R36.reuse, 0x2 ;  /* 0x0000002494267211 */ /* 0x0c2fe200078410ff */
[----:B------:R1:W-:Y:S01]  /*8520*/  RED.E.ADD.F32.FTZ.RN.STRONG.GPU [R40.64], R7 ;  /* 0x000000072800798e */ /* 0x0003e2000c10e786 */
[----:B------:R-:W-:Y:S02]  /*8530*/  IMAD R43, R43, 0x60, RZ ;  /* 0x000000602b2b7824 */ /* 0x000fe400078e02ff */
[-C--:B------:R-:W-:Y:S01]  /*8540*/  LEA.HI.X.SX32 R39, R148, R37.reuse, 0x2, P2 ;  /* 0x0000002594277211 */ /* 0x080fe200010f16ff */
[----:B------:R-:W-:Y:S01]  /*8550*/  IMAD R42, R42, c[0x0][0x1c0], RZ ;  /* 0x000070002a2a7a24 */ /* 0x000fe200078e02ff */
[-C--:B------:R-:W-:Y:S01]  /*8560*/  LEA R4, P0, R150, R36.reuse, 0x2 ;  /* 0x0000002496047211 */ /* 0x080fe200078010ff */
[----:B------:R-:W-:Y:S02]  /*8570*/  IMAD.MOV.U32 R148, RZ, RZ, c[0x0][0x22c] ;  /* 0x00008b00ff947624 */ /* 0x000fe400078e00ff */
[----:B------:R-:W-:Y:S02]  /*8580*/  IMAD R42, R42, 0x68, RZ ;  /* 0x000000682a2a7824 */ /* 0x000fe400078e02ff */
[----:B------:R-:W-:Y:S01]  /*8590*/  IMAD R148, R148, c[0x0][0x1c0], RZ ;  /* 0x0000700094947a24 */ /* 0x000fe200078e02ff */
[-C--:B------:R-:W-:Y:S03]  /*85a0*/  LEA.HI.X.SX32 R5, R150, R37.reuse, 0x2, P0 ;  /* 0x0000002596057211 */ /* 0x080fe600000f16ff */
[----:B------:R-:W-:Y:S02]  /*85b0*/  IMAD.SHL.U32 R148, R148, 0x8, RZ ;  /* 0x0000000894947824 */ /* 0x000fe400078e00ff */
[----:B------:R1:W-:Y:S01]  /*85c0*/  RED.E.ADD.F32.FTZ.RN.STRONG.GPU [R4.64], R8 ;  /* 0x000000080400798e */ /* 0x0003e2000c10e786 */
[-C--:B------:R-:W-:Y:S01]  /*85d0*/  LEA R6, P0, R0, R36.reuse, 0x2 ;  /* 0x0000002400067211 */ /* 0x080fe200078010ff */
[C---:B------:R-:W-:Y:S02]  /*85e0*/  IMAD.IADD R58, R148.reuse, 0x1, R58 ;  /* 0x00000001943a7824 */ /* 0x040fe400078e023a */
[C---:B------:R-:W-:Y:S01]  /*85f0*/  IMAD.IADD R57, R148.reuse, 0x1, R57 ;  /* 0x0000000194397824 */ /* 0x040fe200078e0239 */
[----:B------:R1:W-:Y:S01]  /*8600*/  RED.E.ADD.F32.FTZ.RN.STRONG.GPU [R38.64], R9 ;  /* 0x000000092600798e */ /* 0x0003e2000c10e786 */
[C---:B------:R-:W-:Y:S02]  /*8610*/  IMAD.IADD R56, R148.reuse, 0x1, R56 ;  /* 0x0000000194387824 */ /* 0x040fe400078e0238 */
[C---:B------:R-:W-:Y:S02]  /*8620*/  IMAD.IADD R57, R148.reuse, 0x1, R57 ;  /* 0x0000000194397824 */ /* 0x040fe400078e0239 */
[----:B------:R-:W-:Y:S01]  /*8630*/  IMAD.IADD R56, R148, 0x1, R56 ;  /* 0x0000000194387824 */ /* 0x000fe200078e0238 */
[-C--:B-1----:R-:W-:Y:S01]  /*8640*/  LEA.HI.X.SX32 R7, R0, R37.reuse, 0x2, P0 ;  /* 0x0000002500077211 */ /* 0x082fe200000f16ff */
[----:B------:R-:W-:Y:S01]  /*8650*/  IMAD.MOV.U32 R0, RZ, RZ, c[0x0][0x22c] ;  /* 0x00008b00ff007624 */ /* 0x000fe200078e00ff */
[CC--:B------:R-:W-:Y:S01]  /*8660*/  LEA R46, P6, R57.reuse, R36.reuse, 0x2 ;  /* 0x00000024392e7211 */ /* 0x0c0fe200078c10ff */
[----:B------:R-:W-:Y:S02]  /*8670*/  IMAD.MOV.U32 R41, RZ, RZ, c[0x0][0x22c] ;  /* 0x00008b00ff297624 */ /* 0x000fe400078e00ff */
[----:B------:R1:W-:Y:S01]  /*8680*/  RED.E.ADD.F32.FTZ.RN.STRONG.GPU [R6.64], R10 ;  /* 0x0000000a0600798e */ /* 0x0003e2000c10e786 */
[----:B------:R-:W-:Y:S01]  /*8690*/  IMAD R0, R0, c[0x0][0x1c0], RZ ;  /* 0x0000700000007a24 */ /* 0x000fe200078e02ff */
[-C--:B------:R-:W-:Y:S01]  /*86a0*/  LEA.HI.X.SX32 R47, R57, R37.reuse, 0x2, P6 ;  /* 0x00000025392f7211 */ /* 0x080fe200030f16ff */
[----:B------:R-:W-:Y:S02]  /*86b0*/  IMAD R41, R41, c[0x0][0x1c0], RZ ;  /* 0x0000700029297a24 */ /* 0x000fe400078e02ff */
[----:B------:R-:W-:Y:S02]  /*86c0*/  IMAD.SHL.U32 R0, R0, 0x40, RZ ;  /* 0x0000004000007824 */ /* 0x000fe400078e00ff */
[----:B------:R-:W-:Y:S02]  /*86d0*/  IMAD.MOV.U32 R40, RZ, RZ, c[0x0][0x22c] ;  /* 0x00008b00ff287624 */ /* 0x000fe400078e00ff */
[----:B------:R-:W-:Y:S01]  /*86e0*/  IMAD R41, R41, 0x70, RZ ;  /* 0x0000007029297824 */ /* 0x000fe200078e02ff */
[-C--:B------:R-:W-:Y:S01]  /*86f0*/  LEA R4, P2, R2, R36.reuse, 0x2 ;  /* 0x0000002402047211 */ /* 0x080fe200078410ff */
[----:B------:R-:W-:Y:S01]  /*8700*/  IMAD R40, R40, c[0x0][0x1c0], RZ ;  /* 0x0000700028287a24 */ /* 0x000fe200078e02ff */
[-C--:B------:R-:W-:Y:S01]  /*8710*/  LEA R8, P0, R0, R36.reuse, 0x2 ;  /* 0x0000002400087211 */ /* 0x080fe200078010ff */
[----:B------:R-:W-:Y:S01]  /*8720*/  IMAD.IADD R56, R148, 0x1, R56 ;  /* 0x0000000194387824 */ /* 0x000fe200078e0238 */
[-C--:B------:R-:W-:Y:S01]  /*8730*/  LEA.HI.X.SX32 R5, R2, R37.reuse, 0x2, P2 ;  /* 0x0000002502057211 */ /* 0x080fe200010f16ff */
[----:B------:R-:W-:Y:S01]  /*8740*/  IMAD.MOV.U32 R2, RZ, RZ, c[0x0][0x22c] ;  /* 0x00008b00ff027624 */ /* 0x000fe200078e00ff */
[-C--:B------:R-:W-:Y:S01]  /*8750*/  LEA.HI.X.SX32 R9, R0, R37.reuse, 0x2, P0 ;  /* 0x0000002500097211 */ /* 0x080fe200000f16ff */
[----:B------:R-:W-:Y:S01]  /*8760*/  IMAD R40, R40, 0x78, RZ ;  /* 0x0000007828287824 */ /* 0x000fe200078e02ff */
[----:B------:R-:W4:Y:S01]  /*8770*/  LDL R0, [R1+0x10] ;  /* 0x0000100001007983 */ /* 0x000f220000100800 */
[----:B------:R-:W-:Y:S04]  /*8780*/  IMAD R2, R2, c[0x0][0x1c0], RZ ;  /* 0x0000700002027a24 */ /* 0x000fe800078e02ff */
[----:B------:R1:W-:Y:S01]  /*8790*/  RED.E.ADD.F32.FTZ.RN.STRONG.GPU [R4.64], R11 ;  /* 0x0000000b0400798e */ /* 0x0003e2000c10e786 */
[----:B------:R-:W-:Y:S01]  /*87a0*/  IMAD R2, R2, 0x50, RZ ;  /* 0x0000005002027824 */ /* 0x000fe200078e02ff */
[CC--:B-1----:R-:W-:Y:S03]  /*87b0*/  LEA R6, P2, R48.reuse, R36.reuse, 0x2 ;  /* 0x0000002430067211 */ /* 0x0c2fe600078410ff */
[----:B------:R1:W-:Y:S01]  /*87c0*/  RED.E.ADD.F32.FTZ.RN.STRONG.GPU [R8.64], R16 ;  /* 0x000000100800798e */ /* 0x0003e2000c10e786 */
[-C--:B------:R-:W-:Y:S01]  /*87d0*/  LEA.HI.X.SX32 R7, R48, R37.reuse, 0x2, P2 ;  /* 0x0000002530077211 */ /* 0x080fe200010f16ff */
[----:B------:R-:W-:Y:S04]  /*87e0*/  IMAD.MOV.U32 R48, RZ, RZ, c[0x0][0x22c] ;  /* 0x00008b00ff307624 */ /* 0x000fe800078e00ff */
[----:B------:R1:W-:Y:S01]  /*87f0*/  RED.E.ADD.F32.FTZ.RN.STRONG.GPU [R6.64], R17 ;  /* 0x000000110600798e */ /* 0x0003e2000c10e786 */
[----:B------:R-:W-:Y:S04]  /*8800*/  IMAD R48, R48, c[0x0][0x1c0], RZ ;  /* 0x0000700030307a24 */ /* 0x000fe800078e02ff */
[----:B------:R-:W-:Y:S01]  /*8810*/  IMAD R48, R48, 0x58, RZ ;  /* 0x0000005830307824 */ /* 0x000fe200078e02ff */
[CC--:B------:R-:W-:Y:S04]  /*8820*/  LEA R4, P0, R2.reuse, R36.reuse, 0x2 ;  /* 0x0000002402047211 */ /* 0x0c0fe800078010ff */
[-C--:B------:R-:W-:Y:S02]  /*8830*/  LEA.HI.X.SX32 R5, R2, R37.reuse, 0x2, P0 ;  /* 0x0000002502057211 */ /* 0x080fe400000f16ff */
[----:B------:R-:W4:Y:S01]  /*8840*/  LDL R2, [R1] ;  /* 0x0000000001027983 */ /* 0x000f220000100800 */
[CC--:B-1----:R-:W-:Y:S02]  /*8850*/  LEA R16, P2, R48.reuse, R36.reuse, 0x2 ;  /* 0x0000002430107211 */ /* 0x0c2fe400078410ff */
[CC--:B------:R-:W-:Y:S02]  /*8860*/  LEA R10, P0, R43.reuse, R36.reuse, 0x2 ;  /* 0x000000242b0a7211 */ /* 0x0c0fe400078010ff */
[----:B------:R1:W-:Y:S01]  /*8870*/  RED.E.ADD.F32.FTZ.RN.STRONG.GPU [R4.64], R18 ;  /* 0x000000120400798e */ /* 0x0003e2000c10e786 */
[-C--:B------:R-:W-:Y:S02]  /*8880*/  LEA.HI.X.SX32 R17, R48, R37.reuse, 0x2, P2 ;  /* 0x0000002530117211 */ /* 0x080fe400010f16ff */
[-C--:B------:R-:W-:Y:S02]  /*8890*/  LEA.HI.X.SX32 R11, R43, R37.reuse, 0x2, P0 ;  /* 0x000000252b0b7211 */ /* 0x080fe400000f16ff */
[CC--:B------:R-:W-:Y:S01]  /*88a0*/  LEA R8, P3, R42.reuse, R36.reuse, 0x2 ;  /* 0x000000242a087211 */ /* 0x0c0fe200078610ff */
[----:B------:R2:W-:Y:S01]  /*88b0*/  RED.E.ADD.F32.FTZ.RN.STRONG.GPU [R16.64], R19 ;  /* 0x000000131000798e */ /* 0x0005e2000c10e786 */
[CC--:B------:R-:W-:Y:S02]  /*88c0*/  LEA R6, P2, R41.reuse, R36.reuse, 0x2 ;  /* 0x0000002429067211 */ /* 0x0c0fe400078410ff */
[-C--:B------:R-:W-:Y:S02]  /*88d0*/  LEA.HI.X.SX32 R9, R42, R37.reuse, 0x2, P3 ;  /* 0x000000252a097211 */ /* 0x080fe400018f16ff */
[----:B------:R-:W-:Y:S01]  /*88e0*/  RED.E.ADD.F32.FTZ.RN.STRONG.GPU [R10.64], R12 ;  /* 0x0000000c0a00798e */ /* 0x000fe2000c10e786 */
[-C--:B------:R-:W-:Y:S02]  /*88f0*/  LEA.HI.X.SX32 R7, R41, R37.reuse, 0x2, P2 ;  /* 0x0000002529077211 */ /* 0x080fe400010f16ff */
[CC--:B------:R-:W-:Y:S02]  /*8900*/  LEA R50, P2, R59.reuse, R36.reuse, 0x2 ;  /* 0x000000243b327211 */ /* 0x0c0fe400078410ff */
[----:B------:R-:W-:Y:S01]  /*8910*/  RED.E.ADD.F32.FTZ.RN.STRONG.GPU [R8.64], R13 ;  /* 0x0000000d0800798e */ /* 0x000fe2000c10e786 */
[CC--:B------:R-:W-:Y:S02]  /*8920*/  LEA R42, P5, R56.reuse, R36.reuse, 0x2 ;  /* 0x00000024382a7211 */ /* 0x0c0fe400078a10ff */
[-C--:B------:R-:W-:Y:S02]  /*8930*/  LEA.HI.X.SX32 R51, R59, R37.reuse, 0x2, P2 ;  /* 0x000000253b337211 */ /* 0x080fe400010f16ff */
[----:B------:R3:W-:Y:S01]  /*8940*/  RED.E.ADD.F32.FTZ.RN.STRONG.GPU [R6.64], R14 ;  /* 0x0000000e0600798e */ /* 0x0007e2000c10e786 */
[-C--:B------:R-:W-:Y:S02]  /*8950*/  LEA.HI.X.SX32 R43, R56, R37.reuse, 0x2, P5 ;  /* 0x00000025382b7211 */ /* 0x080fe400028f16ff */
[CC--:B-1----:R-:W-:Y:S04]  /*8960*/  LEA R4, P0, R40.reuse, R36.reuse, 0x2 ;  /* 0x0000002428047211 */ /* 0x0c2fe800078010ff */
[-C--:B------:R-:W-:Y:S02]  /*8970*/  LEA.HI.X.SX32 R5, R40, R37.reuse, 0x2, P0 ;  /* 0x0000002528057211 */ /* 0x080fe400000f16ff */
[CC--:B------:R-:W-:Y:S03]  /*8980*/  LEA R48, P0, R58.reuse, R36.reuse, 0x2 ;  /* 0x000000243a307211 */ /* 0x0c0fe600078010ff */
[----:B------:R1:W-:Y:S01]  /*8990*/  RED.E.ADD.F32.FTZ.RN.STRONG.GPU [R4.64], R15 ;  /* 0x0000000f0400798e */ /* 0x0003e2000c10e786 */
[-C--:B------:R-:W-:Y:S04]  /*89a0*/  LEA.HI.X.SX32 R49, R58, R37.reuse, 0x2, P0 ;  /* 0x000000253a317211 */ /* 0x080fe800000f16ff */
[----:B------:R-:W-:Y:S05]  /*89b0*/  RED.E.ADD.F32.FTZ.RN.STRONG.GPU [R36.64+0x80], R20 ;  /* 0x000080142400798e */ /* 0x000fea000c10e786 */
[----:B------:R-:W-:Y:S05]  /*89c0*/  RED.E.ADD.F32.FTZ.RN.STRONG.GPU [R44.64+0x80], R21 ;  /* 0x000080152c00798e */ /* 0x000fea000c10e786 */
[----:B------:R-:W-:Y:S05]  /*89d0*/  RED.E.ADD.F32.FTZ.RN.STRONG.GPU [R50.64], R22 ;  /* 0x000000163200798e */ /* 0x000fea000c10e786 */
[----:B------:R-:W-:Y:S05]  /*89e0*/  RED.E.ADD.F32.FTZ.RN.STRONG.GPU [R48.64], R23 ;  /* 0x000000173000798e */ /* 0x000fea000c10e786 */
[----:B------:R-:W-:Y:S05]  /*89f0*/  RED.E.ADD.F32.FTZ.RN.STRONG.GPU [R46.64], R24 ;  /* 0x000000182e00798e */ /* 0x000fea000c10e786 */
[----:B------:R-:W-:Y:S05]  /*8a00*/  RED.E.ADD.F32.FTZ.RN.STRONG.GPU [R42.64], R25 ;  /* 0x000000192a00798e */ /* 0x000fea000c10e786 */
[----:B------:R-:W-:Y:S01]  /*8a10*/  LDSM.16.MT88.4 R20, [R3+0x14800] ;  /* 0x014800000314783b */ /* 0x000fe20000004200 */
[CC--:B--2---:R-:W-:Y:S04]  /*8a20*/  LEA R16, P0, R53.reuse, R36.reuse, 0x2 ;  /* 0x0000002435107211 */ /* 0x0c4fe800078010ff */
[-C--:B------:R-:W-:Y:S02]  /*8a30*/  LEA.HI.X.SX32 R17, R53, R37.reuse, 0x2, P0 ;  /* 0x0000002535117211 */ /* 0x080fe400000f16ff */
[CC--:B---3--:R-:W-:Y:S04]  /*8a40*/  LEA R14, P6, R52.reuse, R36.reuse, 0x2 ;  /* 0x00000024340e7211 */ /* 0x0c8fe800078c10ff */
[-C--:B-1----:R-:W-:Y:S02]  /*8a50*/  LEA.HI.X.SX32 R15, R52, R37.reuse, 0x2, P6 ;  /* 0x00000025340f7211 */ /* 0x082fe400030f16ff */
[CC--:B----4-:R-:W-:Y:S04]  /*8a60*/  LEA R40, P4, R55.reuse, R36.reuse, 0x2 ;  /* 0x0000002437287211 */ /* 0x0d0fe800078810ff */
[-C--:B------:R-:W-:Y:S02]  /*8a70*/  LEA.HI.X.SX32 R41, R55, R37.reuse, 0x2, P4 ;  /* 0x0000002537297211 */ /* 0x080fe400020f16ff */
[-C--:B------:R-:W-:Y:S02]  /*8a80*/  LEA R18, P2, R54, R36.reuse, 0x2 ;  /* 0x0000002436127211 */ /* 0x080fe400078410ff */
[-C--:B------:R-:W-:Y:S01]  /*8a90*/  LEA R10, P4, R252, R36.reuse, 0x2 ;  /* 0x00000024fc0a7211 */ /* 0x080fe200078810ff */
[----:B------:R-:W-:Y:S01]  /*8aa0*/  RED.E.ADD.F32.FTZ.RN.STRONG.GPU [R40.64], R26 ;  /* 0x0000001a2800798e */ /* 0x000fe2000c10e786 */
[-C--:B------:R-:W-:Y:S02]  /*8ab0*/  LEA.HI.X.SX32 R19, R54, R37.reuse, 0x2, P2 ;  /* 0x0000002536137211 */ /* 0x080fe400010f16ff */
[-C--:B------:R-:W-:Y:S02]  /*8ac0*/  LEA.HI.X.SX32 R11, R252, R37.reuse, 0x2, P4 ;  /* 0x00000025fc0b7211 */ /* 0x080fe400020f16ff */
[CC--:B------:R-:W-:Y:S04]  /*8ad0*/  LEA R6, P2, R250.reuse, R36.reuse, 0x2 ;  /* 0x00000024fa067211 */ /* 0x0c0fe800078410ff */
[-C--:B------:R-:W-:Y:S02]  /*8ae0*/  LEA.HI.X.SX32 R7, R250, R37.reuse, 0x2, P2 ;  /* 0x00000025fa077211 */ /* 0x080fe400010f16ff */
[----:B------:R-:W-:Y:S01]  /*8af0*/  ISETP.LT.AND P2, PT, RZ, UR8, PT ;  /* 0x00000008ff007c0c */ /* 0x000fe2000bf41270 */
[----:B------:R-:W-:Y:S01]  /*8b00*/  UMOV UR8, UR5 ;  /* 0x0000000500087c82 */ /* 0x000fe20008000000 */
[CC--:B------:R-:W-:Y:S04]  /*8b10*/  LEA R38, P3, R0.reuse, R36.reuse, 0x2 ;  /* 0x0000002400267211 */ /* 0x0c0fe800078610ff */
[-C--:B------:R-:W-:Y:S01]  /*8b20*/  LEA.HI.X.SX32 R39, R0, R37.reuse, 0x2, P3 ;  /* 0x0000002500277211 */ /* 0x080fe200018f16ff */
[----:B------:R-:W-:Y:S01]  /*8b30*/  IMAD.IADD R0, R147, 0x1, R250 ;  /* 0x0000000193007824 */ /* 0x000fe200078e02fa */
[CC--:B------:R-:W-:Y:S03]  /*8b40*/  LEA R8, P3, R251.reuse, R36.reuse, 0x2 ;  /* 0x00000024fb087211 */ /* 0x0c0fe600078610ff */
[----:B------:R-:W-:Y:S01]  /*8b50*/  RED.E.ADD.F32.FTZ.RN.STRONG.GPU [R38.64], R27 ;  /* 0x0000001b2600798e */ /* 0x000fe2000c10e786 */
[-C--:B------:R-:W-:Y:S02]  /*8b60*/  LEA.HI.X.SX32 R9, R251, R37.reuse, 0x2, P3 ;  /* 0x00000025fb097211 */ /* 0x080fe400018f16ff */
[CC--:B------:R-:W-:Y:S02]  /*8b70*/  LEA R4, P0, R0.reuse, R36.reuse, 0x2 ;  /* 0x0000002400047211 */ /* 0x0c0fe400078010ff */
[----:B------:R-:W-:Y:S02]  /*8b80*/  RED.E.ADD.F32.FTZ.RN.STRONG.GPU [R18.64], R32 ;  /* 0x000000201200798e */ /* 0x000fe4000c10e786 */
[-C--:B------:R-:W-:Y:S01]  /*8b90*/  LEA.HI.X.SX32 R5, R0, R37.reuse, 0x2, P0 ;  /* 0x0000002500057211 */ /* 0x080fe200000f16ff */
[----:B------:R-:W-:Y:S01]  /*8ba0*/  IMAD.MOV.U32 R0, RZ, RZ, 0x40 ;  /* 0x00000040ff007424 */ /* 0x000fe200078e00ff */
[----:B------:R-:W-:Y:S01]  /*8bb0*/  PLOP3.LUT P0, PT, PT, PT, UP1, 0x80, 0x0 ;  /* 0x000000000000781c */ /* 0x000fe20003f0f018 */
[----:B------:R-:W-:Y:S01]  /*8bc0*/  RED.E.ADD.F32.FTZ.RN.STRONG.GPU [R16.64], R33 ;  /* 0x000000211000798e */ /* 0x000fe2000c10e786 */
[----:B------:R-:W-:Y:S02]  /*8bd0*/  @UP5 UIADD3 UR12, UP1, UR12, -0x200, URZ ;  /* 0xfffffe000c0c5890 */ /* 0x000fe4000ff3e03f */
[----:B------:R-:W-:Y:S02]  /*8be0*/  SEL R177, R0, 0xffffffc0, !P1 ;  /* 0xffffffc000b17807 */ /* 0x000fe40004800000 */
[----:B------:R-:W-:Y:S01]  /*8bf0*/  RED.E.ADD.F32.FTZ.RN.STRONG.GPU [R14.64], R34 ;  /* 0x000000220e00798e */ /* 0x000fe2000c10e786 */
[----:B------:R-:W-:Y:S02]  /*8c00*/  @UP5 UIADD3.X UR11, UR11, -0x1, URZ, UP1, !UPT ;  /* 0xffffffff0b0b5890 */ /* 0x000fe40008ffe43f */
[----:B------:R-:W-:Y:S02]  /*8c10*/  IMAD.IADD R0, R177, 0x1, R176 ;  /* 0x00000001b1007824 */ /* 0x000fe400078e02b0 */
[----:B------:R-:W-:Y:S05]  /*8c20*/  LDSM.16.MT88.4 R24, [R176+0x800] ;  /* 0x00080000b018783b */ /* 0x000fea0000004200 */
[----:B------:R-:W-:Y:S01]  /*8c30*/  LDSM.16.MT88.4 R16, [R0] ;  /* 0x000000000010783b */ /* 0x000fe20000004200 */
[C---:B------:R-:W-:Y:S04]  /*8c40*/  LEA R12, P5, R2.reuse, R36, 0x2 ;  /* 0x00000024020c7211 */ /* 0x040fe800078a10ff */
[----:B------:R-:W-:Y:S01]  /*8c50*/  LDSM.16.MT88.4 R40, [R0+0x1000] ;  /* 0x001000000028783b */ /* 0x000fe20000004200 */
[----:B------:R-:W-:Y:S04]  /*8c60*/  LEA.HI.X.SX32 R13, R2, R37, 0x2, P5 ;  /* 0x00000025020d7211 */ /* 0x000fe800028f16ff */
[----:B------:R-:W-:Y:S05]  /*8c70*/  LDSM.16.MT88.4 R36, [R3+0x19000] ;  /* 0x019000000324783b */ /* 0x000fea0000004200 */
[----:B------:R-:W-:Y:S05]  /*8c80*/  RED.E.ADD.F32.FTZ.RN.STRONG.GPU [R12.64], R35 ;  /* 0x000000230c00798e */ /* 0x000fea000c10e786 */
[----:B------:R-:W-:Y:S05]  /*8c90*/  RED.E.ADD.F32.FTZ.RN.STRONG.GPU [R10.64], R28 ;  /* 0x0000001c0a00798e */ /* 0x000fea000c10e786 */
[----:B------:R-:W-:Y:S05]  /*8ca0*/  RED.E.ADD.F32.FTZ.RN.STRONG.GPU [R8.64], R29 ;  /* 0x0000001d0800798e */ /* 0x000fea000c10e786 */
[----:B------:R-:W-:Y:S05]  /*8cb0*/  RED.E.ADD.F32.FTZ.RN.STRONG.GPU [R6.64], R30 ;  /* 0x0000001e0600798e */ /* 0x000fea000c10e786 */
[----:B------:R-:W-:Y:S05]  /*8cc0*/  LDSM.16.MT88.4 R8, [R176] ;  /* 0x00000000b008783b */ /* 0x000fea0000004200 */
[----:B------:R-:W-:Y:S05]  /*8cd0*/  RED.E.ADD.F32.FTZ.RN.STRONG.GPU [R4.64], R31 ;  /* 0x0000001f0400798e */ /* 0x000fea000c10e786 */
[----:B------:R-:W1:Y:S05]  /*8ce0*/  LDSM.16.MT88.4 R4, [R3+0x14000] ;  /* 0x014000000304783b */ /* 0x000e6a0000004200 */
[----:B------:R-:W2:Y:S05]  /*8cf0*/  LDSM.16.MT88.4 R12, [R3+0x18000] ;  /* 0x01800000030c783b */ /* 0x000eaa0000004200 */
[----:B------:R-:W3:Y:S05]  /*8d00*/  LDSM.16.MT88.4 R32, [R3+0x18800] ;  /* 0x018800000320783b */ /* 0x000eea0000004200 */
[----:B------:R-:W4:Y:S01]  /*8d10*/  LDSM.16.MT88.4 R28, [R0+0x800] ;  /* 0x00080000001c783b */ /* 0x000f220000004200 */
        /* <DEDUP_REMOVED lines=10> */
[----:B------:R-:W-:Y:S05]  /*8dc0*/  LDSM.16.MT88.4 R4, [R3+0x15800] ;  /* 0x015800000304783b */ /* 0x000fea0000004200 */
[----:B------:R-:W2:Y:S02]  /*8dd0*/  LDSM.16.MT88.4 R16, [R176+0x1800] ;  /* 0x00180000b010783b */ /* 0x000ea40000004200 */
[-C--:B------:R-:W-:Y:S08]  /*8de0*/  HMMA.16816.F32.BF16 R100, R20, R24.reuse, R100 ;  /* 0x000000181464723c */ /* 0x080ff00000041864 */
[C---:B---3--:R-:W-:Y:S08]  /*8df0*/  HMMA.16816.F32.BF16 R104, R32.reuse, R24, R104 ;  /* 0x000000182068723c */ /* 0x048ff00000041868 */
[-C--:B------:R-:W-:Y:S08]  /*8e00*/  HMMA.16816.F32.BF16 R108, R32, R26.reuse, R108 ;  /* 0x0000001a206c723c */ /* 0x080ff0000004186c */
[C---:B------:R-:W-:Y:S01]  /*8e10*/  HMMA.16816.F32.BF16 R112, R20.reuse, R26, R112 ;  /* 0x0000001a1470723c */ /* 0x040fe20000041870 */
[----:B------:R-:W3:Y:S07]  /*8e20*/  LDSM.16.MT88.4 R24, [R3+0x19800] ;  /* 0x019800000318783b */ /* 0x000eee0000004200 */
[-C--:B----4-:R-:W-:Y:S08]  /*8e30*/  HMMA.16816.F32.BF16 R116, R20, R28.reuse, R116 ;  /* 0x0000001c1474723c */ /* 0x090ff00000041874 */
        /* <DEDUP_REMOVED lines=203> */
.L_x_476:
        /* <DEDUP_REMOVED lines=19> */
.L_x_477:
[----:B------:R-:W-:Y:S01]  /*9c20*/  BAR.SYNC.DEFER_BLOCKING 0x0 ;  /* 0x0000000000007b1d */ /* 0x000fe20000010000 */
[----:B------:R-:W-:Y:S01]  /*9c30*/  USHF.L.U32 UR5, UR17, 0x7, URZ ;  /* 0x0000000711057899 */ /* 0x000fe2000800063f */
[--C-:B-1----:R-:W-:Y:S01]  /*9c40*/  SHF.R.S32.HI R7, RZ, 0x1f, R200.reuse ;  /* 0x0000001fff077819 */ /* 0x102fe200000114c8 */
[----:B------:R-:W-:Y:S01]  /*9c50*/  IMAD.MOV.U32 R6, RZ, RZ, R200 ;  /* 0x000000ffff067224 */ /* 0x000fe200078e00c8 */
[----:B------:R-:W-:Y:S01]  /*9c60*/  UIMAD UR4, UR17, -0x80, UR4 ;  /* 0xffffff80110478a4 */ /* 0x000fe2000f8e0204 */
[----:B------:R-:W-:Y:S01]  /*9c70*/  ISETP.GE.AND P1, PT, R200, c[0x0][0x220], PT ;  /* 0x00008800c8007a0c */ /* 0x000fe20003f26270 */
[----:B------:R-:W1:Y:S01]  /*9c80*/  S2R R8, SR_TID.X ;  /* 0x0000000000087919 */ /* 0x000e620000002100 */
[----:B------:R-:W-:Y:S01]  /*9c90*/  USHF.R.S32.HI UR10, URZ, 0x1f, UR5 ;  /* 0x0000001f3f0a7899 */ /* 0x000fe20008011405 */
[----:B------:R-:W-:Y:S01]  /*9ca0*/  IMAD.U32 R13, RZ, RZ, UR5 ;  /* 0x00000005ff0d7e24 */ /* 0x000fe2000f8e00ff */
[----:B------:R-:W-:Y:S01]  /*9cb0*/  ULDC.64 UR8, c[0x0][0x3a0] ;  /* 0x0000e80000087ab9 */ /* 0x000fe20000000a00 */
[----:B------:R-:W-:Y:S01]  /*9cc0*/  BSSY B0, `(.L_x_478) ;  /* 0x0000025000007945 */ /* 0x000fe20003800000 */
[----:B------:R-:W-:Y:S01]  /*9cd0*/  UIMAD UR8, UR10, UR8, URZ ;  /* 0x000000080a0872a4 */ /* 0x000fe2000f8e023f */
[----:B------:R-:W-:Y:S01]  /*9ce0*/  IMAD.WIDE.U32 R4, R13, c[0x0][0x3a0], R6 ;  /* 0x0000e8000d047a25 */ /* 0x000fe200078e0006 */
[----:B------:R-:W-:-:S02]  /*9cf0*/  USHF.R.S32.HI UR13, URZ, 0x1f, UR37 ;  /* 0x0000001f3f0d7899 */ /* 0x000fc40008011425 */
[----:B------:R-:W-:Y:S02]  /*9d00*/  UIMAD UR8, UR5, UR9, UR8 ;  /* 0x00000009050872a4 */ /* 0x000fe4000f8e0208 */
[----:B------:R-:W-:-:S04]  /*9d10*/  IADD3 R4, P0, R4, UR14, RZ ;  /* 0x0000000e04047c10 */ /* 0x000fc8000ff1e0ff */
[----:B------:R-:W-:Y:S01]  /*9d20*/  IMAD.U32 R2, RZ, RZ, UR8 ;  /* 0x00000008ff027e24 */ /* 0x000fe2000f8e00ff */
[----:B------:R-:W-:Y:S01]  /*9d30*/  ULDC.64 UR8, c[0x0][0x3b8] ;  /* 0x0000ee0000087ab9 */ /* 0x000fe20000000a00 */
[----:B------:R2:W3:Y:S01]  /*9d40*/  LDS.128 R16, [R146+0xd000] ;  /* 0x00d0000092107984 */ /* 0x0004e20000000c00 */
[----:B------:R-:W-:Y:S02]  /*9d50*/  UIMAD UR8, UR13, UR8, URZ ;  /* 0x000000080d0872a4 */ /* 0x000fe4000f8e023f */
[----:B------:R-:W-:Y:S01]  /*9d60*/  IADD3.X R5, R5, UR15, R2, P0, !PT ;  /* 0x0000000f05057c10 */ /* 0x000fe200087fe402 */
[----:B------:R-:W-:Y:S01]  /*9d70*/  IMAD.U32 R2, RZ, RZ, UR37 ;  /* 0x00000025ff027e24 */ /* 0x000fe2000f8e00ff */
[----:B------:R2:W4:Y:S01]  /*9d80*/  LDS.128 R20, [R146+0xe000] ;  /* 0x00e0000092147984 */ /* 0x0005220000000c00 */
[----:B------:R-:W-:Y:S01]  /*9d90*/  UIMAD UR8, UR37, UR9, UR8 ;  /* 0x00000009250872a4 */ /* 0x000fe2000f8e0208 */
[----:B-1----:R-:W-:Y:S01]  /*9da0*/  SHF.R.S32.HI R0, RZ, 0x1f, R8 ;  /* 0x0000001fff007819 */ /* 0x002fe20000011408 */
[----:B------:R-:W-:Y:S01]  /*9db0*/  IMAD.WIDE.U32 R4, R2, c[0x0][0x3b8], R4 ;  /* 0x0000ee0002047a25 */ /* 0x000fe200078e0004 */
[----:B------:R2:W1:Y:S02]  /*9dc0*/  LDS.128 R24, [R146+0xf000] ;  /* 0x00f0000092187984 */ /* 0x0004640000000c00 */
[----:B------:R-:W-:-:S02]  /*9dd0*/  LEA.HI R0, R0, R8, RZ, 0x3 ;  /* 0x0000000800007211 */ /* 0x000fc400078f18ff */
[----:B------:R2:W1:Y:S01]  /*9de0*/  LDS.128 R28, [R146+0x10000] ;  /* 0x01000000921c7984 */ /* 0x0004620000000c00 */
[----:B------:R-:W-:Y:S02]  /*9df0*/  IADD3 R12, R5, UR8, RZ ;  /* 0x00000008050c7c10 */ /* 0x000fe4000fffe0ff */
[----:B------:R-:W-:Y:S01]  /*9e00*/  SHF.R.S32.HI R0, RZ, 0x3, R0 ;  /* 0x00000003ff007819 */ /* 0x000fe20000011400 */
[----:B------:R2:W1:Y:S03]  /*9e10*/  LDS.128 R32, [R146+0x11000] ;  /* 0x0110000092207984 */ /* 0x0004660000000c00 */
[----:B------:R-:W-:Y:S01]  /*9e20*/  ISETP.GE.OR P4, PT, R0, UR4, P1 ;  /* 0x0000000400007c0c */ /* 0x000fe20008f86670 */
[----:B------:R2:W1:Y:S01]  /*9e30*/  LDS.128 R36, [R146+0x12000] ;  /* 0x0120000092247984 */ /* 0x0004620000000c00 */
[----:B------:R-:W-:-:S03]  /*9e40*/  SHF.R.S32.HI R14, RZ, 0x1f, R0 ;  /* 0x0000001fff0e7819 */ /* 0x000fc60000011400 */
[----:B------:R2:W1:Y:S08]  /*9e50*/  LDS.128 R40, [R146+0x13000] ;  /* 0x0130000092287984 */ /* 0x0004700000000c00 */
[----:B------:R-:W-:Y:S05]  /*9e60*/  @P4 BRA `(.L_x_479) ;  /* 0x000000a000004947 */ /* 0x000fea0003800000 */
[----:B--2---:R-:W2:Y:S01]  /*9e70*/  LDS.128 R144, [R146+0xc000] ;  /* 0x00c0000092907984 */ /* 0x004ea20000000c00 */
        /* <DEDUP_REMOVED lines=9> */
.L_x_479:
[----:B------:R-:W-:Y:S05]  /*9f10*/  BSYNC B0 ;  /* 0x0000000000007941 */ /* 0x000fea0003800000 */
.L_x_478:
[----:B------:R-:W-:Y:S01]  /*9f20*/  IADD3 R2, R0, 0x20, RZ ;  /* 0x0000002000027810 */ /* 0x000fe20007ffe0ff */
[----:B------:R-:W-:Y:S03]  /*9f30*/  BSSY B0, `(.L_x_480) ;  /* 0x000000e000007945 */ /* 0x000fe60003800000 */
[----:B------:R-:W-:-:S13]  /*9f40*/  ISETP.GE.OR P3, PT, R2, UR4, P1 ;  /* 0x0000000402007c0c */ /* 0x000fda0008f66670 */
        /* <DEDUP_REMOVED lines=11> */
[----:B---3--:R2:W-:Y:S02]  /*a000*/  STG.E.128 [R10.64], R16 ;  /* 0x000000100a007986 */ /* 0x0085e4000c101d06 */
.L_x_481:
[----:B------:R-:W-:Y:S05]  /*a010*/  BSYNC B0 ;  /* 0x0000000000007941 */ /* 0x000fea0003800000 */
.L_x_480:
        /* <DEDUP_REMOVED lines=14> */
[----:B----4-:R2:W-:Y:S02]  /*a100*/  STG.E.128 [R10.64], R20 ;  /* 0x000000140a007986 */ /* 0x0105e4000c101d06 */
.L_x_483:
[----:B------:R-:W-:Y:S05]  /*a110*/  BSYNC B0 ;  /* 0x0000000000007941 */ /* 0x000fea0003800000 */
.L_x_482:
[----:B------:R-:W-:Y:S01]  /*a120*/  IADD3 R2, R0, 0x60, RZ ;  /* 0x0000006000027810 */ /* 0x000fe20007ffe0ff */
[----:B------:R-:W-:Y:S03]  /*a130*/  BSSY B0, `(.L_x_484) ;  /* 0x000000d000007945 */ /* 0x000fe60003800000 */
[----:B------:R-:W-:-:S13]  /*a140*/  ISETP.GE.OR P1, PT, R2, UR4, P1 ;  /* 0x0000000402007c0c */ /* 0x000fda0008f26670 */
        /* <DEDUP_REMOVED lines=10> */
[----:B-1----:R1:W-:Y:S02]  /*a1f0*/  STG.E.128 [R4.64], R24 ;  /* 0x0000001804007986 */ /* 0x0023e4000c101d06 */
.L_x_485:
[----:B------:R-:W-:Y:S05]  /*a200*/  BSYNC B0 ;  /* 0x0000000000007941 */ /* 0x000fea0003800000 */
.L_x_484:
[----:B------:R-:W-:Y:S01]  /*a210*/  ULDC.64 UR8, c[0x0][0x3a8] ;  /* 0x0000ea0000087ab9 */ /* 0x000fe20000000a00 */
[----:B------:R-:W-:Y:S01]  /*a220*/  IMAD.WIDE.U32 R6, R13, c[0x0][0x3a8], R6 ;  /* 0x0000ea000d067a25 */ /* 0x000fe200078e0006 */
[----:B------:R-:W-:Y:S01]  /*a230*/  UIMAD UR4, UR10, UR8, URZ ;  /* 0x000000080a0472a4 */ /* 0x000fe2000f8e023f */
[----:B------:R-:W-:Y:S01]  /*a240*/  BSSY B0, `(.L_x_486) ;  /* 0x0000016000007945 */ /* 0x000fe20003800000 */
[----:B------:R-:W-:Y:S02]  /*a250*/  USHF.R.S32.HI UR13, URZ, 0x1f, UR37 ;  /* 0x0000001f3f0d7899 */ /* 0x000fe40008011425 */
[----:B------:R-:W-:Y:S01]  /*a260*/  UIMAD UR5, UR5, UR9, UR4 ;  /* 0x00000009050572a4 */ /* 0x000fe2000f8e0204 */
[----:B-1----:R-:W-:-:S05]  /*a270*/  IADD3 R4, P0, R6, UR11, RZ ;  /* 0x0000000b06047c10 */ /* 0x002fca000ff1e0ff */
[----:B------:R-:W-:Y:S01]  /*a280*/  IMAD.U32 R2, RZ, RZ, UR5 ;  /* 0x00000005ff027e24 */ /* 0x000fe2000f8e00ff */
[----:B------:R-:W-:Y:S02]  /*a290*/  ULDC.64 UR4, c[0x0][0x3c0] ;  /* 0x0000f00000047ab9 */ /* 0x000fe40000000a00 */
[----:B------:R-:W-:Y:S02]  /*a2a0*/  UIMAD UR4, UR13, UR4, URZ ;  /* 0x000000040d0472a4 */ /* 0x000fe4000f8e023f */
[----:B------:R-:W-:Y:S02]  /*a2b0*/  IADD3.X R5, R7, UR12, R2, P0, !PT ;  /* 0x0000000c07057c10 */ /* 0x000fe400087fe402 */
[----:B------:R-:W-:Y:S01]  /*a2c0*/  MOV R2, UR37 ;  /* 0x0000002500027c02 */ /* 0x000fe20008000f00 */
[----:B------:R-:W-:-:S04]  /*a2d0*/  UIMAD UR4, UR37, UR5, UR4 ;  /* 0x00000005250472a4 */ /* 0x000fc8000f8e0204 */
[----:B------:R-:W-:-:S05]  /*a2e0*/  IMAD.WIDE.U32 R4, R2, c[0x0][0x3c0], R4 ;  /* 0x0000f00002047a25 */ /* 0x000fca00078e0004 */
[----:B--2---:R-:W-:Y:S01]  /*a2f0*/  IADD3 R10, R5, UR4, RZ ;  /* 0x00000004050a7c10 */ /* 0x004fe2000fffe0ff */
        /* <DEDUP_REMOVED lines=9> */
[----:B------:R1:W-:Y:S04]  /*a390*/  STG.E.128 [R8.64], R28 ;  /* 0x0000001c08007986 */ /* 0x0003e8000c101d06 */
.L_x_487:
[----:B------:R-:W-:Y:S05]  /*a3a0*/  BSYNC B0 ;  /* 0x0000000000007941 */ /* 0x000fea0003800000 */
.L_x_486:
        /* <DEDUP_REMOVED lines=13> */
.L_x_489:
[----:B------:R-:W-:Y:S05]  /*a480*/  BSYNC B0 ;  /* 0x0000000000007941 */ /* 0x000fea0003800000 */
.L_x_488:
        /* <DEDUP_REMOVED lines=13> */
.L_x_491:
[----:B------:R-:W-:Y:S05]  /*a560*/  BSYNC B0 ;  /* 0x0000000000007941 */ /* 0x000fea0003800000 */
.L_x_490:
        /* <DEDUP_REMOVED lines=10> */
[----:B------:R2:W-:Y:S01]  /*a610*/  STG.E.128 [R4.64], R40 ;  /* 0x0000002804007986 */ /* 0x0005e2000c101d06 */
[----:B------:R-:W-:Y:S05]  /*a620*/  BRA `(.L_x_492) ;  /* 0x00000bd000007947 */ /* 0x000fea0003800000 */
.L_x_440:
        /* <DEDUP_REMOVED lines=21> */
.L_x_493:
        /* <DEDUP_REMOVED lines=19> */
.L_x_494:
[----:B------:R-:W1:Y:S01]  /*a8b0*/  S2R R6, SR_TID.X ;  /* 0x0000000000067919 */ /* 0x000e620000002100 */
[----:B------:R-:W-:Y:S01]  /*a8c0*/  USHF.L.U32 UR5, UR17, 0x7, URZ ;  /* 0x0000000711057899 */ /* 0x000fe2000800063f */
[----:B------:R-:W-:Y:S01]  /*a8d0*/  ISETP.GE.AND P1, PT, R200, c[0x0][0x220], PT ;  /* 0x00008800c8007a0c */ /* 0x000fe20003f26270 */
[----:B------:R-:W-:Y:S01]  /*a8e0*/  ULDC.64 UR8, c[0x0][0x3a0] ;  /* 0x0000e80000087ab9 */ /* 0x000fe20000000a00 */
[----:B------:R-:W-:Y:S01]  /*a8f0*/  BSSY B0, `(.L_x_495) ;  /* 0x0000020000007945 */ /* 0x000fe20003800000 */
[----:B------:R-:W-:Y:S02]  /*a900*/  USHF.R.S32.HI UR10, URZ, 0x1f, UR5 ;  /* 0x0000001f3f0a7899 */ /* 0x000fe40008011405 */
[----:B------:R-:W-:Y:S01]  /*a910*/  IMAD.U32 R11, RZ, RZ, UR5 ;  /* 0x00000005ff0b7e24 */ /* 0x000fe2000f8e00ff */
[----:B------:R-:W-:-:S02]  /*a920*/  UIMAD UR4, UR17, -0x80, UR4 ;  /* 0xffffff80110478a4 */ /* 0x000fc4000f8e0204 */
[----:B------:R-:W-:Y:S01]  /*a930*/  UIMAD UR8, UR10, UR8, URZ ;  /* 0x000000080a0872a4 */ /* 0x000fe2000f8e023f */
[----:B------:R-:W-:Y:S01]  /*a940*/  IMAD.WIDE.U32 R4, R11, c[0x0][0x3a0], R200 ;  /* 0x0000e8000b047a25 */ /* 0x000fe200078e00c8 */
[----:B------:R-:W-:Y:S02]  /*a950*/  USHF.R.S32.HI UR13, URZ, 0x1f, UR37 ;  /* 0x0000001f3f0d7899 */ /* 0x000fe40008011425 */
        /* <DEDUP_REMOVED lines=12> */
[----:B------:R-:W-:Y:S02]  /*aa20*/  ISETP.GE.OR P4, PT, R0, UR4, P1 ;  /* 0x0000000400007c0c */ /* 0x000fe40008f86670 */
        /* <DEDUP_REMOVED lines=12> */
.L_x_496:
[----:B------:R-:W-:Y:S05]  /*aaf0*/  BSYNC B0 ;  /* 0x0000000000007941 */ /* 0x000fea0003800000 */
.L_x_495:
[----:B------:R-:W-:Y:S01]  /*ab00*/  IADD3 R2, R0, 0x20, RZ ;  /* 0x0000002000027810 */ /* 0x000fe20007ffe0ff */
[----:B------:R-:W-:Y:S03]  /*ab10*/  BSSY B0, `(.L_x_497) ;  /* 0x000000e000007945 */ /* 0x000fe60003800000 */
[----:B------:R-:W-:-:S13]  /*ab20*/  ISETP.GE.OR P3, PT, R2, UR4, P1 ;  /* 0x0000000402007c0c */ /* 0x000fda0008f66670 */
        /* <DEDUP_REMOVED lines=12> */
.L_x_498:
[----:B------:R-:W-:Y:S05]  /*abf0*/  BSYNC B0 ;  /* 0x0000000000007941 */ /* 0x000fea0003800000 */
.L_x_497:
        /* <DEDUP_REMOVED lines=15> */
.L_x_500:
[----:B------:R-:W-:Y:S05]  /*acf0*/  BSYNC B0 ;  /* 0x0000000000007941 */ /* 0x000fea0003800000 */
.L_x_499:
[----:B------:R-:W-:Y:S01]  /*ad00*/  IADD3 R2, R0, 0x60, RZ ;  /* 0x0000006000027810 */ /* 0x000fe20007ffe0ff */
[----:B------:R-:W-:Y:S03]  /*ad10*/  BSSY B0, `(.L_x_501) ;  /* 0x000000d000007945 */ /* 0x000fe60003800000 */
[----:B------:R-:W-:-:S13]  /*ad20*/  ISETP.GE.OR P1, PT, R2, UR4, P1 ;  /* 0x0000000402007c0c */ /* 0x000fda0008f26670 */
[----:B------:R-:W-:Y:S05]  /*ad30*/  @P1 BRA `(.L_x_502) ;  /* 0x000000a000001947 */ /* 0x000fea0003800000 */
[----:B------:R-:W-:-:S04]  /*ad40*/  IADD3 R2, P0, R0, 0x60, RZ ;  /* 0x0000006000027810 */ /* 0x000fc80007f1e0ff */
[----:B------:R-:W-:-:S05]  /*ad50*/  IADD3.X R5, RZ, R12, RZ, P0, !PT ;  /* 0x0000000cff057210 */ /* 0x000fca00007fe4ff */
[----:B------:R-:W-:Y:S01]  /*ad60*/  IMAD R6, R5, c[0x0][0x3a0], RZ ;  /* 0x0000e80005067a24 */ /* 0x000fe200078e02ff */
[----:B------:R-:W-:-:S05]  /*ad70*/  MOV R5, R10 ;  /* 0x0000000a00057202 */ /* 0x000fca0000000f00 */
[----:B-1----:R-:W-:-:S04]  /*ad80*/  IMAD.WIDE.U32 R8, R2, c[0x0][0x3a0], R4 ;  /* 0x0000e80002087a25 */ /* 0x002fc800078e0004 */
[----:B------:R-:W-:Y:S01]  /*ad90*/  IMAD R2, R2, c[0x0][0x3a4], R6 ;  /* 0x0000e90002027a24 */ /* 0x000fe200078e0206 */
[----:B------:R-:W-:-:S04]  /*ada0*/  LEA R4, P0, R8, c[0x0][0x340], 0x1 ;  /* 0x0000d00008047a11 */ /* 0x000fc800078008ff */
[----:B------:R-:W-:-:S04]  /*adb0*/  IADD3 R2, R2, R9, RZ ;  /* 0x0000000902027210 */ /* 0x000fc80007ffe0ff */
[----:B------:R-:W-:-:S05]  /*adc0*/  LEA.HI.X R5, R8, c[0x0][0x344], R2, 0x1, P0 ;  /* 0x0000d10008057a11 */ /* 0x000fca00000f0c02 */
[----:B------:R1:W-:Y:S02]  /*add0*/  STG.E.128 [R4.64], RZ ;  /* 0x000000ff04007986 */ /* 0x0003e4000c101d2c */
.L_x_502:
[----:B------:R-:W-:Y:S05]  /*ade0*/  BSYNC B0 ;  /* 0x0000000000007941 */ /* 0x000fea0003800000 */
.L_x_501:
[----:B------:R-:W-:Y:S01]  /*adf0*/  ULDC.64 UR8, c[0x0][0x3a8] ;  /* 0x0000ea0000087ab9 */ /* 0x000fe20000000a00 */
[----:B-1----:R-:W-:Y:S01]  /*ae00*/  IMAD.WIDE.U32 R4, R11, c[0x0][0x3a8], R200 ;  /* 0x0000ea000b047a25 */ /* 0x002fe200078e00c8 */
[----:B------:R-:W-:Y:S01]  /*ae10*/  UIMAD UR4, UR10, UR8, URZ ;  /* 0x000000080a0472a4 */ /* 0x000fe2000f8e023f */
[----:B------:R-:W-:Y:S01]  /*ae20*/  BSSY B0, `(.L_x_503) ;  /* 0x0000016000007945 */ /* 0x000fe20003800000 */
[----:B------:R-:W-:Y:S02]  /*ae30*/  USHF.R.S32.HI UR13, URZ, 0x1f, UR37 ;  /* 0x0000001f3f0d7899 */ /* 0x000fe40008011425 */
        /* <DEDUP_REMOVED lines=20> */
.L_x_504:
[----:B------:R-:W-:Y:S05]  /*af80*/  BSYNC B0 ;  /* 0x0000000000007941 */ /* 0x000fea0003800000 */
.L_x_503:
        /* <DEDUP_REMOVED lines=13> */
.L_x_506:
[----:B------:R-:W-:Y:S05]  /*b060*/  BSYNC B0 ;  /* 0x0000000000007941 */ /* 0x000fea0003800000 */
.L_x_505:
        /* <DEDUP_REMOVED lines=13> */
.L_x_508:
[----:B------:R-:W-:Y:S05]  /*b140*/  BSYNC B0 ;  /* 0x0000000000007941 */ /* 0x000fea0003800000 */
.L_x_507:
        /* <DEDUP_REMOVED lines=11> */
.L_x_492:
[----:B------:R-:W-:Y:S05]  /*b200*/  BSYNC B1 ;  /* 0x0000000000017941 */ /* 0x000fea0003800000 */
.L_x_435:
        /* <DEDUP_REMOVED lines=11> */
.L_x_509:
[----:B------:R-:W-:Y:S05]  /*b2c0*/  EXIT ;  /* 0x000000000000794d */ /* 0x000fea0003800000 */
.L_x_511:
        /* <DEDUP_REMOVED lines=11> */
.L_x_2459:


//--------------------- .text._ZN5flash44flash_bwd_dq_dk_dv_loop_seqk_parallel_kernelI23Flash_bwd_kernel_traitsILi64ELi128ELi128ELi8ELi4ELi4ELi4ELb0ELb0EN7cutlass10bfloat16_tE19Flash_kernel_traitsILi64ELi128ELi128ELi8ES3_EELb0ELb0ELb1ELb0ELb0ELb0ELb0EEEvNS_16Flash_bwd_paramsE --------------------------
	.section	.text._ZN5flash44flash_bwd_dq_dk_dv_loop_seqk_parallel_kernelI23Flash_bwd_kernel_traitsILi64ELi128ELi128ELi8ELi4ELi4ELi4ELb0ELb0EN7cutlass10bfloat16_tE19Flash_kernel_traitsILi64ELi128ELi128ELi8ES3_EELb0ELb0ELb1ELb0ELb0ELb0ELb0EEEvNS_16Flash_bwd_paramsE,"ax",@progbits
	.sectioninfo	@"SHI_REGISTERS=255"
	.align	128
        .global         _ZN5flash44flash_bwd_dq_dk_dv_loop_seqk_parallel_kernelI23Flash_bwd_kernel_traitsILi64ELi128ELi128ELi8ELi4ELi4ELi4ELb0ELb0EN7cutlass10bfloat16_tE19Flash_kernel_traitsILi64ELi128ELi128ELi8ES3_EELb0ELb0ELb1ELb0ELb0ELb0ELb0EEEvNS_16Flash_bwd_paramsE
        .type           _ZN5flash44flash_bwd_dq_dk_dv_loop_seqk_parallel_kernelI23Flash_bwd_kernel_traitsILi64ELi128ELi128ELi8ELi4ELi4ELi4ELb0ELb0EN7cutlass10bfloat16_tE19Flash_kernel_traitsILi64ELi128ELi128ELi8ES3_EELb0ELb0ELb1ELb0ELb0ELb0ELb0EEEvNS_16Flash_bwd_paramsE,@function
        .size           _ZN5flash44flash_bwd_dq_dk_dv_loop_seqk_parallel_kernelI23Flash_bwd_kernel_traitsILi64ELi128ELi128ELi8ELi4ELi4ELi4ELb0ELb0EN7cutlass10bfloat16_tE19Flash_kernel_traitsILi64ELi128ELi128ELi8ES3_EELb0ELb0ELb1ELb0ELb0ELb0ELb0EEEvNS_16Flash_bwd_paramsE,(.L_x_2460 - _ZN5flash44flash_bwd_dq_dk_dv_loop_seqk_parallel_kernelI23Flash_bwd_kernel_traitsILi64ELi128ELi128ELi8ELi4ELi4ELi4ELb0ELb0EN7cutlass10bfloat16_tE19Flash_kernel_traitsILi64ELi128ELi128ELi8ES3_EELb0ELb0ELb1ELb0ELb0ELb0ELb0EEEvNS_16Flash_bwd_paramsE)
        .other          _ZN5flash44flash_bwd_dq_dk_dv_loop_seqk_parallel_kernelI23Flash_bwd_kernel_traitsILi64ELi128ELi128ELi8ELi4ELi4ELi4ELb0ELb0EN7cutlass10bfloat16_tE19Flash_kernel_traitsILi64ELi128ELi128ELi8ES3_EELb0ELb0ELb1ELb0ELb0ELb0ELb0EEEvNS_16Flash_bwd_paramsE,@"STO_CUDA_ENTRY STV_DEFAULT"
_ZN5flash44flash_bwd_dq_dk_dv_loop_seqk_parallel_kernelI23Flash_bwd_kernel_traitsILi64ELi128ELi128ELi8ELi4ELi4ELi4ELb0ELb0EN7cutlass10bfloat16_tE19Flash_kernel_traitsILi64ELi128ELi128ELi8ES3_EELb0ELb0ELb1ELb0ELb0ELb0ELb0EEEvNS_16Flash_bwd_paramsE:
.text._ZN5flash44flash_bwd_dq_dk_dv_loop_seqk_parallel_kernelI23Flash_bwd_kernel_traitsILi64ELi128ELi128ELi8ELi4ELi4ELi4ELb0ELb0EN7cutlass10bfloat16_tE19Flash_kernel_traitsILi64ELi128ELi128ELi8ES3_EELb0ELb0ELb1ELb0ELb0ELb0ELb0EEEvNS_16Flash_bwd_paramsE:
        /* <DEDUP_REMOVED lines=15> */
[----:B------:R-:W-:Y:S01]  /*00f0*/  UMOV UR6, 0x80 ;  /* 0x0000008000067882 */ /* 0x000fe20000000000 */
[----:B------:R-:W-:Y:S01]  /*0100*/  IMAD.MOV.U32 R197, RZ, RZ, -0x10 ;  /* 0xfffffff0ffc57424 */ /* 0x000fe200078e00ff */
[----:B------:R-:W-:Y:S02]  /*0110*/  ULDC UR4, c[0x0][0x210] ;  /* 0x0000840000047ab9 */ /* 0x000fe40000000800 */
[----:B------:R-:W-:Y:S01]  /*0120*/  ULDC UR60, c[0x0][0x234] ;  /* 0x00008d00003c7ab9 */ /* 0x000fe20000000800 */
[----:B------:R-:W3:Y:S01]  /*0130*/  S2UR UR37, SR_CTAID.Y ;  /* 0x00000000002579c3 */ /* 0x000ee20000002600 */
[----:B------:R-:W-:-:S02]  /*0140*/  ULDC UR11, c[0x0][0x374] ;  /* 0x0000dd00000b7ab9 */ /* 0x000fc40000000800 */
[----:B------:R-:W-:Y:S02]  /*0150*/  UIMAD UR60, UR6, UR4, UR60 ;  /* 0x00000004063c72a4 */ /* 0x000fe4000f8e023c */
[----:B------:R-:W-:Y:S02]  /*0160*/  UIMAD UR6, UR11, 0xc0, URZ ;  /* 0x000000c00b0678a4 */ /* 0x000fe4000f8e023f */
[----:B------:R-:W-:Y:S02]  /*0170*/  ULDC.U8 UR7, c[0x0][0x328] ;  /* 0x0000ca0000077ab9 */ /* 0x000fe40000000000 */
[----:B------:R-:W-:Y:S02]  /*0180*/  ULDC UR12, c[0x0][0x194] ;  /* 0x00006500000c7ab9 */ /* 0x000fe40000000800 */
[----:B------:R-:W-:Y:S02]  /*0190*/  UISETP.NE.AND UP5, UPT, UR7, URZ, UPT ;  /* 0x0000003f0700728c */ /* 0x000fe4000bfa5270 */
[----:B------:R-:W-:Y:S01]  /*01a0*/  UIMAD UR7, UR12, 0xc0, URZ ;  /* 0x000000c00c0778a4 */ /* 0x000fe2000f8e023f */
[----:B-1----:R-:W-:Y:S01]  /*01b0*/  SHF.R.S32.HI R10, RZ, 0x1f, R12 ;  /* 0x0000001fff0a7819 */ /* 0x002fe2000001140c */
[----:B--2---:R-:W-:-:S02]  /*01c0*/  USHF.R.S32.HI UR5, URZ, 0x1f, UR39 ;  /* 0x0000001f3f057899 */ /* 0x004fc40008011427 */
[----:B------:R-:W-:Y:S01]  /*01d0*/  ULDC UR51, c[0x0][0x22c] ;  /* 0x00008b0000337ab9 */ /* 0x000fe20000000800 */
[CC--:B------:R-:W-:Y:S01]  /*01e0*/  LEA.HI R9, R10.reuse, R12.reuse, RZ, 0x4 ;  /* 0x0000000c0a097211 */ /* 0x0c0fe200078f20ff */
[----:B------:R-:W-:Y:S01]  /*01f0*/  ULDC UR40, c[0x0][0x1c0] ;  /* 0x0000700000287ab9 */ /* 0x000fe20000000800 */
[----:B------:R-:W-:Y:S01]  /*0200*/  LEA.HI R4, R10, R12, RZ, 0x5 ;  /* 0x0000000c0a047211 */ /* 0x000fe200078f28ff */
[----:B------:R-:W-:Y:S01]  /*0210*/  ULDC UR10, c[0x0][0x1c0] ;  /* 0x00007000000a7ab9 */ /* 0x000fe20000000800 */
[----:B------:R-:W-:Y:S01]  /*0220*/  SHF.R.S32.HI R2, RZ, 0x4, R9 ;  /* 0x00000004ff027819 */ /* 0x000fe20000011409 */
[----:B---3--:R-:W-:Y:S01]  /*0230*/  UIMAD.WIDE.U32 UR48, UR37, UR14, URZ ;  /* 0x0000000e253072a5 */ /* 0x008fe2000f8e003f */
[--C-:B------:R-:W-:Y:S01]  /*0240*/  SHF.R.S32.HI R6, RZ, 0x5, R4.reuse ;  /* 0x00000005ff067819 */ /* 0x100fe20000011404 */
[----:B------:R-:W-:Y:S01]  /*0250*/  ULDC UR13, c[0x0][0x1c0] ;  /* 0x00007000000d7ab9 */ /* 0x000fe20000000800 */
[----:B------:R-:W-:Y:S01]  /*0260*/  LEA.HI R0, R9, R2, RZ, 0x1 ;  /* 0x0000000209007211 */ /* 0x000fe200078f08ff */
[----:B------:R-:W-:Y:S01]  /*0270*/  ULDC UR9, c[0x0][0x1c0] ;  /* 0x0000700000097ab9 */ /* 0x000fe20000000800 */
[----:B------:R-:W-:Y:S01]  /*0280*/  SHF.R.S32.HI R3, RZ, 0x1f, R4 ;  /* 0x0000001fff037819 */ /* 0x000fe20000011404 */
[----:B------:R-:W-:Y:S01]  /*0290*/  UIMAD.WIDE UR40, UR51, UR40, URZ ;  /* 0x00000028332872a5 */ /* 0x000fe2000f8e023f */
[----:B------:R-:W-:Y:S01]  /*02a0*/  LOP3.LUT R0, R0, 0xfffffffe, RZ, 0xc0, !PT ;  /* 0xfffffffe00007812 */ /* 0x000fe200078ec0ff */
[----:B------:R-:W-:Y:S01]  /*02b0*/  UIMAD UR52, UR39, UR51, URZ ;  /* 0x00000033273472a4 */ /* 0x000fe2000f8e023f */
[CC--:B------:R-:W-:Y:S01]  /*02c0*/  LEA.HI R15, R10.reuse, R12.reuse, RZ, 0x2 ;  /* 0x0000000c0a0f7211 */ /* 0x0c0fe200078f10ff */
[----:B------:R-:W-:Y:S01]  /*02d0*/  UIMAD UR51, UR51, UR10, URZ ;  /* 0x0000000a333372a4 */ /* 0x000fe2000f8e023f */
[----:B------:R-:W-:Y:S01]  /*02e0*/  LEA.HI R14, R10, R12, RZ, 0x3 ;  /* 0x0000000c0a0e7211 */ /* 0x000fe200078f18ff */
[----:B------:R-:W-:Y:S01]  /*02f0*/  IMAD.IADD R11, R2, 0x1, -R0 ;  /* 0x00000001020b7824 */ /* 0x000fe200078e0a00 */
[----:B------:R-:W-:Y:S01]  /*0300*/  LEA.HI R0, R3, R6, RZ, 0x2 ;  /* 0x0000000603007211 */ /* 0x000fe200078f10ff */
[----:B------:R-:W-:Y:S01]  /*0310*/  UIMAD UR4, UR37, UR9, UR39 ;  /* 0x00000009250472a4 */ /* 0x000fe2000f8e0227 */
[--C-:B------:R-:W-:Y:S01]  /*0320*/  SHF.R.S32.HI R5, RZ, 0x2, R15.reuse ;  /* 0x00000002ff057819 */ /* 0x100fe2000001140f */
[----:B------:R-:W-:Y:S01]  /*0330*/  ULDC UR54, c[0x0][0x214] ;  /* 0x0000850000367ab9 */ /* 0x000fe20000000800 */
[----:B------:R-:W-:Y:S01]  /*0340*/  SHF.R.S32.HI R3, RZ, 0x1f, R15 ;  /* 0x0000001fff037819 */ /* 0x000fe2000001140f */
[----:B------:R-:W-:Y:S01]  /*0350*/  USHF.L.U32 UR50, UR51, 0x7, URZ ;  /* 0x0000000733327899 */ /* 0x000fe2000800063f */
[----:B------:R-:W-:Y:S01]  /*0360*/  LOP3.LUT R2, R0, 0xfffffffc, RZ, 0xc0, !PT ;  /* 0xfffffffc00027812 */ /* 0x000fe200078ec0ff */
[----:B------:R-:W-:Y:S01]  /*0370*/  ULDC UR55, c[0x0][0x224] ;  /* 0x0000890000377ab9 */ /* 0x000fe20000000800 */
[----:B------:R-:W-:Y:S01]  /*0380*/  LEA.HI R0, R3, R5, RZ, 0x3 ;  /* 0x0000000503007211 */ /* 0x000fe200078f18ff */
[----:B------:R-:W-:Y:S01]  /*0390*/  ULDC UR61, c[0x0][0x1c8] ;  /* 0x00007200003d7ab9 */ /* 0x000fe20000000800 */
[----:B------:R-:W-:Y:S01]  /*03a0*/  SHF.R.S32.HI R3, RZ, 0x3, R14 ;  /* 0x00000003ff037819 */ /* 0x000fe2000001140e */
[----:B------:R-:W-:Y:S01]  /*03b0*/  IMAD.IADD R8, R6, 0x1, -R2 ;  /* 0x0000000106087824 */ /* 0x000fe200078e0a02 */
[----:B------:R-:W-:Y:S01]  /*03c0*/  LOP3.LUT R0, R0, 0xfffffff8, RZ, 0xc0, !PT ;  /* 0xfffffff800007812 */ /* 0x000fe200078ec0ff */
[----:B------:R-:W-:Y:S01]  /*03d0*/  ULDC.U8 UR8, c[0x0][0x3d0] ;  /* 0x0000f40000087ab9 */ /* 0x000fe20000000000 */
[----:B------:R-:W-:Y:S01]  /*03e0*/  LOP3.LUT R2, R4, 0xffffffe0, RZ, 0xc0, !PT ;  /* 0xffffffe004027812 */ /* 0x000fe200078ec0ff */
[----:B------:R-:W-:Y:S01]  /*03f0*/  @UP5 UIMAD UR59, UR37, UR54, URZ ;  /* 0x00000036253b52a4 */ /* 0x000fe2000f8e023f */
[----:B------:R-:W-:Y:S01]  /*0400*/  LOP3.LUT R4, R14, 0xfffffff8, RZ, 0xc0, !PT ;  /* 0xfffffff80e047812 */ /* 0x000fe200078ec0ff */
[----:B------:R-:W-:Y:S01]  /*0410*/  IMAD.IADD R7, R5, 0x1, -R0 ;  /* 0x0000000105077824 */ /* 0x000fe200078e0a00 */
[----:B------:R-:W-:Y:S01]  /*0420*/  UIMAD UR55, UR4, UR55, URZ ;  /* 0x00000037043772a4 */ /* 0x000fe2000f8e023f */
[----:B------:R-:W-:Y:S01]  /*0430*/  IMAD.IADD R0, R12, 0x1, -R2 ;  /* 0x000000010c007824 */ /* 0x000fe200078e0a02 */
[----:B------:R-:W-:-:S02]  /*0440*/  ULDC UR45, c[0x0][0x2e8] ;  /* 0x0000ba00002d7ab9 */ /* 0x000fc40000000800 */
[----:B------:R-:W-:Y:S02]  /*0450*/  ULDC UR44, c[0x0][0x2e8] ;  /* 0x0000ba00002c7ab9 */ /* 0x000fe40000000800 */
[----:B------:R-:W-:Y:S01]  /*0460*/  SHF.R.S32.HI R2, RZ, 0x1f, R0 ;  /* 0x0000001fff027819 */ /* 0x000fe20000011400 */
[----:B------:R-:W-:Y:S02]  /*0470*/  ULOP3.LUT UR61, UR39, UR61, URZ, 0x3c, !UPT ;  /* 0x0000003d273d7292 */ /* 0x000fe4000f8e3c3f */
[----:B------:R-:W-:Y:S01]  /*0480*/  UISETP.NE.AND UP6, UPT, UR8, URZ, UPT ;  /* 0x0000003f0800728c */ /* 0x000fe2000bfc5270 */
[----:B------:R-:W-:Y:S01]  /*0490*/  LEA.HI R248, R2, R0, RZ, 0x2 ;  /* 0x0000000002f87211 */ /* 0x000fe200078f10ff */
[----:B------:R-:W-:Y:S01]  /*04a0*/  IMAD.SHL.U32 R2, R3, 0x40, RZ ;  /* 0x0000004003027824 */ /* 0x000fe200078e00ff */
[----:B------:R-:W-:Y:S01]  /*04b0*/  LOP3.LUT R3, R9, 0xfffffff0, RZ, 0xc0, !PT ;  /* 0xfffffff009037812 */ /* 0x000fe200078ec0ff */
[----:B------:R-:W-:Y:S01]  /*04c0*/  IMAD.IADD R0, R12, 0x1, -R4 ;  /* 0x000000010c007824 */ /* 0x000fe200078e0a04 */
[----:B------:R-:W-:-:S02]  /*04d0*/  UIMAD.WIDE.U32 UR46, UR40, UR48, URZ ;  /* 0x00000030282e72a5 */ /* 0x000fc4000f8e003f */
[----:B------:R-:W-:Y:S01]  /*04e0*/  LOP3.LUT R2, R2, 0x1c0, RZ, 0xc0, !PT ;  /* 0x000001c002027812 */ /* 0x000fe200078ec0ff */
[C---:B------:R-:W-:Y:S01]  /*04f0*/  IMAD.SHL.U32 R204, R0.reuse, 0x8, RZ ;  /* 0x0000000800cc7824 */ /* 0x040fe200078e00ff */
[----:B------:R-:W-:Y:S01]  /*0500*/  LOP3.LUT P4, RZ, R0, 0x2, RZ, 0xc0, !PT ;  /* 0x0000000200ff7812 */ /* 0x000fe2000788c0ff */
[----:B------:R-:W-:Y:S01]  /*0510*/  UIMAD UR56, UR41, UR48, URZ ;  /* 0x00000030293872a4 */ /* 0x000fe2000f8e023f */
[----:B------:R-:W-:Y:S01]  /*0520*/  SHF.R.U32.HI R5, RZ, 0x3, R2 ;  /* 0x00000003ff057819 */ /* 0x000fe20000011602 */
[----:B------:R-:W-:Y:S01]  /*0530*/  USHF.R.S32.HI UR58, URZ, 0x1f, UR52 ;  /* 0x0000001f3f3a7899 */ /* 0x000fe20008011434 */
[----:B------:R-:W-:Y:S01]  /*0540*/  LOP3.LUT R4, R2, 0x38, R204, 0xf8, !PT ;  /* 0x0000003802047812 */ /* 0x000fe200078ef8cc */
[----:B------:R-:W-:Y:S01]  /*0550*/  IMAD.IADD R2, R12, 0x1, -R3 ;  /* 0x000000010c027824 */ /* 0x000fe200078e0a03 */
[C---:B------:R-:W-:Y:S01]  /*0560*/  LOP3.LUT P3, RZ, R0.reuse, 0x4, RZ, 0xc0, !PT ;  /* 0x0000000400ff7812 */ /* 0x040fe2000786c0ff */
[----:B------:R-:W-:Y:S01]  /*0570*/  IMAD.SHL.U32 R0, R0, 0x40, RZ ;  /* 0x0000004000007824 */ /* 0x000fe200078e00ff */
[----:B------:R-:W-:Y:S01]  /*0580*/  LOP3.LUT R4, R4, R5, RZ, 0x3c, !PT ;  /* 0x0000000504047212 */ /* 0x000fe200078e3cff */
[----:B------:R-:W-:Y:S01]  /*0590*/  USHF.R.S32.HI UR53, URZ, 0x1f, UR50 ;  /* 0x0000001f3f357899 */ /* 0x000fe20008011432 */
[----:B------:R-:W-:-:S02]  /*05a0*/  SHF.R.S32.HI R3, RZ, 0x1f, R2 ;  /* 0x0000001fff037819 */ /* 0x000fc40000011402 */
[----:B------:R-:W-:Y:S02]  /*05b0*/  LEA.HI R5, R10, R12, RZ, 0x6 ;  /* 0x0000000c0a057211 */ /* 0x000fe400078f30ff */
[----:B------:R-:W-:Y:S02]  /*05c0*/  LEA.HI R9, R3, R2, RZ, 0x3 ;  /* 0x0000000203097211 */ /* 0x000fe400078f18ff */
[----:B------:R-:W-:Y:S01]  /*05d0*/  LOP3.LUT R0, R0, 0x1c0, RZ, 0xc0, !PT ;  /* 0x000001c000007812 */ /* 0x000fe200078ec0ff */
[----:B------:R-:W-:Y:S01]  /*05e0*/  IMAD.SHL.U32 R5, R5, 0x8, RZ ;  /* 0x0000000805057824 */ /* 0x000fe200078e00ff */
[----:B------:R-:W-:Y:S02]  /*05f0*/  LOP3.LUT R3, R9, 0xfffffff8, RZ, 0xc0, !PT ;  /* 0xfffffff809037812 */ /* 0x000fe400078ec0ff */
[----:B------:R-:W-:Y:S02]  /*0600*/  LOP3.LUT R178, R0, 0x8, R14, 0xf8, !PT ;  /* 0x0000000800b27812 */ /* 0x000fe400078ef80e */
[----:B------:R-:W-:Y:S01]  /*0610*/  SEL R180, R199, 0xffffffe0, !P4 ;  /* 0xffffffe0c7b47807 */ /* 0x000fe20006000000 */
[----:B------:R-:W-:Y:S01]  /*0620*/  IMAD.IADD R13, R2, 0x1, -R3 ;  /* 0x00000001020d7824 */ /* 0x000fe200078e0a03 */
[----:B------:R-:W-:Y:S01]  /*0630*/  LOP3.LUT R2, R4, 0xfffffe00, R5, 0xf8, !PT ;  /* 0xfffffe0004027812 */ /* 0x000fe200078ef805 */
[----:B------:R-:W-:Y:S01]  /*0640*/  IMAD.U32 R3, RZ, RZ, UR5 ;  /* 0x00000005ff037e24 */ /* 0x000fe2000f8e00ff */
[----:B------:R-:W-:Y:S01]  /*0650*/  LEA.HI R3, R10, R12, RZ, 0x7 ;  /* 0x0000000c0a037211 */ /* 0x000fe200078f38ff */
[----:B------:R-:W-:Y:S01]  /*0660*/  IMAD.SHL.U32 R4, R11, 0x200, RZ ;  /* 0x000002000b047824 */ /* 0x000fe200078e00ff */
[----:B------:R-:W-:Y:S01]  /*0670*/  SHF.R.U32.HI R5, RZ, 0x3, R0 ;  /* 0x00000003ff057819 */ /* 0x000fe20000011600 */
[----:B------:R1:W-:Y:S01]  /*0680*/  STL [R1], R2 ;  /* 0x0000000201007387 */ /* 0x0003e20000100800 */
[----:B------:R-:W-:Y:S01]  /*0690*/  USHF.R.S32.HI UR5, URZ, 0x1f, UR14 ;  /* 0x0000001f3f057899 */ /* 0x000fe2000801140e */
[----:B------:R-:W-:Y:S01]  /*06a0*/  IMAD.SHL.U32 R10, R12, 0x2, RZ ;  /* 0x000000020c0a7824 */ /* 0x000fe200078e00ff */
[----:B------:R-:W-:Y:S01]  /*06b0*/  LOP3.LUT R178, R178, R5, RZ, 0x3c, !PT ;  /* 0x00000005b2b27212 */ /* 0x000fe200078e3cff */
[----:B------:R-:W-:-:S02]  /*06c0*/  USHF.L.U32 UR14, UR37, 0x7, URZ ;  /* 0x00000007250e7899 */ /* 0x000fc4000800063f */
[----:B------:R-:W-:Y:S01]  /*06d0*/  UIMAD UR57, UR5, UR37, URZ ;  /* 0x00000025053972a4 */ /* 0x000fe2000f8e023f */
[----:B------:R-:W-:Y:S01]  /*06e0*/  LOP3.LUT R10, R10, 0x6, RZ, 0xc0, !PT ;  /* 0x000000060a0a7812 */ /* 0x000fe200078ec0ff */
[----:B------:R-:W-:-:S04]  /*06f0*/  @!UP5 UIMAD UR5, UR37, UR13, UR39 ;  /* 0x0000000d2505d2a4 */ /* 0x000fc8000f8e0227 */
[----:B------:R-:W-:-:S03]  /*0700*/  @!UP5 UIMAD UR54, UR5, UR54, URZ ;  /* 0x000000360536d2a4 */ /* 0x000fc6000f8e023f */
        /* <DEDUP_REMOVED lines=9> */
[----:B------:R-:W-:-:S02]  /*07a0*/  LEA.HI.SX32 R248, R248, R3, 0x1e ;  /* 0x00000003f8f87211 */ /* 0x000fc400078ff2ff */
[----:B------:R-:W-:Y:S01]  /*07b0*/  LOP3.LUT R3, R6, 0x8, R14, 0xf8, !PT ;  /* 0x0000000806037812 */ /* 0x000fe200078ef80e */
[----:B------:R-:W-:Y:S01]  /*07c0*/  IMAD.IADD R178, R0, 0x1, R178 ;  /* 0x0000000100b27824 */ /* 0x000fe200078e02b2 */
[----:B------:R-:W-:Y:S01]  /*07d0*/  LOP3.LUT R0, R15, 0x7ffffffc, RZ, 0xc0, !PT ;  /* 0x7ffffffc0f007812 */ /* 0x000fe200078ec0ff */
[----:B------:R-:W-:Y:S01]  /*07e0*/  IMAD.U32 R6, RZ, RZ, UR14 ;  /* 0x0000000eff067e24 */ /* 0x000fe2000f8e00ff */
[----:B------:R-:W-:Y:S01]  /*07f0*/  LOP3.LUT R5, R4, R3, R5, 0xf6, !PT ;  /* 0x0000000304057212 */ /* 0x000fe200078ef605 */
[----:B------:R-:W-:Y:S01]  /*0800*/  IMAD.SHL.U32 R3, R2, 0x8, RZ ;  /* 0x0000000802037824 */ /* 0x000fe200078e00ff */
[----:B------:R-:W-:Y:S01]  /*0810*/  SEL R199, R199, 0xffffffe0, !P1 ;  /* 0xffffffe0c7c77807 */ /* 0x000fe20004800000 */
[----:B------:R-:W-:Y:S02]  /*0820*/  IMAD.IADD R6, R12, 0x1, -R0 ;  /* 0x000000010c067824 */ /* 0x000fe400078e0a00 */
[----:B------:R-:W-:Y:S01]  /*0830*/  IMAD.SHL.U32 R0, R7, 0x40, RZ ;  /* 0x0000004007007824 */ /* 0x000fe200078e00ff */
[----:B------:R-:W-:Y:S01]  /*0840*/  LOP3.LUT R3, R3, 0x8, RZ, 0xc0, !PT ;  /* 0x0000000803037812 */ /* 0x000fe200078ec0ff */
[----:B------:R-:W-:-:S02]  /*0850*/  IMAD.SHL.U32 R6, R6, 0x2, RZ ;  /* 0x0000000206067824 */ /* 0x000fc400078e00ff */
[----:B------:R-:W-:Y:S01]  /*0860*/  IMAD.SHL.U32 R7, R11, 0x10, RZ ;  /* 0x000000100b077824 */ /* 0x000fe200078e00ff */
[----:B------:R-:W-:Y:S01]  /*0870*/  LOP3.LUT R0, R0, 0x1c0, RZ, 0xc0, !PT ;  /* 0x000001c000007812 */ /* 0x000fe200078ec0ff */
[C---:B------:R-:W-:Y:S02]  /*0880*/  IMAD R12, R2.reuse, 0x40, R10 ;  /* 0x00000040020c7824 */ /* 0x040fe400078e020a */
[----:B------:R-:W-:Y:S01]  /*0890*/  IMAD R2, R2, 0x2000, R6 ;  /* 0x0000200002027824 */ /* 0x000fe200078e0206 */
[----:B------:R-:W-:Y:S01]  /*08a0*/  SHF.R.U32.HI R4, RZ, 0x3, R0 ;  /* 0x00000003ff047819 */ /* 0x000fe20000011600 */
[----:B------:R-:W-:Y:S01]  /*08b0*/  IMAD.SHL.U32 R178, R178, 0x2, RZ ;  /* 0x00000002b2b27824 */ /* 0x000fe200078e00ff */
[----:B------:R-:W-:Y:S01]  /*08c0*/  LOP3.LUT R10, R3, 0x10, R7, 0xf8, !PT ;  /* 0x00000010030a7812 */ /* 0x000fe200078ef807 */
[----:B------:R-:W-:Y:S01]  /*08d0*/  IMAD R2, R8, 0x400, R2 ;  /* 0x0000040008027824 */ /* 0x000fe200078e0202 */
[CC--:B------:R-:W-:Y:S01]  /*08e0*/  LOP3.LUT R3, R4.reuse, R0.reuse, R3, 0x1e, !PT ;  /* 0x0000000004037212 */ /* 0x0c0fe200078e1e03 */
[----:B------:R1:W-:Y:S01]  /*08f0*/  STL [R1+0x4], R12 ;  /* 0x0000040c01007387 */ /* 0x0003e20000100800 */
[----:B------:R-:W-:Y:S01]  /*0900*/  LOP3.LUT R4, R4, R0, RZ, 0xfc, !PT ;  /* 0x0000000004047212 */ /* 0x000fe200078efcff */
[----:B------:R-:W-:-:S02]  /*0910*/  IMAD R0, R8, 0x400, R6 ;  /* 0x0000040008007824 */ /* 0x000fc400078e0206 */
[----:B------:R-:W-:Y:S02]  /*0920*/  IMAD.SHL.U32 R7, R11, 0x8, RZ ;  /* 0x000000080b077824 */ /* 0x000fe400078e00ff */
[----:B------:R-:W-:Y:S02]  /*0930*/  IMAD.IADD R195, R4, 0x1, R2 ;  /* 0x0000000104c37824 */ /* 0x000fe400078e0202 */
[----:B------:R-:W-:Y:S01]  /*0940*/  IMAD.U32 R2, RZ, RZ, UR6 ;  /* 0x00000006ff027e24 */ /* 0x000fe2000f8e00ff */
[----:B------:R-:W-:Y:S01]  /*0950*/  USHF.R.S32.HI UR6, URZ, 0x1f, UR37 ;  /* 0x0000001f3f067899 */ /* 0x000fe20008011425 */
[----:B------:R-:W-:Y:S02]  /*0960*/  IMAD.SHL.U32 R195, R195, 0x2, RZ ;  /* 0x00000002c3c37824 */ /* 0x000fe400078e00ff */
[----:B------:R-:W-:Y:S01]  /*0970*/  IMAD.IADD R181, R178, 0x1, R180 ;  /* 0x00000001b2b57824 */ /* 0x000fe200078e02b4 */
[----:B------:R2:W-:Y:S01]  /*0980*/  STL [R1+0x40], R2 ;  /* 0x0000400201007387 */ /* 0x0005e20000100800 */
[----:B------:R-:W-:-:S02]  /*0990*/  IMAD.IADD R198, R195, 0x1, R197 ;  /* 0x00000001c3c67824 */ /* 0x000fc400078e02c5 */
[----:B------:R-:W-:Y:S01]  /*09a0*/  IMAD.U32 R4, RZ, RZ, UR6 ;  /* 0x00000006ff047e24 */ /* 0x000fe2000f8e00ff */
[----:B------:R-:W-:Y:S01]  /*09b0*/  USHF.R.S32.HI UR6, URZ, 0x1f, UR39 ;  /* 0x0000001f3f067899 */ /* 0x000fe20008011427 */
[--C-:B------:R-:W-:Y:S02]  /*09c0*/  IMAD.IADD R202, R195, 0x1, R199.reuse ;  /* 0x00000001c3ca7824 */ /* 0x100fe400078e02c7 */
[----:B------:R-:W-:Y:S02]  /*09d0*/  IMAD.IADD R201, R198, 0x1, R199 ;  /* 0x00000001c6c97824 */ /* 0x000fe400078e02c7 */
[----:B-1----:R-:W-:Y:S02]  /*09e0*/  IMAD.IADD R12, R0, 0x1, R3 ;  /* 0x00000001000c7824 */ /* 0x002fe400078e0203 */
[----:B------:R-:W-:Y:S02]  /*09f0*/  IMAD.U32 R3, RZ, RZ, UR7 ;  /* 0x00000007ff037e24 */ /* 0x000fe4000f8e00ff */
[----:B------:R-:W-:Y:S01]  /*0a00*/  IMAD.SHL.U32 R0, R9, 0x40, RZ ;  /* 0x0000004009007824 */ /* 0x000fe200078e00ff */
[----:B------:R-:W-:Y:S01]  /*0a10*/  LEA R12, R12, 0xc000, 0x1 ;  /* 0x0000c0000c0c7811 */ /* 0x000fe200078e08ff */
[----:B------:R-:W-:Y:S01]  /*0a20*/  IMAD.U32 R9, RZ, RZ, UR6 ;  /* 0x00000006ff097e24 */ /* 0x000fe2000f8e00ff */
[----:B------:R1:W-:Y:S02]  /*0a30*/  STL [R1+0x3c], R3 ;  /* 0x00003c0301007387 */ /* 0x0003e40000100800 */
[----:B------:R-:W-:-:S02]  /*0a40*/  LOP3.LUT R0, R0, 0xfffffe00, RZ, 0xc0, !PT ;  /* 0xfffffe0000007812 */ /* 0x000fc400078ec0ff */
[C---:B------:R-:W-:Y:S01]  /*0a50*/  IADD3 R14, R12.reuse, 0x420, RZ ;  /* 0x000004200c0e7810 */ /* 0x040fe20007ffe0ff */
[----:B------:R-:W-:Y:S01]  /*0a60*/  STL [R1+0x8], R12 ;  /* 0x0000080c01007387 */ /* 0x000fe20000100800 */
[----:B--2---:R-:W-:Y:S01]  /*0a70*/  IMAD.SHL.U32 R2, R13, 0x40, RZ ;  /* 0x000000400d027824 */ /* 0x004fe200078e00ff */
[C---:B------:R-:W-:Y:S02]  /*0a80*/  IADD3 R9, R12.reuse, 0x2020, RZ ;  /* 0x000020200c097810 */ /* 0x040fe40007ffe0ff */
[----:B------:R-:W-:Y:S02]  /*0a90*/  @P1 IADD3 R14, R12, 0x3e0, RZ ;  /* 0x000003e00c0e1810 */ /* 0x000fe40007ffe0ff */
[----:B------:R-:W-:Y:S02]  /*0aa0*/  LOP3.LUT R2, R2, 0x1c0, RZ, 0xc0, !PT ;  /* 0x000001c002027812 */ /* 0x000fe400078ec0ff */
[----:B------:R-:W-:Y:S02]  /*0ab0*/  IADD3 R13, R12, 0x2420, RZ ;  /* 0x000024200c0d7810 */ /* 0x000fe40007ffe0ff */
[----:B------:R-:W-:-:S02]  /*0ac0*/  SHF.R.U32.HI R6, RZ, 0x3, R2 ;  /* 0x00000003ff067819 */ /* 0x000fc40000011602 */
[----:B------:R-:W-:Y:S02]  /*0ad0*/  LOP3.LUT R7, R2, 0x8, R7, 0xf8, !PT ;  /* 0x0000000802077812 */ /* 0x000fe400078ef807 */
[----:B------:R-:W-:Y:S02]  /*0ae0*/  LOP3.LUT R2, R6, R10, R2, 0x1e, !PT ;  /* 0x0000000a06027212 */ /* 0x000fe400078e1e02 */
[----:B------:R-:W-:Y:S02]  /*0af0*/  @P1 IADD3 R9, R12, 0x1fe0, RZ ;  /* 0x00001fe00c091810 */ /* 0x000fe40007ffe0ff */
[----:B------:R-:W-:Y:S01]  /*0b00*/  LOP3.LUT R186, R2, R0, RZ, 0xfc, !PT ;  /* 0x0000000002ba7212 */ /* 0x000fe200078efcff */
[----:B------:R-:W-:Y:S01]  /*0b10*/  IMAD.MOV.U32 R2, RZ, RZ, 0x440 ;  /* 0x00000440ff027424 */ /* 0x000fe200078e00ff */
[----:B-1----:R-:W-:Y:S02]  /*0b20*/  IADD3 R3, R248, -0x80, RZ ;  /* 0xffffff80f8037810 */ /* 0x002fe40007ffe0ff */
[----:B------:R-:W-:-:S02]  /*0b30*/  @P1 IADD3 R13, R12, 0x23e0, RZ ;  /* 0x000023e00c0d1810 */ /* 0x000fc40007ffe0ff */
[----:B------:R-:W-:Y:S02]  /*0b40*/  SHF.R.S32.HI R4, RZ, 0x1f, R3 ;  /* 0x0000001fff047819 */ /* 0x000fe40000011403 */
[----:B------:R-:W-:Y:S02]  /*0b50*/  SEL R2, R2, 0x3c0, !P2 ;  /* 0x000003c002027807 */ /* 0x000fe40005000000 */
[----:B------:R-:W-:Y:S01]  /*0b60*/  SHF.L.U64.HI R3, R3, 0x2, R4 ;  /* 0x0000000203037819 */ /* 0x000fe20000010204 */
[----:B------:R-:W-:Y:S01]  /*0b70*/  IMAD R4, R8, 0x400, R0 ;  /* 0x0000040008047824 */ /* 0x000fe200078e0200 */
[----:B------:R-:W-:Y:S01]  /*0b80*/  LOP3.LUT R3, R7, R6, RZ, 0x3c, !PT ;  /* 0x0000000607037212 */ /* 0x000fe200078e3cff */
[----:B------:R-:W-:Y:S01]  /*0b90*/  IMAD.MOV.U32 R0, RZ, RZ, 0x40 ;  /* 0x00000040ff007424 */ /* 0x000fe200078e00ff */
[C---:B------:R-:W-:Y:S02]  /*0ba0*/  IADD3 R6, R12.reuse, 0x2040, RZ ;  /* 0x000020400c067810 */ /* 0x040fe40007ffe0ff */
[----:B------:R-:W-:Y:S01]  /*0bb0*/  @P2 IADD3 R6, R12, 0x1fc0, RZ ;  /* 0x00001fc00c062810 */ /* 0x000fe20007ffe0ff */
[----:B------:R-:W-:Y:S01]  /*0bc0*/  IMAD.IADD R185, R4, 0x1, R3 ;  /* 0x0000000104b97824 */ /* 0x000fe200078e0203 */
[C---:B------:R-:W-:Y:S01]  /*0bd0*/  SEL R179, R0.reuse, 0xffffffc0, !P3 ;  /* 0xffffffc000b37807 */ /* 0x040fe20005800000 */
[----:B------:R-:W-:Y:S01]  /*0be0*/  IMAD.SHL.U32 R3, R5, 0x2, RZ ;  /* 0x0000000205037824 */ /* 0x000fe200078e00ff */
[----:B------:R-:W-:Y:S01]  /*0bf0*/  SEL R0, R0, 0xffffffc0, !P2 ;  /* 0xffffffc000007807 */ /* 0x000fe20005000000 */
[----:B------:R-:W-:-:S02]  /*0c00*/  IMAD.IADD R5, R199, 0x1, R12 ;  /* 0x00000001c7057824 */ /* 0x000fc400078e020c */
[----:B------:R-:W-:Y:S02]  /*0c10*/  IMAD.IADD R4, R12, 0x1, R2 ;  /* 0x000000010c047824 */ /* 0x000fe400078e0202 */
[----:B------:R-:W-:Y:S02]  /*0c20*/  IMAD.IADD R11, R0, 0x1, R12 ;  /* 0x00000001000b7824 */ /* 0x000fe400078e020c */
[----:B------:R-:W-:Y:S02]  /*0c30*/  IMAD.IADD R196, R195, 0x1, R0 ;  /* 0x00000001c3c47824 */ /* 0x000fe400078e0200 */
[----:B------:R-:W-:Y:S01]  /*0c40*/  IMAD.IADD R179, R178, 0x1, R179 ;  /* 0x00000001b2b37824 */ /* 0x000fe200078e02b3 */
[----:B------:R-:W-:Y:S01]  /*0c50*/  STL [R1+0x1c], R11 ;  /* 0x00001c0b01007387 */ /* 0x000fe20000100800 */
[--C-:B------:R-:W-:Y:S02]  /*0c60*/  IMAD.IADD R197, R197, 0x1, R196.reuse ;  /* 0x00000001c5c57824 */ /* 0x100fe400078e02c4 */
[----:B------:R-:W-:Y:S01]  /*0c70*/  IMAD.IADD R200, R199, 0x1, R196 ;  /* 0x00000001c7c87824 */ /* 0x000fe200078e02c4 */
[----:B------:R1:W-:Y:S01]  /*0c80*/  STL [R1+0x38], R5 ;  /* 0x0000380501007387 */ /* 0x0003e20000100800 */
[----:B------:R-:W-:-:S03]  /*0c90*/  IMAD.IADD R180, R180, 0x1, R179 ;  /* 0x00000001b4b47824 */ /* 0x000fc600078e02b3 */
[----:B------:R-:W-:Y:S04]  /*0ca0*/  STL [R1+0x18], R4 ;  /* 0x0000180401007387 */ /* 0x000fe80000100800 */
[----:B------:R-:W-:Y:S04]  /*0cb0*/  STL [R1+0x24], R14 ;  /* 0x0000240e01007387 */ /* 0x000fe80000100800 */
[----:B------:R-:W-:Y:S04]  /*0cc0*/  STL [R1+0xc], R9 ;  /* 0x00000c0901007387 */ /* 0x000fe80000100800 */
[----:B------:R-:W-:Y:S04]  /*0cd0*/  STL [R1+0x20], R13 ;  /* 0x0000200d01007387 */ /* 0x000fe80000100800 */
[----:B------:R2:W-:Y:S01]  /*0ce0*/  STL [R1+0x14], R6 ;  /* 0x0000140601007387 */ /* 0x0005e20000100800 */
[----:B-1----:R-:W-:-:S02]  /*0cf0*/  IADD3 R5, R12, 0x2440, RZ ;  /* 0x000024400c057810 */ /* 0x002fc40007ffe0ff */
        /* <DEDUP_REMOVED lines=11> */
.L_x_590:
        /* <DEDUP_REMOVED lines=12> */
[----:B--2---:R-:W-:Y:S01]  /*0e70*/  IMAD.U32 R4, RZ, RZ, UR13 ;  /* 0x0000000dff047e24 */ /* 0x004fe2000f8e00ff */
[----:B------:R-:W-:Y:S02]  /*0e80*/  ULDC.U8 UR6, c[0x0][0x312] ;  /* 0x0000c48000067ab9 */ /* 0x000fe40000000000 */
[----:B------:R-:W-:Y:S01]  /*0e90*/  UISETP.NE.AND UP4, UPT, UR6, URZ, UPT ;  /* 0x0000003f0600728c */ /* 0x000fe2000bf85270 */
[----:B------:R-:W-:Y:S01]  /*0ea0*/  IMAD.U32 R5, RZ, RZ, UR7 ;  /* 0x00000007ff057e24 */ /* 0x000fe2000f8e00ff */
[----:B------:R-:W-:Y:S02]  /*0eb0*/  ULDC.64 UR22, c[0x0][0x118] ;  /* 0x0000460000167ab9 */ /* 0x000fe40000000a00 */
[----:B------:R-:W-:Y:S01]  /*0ec0*/  @UP3 UIADD3 UR6, UP0, UR14, UR10, URZ ;  /* 0x0000000a0e063290 */ /* 0x000fe2000ff1e03f */
[----:B------:R-:W-:Y:S01]  /*0ed0*/  PLOP3.LUT P0, PT, PT, PT, UP3, 0x80, 0x0 ;  /* 0x000000000000781c */ /* 0x000fe20003f0f038 */
[----:B-1----:R1:W2:Y:S01]  /*0ee0*/  @P2 LDG.E R8, [R4.64] ;  /* 0x0000001604082981 */ /* 0x0022a2000c1e1900 */
        /* <DEDUP_REMOVED lines=34> */
.L_x_512:
        /* <DEDUP_REMOVED lines=24> */
[----:B------:R-:W-:Y:S02]  /*1290*/  ULDC.64 UR14, c[0x0][0x190] ;  /* 0x00006400000e7ab9 */ /* 0x000fe40000000a00 */
[----:B------:R-:W-:Y:S02]  /*12a0*/  UIMAD.WIDE.U32 UR12, UR37, UR10, URZ ;  /* 0x0000000a250c72a5 */ /* 0x000fe4000f8e003f */
[----:B------:R-:W-:-:S02]  /*12b0*/  UIMAD UR7, UR37, UR11, UR7 ;  /* 0x0000000b250772a4 */ /* 0x000fc4000f8e0207 */
[----:B------:R-:W-:Y:S02]  /*12c0*/  UIMAD.WIDE.U32 UR10, UR16, UR14, URZ ;  /* 0x0000000e100a72a5 */ /* 0x000fe4000f8e003f */
[----:B------:R-:W-:Y:S02]  /*12d0*/  UIADD3 UR8, UR9, 0x80, UR21 ;  /* 0x0000008009087890 */ /* 0x000fe4000fffe015 */
[----:B------:R-:W-:Y:S02]  /*12e0*/  UIADD3 UR38, UR13, UR7, URZ ;  /* 0x000000070d267290 */ /* 0x000fe4000fffe03f */
[----:B------:R-:W-:Y:S02]  /*12f0*/  ULDC UR17, c[0x0][0x2e4] ;  /* 0x0000b90000117ab9 */ /* 0x000fe40000000800 */
[----:B------:R-:W-:Y:S02]  /*1300*/  USEL UR42, UR12, UR10, !UP3 ;  /* 0x0000000a0c2a7287 */ /* 0x000fe4000d800000 */
[----:B------:R-:W-:-:S02]  /*1310*/  UIMAD UR7, UR16, UR15, URZ ;  /* 0x0000000f100772a4 */ /* 0x000fc4000f8e023f */
[----:B------:R-:W-:Y:S02]  /*1320*/  UIADD3 UR10, UR8, UR17, -UR6 ;  /* 0x00000011080a7290 */ /* 0x000fe4000fffe806 */
[----:B------:R-:W-:Y:S02]  /*1330*/  @UP3 UIADD3 UR38, UR11, UR7, URZ ;  /* 0x000000070b263290 */ /* 0x000fe4000fffe03f */
[----:B------:R-:W-:Y:S02]  /*1340*/  UIADD3 UR8, UR9, 0x7f, URZ ;  /* 0x0000007f09087890 */ /* 0x000fe4000fffe03f */
[----:B------:R-:W-:Y:S02]  /*1350*/  UIADD3 UR7, UR10, 0x7f, URZ ;  /* 0x0000007f0a077890 */ /* 0x000fe4000fffe03f */
[----:B------:R-:W-:Y:S02]  /*1360*/  USHF.R.S32.HI UR10, URZ, 0x1f, UR8 ;  /* 0x0000001f3f0a7899 */ /* 0x000fe40008011408 */
[----:B------:R-:W-:-:S02]  /*1370*/  USHF.R.S32.HI UR11, URZ, 0x1f, UR7 ;  /* 0x0000001f3f0b7899 */ /* 0x000fc40008011407 */
[----:B-1----:R-:W-:Y:S02]  /*1380*/  UISETP.NE.AND UP0, UPT, UR25, -0x1, UPT ;  /* 0xffffffff1900788c */ /* 0x002fe4000bf05270 */
[----:B------:R-:W-:Y:S02]  /*1390*/  ULEA.HI UR8, UR10, UR8, URZ, 0x7 ;  /* 0x000000080a087291 */ /* 0x000fe4000f8f383f */
[----:B------:R-:W-:Y:S02]  /*13a0*/  ULEA.HI UR7, UR11, UR7, URZ, 0x7 ;  /* 0x000000070b077291 */ /* 0x000fe4000f8f383f */
[----:B------:R-:W-:Y:S01]  /*13b0*/  USHF.R.S32.HI UR8, URZ, 0x7, UR8 ;  /* 0x000000073f087899 */ /* 0x000fe20008011408 */
[----:B------:R-:W-:Y:S01]  /*13c0*/  PLOP3.LUT P1, PT, PT, PT, UP0, 0x80, 0x0 ;  /* 0x000000000000781c */ /* 0x000fe20003f2f008 */
[----:B------:R-:W-:Y:S02]  /*13d0*/  USHF.R.S32.HI UR7, URZ, 0x7, UR7 ;  /* 0x000000073f077899 */ /* 0x000fe40008011407 */
[----:B------:R-:W-:-:S02]  /*13e0*/  ULDC.64 UR14, c[0x0][0x198] ;  /* 0x00006600000e7ab9 */ /* 0x000fc40000000a00 */
[----:B------:R-:W-:Y:S02]  /*13f0*/  UISETP.LT.AND UP2, UPT, UR8, UR7, UPT ;  /* 0x000000070800728c */ /* 0x000fe4000bf41270 */
[----:B------:R-:W-:Y:S02]  /*1400*/  @UP0 UIADD3 UR12, UR20, UR25, URZ ;  /* 0x00000019140c0290 */ /* 0x000fe4000fffe03f */
[----:B------:R-:W-:Y:S02]  /*1410*/  USEL UR36, UR8, UR7, UP2 ;  /* 0x0000000708247287 */ /* 0x000fe40009000000 */
[----:B------:R-:W-:Y:S02]  /*1420*/  @UP0 UIMAD.WIDE.U32 UR10, UR12, UR14, URZ ;  /* 0x0000000e0c0a02a5 */ /* 0x000fe4000f8e003f */
[----:B------:R-:W-:Y:S02]  /*1430*/  ULEA UR17, UR36, 0xffffff80, 0x7 ;  /* 0xffffff8024117891 */ /* 0x000fe4000f8e383f */
[----:B------:R-:W-:-:S02]  /*1440*/  @UP0 UIMAD UR31, UR12, UR15, UR11 ;  /* 0x0000000f0c1f02a4 */ /* 0x000fc4000f8e020b */
[----:B------:R-:W-:Y:S02]  /*1450*/  USHF.R.S32.HI UR34, URZ, 0x1f, UR17 ;  /* 0x0000001f3f227899 */ /* 0x000fe40008011411 */
[----:B------:R-:W-:Y:S01]  /*1460*/  @UP0 UMOV UR30, UR10 ;  /* 0x0000000a001e0c82 */ /* 0x000fe20008000000 */
[----:B------:R-:W-:Y:S05]  /*1470*/  @P1 BRA `(.L_x_514) ;  /* 0x000000c000001947 */ /* 0x000fea0003800000 */
[----:B------:R-:W-:Y:S02]  /*1480*/  USHF.R.S32.HI UR7, URZ, 0x1f, UR20 ;  /* 0x0000001f3f077899 */ /* 0x000fe40008011414 */
[----:B------:R-:W-:Y:S02]  /*1490*/  ULDC.64 UR10, c[0x0][0x198] ;  /* 0x00006600000a7ab9 */ /* 0x000fe40000000a00 */
[----:B------:R-:W-:Y:S02]  /*14a0*/  UIMAD UR7, UR7, UR10, URZ ;  /* 0x0000000a070772a4 */ /* 0x000fe4000f8e023f */
[----:B------:R-:W-:Y:S02]  /*14b0*/  ULDC.64 UR12, c[0x0][0x180] ;  /* 0x00006000000c7ab9 */ /* 0x000fe40000000a00 */
[----:B------:R-:W-:-:S02]  /*14c0*/  UIMAD UR8, UR20, UR11, UR7 ;  /* 0x0000000b140872a4 */ /* 0x000fc4000f8e0207 */
[----:B------:R-:W-:Y:S02]  /*14d0*/  UIMAD.WIDE.U32 UR10, UR20, UR10, URZ ;  /* 0x0000000a140a72a5 */ /* 0x000fe4000f8e003f */
[----:B------:R-:W-:Y:S02]  /*14e0*/  UIMAD UR7, UR43, UR12, URZ ;  /* 0x0000000c2b0772a4 */ /* 0x000fe4000f8e023f */
[----:B------:R-:W-:Y:S02]  /*14f0*/  UIADD3 UR11, UR11, UR8, URZ ;  /* 0x000000080b0b7290 */ /* 0x000fe4000fffe03f */
[----:B------:R-:W-:Y:S02]  /*1500*/  UIMAD UR7, UR37, UR13, UR7 ;  /* 0x0000000d250772a4 */ /* 0x000fe4000f8e0207 */
[----:B------:R-:W-:-:S04]  /*1510*/  UIMAD.WIDE.U32 UR10, UR37, UR12, UR10 ;  /* 0x0000000c250a72a5 */ /* 0x000fc8000f8e000a */
[----:B------:R-:W-:-:S03]  /*1520*/  UIADD3 UR31, UR11, UR7, URZ ;  /* 0x000000070b1f7290 */ /* 0x000fc6000fffe03f */
[----:B------:R-:W-:Y:S02]  /*1530*/  UMOV UR30, UR10 ;  /* 0x0000000a001e7c82 */ /* 0x000fe40008000000 */
.L_x_514:
        /* <DEDUP_REMOVED lines=18> */
.L_x_515:
[----:B------:R-:W-:Y:S01]  /*1660*/  IABS R6, c[0x0][0x1c8] ;  /* 0x0000720000067a13 */ /* 0x000fe20000000000 */
[----:B------:R-:W-:Y:S01]  /*1670*/  ULDC.64 UR12, c[0x0][0x370] ;  /* 0x0000dc00000c7ab9 */ /* 0x000fe20000000a00 */
[----:B------:R-:W-:Y:S01]  /*1680*/  IABS R2, UR39 ;  /* 0x0000002700027c13 */ /* 0x000fe20008000000 */
[----:B------:R-:W-:Y:S01]  /*1690*/  @UP3 UIMAD.WIDE.U32 UR10, UR16, UR12, URZ ;  /* 0x0000000c100a32a5 */ /* 0x000fe2000f8e003f */
[----:B------:R-:W1:Y:S01]  /*16a0*/  I2F.RP R4, R6 ;  /* 0x0000000600047306 */ /* 0x000e620000209400 */
[----:B------:R-:W-:Y:S01]  /*16b0*/  ULDC UR8, c[0x0][0x224] ;  /* 0x0000890000087ab9 */ /* 0x000fe20000000800 */
[----:B------:R-:W-:Y:S01]  /*16c0*/  ISETP.NE.AND P2, PT, RZ, c[0x0][0x1c8], PT ;  /* 0x00007200ff007a0c */ /* 0x000fe20003f45270 */
[----:B------:R-:W-:Y:S02]  /*16d0*/  @UP3 UIMAD UR35, UR16, UR13, UR11 ;  /* 0x0000000d102332a4 */ /* 0x000fe4000f8e020b */
[----:B------:R-:W-:Y:S02]  /*16e0*/  ULDC UR14, c[0x0][0x234] ;  /* 0x00008d00000e7ab9 */ /* 0x000fe40000000800 */
[----:B------:R-:W-:-:S02]  /*16f0*/  @UP3 UMOV UR32, UR10 ;  /* 0x0000000a00203c82 */ /* 0x000fc40008000000 */
[----:B------:R-:W-:Y:S02]  /*1700*/  ULDC.64 UR10, c[0x0][0x368] ;  /* 0x0000da00000a7ab9 */ /* 0x000fe40000000a00 */
[----:B------:R-:W-:Y:S02]  /*1710*/  @!UP3 UIMAD UR7, UR43, UR10, URZ ;  /* 0x0000000a2b07b2a4 */ /* 0x000fe4000f8e023f */
[----:B------:R-:W-:Y:S02]  /*1720*/  ULDC.64 UR12, c[0x0][0x3d8] ;  /* 0x0000f600000c7ab9 */ /* 0x000fe40000000a00 */
[----:B------:R-:W-:Y:S01]  /*1730*/  @!UP3 UIMAD UR7, UR37, UR11, UR7 ;  /* 0x0000000b2507b2a4 */ /* 0x000fe2000f8e0207 */
[----:B-1----:R-:W1:Y:S01]  /*1740*/  MUFU.RCP R4, R4 ;  /* 0x0000000400047308 */ /* 0x002e620000001000 */
[----:B------:R-:W-:Y:S02]  /*1750*/  @!UP3 UIMAD.WIDE.U32 UR10, UR37, UR10, URZ ;  /* 0x0000000a250ab2a5 */ /* 0x000fe4000f8e003f */
[----:B------:R-:W-:-:S02]  /*1760*/  USHF.R.S32.HI UR24, URZ, 0x1f, UR21 ;  /* 0x0000001f3f187899 */ /* 0x000fc40008011415 */
        /* <DEDUP_REMOVED lines=13> */
[----:B------:R-:W-:-:S04]  /*1840*/  USHF.L.U64.HI UR7, UR37, 0x7, UR43 ;  /* 0x0000000725077899 */ /* 0x000fc8000801022b */
        /* <DEDUP_REMOVED lines=11> */
[----:B------:R-:W-:-:S03]  /*1900*/  UIADD3 UR10, UP1, UR17, UR10, URZ ;  /* 0x0000000a110a7290 */ /* 0x000fc6000ff3e03f */
[----:B------:R-:W-:Y:S01]  /*1910*/  IMAD.HI.U32 R0, R0, R2, RZ ;  /* 0x0000000200007227 */ /* 0x000fe200078e00ff */
[----:B------:R-:W-:Y:S02]  /*1920*/  UIADD3.X UR8, UR34, UR7, URZ, UP1, !UPT ;  /* 0x0000000722087290 */ /* 0x000fe40008ffe43f */
[----:B------:R-:W-:Y:S01]  /*1930*/  UIMAD UR7, UR41, UR10, URZ ;  /* 0x0000000a290772a4 */ /* 0x000fe2000f8e023f */
[----:B------:R-:W-:Y:S01]  /*1940*/  IMAD.MOV R4, RZ, RZ, -R0 ;  /* 0x000000ffff047224 */ /* 0x000fe200078e0a00 */
[----:B------:R-:W-:Y:S02]  /*1950*/  UIMAD.WIDE.U32 UR10, UR40, UR10, URZ ;  /* 0x0000000a280a72a5 */ /* 0x000fe4000f8e003f */
[----:B------:R-:W-:Y:S01]  /*1960*/  UIMAD UR8, UR40, UR8, UR7 ;  /* 0x00000008280872a4 */ /* 0x000fe2000f8e0207 */
[----:B------:R-:W-:Y:S01]  /*1970*/  IMAD R2, R6, R4, R2 ;  /* 0x0000000406027224 */ /* 0x000fe200078e0202 */
[----:B------:R-:W-:Y:S02]  /*1980*/  @UP5 USEL UR7, UR59, UR16, !UP3 ;  /* 0x000000103b075287 */ /* 0x000fe4000d800000 */
[----:B------:R-:W-:-:S02]  /*1990*/  UIADD3 UR8, UR11, UR8, URZ ;  /* 0x000000080b087290 */ /* 0x000fc4000fffe03f */
[----:B------:R-:W-:Y:S01]  /*19a0*/  ISETP.GT.U32.AND P0, PT, R6, R2, PT ;  /* 0x000000020600720c */ /* 0x000fe20003f04070 */
[----:B------:R-:W-:-:S07]  /*19b0*/  @UP5 UIMAD UR14, UR39, UR14, UR7 ;  /* 0x0000000e270e52a4 */ /* 0x000fce000f8e0207 */
        /* <DEDUP_REMOVED lines=17> */
.L_x_516:
[----:B------:R-:W-:Y:S02]  /*1ad0*/  UMOV UR13, UR55 ;  /* 0x00000037000d7c82 */ /* 0x000fe40008000000 */
.L_x_517:
[----:B------:R-:W1:Y:S01]  /*1ae0*/  S2R R19, SR_TID.X ;  /* 0x0000000000137919 */ /* 0x000e620000002100 */
[----:B------:R-:W-:Y:S01]  /*1af0*/  UIADD3 UR10, UP4, UP3, UR10, UR50, UR52 ;  /* 0x000000320a0a7290 */ /* 0x000fe2000fb9e034 */
[----:B------:R-:W-:Y:S01]  /*1b00*/  IMAD.U32 R10, RZ, RZ, UR5 ;  /* 0x00000005ff0a7e24 */ /* 0x000fe2000f8e00ff */
[----:B------:R-:W-:Y:S01]  /*1b10*/  USHF.R.S32.HI UR16, URZ, 0x1f, UR39 ;  /* 0x0000001f3f107899 */ /* 0x000fe20008011427 */
[----:B------:R-:W-:Y:S01]  /*1b20*/  IMAD.U32 R8, RZ, RZ, UR4 ;  /* 0x00000004ff087e24 */ /* 0x000fe2000f8e00ff */
[----:B------:R-:W-:Y:S01]  /*1b30*/  UIADD3 UR33, UP2, UP1, UR18, UR10, UR26 ;  /* 0x0000000a12217290 */ /* 0x000fe2000f95e01a */
[----:B------:R-:W-:Y:S01]  /*1b40*/  SHF.R.S32.HI R205, RZ, 0x1f, R204 ;  /* 0x0000001fffcd7819 */ /* 0x000fe200000114cc */
[----:B------:R-:W-:Y:S01]  /*1b50*/  UIADD3.X UR7, UR8, UR53, UR58, UP4, UP3 ;  /* 0x0000003508077290 */ /* 0x000fe2000a7e643a */
[----:B------:R-:W-:Y:S01]  /*1b60*/  IMAD.U32 R9, RZ, RZ, UR17 ;  /* 0x00000011ff097e24 */ /* 0x000fe2000f8e00ff */
[----:B------:R-:W-:Y:S01]  /*1b70*/  ULDC.64 UR10, c[0x0][0x1a8] ;  /* 0x00006a00000a7ab9 */ /* 0x000fe20000000a00 */
[----:B------:R-:W-:Y:S01]  /*1b80*/  BSSY B1, `(.L_x_513) ;  /* 0x0000988000017945 */ /* 0x000fe20003800000 */
[----:B------:R-:W-:-:S02]  /*1b90*/  UIADD3.X UR29, UR12, UR7, UR15, UP2, UP1 ;  /* 0x000000070c1d7290 */ /* 0x000fc400097e240f */
[----:B------:R-:W-:Y:S02]  /*1ba0*/  UIMAD UR7, UR16, UR10, URZ ;  /* 0x0000000a100772a4 */ /* 0x000fe4000f8e023f */
[----:B------:R-:W-:Y:S02]  /*1bb0*/  ULDC.64 UR4, c[0x0][0x200] ;  /* 0x0000800000047ab9 */ /* 0x000fe40000000a00 */
[----:B------:R-:W-:Y:S02]  /*1bc0*/  UIMAD UR26, UR39, UR11, UR7 ;  /* 0x0000000b271a72a4 */ /* 0x000fe4000f8e0207 */
[----:B------:R-:W-:Y:S02]  /*1bd0*/  ULDC UR18, c[0x0][0x2e8] ;  /* 0x0000ba0000127ab9 */ /* 0x000fe40000000800 */
[----:B------:R-:W-:Y:S02]  /*1be0*/  ULDC.64 UR10, c[0x0][0x378] ;  /* 0x0000de00000a7ab9 */ /* 0x000fe40000000a00 */
[----:B------:R-:W-:Y:S01]  /*1bf0*/  UIMAD UR7, UR16, UR10, URZ ;  /* 0x0000000a100772a4 */ /* 0x000fe2000f8e023f */
[----:B-1----:R-:W-:-:S02]  /*1c00*/  SHF.R.S32.HI R20, RZ, 0x1f, R19 ;  /* 0x0000001fff147819 */ /* 0x002fc40000011413 */
[----:B------:R-:W-:Y:S02]  /*1c10*/  UMOV UR16, 0x4 ;  /* 0x0000000400107882 */ /* 0x000fe40000000000 */
[----:B------:R-:W-:Y:S01]  /*1c20*/  LEA.HI R0, R20, R19, RZ, 0x3 ;  /* 0x0000001314007211 */ /* 0x000fe200078f18ff */
[----:B------:R-:W-:-:S03]  /*1c30*/  UIMAD UR12, UR39, UR11, UR7 ;  /* 0x0000000b270c72a4 */ /* 0x000fc6000f8e0207 */
[----:B------:R-:W-:Y:S01]  /*1c40*/  ULDC.64 UR10, c[0x0][0x370] ;  /* 0x0000dc00000a7ab9 */ /* 0x000fe20000000a00 */
[----:B------:R-:W-:Y:S01]  /*1c50*/  SHF.R.S32.HI R0, RZ, 0x3, R0 ;  /* 0x00000003ff007819 */ /* 0x000fe20000011400 */
[----:B------:R-:W-:Y:S02]  /*1c60*/  UIMAD UR7, UR34, UR10, URZ ;  /* 0x0000000a220772a4 */ /* 0x000fe4000f8e023f */
[----:B------:R-:W-:Y:S01]  /*1c70*/  UIADD3 UR10, UR17, UR14, URZ ;  /* 0x0000000e110a7290 */ /* 0x000fe2000fffe03f */
[----:B------:R-:W-:Y:S01]  /*1c80*/  SHF.R.S32.HI R18, RZ, 0x1f, R0 ;  /* 0x0000001fff127819 */ /* 0x000fe20000011400 */
[----:B------:R-:W-:Y:S01]  /*1c90*/  UIMAD UR8, UR17, UR11, UR7 ;  /* 0x0000000b110872a4 */ /* 0x000fe2000f8e0207 */
[----:B------:R-:W-:Y:S01]  /*1ca0*/  IADD3 R2, P0, R0, UR17, RZ ;  /* 0x0000001100027c10 */ /* 0x000fe2000ff1e0ff */
[----:B------:R-:W-:Y:S02]  /*1cb0*/  UIMAD.WIDE UR10, UR10, UR16, UR4 ;  /* 0x000000100a0a72a5 */ /* 0x000fe4000f8e0204 */
[----:B------:R-:W-:Y:S01]  /*1cc0*/  UIADD3 UR7, -UR6, UR9, UR21 ;  /* 0x0000000906077290 */ /* 0x000fe2000fffe115 */
[----:B------:R-:W-:Y:S01]  /*1cd0*/  IADD3.X R7, R18, UR34, RZ, P0, !PT ;  /* 0x0000002212077c10 */ /* 0x000fe200087fe4ff */
[----:B------:R-:W-:Y:S01]  /*1ce0*/  IMAD.WIDE.U32 R4, R2, c[0x0][0x190], R204 ;  /* 0x0000640002047a25 */ /* 0x000fe200078e00cc */
[----:B------:R-:W-:-:S02]  /*1cf0*/  ULDC.64 UR4, c[0x0][0x3c8] ;  /* 0x0000f20000047ab9 */ /* 0x000fc40000000a00 */
[----:B------:R-:W-:Y:S01]  /*1d00*/  UMOV UR15, UR10 ;  /* 0x0000000a000f7c82 */ /* 0x000fe20008000000 */
[----:B------:R-:W-:Y:S01]  /*1d10*/  IMAD R7, R7, c[0x0][0x190], RZ ;  /* 0x0000640007077a24 */ /* 0x000fe200078e02ff */
[----:B------:R-:W-:Y:S01]  /*1d20*/  UIADD3 UR10, UR17, UR13, URZ ;  /* 0x0000000d110a7290 */ /* 0x000fe2000fffe03f */
[----:B------:R-:W-:Y:S01]  /*1d30*/  IADD3 R6, P0, R4, UR42, RZ ;  /* 0x0000002a04067c10 */ /* 0x000fe2000ff1e0ff */
[----:B------:R-:W-:Y:S01]  /*1d40*/  UMOV UR14, UR11 ;  /* 0x0000000b000e7c82 */ /* 0x000fe20008000000 */
[----:B------:R-:W-:Y:S01]  /*1d50*/  IMAD R2, R2, c[0x0][0x194], R7 ;  /* 0x0000650002027a24 */ /* 0x000fe200078e0207 */
[----:B------:R-:W-:Y:S01]  /*1d60*/  UIMAD.WIDE UR10, UR10, UR16, UR4 ;  /* 0x000000100a0a72a5 */ /* 0x000fe2000f8e0204 */
[----:B------:R1:W2:Y:S01]  /*1d70*/  R2UR UR4, R8 ;  /* 0x00000000080473c2 */ /* 0x0002a200000e0000 */
[----:B------:R-:W-:Y:S02]  /*1d80*/  UIADD3 UR7, UR7, -UR18, URZ ;  /* 0x8000001207077290 */ /* 0x000fe4000fffe03f */
[----:B------:R-:W-:-:S02]  /*1d90*/  IADD3.X R7, R5, UR38, R2, P0, !PT ;  /* 0x0000002605077c10 */ /* 0x000fc400087fe402 */
[----:B------:R-:W-:Y:S01]  /*1da0*/  USHF.R.S32.HI UR18, URZ, 0x1f, UR7 ;  /* 0x0000001f3f127899 */ /* 0x000fe20008011407 */
[----:B------:R-:W-:Y:S01]  /*1db0*/  IADD3 R4, P0, R204, UR32, RZ ;  /* 0x00000020cc047c10 */ /* 0x000fe2000ff1e0ff */
[----:B------:R-:W-:Y:S01]  /*1dc0*/  UMOV UR17, UR10 ;  /* 0x0000000a00117c82 */ /* 0x000fe20008000000 */
[----:B------:R3:W4:Y:S01]  /*1dd0*/  R2UR UR5, R10 ;  /* 0x000000000a0573c2 */ /* 0x00072200000e0000 */
[----:B------:R-:W-:Y:S01]  /*1de0*/  ULEA.HI UR18, UR18, UR7, URZ, 0x7 ;  /* 0x0000000712127291 */ /* 0x000fe2000f8f383f */
[----:B------:R-:W-:Y:S01]  /*1df0*/  IADD3.X R5, R205, UR35, RZ, P0, !PT ;  /* 0x00000023cd057c10 */ /* 0x000fe200087fe4ff */
[----:B------:R-:W-:Y:S02]  /*1e00*/  UMOV UR16, UR11 ;  /* 0x0000000b00107c82 */ /* 0x000fe40008000000 */
[----:B------:R-:W-:Y:S02]  /*1e10*/  USHF.R.S32.HI UR18, URZ, 0x7, UR18 ;  /* 0x000000073f127899 */ /* 0x000fe40008011412 */
[----:B------:R-:W-:Y:S01]  /*1e20*/  IMAD.WIDE.U32 R4, R9, c[0x0][0x370], R4 ;  /* 0x0000dc0009047a25 */ /* 0x000fe200078e0004 */
[----:B------:R-:W-:-:S02]  /*1e30*/  UIADD3 UR7, UR36, -0x1, URZ ;  /* 0xffffffff24077890 */ /* 0x000fc4000fffe03f */
[----:B------:R-:W-:Y:S02]  /*1e40*/  UISETP.LT.AND UP1, UPT, URZ, UR18, UPT ;  /* 0x000000123f00728c */ /* 0x000fe4000bf21270 */
[----:B------:R-:W-:Y:S02]  /*1e50*/  IADD3 R5, R5, UR8, RZ ;  /* 0x0000000805057c10 */ /* 0x000fe4000fffe0ff */
[----:B------:R-:W-:Y:S01]  /*1e60*/  USEL UR18, URZ, UR18, !UP1 ;  /* 0x000000123f127287 */ /* 0x000fe2000c800000 */
[----:B-1----:R-:W-:-:S03]  /*1e70*/  LEA.HI R8, R20, R19, RZ, 0x5 ;  /* 0x0000001314087211 */ /* 0x002fc600078f28ff */
[----:B------:R-:W-:Y:S01]  /*1e80*/  UISETP.GT.AND UP1, UPT, UR36, UR18, UPT ;  /* 0x000000122400728c */ /* 0x000fe2000bf24270 */
[----:B------:R-:W-:Y:S02]  /*1e90*/  LOP3.LUT R2, R8, 0xffffffe0, RZ, 0xc0, !PT ;  /* 0xffffffe008027812 */ /* 0x000fe400078ec0ff */
[----:B------:R-:W-:-:S03]  /*1ea0*/  SHF.R.S32.HI R8, RZ, 0x5, R8 ;  /* 0x00000005ff087819 */ /* 0x000fc60000011408 */
[----:B------:R-:W-:-:S04]  /*1eb0*/  IMAD.IADD R2, R19, 0x1, -R2 ;  /* 0x0000000113027824 */ /* 0x000fc800078e0a02 */
[----:B------:R-:W-:-:S05]  /*1ec0*/  IMAD R2, R8, UR51, R2 ;  /* 0x0000003308027c24 */ /* 0x000fca000f8e0202 */
[----:B------:R-:W-:-:S04]  /*1ed0*/  IADD3 R8, P0, R2, UR33, RZ ;  /* 0x0000002102087c10 */ /* 0x000fc8000ff1e0ff */
[----:B------:R-:W-:Y:S01]  /*1ee0*/  LEA.HI.X.SX32 R9, R2, UR29, 0x1, P0 ;  /* 0x0000001d02097c11 */ /* 0x000fe200080f0eff */
[----:B------:R-:W-:Y:S01]  /*1ef0*/  IMAD.U32 R2, RZ, RZ, UR39 ;  /* 0x00000027ff027e24 */ /* 0x000fe2000f8e00ff */
[----:B------:R-:W-:Y:S02]  /*1f00*/  PLOP3.LUT P0, PT, PT, PT, UP1, 0x80, 0x0 ;  /* 0x000000000000781c */ /* 0x000fe40003f0f018 */
[----:B------:R-:W-:Y:S01]  /*1f10*/  LEA R188, P2, R8, c[0x0][0x350], 0x2 ;  /* 0x0000d40008bc7a11 */ /* 0x000fe200078410ff */
[----:B------:R-:W-:-:S03]  /*1f20*/  IMAD.WIDE.U32 R4, R2, c[0x0][0x378], R4 ;  /* 0x0000de0002047a25 */ /* 0x000fc600078e0004 */
[----:B------:R-:W-:Y:S01]  /*1f30*/  LEA.HI.X R189, R8, c[0x0][0x354], R9, 0x2, P2 ;  /* 0x0000d50008bd7a11 */ /* 0x000fe200010f1409 */
[----:B------:R-:W-:Y:S01]  /*1f40*/  IMAD.WIDE.U32 R6, R2, c[0x0][0x1a8], R6 ;  /* 0x00006a0002067a25 */ /* 0x000fe200078e0006 */
[----:B------:R-:W-:-:S03]  /*1f50*/  IADD3 R5, R5, UR12, RZ ;  /* 0x0000000c05057c10 */ /* 0x000fc6000fffe0ff */
[----:B------:R-:W-:Y:S01]  /*1f60*/  IMAD R2, R18, c[0x0][0x370], RZ ;  /* 0x0000dc0012027a24 */ /* 0x000fe200078e02ff */
[----:B------:R-:W-:Y:S01]  /*1f70*/  IADD3 R7, R7, UR26, RZ ;  /* 0x0000001a07077c10 */ /* 0x000fe2000fffe0ff */
[----:B------:R-:W-:Y:S01]  /*1f80*/  IMAD.WIDE.U32 R4, R0, c[0x0][0x370], R4 ;  /* 0x0000dc0000047a25 */ /* 0x000fe200078e0004 */
[----:B------:R-:W-:-:S03]  /*1f90*/  LEA R206, P4, R6, c[0x0][0x160], 0x1 ;  /* 0x0000580006ce7a11 */ /* 0x000fc600078808ff */
[----:B------:R-:W-:Y:S01]  /*1fa0*/  IMAD R2, R0, c[0x0][0x374], R2 ;  /* 0x0000dd0000027a24 */ /* 0x000fe200078e0202 */
[----:B------:R-:W-:Y:S02]  /*1fb0*/  LEA R208, P3, R4, c[0x0][0x330], 0x1 ;  /* 0x0000cc0004d07a11 */ /* 0x000fe400078608ff */
[----:B------:R-:W-:Y:S01]  /*1fc0*/  LEA.HI.X R203, R6, c[0x0][0x164], R7, 0x1, P4 ;  /* 0x0000590006cb7a11 */ /* 0x000fe200020f0c07 */
[----:B------:R-:W-:-:S05]  /*1fd0*/  IMAD.IADD R2, R5, 0x1, R2 ;  /* 0x0000000105027824 */ /* 0x000fca00078e0202 */
[----:B------:R-:W-:Y:S01]  /*1fe0*/  LEA.HI.X R207, R4, c[0x0][0x334], R2, 0x1, P3 ;  /* 0x0000cd0004cf7a11 */ /* 0x000fe200018f0c02 */
[----:B--234-:R-:W-:Y:S05]  /*1ff0*/  @P0 BRA `(.L_x_518) ;  /* 0x00000b3000000947 */ /* 0x01cfea0003800000 */
        /* <DEDUP_REMOVED lines=18> */
.L_x_519:
        /* <DEDUP_REMOVED lines=18> */
.L_x_520:
[----:B------:R-:W-:Y:S01]  /*2240*/  ULDC.64 UR8, c[0x0][0x3a0] ;  /* 0x0000e80000087ab9 */ /* 0x000fe20000000a00 */
[----:B------:R-:W-:Y:S01]  /*2250*/  IMAD.U32 R11, RZ, RZ, UR21 ;  /* 0x00000015ff0b7e24 */ /* 0x000fe2000f8e00ff */
[----:B------:R-:W-:Y:S01]  /*2260*/  UIMAD UR7, UR24, UR8, URZ ;  /* 0x00000008180772a4 */ /* 0x000fe2000f8e023f */
[----:B------:R-:W-:Y:S01]  /*2270*/  ISETP.GE.AND P4, PT, R204, c[0x0][0x220], PT ;  /* 0x00008800cc007a0c */ /* 0x000fe20003f86270 */
[----:B------:R-:W-:Y:S01]  /*2280*/  UIMAD UR6, UR19, -0x80, UR6 ;  /* 0xffffff80130678a4 */ /* 0x000fe2000f8e0206 */
[----:B------:R-:W-:Y:S01]  /*2290*/  IMAD.WIDE.U32 R4, R11, c[0x0][0x3a0], R204 ;  /* 0x0000e8000b047a25 */ /* 0x000fe200078e00cc */
[----:B------:R-:W-:Y:S01]  /*22a0*/  UIMAD UR7, UR21, UR9, UR7 ;  /* 0x00000009150772a4 */ /* 0x000fe2000f8e0207 */
[----:B------:R-:W-:Y:S01]  /*22b0*/  BSSY B0, `(.L_x_521) ;  /* 0x0000016000007945 */ /* 0x000fe20003800000 */
[----:B------:R-:W-:-:S02]  /*22c0*/  USHF.R.S32.HI UR12, URZ, 0x1f, UR39 ;  /* 0x0000001f3f0c7899 */ /* 0x000fc40008011427 */
[----:B------:R-:W-:Y:S01]  /*22d0*/  IADD3 R4, P0, R4, UR14, RZ ;  /* 0x0000000e04047c10 */ /* 0x000fe2000ff1e0ff */
[----:B------:R-:W-:Y:S01]  /*22e0*/  ULDC.64 UR8, c[0x0][0x3b8] ;  /* 0x0000ee0000087ab9 */ /* 0x000fe20000000a00 */
[----:B------:R-:W-:Y:S01]  /*22f0*/  IMAD.U32 R2, RZ, RZ, UR7 ;  /* 0x00000007ff027e24 */ /* 0x000fe2000f8e00ff */
[----:B------:R-:W-:Y:S01]  /*2300*/  ISETP.GE.OR P3, PT, R0, UR6, P4 ;  /* 0x0000000600007c0c */ /* 0x000fe2000a766670 */
[----:B------:R-:W-:-:S03]  /*2310*/  UIMAD UR7, UR12, UR8, URZ ;  /* 0x000000080c0772a4 */ /* 0x000fc6000f8e023f */
[----:B------:R-:W-:Y:S01]  /*2320*/  IADD3.X R5, R5, UR15, R2, P0, !PT ;  /* 0x0000000f05057c10 */ /* 0x000fe200087fe402 */
[----:B------:R-:W-:Y:S01]  /*2330*/  IMAD.U32 R2, RZ, RZ, UR39 ;  /* 0x00000027ff027e24 */ /* 0x000fe2000f8e00ff */
[----:B------:R-:W-:-:S03]  /*2340*/  UIMAD UR7, UR39, UR9, UR7 ;  /* 0x00000009270772a4 */ /* 0x000fc6000f8e0207 */
        /* <DEDUP_REMOVED lines=12> */
.L_x_522:
[----:B------:R-:W-:Y:S05]  /*2410*/  BSYNC B0 ;  /* 0x0000000000007941 */ /* 0x000fea0003800000 */
.L_x_521:
        /* <DEDUP_REMOVED lines=15> */
.L_x_524:
[----:B------:R-:W-:Y:S05]  /*2510*/  BSYNC B0 ;  /* 0x0000000000007941 */ /* 0x000fea0003800000 */
.L_x_523:
        /* <DEDUP_REMOVED lines=15> */
.L_x_526:
[----:B------:R-:W-:Y:S05]  /*2610*/  BSYNC B0 ;  /* 0x0000000000007941 */ /* 0x000fea0003800000 */
.L_x_525:
        /* <DEDUP_REMOVED lines=14> */
.L_x_528:
[----:B------:R-:W-:Y:S05]  /*2700*/  BSYNC B0 ;  /* 0x0000000000007941 */ /* 0x000fea0003800000 */
.L_x_527:
        /* <DEDUP_REMOVED lines=25> */
.L_x_530:
[----:B------:R-:W-:Y:S05]  /*28a0*/  BSYNC B0 ;  /* 0x0000000000007941 */ /* 0x000fea0003800000 */
.L_x_529:
        /* <DEDUP_REMOVED lines=13> */
.L_x_532:
[----:B------:R-:W-:Y:S05]  /*2980*/  BSYNC B0 ;  /* 0x0000000000007941 */ /* 0x000fea0003800000 */
.L_x_531:
        /* <DEDUP_REMOVED lines=13> */
.L_x_534:
[----:B------:R-:W-:Y:S05]  /*2a60*/  BSYNC B0 ;  /* 0x0000000000007941 */ /* 0x000fea0003800000 */
.L_x_533:
        /* <DEDUP_REMOVED lines=12> */
.L_x_518:
[----:B------:R-:W2:Y:S01]  /*2b30*/  LDL R7, [R1] ;  /* 0x0000000001077983 */ /* 0x000ea20000100800 */
[----:B------:R-:W-:Y:S01]  /*2b40*/  PLOP3.LUT P1, PT, PT, PT, UP6, 0x80, 0x0 ;  /* 0x000000000000781c */ /* 0x000fe20003f2f068 */
[----:B------:R-:W-:Y:S01]  /*2b50*/  ULEA.HI UR8, UR7, UR7, URZ, 0x1 ;  /* 0x0000000707087291 */ /* 0x000fe2000f8f083f */
[----:B------:R-:W-:Y:S03]  /*2b60*/  BSSY B0, `(.L_x_536) ;  /* 0x0000013000007945 */ /* 0x000fe60003800000 */
[----:B------:R-:W-:-:S04]  /*2b70*/  ULOP3.LUT UR8, UR8, 0xfffffffe, URZ, 0xc0, !UPT ;  /* 0xfffffffe08087892 */ /* 0x000fc8000f8ec03f */
        /* <DEDUP_REMOVED lines=17> */
.L_x_537:
[----:B------:R-:W-:Y:S05]  /*2c90*/  BSYNC B0 ;  /* 0x0000000000007941 */ /* 0x000fea0003800000 */
.L_x_536:
        /* <DEDUP_REMOVED lines=16> */
.L_x_539:
[----:B------:R-:W-:Y:S05]  /*2da0*/  BSYNC B0 ;  /* 0x0000000000007941 */ /* 0x000fea0003800000 */
.L_x_538:
        /* <DEDUP_REMOVED lines=16> */
.L_x_541:
[----:B------:R-:W-:Y:S05]  /*2eb0*/  BSYNC B0 ;  /* 0x0000000000007941 */ /* 0x000fea0003800000 */
.L_x_540:
        /* <DEDUP_REMOVED lines=8> */
[----:B---3--:R-:W3:Y:S01]  /*2f40*/  LDL R4, [R1+0x40] ;  /* 0x0000400001047983 */ /* 0x008ee20000100800 */
[----:B------:R-:W-:Y:S02]  /*2f50*/  MOV R6, c[0x0][0x370] ;  /* 0x0000dc0000067a02 */ /* 0x000fe40000000f00 */
[----:B------:R-:W-:Y:S01]  /*2f60*/  MOV R5, R207 ;  /* 0x000000cf00057202 */ /* 0x000fe20000000f00 */
[----:B---3--:R3:W5:Y:S02]  /*2f70*/  R2UR UR10, R4 ;  /* 0x00000000040a73c2 */ /* 0x00876400000e0000 */
[----:B---3--:R-:W-:-:S05]  /*2f80*/  MOV R4, R208 ;  /* 0x000000d000047202 */ /* 0x008fca0000000f00 */
[----:B------:R-:W-:-:S05]  /*2f90*/  IMAD.WIDE.U32 R4, R6, 0xc0, R4 ;  /* 0x000000c006047825 */ /* 0x000fca00078e0004 */
[----:B-----5:R-:W-:-:S05]  /*2fa0*/  IADD3 R5, R5, UR10, RZ ;  /* 0x0000000a05057c10 */ /* 0x020fca000fffe0ff */
[----:B------:R-:W-:Y:S01]  /*2fb0*/  @!PT LDS RZ, [RZ] ;  /* 0x00000000fffff984 */ /* 0x000fe20000000800 */
[----:B------:R-:W-:Y:S01]  /*2fc0*/  @!PT LDS RZ, [RZ] ;  /* 0x00000000fffff984 */ /* 0x000fe20000000800 */
[----:B------:R-:W-:Y:S01]  /*2fd0*/  @!PT LDS RZ, [RZ] ;  /* 0x00000000fffff984 */ /* 0x000fe20000000800 */
[----:B------:R3:W-:Y:S02]  /*2fe0*/  LDGSTS.E.BYPASS.LTC128B.128 [R2+0xb000], [R4.64] ;  /* 0x0b00000004027fae */ /* 0x0007e4000b901d56 */
.L_x_543:
[----:B------:R-:W-:Y:S05]  /*2ff0*/  BSYNC B0 ;  /* 0x0000000000007941 */ /* 0x000fea0003800000 */
.L_x_542:
        /* <DEDUP_REMOVED lines=22> */
.L_x_545:
[----:B------:R-:W-:Y:S05]  /*3160*/  BSYNC B0 ;  /* 0x0000000000007941 */ /* 0x000fea0003800000 */
.L_x_544:
        /* <DEDUP_REMOVED lines=20> */
.L_x_547:
[----:B------:R-:W-:Y:S05]  /*32b0*/  BSYNC B0 ;  /* 0x0000000000007941 */ /* 0x000fea0003800000 */
.L_x_546:
        /* <DEDUP_REMOVED lines=20> */
.L_x_549:
[----:B------:R-:W-:Y:S05]  /*3400*/  BSYNC B0 ;  /* 0x0000000000007941 */ /* 0x000fea0003800000 */
.L_x_548:
        /* <DEDUP_REMOVED lines=12> */
[----:B-1----:R-:W5:Y:S01]  /*34d0*/  LDL R4, [R1+0x3c] ;  /* 0x00003c0001047983 */ /* 0x002f620000100800 */
[----:B------:R-:W-:-:S02]  /*34e0*/  MOV R6, c[0x0][0x190] ;  /* 0x0000640000067a02 */ /* 0x000fc40000000f00 */
[----:B------:R-:W-:Y:S01]  /*34f0*/  MOV R5, R203 ;  /* 0x000000cb00057202 */ /* 0x000fe20000000f00 */
[----:B-----5:R1:W5:Y:S02]  /*3500*/  R2UR UR10, R4 ;  /* 0x00000000040a73c2 */ /* 0x02036400000e0000 */
[----:B-1----:R-:W-:-:S05]  /*3510*/  MOV R4, R206 ;  /* 0x000000ce00047202 */ /* 0x002fca0000000f00 */
[----:B------:R-:W-:-:S05]  /*3520*/  IMAD.WIDE.U32 R4, R6, 0xc0, R4 ;  /* 0x000000c006047825 */ /* 0x000fca00078e0004 */
[----:B-----5:R-:W-:-:S05]  /*3530*/  IADD3 R5, R5, UR10, RZ ;  /* 0x0000000a05057c10 */ /* 0x020fca000fffe0ff */
[----:B------:R-:W-:Y:S01]  /*3540*/  @!PT LDS RZ, [RZ] ;  /* 0x00000000fffff984 */ /* 0x000fe20000000800 */
[----:B------:R-:W-:Y:S01]  /*3550*/  @!PT LDS RZ, [RZ] ;  /* 0x00000000fffff984 */ /* 0x000fe20000000800 */
[----:B------:R-:W-:Y:S01]  /*3560*/  @!PT LDS RZ, [RZ] ;  /* 0x00000000fffff984 */ /* 0x000fe20000000800 */
[----:B------:R1:W-:Y:S02]  /*3570*/  LDGSTS.E.BYPASS.LTC128B.128 [R193+0x3000], [R4.64] ;  /* 0x0300000004c17fae */ /* 0x0003e4000b901d56 */
.L_x_551:
[----:B------:R-:W-:Y:S05]  /*3580*/  BSYNC B0 ;  /* 0x0000000000007941 */ /* 0x000fea0003800000 */
.L_x_550:
[----:B------:R-:W-:Y:S01]  /*3590*/  ULDC.64 UR10, c[0x0][0x198] ;  /* 0x00006600000a7ab9 */ /* 0x000fe20000000a00 */
[----:B------:R-:W-:Y:S01]  /*35a0*/  IMAD.U32 R13, RZ, RZ, UR21 ;  /* 0x00000015ff0d7e24 */ /* 0x000fe2000f8e00ff */
[----:B------:R-:W-:Y:S01]  /*35b0*/  UIMAD UR10, UR24, UR10, URZ ;  /* 0x0000000a180a72a4 */ /* 0x000fe2000f8e023f */
[C---:B------:R-:W-:Y:S01]  /*35c0*/  IADD3 R8, R248.reuse, 0x8, RZ ;  /* 0x00000008f8087810 */ /* 0x040fe20007ffe0ff */
[----:B------:R-:W-:Y:S01]  /*35d0*/  IMAD.MOV.U32 R244, RZ, RZ, 0x7f800000 ;  /* 0x7f800000fff47424 */ /* 0x000fe200078e00ff */
[----:B------:R-:W-:Y:S01]  /*35e0*/  ISETP.GE.AND P5, PT, R248, UR8, PT ;  /* 0x00000008f8007c0c */ /* 0x000fe2000bfa6270 */
[----:B------:R-:W-:Y:S01]  /*35f0*/  UIMAD UR10, UR21, UR11, UR10 ;  /* 0x0000000b150a72a4 */ /* 0x000fe2000f8e020a */
[----:B-1----:R-:W-:Y:S01]  /*3600*/  IMAD.WIDE.U32 R4, R13, c[0x0][0x198], R204 ;  /* 0x000066000d047a25 */ /* 0x002fe200078e00cc */
[----:B------:R-:W-:Y:S02]  /*3610*/  ISETP.GE.AND P4, PT, R8, UR8, PT ;  /* 0x0000000808007c0c */ /* 0x000fe4000bf86270 */
[----:B------:R-:W-:Y:S01]  /*3620*/  SHF.R.S32.HI R15, RZ, 0x1f, R248 ;  /* 0x0000001fff0f7819 */ /* 0x000fe200000114f8 */
[----:B------:R-:W-:Y:S01]  /*3630*/  IMAD.SHL.U32 R10, R248, 0x4, RZ ;  /* 0x00000004f80a7824 */ /* 0x000fe200078e00ff */
[----:B------:R-:W-:Y:S01]  /*3640*/  IADD3 R6, P0, R4, UR30, RZ ;  /* 0x0000001e04067c10 */ /* 0x000fe2000ff1e0ff */
[----:B------:R-:W-:-:S02]  /*3650*/  IMAD.U32 R4, RZ, RZ, UR10 ;  /* 0x0000000aff047e24 */ /* 0x000fc4000f8e00ff */
[----:B------:R-:W-:Y:S02]  /*3660*/  IMAD.MOV.U32 R245, RZ, RZ, 0x7f800000 ;  /* 0x7f800000fff57424 */ /* 0x000fe400078e00ff */
[----:B------:R-:W-:Y:S01]  /*3670*/  IMAD.MOV.U32 R246, RZ, RZ, 0x7f800000 ;  /* 0x7f800000fff67424 */ /* 0x000fe200078e00ff */
[----:B------:R-:W-:Y:S01]  /*3680*/  IADD3.X R7, R5, UR31, R4, P0, !PT ;  /* 0x0000001f05077c10 */ /* 0x000fe200087fe404 */
[----:B------:R-:W-:Y:S01]  /*3690*/  IMAD.MOV.U32 R243, RZ, RZ, 0x7f800000 ;  /* 0x7f800000fff37424 */ /* 0x000fe200078e00ff */
[C---:B------:R-:W-:Y:S02]  /*36a0*/  IADD3 R4, R248.reuse, 0x48, RZ ;  /* 0x00000048f8047810 */ /* 0x040fe40007ffe0ff */
[----:B------:R-:W-:Y:S02]  /*36b0*/  IADD3 R5, R248, 0x40, RZ ;  /* 0x00000040f8057810 */ /* 0x000fe40007ffe0ff */
[----:B------:R-:W-:Y:S02]  /*36c0*/  ISETP.GE.AND P2, PT, R4, UR8, PT ;  /* 0x0000000804007c0c */ /* 0x000fe4000bf46270 */
[----:B------:R-:W-:-:S02]  /*36d0*/  ISETP.GE.AND P3, PT, R5, UR8, PT ;  /* 0x0000000805007c0c */ /* 0x000fc4000bf66270 */
[----:B------:R-:W-:-:S09]  /*36e0*/  SHF.R.S32.HI R5, RZ, 0x1f, R4 ;  /* 0x0000001fff057819 */ /* 0x000fd20000011404 */
        /* <DEDUP_REMOVED lines=33> */
.L_x_553:
[----:B-1----:R-:W-:Y:S05]  /*3900*/  BSYNC B0 ;  /* 0x0000000000007941 */ /* 0x002fea0003800000 */
.L_x_552:
        /* <DEDUP_REMOVED lines=21> */
.L_x_555:
[----:B------:R-:W-:Y:S05]  /*3a60*/  BSYNC B0 ;  /* 0x0000000000007941 */ /* 0x000fea0003800000 */
.L_x_554:
        /* <DEDUP_REMOVED lines=21> */
.L_x_557:
[----:B------:R-:W-:Y:S05]  /*3bc0*/  BSYNC B0 ;  /* 0x0000000000007941 */ /* 0x000fea0003800000 */
.L_x_556:
        /* <DEDUP_REMOVED lines=21> */
.L_x_559:
[----:B------:R-:W-:Y:S05]  /*3d20*/  BSYNC B0 ;  /* 0x0000000000007941 */ /* 0x000fea0003800000 */
.L_x_558:
        /* <DEDUP_REMOVED lines=29> */
.L_x_561:
[----:B------:R-:W-:Y:S05]  /*3f00*/  BSYNC B0 ;  /* 0x0000000000007941 */ /* 0x000fea0003800000 */
.L_x_560:
        /* <DEDUP_REMOVED lines=20> */
.L_x_563:
[----:B------:R-:W-:Y:S05]  /*4050*/  BSYNC B0 ;  /* 0x0000000000007941 */ /* 0x000fea0003800000 */
.L_x_562:
        /* <DEDUP_REMOVED lines=20> */
.L_x_565:
[----:B------:R-:W-:Y:S05]  /*41a0*/  BSYNC B0 ;  /* 0x0000000000007941 */ /* 0x000fea0003800000 */
.L_x_564:
        /* <DEDUP_REMOVED lines=19> */
.L_x_567:
[----:B------:R-:W-:Y:S05]  /*42e0*/  BSYNC B0 ;  /* 0x0000000000007941 */ /* 0x000fea0003800000 */
.L_x_566:
[----:B------:R-:W-:Y:S01]  /*42f0*/  LEA.HI R0, R20, R19, RZ, 0x4 ;  /* 0x0000001314007211 */ /* 0x000fe200078f20ff */
[----:B------:R-:W0:Y:S01]  /*4300*/  LDGDEPBAR ;  /* 0x00000000000079af */ /* 0x000e220000000000 */
[----:B------:R-:W-:Y:S01]  /*4310*/  IMAD.MOV.U32 R184, RZ, RZ, 0x20 ;  /* 0x00000020ffb87424 */ /* 0x000fe200078e00ff */
[----:B------:R-:W-:Y:S01]  /*4320*/  CS2R R126, SRZ ;  /* 0x00000000007e7805 */ /* 0x000fe2000001ff00 */
[----:B------:R-:W-:Y:S01]  /*4330*/  LOP3.LUT R0, R0, 0xfffffff0, RZ, 0xc0, !PT ;  /* 0xfffffff000007812 */ /* 0x000fe200078ec0ff */
[----:B------:R-:W-:Y:S01]  /*4340*/  IMAD.MOV.U32 R177, RZ, RZ, 0x40 ;  /* 0x00000040ffb17424 */ /* 0x000fe200078e00ff */
[----:B------:R-:W-:Y:S01]  /*4350*/  CS2R R124, SRZ ;  /* 0x00000000007c7805 */ /* 0x000fe2000001ff00 */
[----:B------:R-:W-:Y:S01]  /*4360*/  IMAD.MOV.U32 R252, RZ, RZ, 0x40 ;  /* 0x00000040fffc7424 */ /* 0x000fe200078e00ff */
[----:B------:R-:W-:Y:S01]  /*4370*/  CS2R R130, SRZ ;  /* 0x0000000000827805 */ /* 0x000fe2000001ff00 */
[----:B------:R-:W-:Y:S01]  /*4380*/  IMAD.IADD R0, R19, 0x1, -R0 ;  /* 0x0000000113007824 */ /* 0x000fe200078e0a00 */
[----:B------:R-:W-:Y:S01]  /*4390*/  CS2R R128, SRZ ;  /* 0x0000000000807805 */ /* 0x000fe2000001ff00 */
[----:B------:R-:W-:Y:S01]  /*43a0*/  IMAD.MOV.U32 R194, RZ, RZ, R193 ;  /* 0x000000ffffc27224 */ /* 0x000fe200078e00c1 */
[----:B------:R-:W-:Y:S01]  /*43b0*/  CS2R R122, SRZ ;  /* 0x00000000007a7805 */ /* 0x000fe2000001ff00 */
[----:B------:R-:W-:Y:S01]  /*43c0*/  CS2R R120, SRZ ;  /* 0x0000000000787805 */ /* 0x000fe2000001ff00 */
[----:B-12-4-:R-:W-:Y:S01]  /*43d0*/  SHF.R.S32.HI R2, RZ, 0x1f, R0 ;  /* 0x0000001fff027819 */ /* 0x016fe20000011400 */
        /* <DEDUP_REMOVED lines=17> */
[C---:B------:R-:W-:Y:S01]  /*44f0*/  LOP3.LUT P0, RZ, R0.reuse, 0x2, RZ, 0xc0, !PT ;  /* 0x0000000200ff7812 */ /* 0x040fe2000780c0ff */
[----:B------:R-:W-:Y:S01]  /*4500*/  CS2R R96, SRZ ;  /* 0x0000000000607805 */ /* 0x000fe2000001ff00 */
[----:B------:R-:W-:Y:S01]  /*4510*/  LOP3.LUT P2, RZ, R0, 0x4, RZ, 0xc0, !PT ;  /* 0x0000000400ff7812 */ /* 0x000fe2000784c0ff */
[----:B------:R-:W-:Y:S01]  /*4520*/  CS2R R90, SRZ ;  /* 0x00000000005a7805 */ /* 0x000fe2000001ff00 */
[----:B------:R-:W-:Y:S01]  /*4530*/  IADD3 R0, R186, 0x2000, RZ ;  /* 0x00002000ba007810 */ /* 0x000fe20007ffe0ff */
[----:B------:R-:W-:Y:S01]  /*4540*/  CS2R R88, SRZ ;  /* 0x0000000000587805 */ /* 0x000fe2000001ff00 */
[----:B------:R-:W-:Y:S01]  /*4550*/  SEL R2, R2, R185, !P1 ;  /* 0x000000b902027207 */ /* 0x000fe20004800000 */
[----:B------:R-:W-:Y:S01]  /*4560*/  CS2R R86, SRZ ;  /* 0x0000000000567805 */ /* 0x000fe2000001ff00 */
[----:B------:R-:W-:Y:S01]  /*4570*/  SEL R0, R0, R186, !P1 ;  /* 0x000000ba00007207 */ /* 0x000fe20004800000 */
[----:B------:R-:W-:Y:S01]  /*4580*/  CS2R R84, SRZ ;  /* 0x0000000000547805 */ /* 0x000fe2000001ff00 */
[----:B------:R-:W-:Y:S01]  /*4590*/  CS2R R78, SRZ ;  /* 0x00000000004e7805 */ /* 0x000fe2000001ff00 */
[----:B------:R-:W-:Y:S01]  /*45a0*/  CS2R R76, SRZ ;  /* 0x00000000004c7805 */ /* 0x000fe2000001ff00 */
[----:B------:R-:W-:Y:S01]  /*45b0*/  CS2R R82, SRZ ;  /* 0x0000000000527805 */ /* 0x000fe2000001ff00 */
[----:B------:R-:W-:Y:S01]  /*45c0*/  IMAD.SHL.U32 R176, R0, 0x2, RZ ;  /* 0x0000000200b07824 */ /* 0x000fe200078e00ff */
[----:B------:R-:W-:Y:S01]  /*45d0*/  IADD3 R0, R248, -0x80, RZ ;  /* 0xffffff80f8007810 */ /* 0x000fe20007ffe0ff */
[----:B------:R-:W-:Y:S01]  /*45e0*/  CS2R R80, SRZ ;  /* 0x0000000000507805 */ /* 0x000fe2000001ff00 */
[----:B------:R-:W-:Y:S01]  /*45f0*/  CS2R R74, SRZ ;  /* 0x00000000004a7805 */ /* 0x000fe2000001ff00 */
[----:B------:R-:W-:Y:S01]  /*4600*/  CS2R R72, SRZ ;  /* 0x0000000000487805 */ /* 0x000fe2000001ff00 */
[----:B------:R-:W-:Y:S01]  /*4610*/  CS2R R70, SRZ ;  /* 0x0000000000467805 */ /* 0x000fe2000001ff00 */
[----:B------:R-:W-:Y:S01]  /*4620*/  CS2R R68, SRZ ;  /* 0x0000000000447805 */ /* 0x000fe2000001ff00 */
[----:B------:R-:W-:Y:S01]  /*4630*/  IMAD.SHL.U32 R182, R2, 0x2, RZ ;  /* 0x0000000202b67824 */ /* 0x000fe200078e00ff */
[----:B------:R-:W-:Y:S01]  /*4640*/  SEL R184, R184, 0xffffffe0, !P0 ;  /* 0xffffffe0b8b87807 */ /* 0x000fe20004000000 */
[----:B------:R-:W-:Y:S01]  /*4650*/  IMAD.SHL.U32 R251, R248, 0x4, RZ ;  /* 0x00000004f8fb7824 */ /* 0x000fe200078e00ff */
[----:B------:R-:W-:Y:S01]  /*4660*/  SEL R177, R177, 0xffffffc0, !P2 ;  /* 0xffffffc0b1b17807 */ /* 0x000fe20005000000 */
[----:B------:R-:W-:Y:S01]  /*4670*/  IMAD.SHL.U32 R183, R185, 0x2, RZ ;  /* 0x00000002b9b77824 */ /* 0x000fe200078e00ff */
[----:B------:R-:W-:Y:S01]  /*4680*/  SEL R252, R252, 0xffffffc0, !P2 ;  /* 0xffffffc0fcfc7807 */ /* 0x000fe20005000000 */
[----:B------:R-:W-:Y:S01]  /*4690*/  IMAD.SHL.U32 R249, R0, 0x4, RZ ;  /* 0x0000000400f97824 */ /* 0x000fe200078e00ff */
[----:B------:R-:W-:Y:S01]  /*46a0*/  SHF.L.U64.HI R250, R248, 0x2, R15 ;  /* 0x00000002f8fa7819 */ /* 0x000fe2000001020f */
[----:B------:R-:W-:-:S02]  /*46b0*/  ULDC UR13, c[0x0][0x2e4] ;  /* 0x0000b900000d7ab9 */ /* 0x000fc40000000800 */
.L_x_572:
[----:B------:R-:W0:Y:S01]  /*46c0*/  LDGDEPBAR ;  /* 0x00000000000079af */ /* 0x000e220000000000 */
[----:B------:R-:W-:Y:S01]  /*46d0*/  IADD3 R20, P0, R251, UR17, RZ ;  /* 0x00000011fb147c10 */ /* 0x000fe2000ff1e0ff */
[----:B------:R-:W-:Y:S01]  /*46e0*/  IMAD.IADD R0, R182, 0x1, R184 ;  /* 0x00000001b6007824 */ /* 0x000fe200078e02b8 */
[----:B------:R-:W-:Y:S02]  /*46f0*/  USHF.L.U32 UR12, UR19, 0x7, URZ ;  /* 0x00000007130c7899 */ /* 0x000fe4000800063f */
[----:B------:R-:W-:Y:S02]  /*4700*/  IADD3.X R21, R250, UR16, RZ, P0, !PT ;  /* 0x00000010fa157c10 */ /* 0x000fe400087fe4ff */
[----:B------:R-:W-:Y:S04]  /*4710*/  UIADD3 UR10, UR12, UR9, URZ ;  /* 0x000000090c0a7290 */ /* 0x000fe8000fffe03f */
[----:B------:R-:W-:Y:S04]  /*4720*/  UIADD3 UR8, -UR6, 0x80, UR10 ;  /* 0x0000008006087890 */ /* 0x000fe8000fffe10a */
[----:B------:R-:W-:Y:S02]  /*4730*/  UIADD3 UR11, UR8, -UR45, URZ ;  /* 0x8000002d080b7290 */ /* 0x000fe4000fffe03f */
[----:B------:R-:W-:Y:S04]  /*4740*/  USHF.L.U32 UR8, UR7, 0x7, URZ ;  /* 0x0000000707087899 */ /* 0x000fe8000800063f */
[----:B------:R-:W-:Y:S01]  /*4750*/  UISETP.GE.AND UP0, UPT, UR8, UR11, UPT ;  /* 0x0000000b0800728c */ /* 0x000fe2000bf06270 */
[----:B------:R-:W-:Y:S04]  /*4760*/  DEPBAR.LE SB0, 0x0 ;  /* 0x000080000000791a */ /* 0x000fe80000000000 */
[----:B------:R-:W-:Y:S01]  /*4770*/  BAR.SYNC.DEFER_BLOCKING 0x0 ;  /* 0x0000000000007b1d */ /* 0x000fe20000010000 */
[----:B------:R-:W-:Y:S07]  /*4780*/  PLOP3.LUT P0, PT, PT, PT, UP0, 0x80, 0x0 ;  /* 0x000000000000781c */ /* 0x000fee0003f0f008 */
[----:B------:R-:W-:Y:S01]  /*4790*/  LDSM.16.M88.4 R64, [R182] ;  /* 0x00000000b640783b */ /* 0x000fe20000000200 */
[----:B------:R-:W-:Y:S07]  /*47a0*/  ULDC UR11, c[0x0][0x2e4] ;  /* 0x0000b900000b7ab9 */ /* 0x000fee0000000800 */
[----:B------:R-:W1:Y:S08]  /*47b0*/  LDSM.16.M88.4 R16, [R178+0xc000] ;  /* 0x00c00000b210783b */ /* 0x000e700000000200 */
[----:B------:R-:W2:Y:S08]  /*47c0*/  LDSM.16.M88.4 R60, [R182+0x2000] ;  /* 0x00200000b63c783b */ /* 0x000eb00000000200 */
[----:B------:R-:W4:Y:S08]  /*47d0*/  LDSM.16.M88.4 R32, [R178+0xc800] ;  /* 0x00c80000b220783b */ /* 0x000f300000000200 */
[----:B------:R-:W3:Y:S08]  /*47e0*/  LDSM.16.M88.4 R48, [R178+0xd000] ;  /* 0x00d00000b230783b */ /* 0x000ef00000000200 */
[----:B------:R-:W3:Y:S01]  /*47f0*/  LDSM.16.M88.4 R132, [R178+0xd800] ;  /* 0x00d80000b284783b */ /* 0x000ee20000000200 */
[-C--:B-1----:R-:W-:Y:S07]  /*4800*/  HMMA.16816.F32.BF16 R4, R64, R16.reuse, RZ ;  /* 0x000000104004723c */ /* 0x082fee00000418ff */
[----:B-----5:R4:W5:Y:S04]  /*4810*/  LDG.E R191, [R20.64] ;  /* 0x0000001614bf7981 */ /* 0x020968000c1e1900 */
[----:B------:R4:W5:Y:S01]  /*4820*/  LDG.E R192, [R20.64+0x20] ;  /* 0x0000201614c07981 */ /* 0x000962000c1e1900 */
[C---:B--2---:R-:W-:Y:S03]  /*4830*/  HMMA.16816.F32.BF16 R8, R60.reuse, R16, RZ ;  /* 0x000000103c08723c */ /* 0x044fe600000418ff */
[----:B------:R4:W5:Y:S04]  /*4840*/  LDG.E R190, [R20.64+0x100] ;  /* 0x0001001614be7981 */ /* 0x000968000c1e1900 */
[----:B------:R4:W5:Y:S01]  /*4850*/  LDG.E R187, [R20.64+0x120] ;  /* 0x0001201614bb7981 */ /* 0x000962000c1e1900 */
[-C--:B------:R-:W-:Y:S03]  /*4860*/  HMMA.16816.F32.BF16 R12, R60, R18.reuse, RZ ;  /* 0x000000123c0c723c */ /* 0x080fe600000418ff */
[----:B------:R-:W-:Y:S05]  /*4870*/  LDSM.16.M88.4 R136, [R0] ;  /* 0x000000000088783b */ /* 0x000fea0000000200 */
[C---:B------:R-:W-:Y:S03]  /*4880*/  HMMA.16816.F32.BF16 R16, R64.reuse, R18, RZ ;  /* 0x000000124010723c */ /* 0x040fe600000418ff */
[----:B------:R-:W1:Y:S08]  /*4890*/  LDSM.16.M88.4 R140, [R181+0xc000] ;  /* 0x00c00000b58c783b */ /* 0x000e700000000200 */
[----:B------:R-:W2:Y:S01]  /*48a0*/  LDSM.16.M88.4 R144, [R0+0x2000] ;  /* 0x002000000090783b */ /* 0x000ea20000000200 */
[-C--:B----4-:R-:W-:Y:S07]  /*48b0*/  HMMA.16816.F32.BF16 R20, R64, R32.reuse, RZ ;  /* 0x000000204014723c */ /* 0x090fee00000418ff */
[----:B------:R-:W4:Y:S01]  /*48c0*/  LDSM.16.M88.4 R148, [R181+0xc800] ;  /* 0x00c80000b594783b */ /* 0x000f220000000200 */
[C---:B------:R-:W-:Y:S07]  /*48d0*/  HMMA.16816.F32.BF16 R24, R60.reuse, R32, RZ ;  /* 0x000000203c18723c */ /* 0x040fee00000418ff */
[----:B------:R-:W1:Y:S01]  /*48e0*/  LDSM.16.M88.4 R152, [R181+0xd000] ;  /* 0x00d00000b598783b */ /* 0x000e620000000200 */
[-C--:B------:R-:W-:Y:S07]  /*48f0*/  HMMA.16816.F32.BF16 R28, R60, R34.reuse, RZ ;  /* 0x000000223c1c723c */ /* 0x080fee00000418ff */
[----:B------:R-:W1:Y:S01]  /*4900*/  LDSM.16.M88.4 R156, [R181+0xd800] ;  /* 0x00d80000b59c783b */ /* 0x000e620000000200 */
[C---:B------:R-:W-:Y:S07]  /*4910*/  HMMA.16816.F32.BF16 R32, R64.reuse, R34, RZ ;  /* 0x000000224020723c */ /* 0x040fee00000418ff */
[----:B------:R-:W-:Y:S01]  /*4920*/  LDSM.16.M88.4 R164, [R179+0xc000] ;  /* 0x00c00000b3a4783b */ /* 0x000fe20000000200 */
[-C--:B---3--:R-:W-:Y:S07]  /*4930*/  HMMA.16816.F32.BF16 R36, R64, R48.reuse, RZ ;  /* 0x000000304024723c */ /* 0x088fee00000418ff */
[----:B------:R-:W-:Y:S01]  /*4940*/  LDSM.16.M88.4 R168, [R180+0xc800] ;  /* 0x00c80000b4a8783b */ /* 0x000fe20000000200 */
[C---:B------:R-:W-:Y:S07]  /*4950*/  HMMA.16816.F32.BF16 R40, R60.reuse, R48, RZ ;  /* 0x000000303c28723c */ /* 0x040fee00000418ff */
[----:B------:R-:W-:Y:S01]  /*4960*/  LDSM.16.M88.4 R172, [R180+0xd000] ;  /* 0x00d00000b4ac783b */ /* 0x000fe20000000200 */
[-C--:B------:R-:W-:Y:S08]  /*4970*/  HMMA.16816.F32.BF16 R44, R60, R50.reuse, RZ ;  /* 0x000000323c2c723c */ /* 0x080ff000000418ff */
[C---:B------:R-:W-:Y:S08]  /*4980*/  HMMA.16816.F32.BF16 R48, R64.reuse, R50, RZ ;  /* 0x000000324030723c */ /* 0x040ff000000418ff */
[-C--:B------:R-:W-:Y:S08]  /*4990*/  HMMA.16816.F32.BF16 R52, R64, R132.reuse, RZ ;  /* 0x000000844034723c */ /* 0x080ff000000418ff */
[C---:B------:R-:W-:Y:S07]  /*49a0*/  HMMA.16816.F32.BF16 R56, R60.reuse, R132, RZ ;  /* 0x000000843c38723c */ /* 0x040fee00000418ff */
[--C-:B------:R-:W-:Y:S01]  /*49b0*/  IMAD.IADD R132, R182, 0x1, R177.reuse ;  /* 0x00000001b6847824 */ /* 0x100fe200078e02b1 */
[-C--:B------:R-:W-:Y:S04]  /*49c0*/  HMMA.16816.F32.BF16 R60, R60, R134.reuse, RZ ;  /* 0x000000863c3c723c */ /* 0x080fe800000418ff */
[----:B------:R-:W3:Y:S04]  /*49d0*/  LDSM.16.M88.4 R160, [R132] ;  /* 0x0000000084a0783b */ /* 0x000ee80000000200 */
[----:B------:R-:W-:Y:S04]  /*49e0*/  HMMA.16816.F32.BF16 R64, R64, R134, RZ ;  /* 0x000000864040723c */ /* 0x000fe800000418ff */
[----:B------:R-:W3:Y:S04]  /*49f0*/  LDSM.16.M88.4 R132, [R132+0x2000] ;  /* 0x002000008484783b */ /* 0x000ee80000000200 */
[-C--:B-1----:R-:W-:Y:S08]  /*4a00*/  HMMA.16816.F32.BF16 R4, R136, R140.reuse, R4 ;  /* 0x0000008c8804723c */ /* 0x082ff00000041804 */
[C---:B--2---:R-:W-:Y:S08]  /*4a10*/  HMMA.16816.F32.BF16 R8, R144.reuse, R140, R8 ;  /* 0x0000008c9008723c */ /* 0x044ff00000041808 */
[-C--:B------:R-:W-:Y:S08]  /*4a20*/  HMMA.16816.F32.BF16 R12, R144, R142.reuse, R12 ;  /* 0x0000008e900c723c */ /* 0x080ff0000004180c */
[C---:B------:R-:W-:Y:S01]  /*4a30*/  HMMA.16816.F32.BF16 R16, R136.reuse, R142, R16 ;  /* 0x0000008e8810723c */ /* 0x040fe20000041810 */
[----:B------:R-:W1:Y:S07]  /*4a40*/  LDSM.16.M88.4 R140, [R179+0xc800] ;  /* 0x00c80000b38c783b */ /* 0x000e6e0000000200 */
[-C--:B----4-:R-:W-:Y:S08]  /*4a50*/  HMMA.16816.F32.BF16 R20, R136, R148.reuse, R20 ;  /* 0x000000948814723c */ /* 0x090ff00000041814 */
[C---:B------:R-:W-:Y:S08]  /*4a60*/  HMMA.16816.F32.BF16 R24, R144.reuse, R148, R24 ;  /* 0x000000949018723c */ /* 0x040ff00000041818 */
[-C--:B------:R-:W-:Y:S08]  /*4a70*/  HMMA.16816.F32.BF16 R28, R144, R150.reuse, R28 ;  /* 0x00000096901c723c */ /* 0x080ff0000004181c */
[C---:B------:R-:W-:Y:S08]  /*4a80*/  HMMA.16816.F32.BF16 R32, R136.reuse, R150, R32 ;  /* 0x000000968820723c */ /* 0x040ff00000041820 */
[-C--:B------:R-:W-:Y:S08]  /*4a90*/  HMMA.16816.F32.BF16 R36, R136, R152.reuse, R36 ;  /* 0x000000988824723c */ /* 0x080ff00000041824 */
[C---:B------:R-:W-:Y:S08]  /*4aa0*/  HMMA.16816.F32.BF16 R40, R144.reuse, R152, R40 ;  /* 0x000000989028723c */ /* 0x040ff00000041828 */
[-C--:B------:R-:W-:Y:S08]  /*4ab0*/  HMMA.16816.F32.BF16 R44, R144, R154.reuse, R44 ;  /* 0x0000009a902c723c */ /* 0x080ff0000004182c */
[C---:B------:R-:W-:Y:S01]  /*4ac0*/  HMMA.16816.F32.BF16 R48, R136.reuse, R154, R48 ;  /* 0x0000009a8830723c */ /* 0x040fe20000041830 */
[----:B------:R-:W-:Y:S07]  /*4ad0*/  LDSM.16.M88.4 R152, [R180+0xc000] ;  /* 0x00c00000b498783b */ /* 0x000fee0000000200 */
[-C--:B------:R-:W-:Y:S08]  /*4ae0*/  HMMA.16816.F32.BF16 R52, R136, R156.reuse, R52 ;  /* 0x0000009c8834723c */ /* 0x080ff00000041834 */
[C---:B------:R-:W-:Y:S07]  /*4af0*/  HMMA.16816.F32.BF16 R56, R144.reuse, R156, R56 ;  /* 0x0000009c9038723c */ /* 0x040fee0000041838 */
[----:B------:R-:W-:Y:S01]  /*4b00*/  IMAD.IADD R156, R0, 0x1, R177 ;  /* 0x00000001009c7824 */ /* 0x000fe200078e02b1 */
[-C--:B------:R-:W-:Y:S01]  /*4b10*/  HMMA.16816.F32.BF16 R60, R144, R158.reuse, R60 ;  /* 0x0000009e903c723c */ /* 0x080fe2000004183c */
[----:B------:R-:W2:Y:S07]  /*4b20*/  LDSM.16.M88.4 R144, [R179+0xd000] ;  /* 0x00d00000b390783b */ /* 0x000eae0000000200 */
[----:B------:R-:W-:Y:S01]  /*4b30*/  HMMA.16816.F32.BF16 R64, R136, R158, R64 ;  /* 0x0000009e8840723c */ /* 0x000fe20000041840 */
[----:B------:R-:W4:Y:S07]  /*4b40*/  LDSM.16.M88.4 R136, [R179+0xd800] ;  /* 0x00d80000b388783b */ /* 0x000f2e0000000200 */
[-C--:B---3--:R-:W-:Y:S01]  /*4b50*/  HMMA.16816.F32.BF16 R4, R160, R164.reuse, R4 ;  /* 0x000000a4a004723c */ /* 0x088fe20000041804 */
[----:B------:R-:W3:Y:S07]  /*4b60*/  LDSM.16.M88.4 R148, [R156] ;  /* 0x000000009c94783b */ /* 0x000eee0000000200 */
[C---:B------:R-:W-:Y:S01]  /*4b70*/  HMMA.16816.F32.BF16 R8, R132.reuse, R164, R8 ;  /* 0x000000a48408723c */ /* 0x040fe20000041808 */
[----:B------:R-:W2:Y:S07]  /*4b80*/  LDSM.16.M88.4 R156, [R156+0x2000] ;  /* 0x002000009c9c783b */ /* 0x000eae0000000200 */
[-C--:B------:R-:W-:Y:S08]  /*4b90*/  HMMA.16816.F32.BF16 R12, R132, R166.reuse, R12 ;  /* 0x000000a6840c723c */ /* 0x080ff0000004180c */
[C---:B------:R-:W-:Y:S01]  /*4ba0*/  HMMA.16816.F32.BF16 R16, R160.reuse, R166, R16 ;  /* 0x000000a6a010723c */ /* 0x040fe20000041810 */
[----:B------:R-:W3:Y:S07]  /*4bb0*/  LDSM.16.M88.4 R164, [R180+0xd800] ;  /* 0x00d80000b4a4783b */ /* 0x000eee0000000200 */
[-C--:B-1----:R-:W-:Y:S08]  /*4bc0*/  HMMA.16816.F32.BF16 R20, R160, R140.reuse, R20 ;  /* 0x0000008ca014723c */ /* 0x082ff00000041814 */
[C---:B------:R-:W-:Y:S08]  /*4bd0*/  HMMA.16816.F32.BF16 R24, R132.reuse, R140, R24 ;  /* 0x0000008c8418723c */ /* 0x040ff00000041818 */
[-C--:B------:R-:W-:Y:S08]  /*4be0*/  HMMA.16816.F32.BF16 R28, R132, R142.reuse, R28 ;  /* 0x0000008e841c723c */ /* 0x080ff0000004181c */
[C---:B------:R-:W-:Y:S08]  /*4bf0*/  HMMA.16816.F32.BF16 R32, R160.reuse, R142, R32 ;  /* 0x0000008ea020723c */ /* 0x040ff00000041820 */
[-C--:B--2---:R-:W-:Y:S08]  /*4c00*/  HMMA.16816.F32.BF16 R36, R160, R144.reuse, R36 ;  /* 0x00000090a024723c */ /* 0x084ff00000041824 */
[C---:B------:R-:W-:Y:S08]  /*4c10*/  HMMA.16816.F32.BF16 R40, R132.reuse, R144, R40 ;  /* 0x000000908428723c */ /* 0x040ff00000041828 */
[-C--:B------:R-:W-:Y:S08]  /*4c20*/  HMMA.16816.F32.BF16 R44, R132, R146.reuse, R44 ;  /* 0x00000092842c723c */ /* 0x080ff0000004182c */
[C---:B------:R-:W-:Y:S08]  /*4c30*/  HMMA.16816.F32.BF16 R48, R160.reuse, R146, R48 ;  /* 0x00000092a030723c */ /* 0x040ff00000041830 */
[-C--:B----4-:R-:W-:Y:S08]  /*4c40*/  HMMA.16816.F32.BF16 R52, R160, R136.reuse, R52 ;  /* 0x00000088a034723c */ /* 0x090ff00000041834 */
[C---:B------:R-:W-:Y:S08]  /*4c50*/  HMMA.16816.F32.BF16 R56, R132.reuse, R136, R56 ;  /* 0x000000888438723c */ /* 0x040ff00000041838 */
[-C--:B------:R-:W-:Y:S08]  /*4c60*/  HMMA.16816.F32.BF16 R60, R132, R138.reuse, R60 ;  /* 0x0000008a843c723c */ /* 0x080ff0000004183c */
[----:B------:R-:W-:Y:S08]  /*4c70*/  HMMA.16816.F32.BF16 R64, R160, R138, R64 ;  /* 0x0000008aa040723c */ /* 0x000ff00000041840 */
[-C--:B---3--:R-:W-:Y:S08]  /*4c80*/  HMMA.16816.F32.BF16 R4, R148, R152.reuse, R4 ;  /* 0x000000989404723c */ /* 0x088ff00000041804 */
[C---:B------:R-:W-:Y:S08]  /*4c90*/  HMMA.16816.F32.BF16 R8, R156.reuse, R152, R8 ;  /* 0x000000989c08723c */ /* 0x040ff00000041808 */
[-C--:B------:R-:W-:Y:S08]  /*4ca0*/  HMMA.16816.F32.BF16 R12, R156, R154.reuse, R12 ;  /* 0x0000009a9c0c723c */ /* 0x080ff0000004180c */
        /* <DEDUP_REMOVED lines=12> */
[----:B------:R-:W-:Y:S01]  /*4d70*/  HMMA.16816.F32.BF16 R64, R148, R166, R64 ;  /* 0x000000a69440723c */ /* 0x000fe20000041840 */
[----:B------:R-:W-:-:S07]  /*4d80*/  @!P0 BRA `(.L_x_568) ;  /* 0x000000a000008947 */ /* 0x000fce0003800000 */
[----:B------:R-:W-:Y:S02]  /*4d90*/  UIADD3 UR12, UR12, 0x80, URZ ;  /* 0x000000800c0c7890 */ /* 0x000fe4000fffe03f */
[----:B------:R-:W-:Y:S02]  /*4da0*/  UIADD3 UR11, UR13, UR10, -UR6 ;  /* 0x0000000a0d0b7290 */ /* 0x000fe4000fffe806 */
[----:B------:R-:W-:Y:S02]  /*4db0*/  UIADD3 UR10, UR8, 0x80, URZ ;  /* 0x00000080080a7890 */ /* 0x000fe4000fffe03f */
[----:B------:R-:W-:Y:S02]  /*4dc0*/  IMAD.U32 R0, RZ, RZ, UR12 ;  /* 0x0000000cff007e24 */ /* 0x000fe4000f8e00ff */
[----:B------:R-:W-:Y:S03]  /*4dd0*/  UISETP.GE.AND UP0, UPT, UR10, UR11, UPT ;  /* 0x0000000b0a00728c */ /* 0x000fe6000bf06270 */
[----:B------:R-:W-:Y:S01]  /*4de0*/  ISETP.LT.AND P0, PT, R0, UR6, PT ;  /* 0x0000000600007c0c */ /* 0x000fe2000bf01270 */
[----:B------:R-:W-:Y:S02]  /*4df0*/  UMOV UR11, UR13 ;  /* 0x0000000d000b7c82 */ /* 0x000fe40008000000 */
[----:B------:R-:W-:Y:S11]  /*4e00*/  PLOP3.LUT P1, PT, PT, PT, UP0, 0x80, 0x0 ;  /* 0x000000000000781c */ /* 0x000ff60003f2f008 */
[----:B------:R-:W-:Y:S02]  /*4e10*/  @!UPT UIADD3 URZ, URZ, URZ, URZ ;  /* 0x0000003f3f3ff290 */ /* 0x000fe4000fffe03f */
[----:B------:R-:W-:-:S05]  /*4e20*/  @!P1 BRA P0, `(.L_x_569) ;  /* 0x00000ea000009947 */ /* 0x000fca0000000000 */
.L_x_568:
[----:B------:R-:W-:Y:S01]  /*4e30*/  IADD3 R149, R248, UR8, RZ ;  /* 0x00000008f8957c10 */ /* 0x000fe2000fffe0ff */
[----:B------:R-:W2:Y:S01]  /*4e40*/  LDL R132, [R1+0x4] ;  /* 0x0000040001847983 */ /* 0x000ea20000100800 */
[----:B------:R-:W-:Y:S01]  /*4e50*/  UIADD3 UR10, -UR11, UR6, -UR9 ;  /* 0x000000060b0a7290 */ /* 0x000fe2000fffe909 */
[----:B------:R-:W-:Y:S01]  /*4e60*/  IMAD.U32 R0, RZ, RZ, UR19 ;  /* 0x00000013ff007e24 */ /* 0x000fe2000f8e00ff */
[----:B------:R-:W-:Y:S02]  /*4e70*/  UIADD3 UR8, UR6, 0x1, -UR9 ;  /* 0x0000000106087890 */ /* 0x000fe4000fffe809 */
[----:B------:R-:W-:Y:S02]  /*4e80*/  UMOV UR13, UR11 ;  /* 0x0000000b000d7c82 */ /* 0x000fe40008000000 */
[C---:B------:R-:W-:Y:S01]  /*4e90*/  IADD3 R2, R149.reuse, UR10, RZ ;  /* 0x0000000a95027c10 */ /* 0x040fe2000fffe0ff */
[----:B------:R-:W-:Y:S03]  /*4ea0*/  UIADD3 UR8, UR8, UR44, URZ ;  /* 0x0000002c08087290 */ /* 0x000fe6000fffe03f */
[----:B------:R-:W-:Y:S03]  /*4eb0*/  IMNMX R2, RZ, R2, !PT ;  /* 0x00000002ff027217 */ /* 0x000fe60007800200 */
[----:B------:R-:W-:Y:S04]  /*4ec0*/  IADD3 R133, R149, UR8, RZ ;  /* 0x0000000895857c10 */ /* 0x000fe8000fffe0ff */
[----:B------:R-:W-:Y:S01]  /*4ed0*/  IMNMX R133, R133, UR6, PT ;  /* 0x0000000685857c17 */ /* 0x000fe2000b800200 */
[----:B--2---:R-:W-:Y:S01]  /*4ee0*/  IMAD R0, R0, 0x80, R132 ;  /* 0x0000008000007824 */ /* 0x004fe200078e0284 */
[----:B------:R-:W-:Y:S04]  /*4ef0*/  IADD3 R132, R149, 0x8, RZ ;  /* 0x0000000895847810 */ /* 0x000fe80007ffe0ff */
[C---:B------:R-:W-:Y:S02]  /*4f00*/  IADD3 R148, R0.reuse, 0x1, RZ ;  /* 0x0000000100947810 */ /* 0x040fe40007ffe0ff */
[C---:B------:R-:W-:Y:S02]  /*4f10*/  IADD3 R147, R0.reuse, 0x8, RZ ;  /* 0x0000000800937810 */ /* 0x040fe40007ffe0ff */
[C---:B------:R-:W-:Y:S02]  /*4f20*/  IADD3 R146, R0.reuse, 0x9, RZ ;  /* 0x0000000900927810 */ /* 0x040fe40007ffe0ff */
[-C--:B------:R-:W-:Y:S02]  /*4f30*/  ISETP.GE.AND P0, PT, R0, R2.reuse, PT ;  /* 0x000000020000720c */ /* 0x080fe40003f06270 */
[-C--:B------:R-:W-:Y:S02]  /*4f40*/  ISETP.GE.AND P6, PT, R148, R2.reuse, PT ;  /* 0x000000029400720c */ /* 0x080fe40003fc6270 */
[C---:B------:R-:W-:Y:S02]  /*4f50*/  IADD3 R145, R0.reuse, 0x10, RZ ;  /* 0x0000001000917810 */ /* 0x040fe40007ffe0ff */
[C---:B------:R-:W-:Y:S02]  /*4f60*/  IADD3 R144, R0.reuse, 0x11, RZ ;  /* 0x0000001100907810 */ /* 0x040fe40007ffe0ff */
[C---:B------:R-:W-:Y:S02]  /*4f70*/  IADD3 R143, R0.reuse, 0x18, RZ ;  /* 0x00000018008f7810 */ /* 0x040fe40007ffe0ff */
[C---:B------:R-:W-:Y:S02]  /*4f80*/  IADD3 R142, R0.reuse, 0x19, RZ ;  /* 0x00000019008e7810 */ /* 0x040fe40007ffe0ff */
[----:B------:R-:W-:Y:S02]  /*4f90*/  IADD3 R141, R0, 0x20, RZ ;  /* 0x00000020008d7810 */ /* 0x000fe40007ffe0ff */
[-C--:B------:R-:W-:Y:S02]  /*4fa0*/  ISETP.GE.AND P5, PT, R147, R2.reuse, PT ;  /* 0x000000029300720c */ /* 0x080fe40003fa6270 */
[-C--:B------:R-:W-:Y:S02]  /*4fb0*/  ISETP.GE.AND P4, PT, R146, R2.reuse, PT ;  /* 0x000000029200720c */ /* 0x080fe40003f86270 */
[-C--:B------:R-:W-:Y:S02]  /*4fc0*/  ISETP.GE.OR P0, PT, R0, R133.reuse, !P0 ;  /* 0x000000850000720c */ /* 0x080fe40004706670 */
[-C--:B------:R-:W-:Y:S02]  /*4fd0*/  ISETP.GE.OR P6, PT, R148, R133.reuse, !P6 ;  /* 0x000000859400720c */ /* 0x080fe400077c6670 */
[C---:B------:R-:W-:Y:S02]  /*4fe0*/  IADD3 R140, R0.reuse, 0x21, RZ ;  /* 0x00000021008c7810 */ /* 0x040fe40007ffe0ff */
[----:B------:R-:W-:Y:S02]  /*4ff0*/  IADD3 R139, R0, 0x28, RZ ;  /* 0x00000028008b7810 */ /* 0x000fe40007ffe0ff */
[-C--:B------:R-:W-:Y:S02]  /*5000*/  ISETP.GE.AND P3, PT, R145, R2.reuse, PT ;  /* 0x000000029100720c */ /* 0x080fe40003f66270 */
[-C--:B------:R-:W-:Y:S02]  /*5010*/  ISETP.GE.AND P2, PT, R144, R2.reuse, PT ;  /* 0x000000029000720c */ /* 0x080fe40003f46270 */
[-C--:B------:R-:W-:Y:S02]  /*5020*/  ISETP.GE.AND P1, PT, R143, R2.reuse, PT ;  /* 0x000000028f00720c */ /* 0x080fe40003f26270 */
[----:B------:R-:W-:Y:S02]  /*5030*/  FSEL R4, R4, -INF , !P0 ;  /* 0xff80000004047808 */ /* 0x000fe40004000000 */
[-C--:B------:R-:W-:Y:S02]  /*5040*/  ISETP.GE.AND P0, PT, R142, R2.reuse, PT ;  /* 0x000000028e00720c */ /* 0x080fe40003f06270 */
[-C--:B------:R-:W-:Y:S02]  /*5050*/  ISETP.GE.OR P5, PT, R147, R133.reuse, !P5 ;  /* 0x000000859300720c */ /* 0x080fe40006fa6670 */
[----:B------:R-:W-:Y:S02]  /*5060*/  FSEL R5, R5, -INF , !P6 ;  /* 0xff80000005057808 */ /* 0x000fe40007000000 */
[-C--:B------:R-:W-:Y:S02]  /*5070*/  ISETP.GE.AND P6, PT, R141, R2.reuse, PT ;  /* 0x000000028d00720c */ /* 0x080fe40003fc6270 */
[-C--:B------:R-:W-:Y:S02]  /*5080*/  ISETP.GE.OR P4, PT, R146, R133.reuse, !P4 ;  /* 0x000000859200720c */ /* 0x080fe40006786670 */
[C---:B------:R-:W-:Y:S02]  /*5090*/  IADD3 R138, R0.reuse, 0x29, RZ ;  /* 0x00000029008a7810 */ /* 0x040fe40007ffe0ff */
[C---:B------:R-:W-:Y:S02]  /*50a0*/  IADD3 R137, R0.reuse, 0x30, RZ ;  /* 0x0000003000897810 */ /* 0x040fe40007ffe0ff */
[C---:B------:R-:W-:Y:S02]  /*50b0*/  IADD3 R136, R0.reuse, 0x31, RZ ;  /* 0x0000003100887810 */ /* 0x040fe40007ffe0ff */
[C---:B------:R-:W-:Y:S02]  /*50c0*/  IADD3 R135, R0.reuse, 0x38, RZ ;  /* 0x0000003800877810 */ /* 0x040fe40007ffe0ff */
[----:B------:R-:W-:Y:S02]  /*50d0*/  IADD3 R134, R0, 0x39, RZ ;  /* 0x0000003900867810 */ /* 0x000fe40007ffe0ff */
[----:B------:R-:W-:Y:S02]  /*50e0*/  IADD3 R150, R132, UR10, RZ ;  /* 0x0000000a84967c10 */ /* 0x000fe4000fffe0ff */
[----:B------:R-:W-:Y:S02]  /*50f0*/  FSEL R16, R16, -INF , !P5 ;  /* 0xff80000010107808 */ /* 0x000fe40006800000 */
[-C--:B------:R-:W-:Y:S02]  /*5100*/  ISETP.GE.AND P5, PT, R140, R2.reuse, PT ;  /* 0x000000028c00720c */ /* 0x080fe40003fa6270 */
[-C--:B------:R-:W-:Y:S02]  /*5110*/  ISETP.GE.OR P3, PT, R145, R133.reuse, !P3 ;  /* 0x000000859100720c */ /* 0x080fe40005f66670 */
[----:B------:R-:W-:Y:S02]  /*5120*/  FSEL R17, R17, -INF , !P4 ;  /* 0xff80000011117808 */ /* 0x000fe40006000000 */
[-C--:B------:R-:W-:Y:S02]  /*5130*/  ISETP.GE.AND P4, PT, R139, R2.reuse, PT ;  /* 0x000000028b00720c */ /* 0x080fe40003f86270 */
[-C--:B------:R-:W-:Y:S02]  /*5140*/  ISETP.GE.OR P2, PT, R144, R133.reuse, !P2 ;  /* 0x000000859000720c */ /* 0x080fe40005746670 */
[-C--:B------:R-:W-:Y:S02]  /*5150*/  ISETP.GE.OR P1, PT, R143, R133.reuse, !P1 ;  /* 0x000000858f00720c */ /* 0x080fe40004f26670 */
        /* <DEDUP_REMOVED lines=12> */
[----:B------:R-:W-:Y:S02]  /*5220*/  IADD3 R2, R132, UR8, RZ ;  /* 0x0000000884027c10 */ /* 0x000fe4000fffe0ff */
[----:B------:R-:W-:Y:S02]  /*5230*/  IMNMX R132, RZ, R150, !PT ;  /* 0x00000096ff847217 */ /* 0x000fe40007800200 */
[-C--:B------:R-:W-:Y:S02]  /*5240*/  ISETP.GE.OR P5, PT, R140, R133.reuse, !P5 ;  /* 0x000000858c00720c */ /* 0x080fe40006fa6670 */
[-C--:B------:R-:W-:Y:S02]  /*5250*/  ISETP.GE.OR P4, PT, R139, R133.reuse, !P4 ;  /* 0x000000858b00720c */ /* 0x080fe40006786670 */
[----:B------:R-:W-:Y:S02]  /*5260*/  IMNMX R2, R2, UR6, PT ;  /* 0x0000000602027c17 */ /* 0x000fe4000b800200 */
        /* <DEDUP_REMOVED lines=46> */
[----:B------:R-:W-:Y:S02]  /*5550*/  IADD3 R132, R149, 0x40, RZ ;  /* 0x0000004095847810 */ /* 0x000fe40007ffe0ff */
[-C--:B------:R-:W-:Y:S02]  /*5560*/  ISETP.GE.OR P3, PT, R140, R2.reuse, !P3 ;  /* 0x000000028c00720c */ /* 0x080fe40005f66670 */
[-C--:B------:R-:W-:Y:S02]  /*5570*/  ISETP.GE.OR P2, PT, R139, R2.reuse, !P2 ;  /* 0x000000028b00720c */ /* 0x080fe40005746670 */
[-C--:B------:R-:W-:Y:S02]  /*5580*/  ISETP.GE.OR P1, PT, R138, R2.reuse, !P1 ;  /* 0x000000028a00720c */ /* 0x080fe40004f26670 */
[-C--:B------:R-:W-:Y:S02]  /*5590*/  ISETP.GE.OR P0, PT, R137, R2.reuse, !P0 ;  /* 0x000000028900720c */ /* 0x080fe40004706670 */
[-C--:B------:R-:W-:Y:S02]  /*55a0*/  ISETP.GE.OR P6, PT, R136, R2.reuse, !P6 ;  /* 0x000000028800720c */ /* 0x080fe400077c6670 */
[-C--:B------:R-:W-:Y:S02]  /*55b0*/  ISETP.GE.OR P5, PT, R135, R2.reuse, !P5 ;  /* 0x000000028700720c */ /* 0x080fe40006fa6670 */
[----:B------:R-:W-:Y:S02]  /*55c0*/  ISETP.GE.OR P4, PT, R134, R2, !P4 ;  /* 0x000000028600720c */ /* 0x000fe40006786670 */
[C---:B------:R-:W-:Y:S02]  /*55d0*/  IADD3 R2, R132.reuse, UR10, RZ ;  /* 0x0000000a84027c10 */ /* 0x040fe4000fffe0ff */
[----:B------:R-:W-:Y:S02]  /*55e0*/  IADD3 R133, R132, UR8, RZ ;  /* 0x0000000884857c10 */ /* 0x000fe4000fffe0ff */
[----:B------:R-:W-:Y:S02]  /*55f0*/  IMNMX R2, RZ, R2, !PT ;  /* 0x00000002ff027217 */ /* 0x000fe40007800200 */
[----:B------:R-:W-:Y:S02]  /*5600*/  IMNMX R133, R133, UR6, PT ;  /* 0x0000000685857c17 */ /* 0x000fe4000b800200 */
        /* <DEDUP_REMOVED lines=8> */
[----:B------:R-:W-:Y:S02]  /*5690*/  IADD3 R149, R149, 0x48, RZ ;  /* 0x0000004895957810 */ /* 0x000fe40007ffe0ff */
[-C--:B------:R-:W-:Y:S02]  /*56a0*/  ISETP.GE.OR P3, PT, R0, R133.reuse, !P3 ;  /* 0x000000850000720c */ /* 0x080fe40005f66670 */
[-C--:B------:R-:W-:Y:S02]  /*56b0*/  ISETP.GE.OR P2, PT, R148, R133.reuse, !P2 ;  /* 0x000000859400720c */ /* 0x080fe40005746670 */
[-C--:B------:R-:W-:Y:S02]  /*56c0*/  ISETP.GE.OR P1, PT, R147, R133.reuse, !P1 ;  /* 0x000000859300720c */ /* 0x080fe40004f26670 */
[-C--:B------:R-:W-:Y:S02]  /*56d0*/  ISETP.GE.OR P0, PT, R146, R133.reuse, !P0 ;  /* 0x000000859200720c */ /* 0x080fe40004706670 */
[----:B------:R-:W-:Y:S02]  /*56e0*/  IADD3 R132, R149, UR10, RZ ;  /* 0x0000000a95847c10 */ /* 0x000fe4000fffe0ff */
        /* <DEDUP_REMOVED lines=18> */
[-C--:B------:R-:W-:Y:S02]  /*5810*/  ISETP.GE.OR P4, PT, R143, R133.reuse, !P4 ;  /* 0x000000858f00720c */ /* 0x080fe40006786670 */
        /* <DEDUP_REMOVED lines=74> */
[----:B------:R-:W-:Y:S02]  /*5cc0*/  FSEL R63, R63, -INF , !P0 ;  /* 0xff8000003f3f7808 */ /* 0x000fe40004000000 */
.L_x_569:
[C---:B------:R-:W-:Y:S01]  /*5cd0*/  FMUL.FTZ R132, R245.reuse, 1.4426950216293334961 ;  /* 0x3fb8aa3bf5847820 */ /* 0x040fe20000410000 */
[----:B------:R-:W-:Y:S01]  /*5ce0*/  FSETP.NEU.FTZ.AND P0, PT, R245, -INF , PT ;  /* 0xff800000f500780b */ /* 0x000fe20003f1d000 */
[----:B------:R-:W-:Y:S01]  /*5cf0*/  FMUL.FTZ R2, R243, 1.4426950216293334961 ;  /* 0x3fb8aa3bf3027820 */ /* 0x000fe20000410000 */
[----:B------:R-:W-:Y:S01]  /*5d00*/  MOV R247, c[0x0][0x22c] ;  /* 0x00008b0000f77a02 */ /* 0x000fe20000000f00 */
[----:B------:R-:W-:Y:S01]  /*5d10*/  FMUL.FTZ R0, R244, 1.4426950216293334961 ;  /* 0x3fb8aa3bf4007820 */ /* 0x000fe20000410000 */
[----:B------:R-:W-:Y:S01]  /*5d20*/  FSEL R132, R132, RZ, P0 ;  /* 0x000000ff84847208 */ /* 0x000fe20000000000 */
[----:B------:R-:W-:Y:S01]  /*5d30*/  UISETP.GT.AND UP3, UPT, UR7, UR18, UPT ;  /* 0x000000120700728c */ /* 0x000fe2000bf64270 */
[----:B------:R-:W-:Y:S01]  /*5d40*/  FSETP.NEU.FTZ.AND P0, PT, R246, -INF , PT ;  /* 0xff800000f600780b */ /* 0x000fe20003f1d000 */
[----:B------:R-:W-:Y:S02]  /*5d50*/  IMAD R247, R247, c[0x0][0x1c0], RZ ;  /* 0x00007000f7f77a24 */ /* 0x000fe400078e02ff */
[--C-:B------:R-:W-:Y:S02]  /*5d60*/  FFMA.FTZ R4, R4, c[0x0][0x23c], -R132.reuse ;  /* 0x00008f0004047a23 */ /* 0x100fe40000010884 */
        /* <DEDUP_REMOVED lines=16> */
[----:B-1----:R-:W-:Y:S02]  /*5e70*/  FMUL.FTZ R4, R246, 1.4426950216293334961 ;  /* 0x3fb8aa3bf6047820 */ /* 0x002fe40000410000 */
[--C-:B------:R-:W-:Y:S02]  /*5e80*/  FFMA.FTZ R53, R53, c[0x0][0x23c], -R132.reuse ;  /* 0x00008f0035357a23 */ /* 0x100fe40000010884 */
[----:B------:R-:W-:Y:S01]  /*5e90*/  FFMA.FTZ R132, R65, c[0x0][0x23c], -R132 ;  /* 0x00008f0041847a23 */ /* 0x000fe20000010884 */
[----:B------:R-:W-:Y:S01]  /*5ea0*/  MUFU.EX2 R153, R17 ;  /* 0x0000001100997308 */ /* 0x000fe20000000800 */
[----:B------:R-:W-:Y:S02]  /*5eb0*/  FSEL R4, R4, RZ, P0 ;  /* 0x000000ff04047208 */ /* 0x000fe40000000000 */
[----:B------:R-:W-:Y:S03]  /*5ec0*/  FSETP.NEU.FTZ.AND P0, PT, R243, -INF , PT ;  /* 0xff800000f300780b */ /* 0x000fe60003f1d000 */
[--C-:B------:R-:W-:Y:S01]  /*5ed0*/  FFMA.FTZ R6, R6, c[0x0][0x23c], -R4.reuse ;  /* 0x00008f0006067a23 */ /* 0x100fe20000010804 */
[----:B------:R-:W-:Y:S01]  /*5ee0*/  FSEL R2, R2, RZ, P0 ;  /* 0x000000ff02027208 */ /* 0x000fe20000000000 */
[--C-:B------:R-:W-:Y:S01]  /*5ef0*/  FFMA.FTZ R18, R18, c[0x0][0x23c], -R4.reuse ;  /* 0x00008f0012127a23 */ /* 0x100fe20000010804 */
[----:B------:R-:W-:Y:S01]  /*5f00*/  FSETP.NEU.FTZ.AND P0, PT, R244, -INF , PT ;  /* 0xff800000f400780b */ /* 0x000fe20003f1d000 */
[----:B------:R2:W-:Y:S01]  /*5f10*/  MUFU.EX2 R164, R6 ;  /* 0x0000000600a47308 */ /* 0x0005e20000000800 */
[--C-:B------:R-:W-:Y:S02]  /*5f20*/  FFMA.FTZ R7, R7, c[0x0][0x23c], -R4.reuse ;  /* 0x00008f0007077a23 */ /* 0x100fe40000010804 */
[--C-:B------:R-:W-:Y:S01]  /*5f30*/  FFMA.FTZ R19, R19, c[0x0][0x23c], -R4.reuse ;  /* 0x00008f0013137a23 */ /* 0x100fe20000010804 */
[----:B------:R-:W-:Y:S01]  /*5f40*/  FSEL R0, R0, RZ, P0 ;  /* 0x000000ff00007208 */ /* 0x000fe20000000000 */
[--C-:B------:R-:W-:Y:S02]  /*5f50*/  FFMA.FTZ R34, R34, c[0x0][0x23c], -R4.reuse ;  /* 0x00008f0022227a23 */ /* 0x100fe40000010804 */
[--C-:B------:R-:W-:Y:S02]  /*5f60*/  FFMA.FTZ R35, R35, c[0x0][0x23c], -R4.reuse ;  /* 0x00008f0023237a23 */ /* 0x100fe40000010804 */
[--C-:B------:R-:W-:Y:S01]  /*5f70*/  FFMA.FTZ R50, R50, c[0x0][0x23c], -R4.reuse ;  /* 0x00008f0032327a23 */ /* 0x100fe20000010804 */
[----:B------:R-:W1:Y:S01]  /*5f80*/  MUFU.EX2 R163, R7 ;  /* 0x0000000700a37308 */ /* 0x000e620000000800 */
        /* <DEDUP_REMOVED lines=8> */
[--C-:B------:R-:W-:Y:S02]  /*6010*/  FFMA.FTZ R55, R55, c[0x0][0x23c], -R4.reuse ;  /* 0x00008f0037377a23 */ /* 0x100fe40000010804 */
[----:B------:R-:W-:Y:S02]  /*6020*/  FFMA.FTZ R4, R67, c[0x0][0x23c], -R4 ;  /* 0x00008f0043047a23 */ /* 0x000fe40000010804 */
[----:B------:R-:W-:Y:S01]  /*6030*/  FFMA.FTZ R60, R60, c[0x0][0x23c], -R2 ;  /* 0x00008f003c3c7a23 */ /* 0x000fe20000010802 */
[----:B------:R-:W-:Y:S01]  /*6040*/  MUFU.EX2 R151, R19 ;  /* 0x0000001300977308 */ /* 0x000fe20000000800 */
[----:B------:R-:W-:Y:S02]  /*6050*/  FFMA.FTZ R62, R62, c[0x0][0x23c], -R0 ;  /* 0x00008f003e3e7a23 */ /* 0x000fe40000010800 */
[--C-:B------:R-:W-:Y:S02]  /*6060*/  FFMA.FTZ R8, R8, c[0x0][0x23c], -R2.reuse ;  /* 0x00008f0008087a23 */ /* 0x100fe40000010802 */
[----:B------:R-:W-:Y:S02]  /*6070*/  FFMA.FTZ R9, R9, c[0x0][0x23c], -R2 ;  /* 0x00008f0009097a23 */ /* 0x000fe40000010802 */
[--C-:B------:R-:W-:Y:S02]  /*6080*/  FFMA.FTZ R10, R10, c[0x0][0x23c], -R0.reuse ;  /* 0x00008f000a0a7a23 */ /* 0x100fe40000010800 */
[--C-:B------:R-:W-:Y:S01]  /*6090*/  FFMA.FTZ R11, R11, c[0x0][0x23c], -R0.reuse ;  /* 0x00008f000b0b7a23 */ /* 0x100fe20000010800 */
[----:B------:R3:W-:Y:S01]  /*60a0*/  MUFU.EX2 R235, R4 ;  /* 0x0000000400eb7308 */ /* 0x0007e20000000800 */
[--C-:B------:R-:W-:Y:S02]  /*60b0*/  FFMA.FTZ R14, R14, c[0x0][0x23c], -R0.reuse ;  /* 0x00008f000e0e7a23 */ /* 0x100fe40000010800 */
[----:B------:R-:W-:Y:S02]  /*60c0*/  FFMA.FTZ R15, R15, c[0x0][0x23c], -R0 ;  /* 0x00008f000f0f7a23 */ /* 0x000fe40000010800 */
[--C-:B------:R-:W-:Y:S02]  /*60d0*/  FFMA.FTZ R12, R12, c[0x0][0x23c], -R2.reuse ;  /* 0x00008f000c0c7a23 */ /* 0x100fe40000010802 */
[--C-:B------:R-:W-:Y:S02]  /*60e0*/  FFMA.FTZ R13, R13, c[0x0][0x23c], -R2.reuse ;  /* 0x00008f000d0d7a23 */ /* 0x100fe40000010802 */
[--C-:B------:R-:W-:Y:S01]  /*60f0*/  FFMA.FTZ R24, R24, c[0x0][0x23c], -R2.reuse ;  /* 0x00008f0018187a23 */ /* 0x100fe20000010802 */
[----:B------:R-:W-:Y:S01]  /*6100*/  MUFU.EX2 R162, R8 ;  /* 0x0000000800a27308 */ /* 0x000fe20000000800 */
[--C-:B------:R-:W-:Y:S02]  /*6110*/  FFMA.FTZ R25, R25, c[0x0][0x23c], -R2.reuse ;  /* 0x00008f0019197a23 */ /* 0x100fe40000010802 */
[--C-:B------:R-:W-:Y:S02]  /*6120*/  FFMA.FTZ R28, R28, c[0x0][0x23c], -R2.reuse ;  /* 0x00008f001c1c7a23 */ /* 0x100fe40000010802 */
[--C-:B------:R-:W-:Y:S02]  /*6130*/  FFMA.FTZ R29, R29, c[0x0][0x23c], -R2.reuse ;  /* 0x00008f001d1d7a23 */ /* 0x100fe40000010802 */
[--C-:B------:R-:W-:Y:S02]  /*6140*/  FFMA.FTZ R40, R40, c[0x0][0x23c], -R2.reuse ;  /* 0x00008f0028287a23 */ /* 0x100fe40000010802 */
[--C-:B------:R-:W-:Y:S01]  /*6150*/  FFMA.FTZ R41, R41, c[0x0][0x23c], -R2.reuse ;  /* 0x00008f0029297a23 */ /* 0x100fe20000010802 */
[----:B------:R-:W4:Y:S01]  /*6160*/  MUFU.EX2 R161, R9 ;  /* 0x0000000900a17308 */ /* 0x000f220000000800 */
[--C-:B------:R-:W-:Y:S02]  /*6170*/  FFMA.FTZ R44, R44, c[0x0][0x23c], -R2.reuse ;  /* 0x00008f002c2c7a23 */ /* 0x100fe40000010802 */
[--C-:B------:R-:W-:Y:S02]  /*6180*/  FFMA.FTZ R45, R45, c[0x0][0x23c], -R2.reuse ;  /* 0x00008f002d2d7a23 */ /* 0x100fe40000010802 */
[--C-:B------:R-:W-:Y:S02]  /*6190*/  FFMA.FTZ R56, R56, c[0x0][0x23c], -R2.reuse ;  /* 0x00008f0038387a23 */ /* 0x100fe40000010802 */
[--C-:B------:R-:W-:Y:S02]  /*61a0*/  FFMA.FTZ R57, R57, c[0x0][0x23c], -R2.reuse ;  /* 0x00008f0039397a23 */ /* 0x100fe40000010802 */
[----:B------:R-:W-:Y:S01]  /*61b0*/  FFMA.FTZ R2, R61, c[0x0][0x23c], -R2 ;  /* 0x00008f003d027a23 */ /* 0x000fe20000010802 */
[----:B------:R-:W-:Y:S01]  /*61c0*/  MUFU.EX2 R160, R10 ;  /* 0x0000000a00a07308 */ /* 0x000fe20000000800 */
[--C-:B------:R-:W-:Y:S02]  /*61d0*/  FFMA.FTZ R26, R26, c[0x0][0x23c], -R0.reuse ;  /* 0x00008f001a1a7a23 */ /* 0x100fe40000010800 */
[--C-:B------:R-:W-:Y:S02]  /*61e0*/  FFMA.FTZ R27, R27, c[0x0][0x23c], -R0.reuse ;  /* 0x00008f001b1b7a23 */ /* 0x100fe40000010800 */
        /* <DEDUP_REMOVED lines=10> */
[----:B------:R-:W-:Y:S09]  /*6290*/  FFMA.FTZ R0, R63, c[0x0][0x23c], -R0 ;  /* 0x00008f003f007a23 */ /* 0x000ff20000010800 */
[----:B------:R-:W-:Y:S10]  /*62a0*/  MUFU.EX2 R155, R15 ;  /* 0x0000000f009b7308 */ /* 0x000ff40000000800 */
        /* <DEDUP_REMOVED lines=56> */
[----:B------:R-:W-:Y:S02]  /*6630*/  F2FP.BF16.PACK_AB R2, R226, R228 ;  /* 0x000000e4e202723e */ /* 0x000fe400000010ff */
[----:B------:R-:W-:Y:S01]  /*6640*/  F2FP.BF16.PACK_AB R0, R216, R218 ;  /* 0x000000dad800723e */ /* 0x000fe200000010ff */
[----:B------:R3:W-:Y:S01]  /*6650*/  STS [R198+0x1c000], R4 ;  /* 0x01c00004c6007388 */ /* 0x0007e20000000800 */
[----:B-1----:R-:W-:Y:S02]  /*6660*/  F2FP.BF16.PACK_AB R6, R151, R152 ;  /* 0x000000989706723e */ /* 0x002fe400000010ff */
[----:B--2---:R-:W-:Y:S03]  /*6670*/  F2FP.BF16.PACK_AB R5, R157, R158 ;  /* 0x0000009e9d05723e */ /* 0x004fe600000010ff */
[----:B------:R1:W-:Y:S01]  /*6680*/  STS [R198+0x1c400], R6 ;  /* 0x01c40006c6007388 */ /* 0x0003e20000000800 */
[----:B---3--:R-:W-:Y:S03]  /*6690*/  F2FP.BF16.PACK_AB R4, R155, R156 ;  /* 0x0000009c9b04723e */ /* 0x008fe600000010ff */
[----:B------:R-:W-:Y:S04]  /*66a0*/  STS [R195+0x1e000], R8 ;  /* 0x01e00008c3007388 */ /* 0x000fe80000000800 */
[----:B------:R2:W-:Y:S04]  /*66b0*/  STS [R195+0x1e400], R7 ;  /* 0x01e40007c3007388 */ /* 0x0005e80000000800 */
[----:B------:R3:W-:Y:S04]  /*66c0*/  STS [R198+0x1e400], R4 ;  /* 0x01e40004c6007388 */ /* 0x0007e80000000800 */
[----:B------:R4:W-:Y:S01]  /*66d0*/  STS [R198+0x1e000], R5 ;  /* 0x01e00005c6007388 */ /* 0x0009e20000000800 */
[----:B-1----:R-:W-:Y:S05]  /*66e0*/  F2FP.BF16.PACK_AB R6, R169, R149 ;  /* 0x00000095a906723e */ /* 0x002fea00000010ff */
[----:B------:R1:W-:Y:S01]  /*66f0*/  STS [R202+0x1c400], R6 ;  /* 0x01c40006ca007388 */ /* 0x0003e20000000800 */
[----:B--2---:R-:W-:Y:S02]  /*6700*/  F2FP.BF16.PACK_AB R7, R172, R150 ;  /* 0x00000096ac07723e */ /* 0x004fe400000010ff */
[----:B---3--:R-:W-:Y:S03]  /*6710*/  F2FP.BF16.PACK_AB R4, R229, R230 ;  /* 0x000000e6e504723e */ /* 0x008fe600000010ff */
[----:B------:R2:W-:Y:S01]  /*6720*/  STS [R202+0x1c000], R7 ;  /* 0x01c00007ca007388 */ /* 0x0005e20000000800 */
[----:B----4-:R-:W-:Y:S03]  /*6730*/  F2FP.BF16.PACK_AB R5, R167, R148 ;  /* 0x00000094a705723e */ /* 0x010fe600000010ff */
        /* <DEDUP_REMOVED lines=8> */
[----:B------:R1:W-:Y:S01]  /*67c0*/  STS [R201+0x1e000], R6 ;  /* 0x01e00006c9007388 */ /* 0x0003e20000000800 */
[----:B------:R-:W-:Y:S05]  /*67d0*/  F2FP.BF16.PACK_AB R5, R168, R170 ;  /* 0x000000aaa805723e */ /* 0x000fea00000010ff */
[----:B------:R2:W-:Y:S04]  /*67e0*/  STS [R201+0x1e400], R5 ;  /* 0x01e40005c9007388 */ /* 0x0005e80000000800 */
[----:B------:R3:W-:Y:S04]  /*67f0*/  STS [R196+0x1c000], R4 ;  /* 0x01c00004c4007388 */ /* 0x0007e80000000800 */
[----:B------:R4:W-:Y:S01]  /*6800*/  STS [R196+0x1c400], R2 ;  /* 0x01c40002c4007388 */ /* 0x0009e20000000800 */
[----:B-1----:R-:W-:Y:S02]  /*6810*/  F2FP.BF16.PACK_AB R6, R210, R211 ;  /* 0x000000d3d206723e */ /* 0x002fe400000010ff */
[----:B--2---:R-:W-:Y:S02]  /*6820*/  F2FP.BF16.PACK_AB R5, R212, R209 ;  /* 0x000000d1d405723e */ /* 0x004fe400000010ff */
[----:B---3--:R-:W-:Y:S02]  /*6830*/  F2FP.BF16.PACK_AB R4, R236, R237 ;  /* 0x000000edec04723e */ /* 0x008fe400000010ff */
[----:B----4-:R-:W-:Y:S03]  /*6840*/  F2FP.BF16.PACK_AB R2, R239, R240 ;  /* 0x000000f0ef02723e */ /* 0x010fe600000010ff */
        /* <DEDUP_REMOVED lines=23> */
[----:B------:R-:W-:Y:S01]  /*69c0*/  STS [R199+0x1e400], R2 ;  /* 0x01e40002c7007388 */ /* 0x000fe20000000800 */
[-C--:B------:R-:W-:Y:S03]  /*69d0*/  IADD3 R146, R184, R0.reuse, RZ ;  /* 0x00000000b8927210 */ /* 0x080fe60007ffe0ff */
[----:B------:R-:W-:Y:S01]  /*69e0*/  LDSM.16.M88.4 R64, [R0+0x8000] ;  /* 0x008000000040783b */ /* 0x000fe20000000200 */
[----:B------:R-:W-:Y:S07]  /*69f0*/  IADD3 R145, R177, R0, RZ ;  /* 0x00000000b1917210 */ /* 0x000fee0007ffe0ff */
[----:B------:R-:W1:Y:S08]  /*6a00*/  LDSM.16.M88.4 R16, [R178+0x10000] ;  /* 0x01000000b210783b */ /* 0x000e700000000200 */
[----:B------:R2:W3:Y:S08]  /*6a10*/  LDSM.16.M88.4 R60, [R0+0xa000] ;  /* 0x00a00000003c783b */ /* 0x0004f00000000200 */
[----:B------:R-:W4:Y:S08]  /*6a20*/  LDSM.16.M88.4 R32, [R178+0x10800] ;  /* 0x01080000b220783b */ /* 0x000f300000000200 */
[----:B------:R-:W4:Y:S01]  /*6a30*/  LDSM.16.M88.4 R48, [R178+0x11000] ;  /* 0x01100000b230783b */ /* 0x000f220000000200 */
[----:B--2---:R-:W-:Y:S07]  /*6a40*/  LEA R0, -R247, RZ, 0x7 ;  /* 0x000000fff7007211 */ /* 0x004fee00078e39ff */
[----:B------:R-:W2:Y:S01]  /*6a50*/  LDSM.16.M88.4 R132, [R178+0x11800] ;  /* 0x01180000b284783b */ /* 0x000ea20000000200 */
[C---:B------:R-:W-:Y:S04]  /*6a60*/  LEA R188, P0, R0.reuse, R188, 0x2 ;  /* 0x000000bc00bc7211 */ /* 0x040fe800078010ff */
[----:B------:R-:W-:Y:S01]  /*6a70*/  LEA.HI.X.SX32 R189, R0, R189, 0x2, P0 ;  /* 0x000000bd00bd7211 */ /* 0x000fe200000f16ff */
[-C--:B-1----:R-:W-:Y:S02]  /*6a80*/  HMMA.16816.F32.BF16 R4, R64, R16.reuse, RZ ;  /* 0x000000104004723c */ /* 0x082fe400000418ff */
[----:B------:R-:W-:Y:S01]  /*6a90*/  LDSM.16.M88.4 R136, [R146+0x8000] ;  /* 0x008000009288783b */ /* 0x000fe20000000200 */
[----:B------:R-:W-:Y:S05]  /*6aa0*/  PLOP3.LUT P0, PT, PT, PT, UP3, 0x80, 0x0 ;  /* 0x000000000000781c */ /* 0x000fea0003f0f038 */
[C---:B---3--:R-:W-:Y:S02]  /*6ab0*/  HMMA.16816.F32.BF16 R8, R60.reuse, R16, RZ ;  /* 0x000000103c08723c */ /* 0x048fe400000418ff */
[----:B------:R-:W-:Y:S06]  /*6ac0*/  LDSM.16.M88.4 R140, [R146+0xa000] ;  /* 0x00a00000928c783b */ /* 0x000fec0000000200 */
[-C--:B------:R-:W-:Y:S08]  /*6ad0*/  HMMA.16816.F32.BF16 R12, R60, R18.reuse, RZ ;  /* 0x000000123c0c723c */ /* 0x080ff000000418ff */
[C---:B------:R-:W-:Y:S08]  /*6ae0*/  HMMA.16816.F32.BF16 R16, R64.reuse, R18, RZ ;  /* 0x000000124010723c */ /* 0x040ff000000418ff */
[-C--:B----4-:R-:W-:Y:S08]  /*6af0*/  HMMA.16816.F32.BF16 R20, R64, R32.reuse, RZ ;  /* 0x000000204014723c */ /* 0x090ff000000418ff */
[C---:B------:R-:W-:Y:S08]  /*6b00*/  HMMA.16816.F32.BF16 R24, R60.reuse, R32, RZ ;  /* 0x000000203c18723c */ /* 0x040ff000000418ff */
[-C--:B------:R-:W-:Y:S08]  /*6b10*/  HMMA.16816.F32.BF16 R28, R60, R34.reuse, RZ ;  /* 0x000000223c1c723c */ /* 0x080ff000000418ff */
[C---:B------:R-:W-:Y:S08]  /*6b20*/  HMMA.16816.F32.BF16 R32, R64.reuse, R34, RZ ;  /* 0x000000224020723c */ /* 0x040ff000000418ff */
[-C--:B------:R-:W-:Y:S08]  /*6b30*/  HMMA.16816.F32.BF16 R36, R64, R48.reuse, RZ ;  /* 0x000000304024723c */ /* 0x080ff000000418ff */
[C---:B------:R-:W-:Y:S08]  /*6b40*/  HMMA.16816.F32.BF16 R40, R60.reuse, R48, RZ ;  /* 0x000000303c28723c */ /* 0x040ff000000418ff */
[-C--:B------:R-:W-:Y:S08]  /*6b50*/  HMMA.16816.F32.BF16 R44, R60, R50.reuse, RZ ;  /* 0x000000323c2c723c */ /* 0x080ff000000418ff */
[C---:B------:R-:W-:Y:S08]  /*6b60*/  HMMA.16816.F32.BF16 R48, R64.reuse, R50, RZ ;  /* 0x000000324030723c */ /* 0x040ff000000418ff */
[-C--:B--2---:R-:W-:Y:S08]  /*6b70*/  HMMA.16816.F32.BF16 R52, R64, R132.reuse, RZ ;  /* 0x000000844034723c */ /* 0x084ff000000418ff */
[C---:B------:R-:W-:Y:S08]  /*6b80*/  HMMA.16816.F32.BF16 R56, R60.reuse, R132, RZ ;  /* 0x000000843c38723c */ /* 0x040ff000000418ff */
[-C--:B------:R-:W-:Y:S08]  /*6b90*/  HMMA.16816.F32.BF16 R60, R60, R134.reuse, RZ ;  /* 0x000000863c3c723c */ /* 0x080ff000000418ff */
[----:B------:R-:W-:Y:S01]  /*6ba0*/  HMMA.16816.F32.BF16 R64, R64, R134, RZ ;  /* 0x000000864040723c */ /* 0x000fe200000418ff */
        /* <DEDUP_REMOVED lines=21> */
[----:B------:R-:W-:Y:S08]  /*6d00*/  LDSM.16.M88.4 R132, [R145+0x8000] ;  /* 0x008000009184783b */ /* 0x000ff00000000200 */
[----:B------:R-:W1:Y:S02]  /*6d10*/  LDSM.16.M88.4 R136, [R179+0x10000] ;  /* 0x01000000b388783b */ /* 0x000e640000000200 */
        /* <DEDUP_REMOVED lines=17> */
[-C--:B------:R-:W-:Y:S07]  /*6e30*/  HMMA.16816.F32.BF16 R60, R140, R138.reuse, R60 ;  /* 0x0000008a8c3c723c */ /* 0x080fee000004183c */
[----:B------:R-:W-:Y:S01]  /*6e40*/  IADD3 R140, R184, R145, RZ ;  /* 0x00000091b88c7210 */ /* 0x000fe20007ffe0ff */
[----:B------:R-:W-:Y:S01]  /*6e50*/  HMMA.16816.F32.BF16 R64, R132, R138, R64 ;  /* 0x0000008a8440723c */ /* 0x000fe20000041840 */
[----:B------:R-:W-:Y:S08]  /*6e60*/  LDSM.16.M88.4 R136, [R180+0x10000] ;  /* 0x01000000b488783b */ /* 0x000ff00000000200 */
[----:B------:R-:W1:Y:S08]  /*6e70*/  LDSM.16.M88.4 R132, [R140+0x8000] ;  /* 0x008000008c84783b */ /* 0x000e700000000200 */
[----:B------:R-:W2:Y:S01]  /*6e80*/  LDSM.16.M88.4 R140, [R140+0xa000] ;  /* 0x00a000008c8c783b */ /* 0x000ea20000000200 */
[-C--:B-1----:R-:W-:Y:S08]  /*6e90*/  HMMA.16816.F32.BF16 R4, R132, R136.reuse, R4 ;  /* 0x000000888404723c */ /* 0x082ff00000041804 */
[C---:B--2---:R-:W-:Y:S08]  /*6ea0*/  HMMA.16816.F32.BF16 R8, R140.reuse, R136, R8 ;  /* 0x000000888c08723c */ /* 0x044ff00000041808 */
[-C--:B------:R-:W-:Y:S08]  /*6eb0*/  HMMA.16816.F32.BF16 R12, R140, R138.reuse, R12 ;  /* 0x0000008a8c0c723c */ /* 0x080ff0000004180c */
[C---:B-----5:R-:W-:Y:S01]  /*6ec0*/  FADD.FTZ R4, -R191.reuse, R4 ;  /* 0x00000004bf047221 */ /* 0x060fe20000010100 */
[C---:B------:R-:W-:Y:S01]  /*6ed0*/  HMMA.16816.F32.BF16 R16, R132.reuse, R138, R16 ;  /* 0x0000008a8410723c */ /* 0x040fe20000041810 */
[----:B------:R-:W1:Y:S03]  /*6ee0*/  LDSM.16.M88.4 R136, [R180+0x10800] ;  /* 0x01080000b488783b */ /* 0x000e660000000200 */
[----:B------:R-:W-:Y:S02]  /*6ef0*/  FADD.FTZ R5, -R191, R5 ;  /* 0x00000005bf057221 */ /* 0x000fe40000010100 */
[C---:B------:R-:W-:Y:S02]  /*6f00*/  FADD.FTZ R6, -R192.reuse, R6 ;  /* 0x00000006c0067221 */ /* 0x040fe40000010100 */
[----:B------:R-:W-:Y:S04]  /*6f10*/  FADD.FTZ R7, -R192, R7 ;  /* 0x00000007c0077221 */ /* 0x000fe80000010100 */
[----:B------:R-:W-:Y:S02]  /*6f20*/  FMUL.FTZ R166, R166, R4 ;  /* 0x00000004a6a67220 */ /* 0x000fe40000410000 */
[----:B------:R-:W-:Y:S02]  /*6f30*/  FMUL.FTZ R165, R165, R5 ;  /* 0x00000005a5a57220 */ /* 0x000fe40000410000 */
[----:B------:R-:W-:Y:S02]  /*6f40*/  FMUL.FTZ R164, R164, R6 ;  /* 0x00000006a4a47220 */ /* 0x000fe40000410000 */
[----:B------:R-:W-:Y:S02]  /*6f50*/  FMUL.FTZ R163, R163, R7 ;  /* 0x00000007a3a37220 */ /* 0x000fe40000410000 */
[C---:B------:R-:W-:Y:S01]  /*6f60*/  FADD.FTZ R8, -R190.reuse, R8 ;  /* 0x00000008be087221 */ /* 0x040fe20000010100 */
[----:B------:R-:W2:Y:S01]  /*6f70*/  LDSM.16.M88.4 R4, [R180+0x11000] ;  /* 0x01100000b404783b */ /* 0x000ea20000000200 */
[----:B------:R-:W-:Y:S02]  /*6f80*/  FADD.FTZ R9, -R190, R9 ;  /* 0x00000009be097221 */ /* 0x000fe40000010100 */
[C---:B------:R-:W-:Y:S02]  /*6f90*/  FADD.FTZ R10, -R187.reuse, R10 ;  /* 0x0000000abb0a7221 */ /* 0x040fe40000010100 */
[----:B------:R-:W-:Y:S02]  /*6fa0*/  FADD.FTZ R11, -R187, R11 ;  /* 0x0000000bbb0b7221 */ /* 0x000fe40000010100 */
[----:B------:R-:W-:Y:S02]  /*6fb0*/  FMUL.FTZ R162, R162, R8 ;  /* 0x00000008a2a27220 */ /* 0x000fe40000410000 */
[----:B------:R-:W-:Y:S02]  /*6fc0*/  FMUL.FTZ R161, R161, R9 ;  /* 0x00000009a1a17220 */ /* 0x000fe40000410000 */
[----:B------:R-:W-:Y:S02]  /*6fd0*/  FMUL.FTZ R160, R160, R10 ;  /* 0x0000000aa0a07220 */ /* 0x000fe40000410000 */
[----:B------:R-:W-:Y:S02]  /*6fe0*/  FMUL.FTZ R159, R159, R11 ;  /* 0x0000000b9f9f7220 */ /* 0x000fe40000410000 */
[C---:B------:R-:W-:Y:S01]  /*6ff0*/  FADD.FTZ R12, -R190.reuse, R12 ;  /* 0x0000000cbe0c7221 */ /* 0x040fe20000010100 */
[----:B------:R-:W3:Y:S01]  /*7000*/  LDSM.16.M88.4 R8, [R180+0x11800] ;  /* 0x01180000b408783b */ /* 0x000ee20000000200 */
[----:B------:R-:W-:Y:S02]  /*7010*/  FADD.FTZ R13, -R190, R13 ;  /* 0x0000000dbe0d7221 */ /* 0x000fe40000010100 */
[C---:B------:R-:W-:Y:S01]  /*7020*/  FADD.FTZ R14, -R187.reuse, R14 ;  /* 0x0000000ebb0e7221 */ /* 0x040fe20000010100 */
[-C--:B-1----:R-:W-:Y:S03]  /*7030*/  HMMA.16816.F32.BF16 R20, R132, R136.reuse, R20 ;  /* 0x000000888414723c */ /* 0x082fe60000041814 */
[----:B------:R-:W-:Y:S02]  /*7040*/  FADD.FTZ R15, -R187, R15 ;  /* 0x0000000fbb0f7221 */ /* 0x000fe40000010100 */
[C---:B------:R-:W-:Y:S02]  /*7050*/  FADD.FTZ R16, -R191.reuse, R16 ;  /* 0x00000010bf107221 */ /* 0x040fe40000010100 */
[----:B------:R-:W-:Y:S01]  /*7060*/  FADD.FTZ R17, -R191, R17 ;  /* 0x00000011bf117221 */ /* 0x000fe20000010100 */
[C---:B------:R-:W-:Y:S04]  /*7070*/  HMMA.16816.F32.BF16 R24, R140.reuse, R136, R24 ;  /* 0x000000888c18723c */ /* 0x040fe80000041818 */
[C---:B------:R-:W-:Y:S02]  /*7080*/  FADD.FTZ R18, -R192.reuse, R18 ;  /* 0x00000012c0127221 */ /* 0x040fe40000010100 */
[----:B------:R-:W-:Y:S02]  /*7090*/  FADD.FTZ R19, -R192, R19 ;  /* 0x00000013c0137221 */ /* 0x000fe40000010100 */
[----:B------:R-:W-:Y:S01]  /*70a0*/  FMUL.FTZ R158, R158, R12 ;  /* 0x0000000c9e9e7220 */ /* 0x000fe20000410000 */
[-C--:B------:R-:W-:Y:S03]  /*70b0*/  HMMA.16816.F32.BF16 R28, R140, R138.reuse, R28 ;  /* 0x0000008a8c1c723c */ /* 0x080fe6000004181c */
[----:B------:R-:W-:Y:S02]  /*70c0*/  FMUL.FTZ R157, R157, R13 ;  /* 0x0000000d9d9d7220 */ /* 0x000fe40000410000 */
[----:B------:R-:W-:Y:S02]  /*70d0*/  FMUL.FTZ R156, R156, R14 ;  /* 0x0000000e9c9c7220 */ /* 0x000fe40000410000 */
[C---:B------:R-:W-:Y:S01]  /*70e0*/  FADD.FTZ R20, -R191.reuse, R20 ;  /* 0x00000014bf147221 */ /* 0x040fe20000010100 */
[C---:B------:R-:W-:Y:S04]  /*70f0*/  HMMA.16816.F32.BF16 R32, R132.reuse, R138, R32 ;  /* 0x0000008a8420723c */ /* 0x040fe80000041820 */
[----:B------:R-:W-:Y:S02]  /*7100*/  FADD.FTZ R21, -R191, R21 ;  /* 0x00000015bf157221 */ /* 0x000fe40000010100 */
[C---:B------:R-:W-:Y:S02]  /*7110*/  FADD.FTZ R22, -R192.reuse, R22 ;  /* 0x00000016c0167221 */ /* 0x040fe40000010100 */
[----:B------:R-:W-:Y:S01]  /*7120*/  FADD.FTZ R23, -R192, R23 ;  /* 0x00000017c0177221 */ /* 0x000fe20000010100 */
[-C--:B--2---:R-:W-:Y:S03]  /*7130*/  HMMA.16816.F32.BF16 R36, R132, R4.reuse, R36 ;  /* 0x000000048424723c */ /* 0x084fe60000041824 */
        /* <DEDUP_REMOVED lines=11> */
[C---:B------:R-:W-:Y:S04]  /*71f0*/  HMMA.16816.F32.BF16 R48, R132.reuse, R6, R48 ;  /* 0x000000068430723c */ /* 0x040fe80000041830 */
[C---:B------:R-:W-:Y:S02]  /*7200*/  FADD.FTZ R33, -R191.reuse, R33 ;  /* 0x00000021bf217221 */ /* 0x040fe40000010100 */
[C---:B------:R-:W-:Y:S02]  /*7210*/  FADD.FTZ R34, -R192.reuse, R34 ;  /* 0x00000022c0227221 */ /* 0x040fe40000010100 */
[C---:B------:R-:W-:Y:S01]  /*7220*/  FADD.FTZ R35, -R192.reuse, R35 ;  /* 0x00000023c0237221 */ /* 0x040fe20000010100 */
[-C--:B---3--:R-:W-:Y:S03]  /*7230*/  HMMA.16816.F32.BF16 R52, R132, R8.reuse, R52 ;  /* 0x000000088434723c */ /* 0x088fe60000041834 */
[C---:B------:R-:W-:Y:S02]  /*7240*/  FADD.FTZ R36, -R191.reuse, R36 ;  /* 0x00000024bf247221 */ /* 0x040fe40000010100 */
[----:B------:R-:W-:Y:S02]  /*7250*/  FADD.FTZ R37, -R191, R37 ;  /* 0x00000025bf257221 */ /* 0x000fe40000010100 */
[C---:B------:R-:W-:Y:S01]  /*7260*/  FADD.FTZ R38, -R192.reuse, R38 ;  /* 0x00000026c0267221 */ /* 0x040fe20000010100 */
[C---:B------:R-:W-:Y:S04]  /*7270*/  HMMA.16816.F32.BF16 R56, R140.reuse, R8, R56 ;  /* 0x000000088c38723c */ /* 0x040fe80000041838 */
[----:B------:R-:W-:Y:S02]  /*7280*/  FADD.FTZ R39, -R192, R39 ;  /* 0x00000027c0277221 */ /* 0x000fe40000010100 */
[C---:B------:R-:W-:Y:S02]  /*7290*/  FADD.FTZ R40, -R190.reuse, R40 ;  /* 0x00000028be287221 */ /* 0x040fe40000010100 */
[C---:B------:R-:W-:Y:S01]  /*72a0*/  FADD.FTZ R41, -R190.reuse, R41 ;  /* 0x00000029be297221 */ /* 0x040fe20000010100 */
[-C--:B------:R-:W-:Y:S03]  /*72b0*/  HMMA.16816.F32.BF16 R60, R140, R10.reuse, R60 ;  /* 0x0000000a8c3c723c */ /* 0x080fe6000004183c */
[C---:B------:R-:W-:Y:S02]  /*72c0*/  FADD.FTZ R42, -R187.reuse, R42 ;  /* 0x0000002abb2a7221 */ /* 0x040fe40000010100 */
[C---:B------:R-:W-:Y:S02]  /*72d0*/  FADD.FTZ R43, -R187.reuse, R43 ;  /* 0x0000002bbb2b7221 */ /* 0x040fe40000010100 */
[C---:B------:R-:W-:Y:S01]  /*72e0*/  FADD.FTZ R44, -R190.reuse, R44 ;  /* 0x0000002cbe2c7221 */ /* 0x040fe20000010100 */
[----:B------:R-:W-:Y:S04]  /*72f0*/  HMMA.16816.F32.BF16 R64, R132, R10, R64 ;  /* 0x0000000a8440723c */ /* 0x000fe80000041840 */
[----:B------:R-:W-:Y:S02]  /*7300*/  FADD.FTZ R45, -R190, R45 ;  /* 0x0000002dbe2d7221 */ /* 0x000fe40000010100 */
[C---:B------:R-:W-:Y:S02]  /*7310*/  FADD.FTZ R46, -R187.reuse, R46 ;  /* 0x0000002ebb2e7221 */ /* 0x040fe40000010100 */
[----:B------:R-:W-:Y:S04]  /*7320*/  FADD.FTZ R47, -R187, R47 ;  /* 0x0000002fbb2f7221 */ /* 0x000fe80000010100 */
        /* <DEDUP_REMOVED lines=76> */
[----:B------:R-:W-:Y:S01]  /*77f0*/  ULOP3.LUT UR8, UR7, 0x1, URZ, 0xc0, !UPT ;  /* 0x0000000107087892 */ /* 0x000fe2000f8ec03f */
[----:B------:R-:W-:Y:S02]  /*7800*/  IMAD.MOV.U32 R6, RZ, RZ, R206 ;  /* 0x000000ffff067224 */ /* 0x000fe400078e00ce */
[C---:B------:R-:W-:Y:S01]  /*7810*/  IMAD.SHL.U32 R4, R12.reuse, 0x80, RZ ;  /* 0x000000800c047824 */ /* 0x040fe200078e00ff */
[----:B------:R-:W-:Y:S01]  /*7820*/  UISETP.NE.U32.AND UP0, UPT, UR8, 0x1, UPT ;  /* 0x000000010800788c */ /* 0x000fe2000bf05070 */
[----:B------:R-:W-:Y:S02]  /*7830*/  IMAD.MOV.U32 R7, RZ, RZ, R203 ;  /* 0x000000ffff077224 */ /* 0x000fe400078e00cb */
[----:B------:R-:W-:Y:S03]  /*7840*/  IMAD.MOV R4, RZ, RZ, -R4 ;  /* 0x000000ffff047224 */ /* 0x000fe600078e0a04 */
[----:B------:R-:W-:Y:S01]  /*7850*/  PLOP3.LUT P6, PT, PT, PT, UP0, 0x80, 0x0 ;  /* 0x000000000000781c */ /* 0x000fe20003fcf008 */
[----:B------:R-:W-:Y:S01]  /*7860*/  @!P5 IMAD.MOV.U32 R10, RZ, RZ, c[0x0][0x194] ;  /* 0x00006500ff0ad624 */ /* 0x000fe200078e00ff */
[--C-:B------:R-:W-:Y:S01]  /*7870*/  @!P5 SHF.R.S32.HI R9, RZ, 0x1f, R4.reuse ;  /* 0x0000001fff09d819 */ /* 0x100fe20000011404 */
[----:B------:R-:W-:Y:S01]  /*7880*/  @!P5 IMAD.MOV.U32 R11, RZ, RZ, c[0x0][0x194] ;  /* 0x00006500ff0bd624 */ /* 0x000fe200078e00ff */
[CC--:B------:R-:W-:Y:S02]  /*7890*/  @!P5 LEA R0, P2, R12.reuse, R4.reuse, 0x5 ;  /* 0x000000040c00d211 */ /* 0x0c0fe400078428ff */
[----:B------:R-:W-:Y:S02]  /*78a0*/  @!P5 SHF.R.S32.HI R5, RZ, 0x1f, R4 ;  /* 0x0000001fff05d819 */ /* 0x000fe40000011404 */
[C---:B------:R-:W-:Y:S02]  /*78b0*/  @!P5 LEA.HI.X R9, R12.reuse, R9, R10, 0x5, P2 ;  /* 0x000000090c09d211 */ /* 0x040fe400010f2c0a */
[----:B------:R-:W-:Y:S02]  /*78c0*/  PLOP3.LUT P2, PT, PT, PT, PT, 0x8, 0x0 ;  /* 0x000000000000781c */ /* 0x000fe40003f4e170 */
[----:B------:R-:W-:Y:S02]  /*78d0*/  @P5 PLOP3.LUT P2, PT, P6, PT, PT, 0x80, 0x0 ;  /* 0x000000000000581c */ /* 0x000fe4000374f070 */
[--C-:B------:R-:W-:Y:S02]  /*78e0*/  @!P5 SHF.R.S32.HI R8, RZ, 0x1f, R4.reuse ;  /* 0x0000001fff08d819 */ /* 0x100fe40000011404 */
[----:B------:R-:W-:Y:S02]  /*78f0*/  @!P5 LEA R2, P3, R12, R4, 0x6 ;  /* 0x000000040c02d211 */ /* 0x000fe400078630ff */
[----:B------:R-:W-:Y:S02]  /*7900*/  LEA R6, P1, R4, R6, 0x1 ;  /* 0x0000000604067211 */ /* 0x000fe400078208ff */
[----:B------:R-:W-:Y:S02]  /*7910*/  @!P5 LEA.HI.X R8, R12, R8, R11, 0x6, P3 ;  /* 0x000000080c08d211 */ /* 0x000fe400018f340b */
[----:B------:R-:W-:Y:S01]  /*7920*/  LEA.HI.X.SX32 R7, R4, R7, 0x1, P1 ;  /* 0x0000000704077211 */ /* 0x000fe200008f0eff */
[----:B------:R-:W-:Y:S01]  /*7930*/  @!P5 IMAD.WIDE.U32 R4, R12, 0x60, R4 ;  /* 0x000000600c04d825 */ /* 0x000fe200078e0004 */
[CC--:B------:R-:W-:Y:S02]  /*7940*/  @!P5 LEA R12, P4, R0.reuse, R206.reuse, 0x1 ;  /* 0x000000ce000cd211 */ /* 0x0c0fe400078808ff */
[----:B------:R-:W-:Y:S02]  /*7950*/  PLOP3.LUT P1, PT, PT, PT, UP0, 0x80, 0x0 ;  /* 0x000000000000781c */ /* 0x000fe40003f2f008 */
[----:B------:R-:W-:Y:S02]  /*7960*/  @!P5 LEA.HI.X R13, R0, R203, R9, 0x1, P4 ;  /* 0x000000cb000dd211 */ /* 0x000fe400020f0c09 */
[C---:B------:R-:W-:Y:S02]  /*7970*/  @P5 IADD3 R0, R193.reuse, -0x4000, RZ ;  /* 0xffffc000c1005810 */ /* 0x040fe40007ffe0ff */
[----:B------:R-:W-:Y:S02]  /*7980*/  @P2 IADD3 R0, R193, 0x4000, RZ ;  /* 0x00004000c1002810 */ /* 0x000fe40007ffe0ff */
[----:B------:R-:W-:Y:S02]  /*7990*/  @!P5 PLOP3.LUT P6, PT, P1, PT, PT, 0x80, 0x0 ;  /* 0x000000000000d81c */ /* 0x000fe40000fcf070 */
[----:B------:R-:W-:Y:S01]  /*79a0*/  @!P5 LEA R14, P3, R2, R206, 0x1 ;  /* 0x000000ce020ed211 */ /* 0x000fe200078608ff */
[----:B------:R-:W-:Y:S01]  /*79b0*/  @P5 STS [R0], RZ ;  /* 0x000000ff00005388 */ /* 0x000fe20000000800 */
[----:B------:R-:W-:Y:S02]  /*79c0*/  PLOP3.LUT P4, PT, PT, PT, PT, 0x8, 0x0 ;  /* 0x000000000000781c */ /* 0x000fe40003f8e170 */
[----:B------:R-:W-:Y:S01]  /*79d0*/  @!P5 PLOP3.LUT P4, PT, P6, PT, PT, 0x80, 0x0 ;  /* 0x000000000000d81c */ /* 0x000fe2000378f070 */
[----:B------:R-:W-:Y:S01]  /*79e0*/  @P5 STS [R0+0x4], RZ ;  /* 0x000004ff00005388 */ /* 0x000fe20000000800 */
[----:B------:R-:W-:Y:S01]  /*79f0*/  @!P5 LEA.HI.X R15, R2, R203, R8, 0x1, P3 ;  /* 0x000000cb020fd211 */ /* 0x000fe200018f0c08 */
[----:B------:R-:W-:Y:S01]  /*7a00*/  @!P5 IMAD R2, R10, 0x60, RZ ;  /* 0x000000600a02d824 */ /* 0x000fe200078e02ff */
[----:B------:R-:W-:Y:S01]  /*7a10*/  @!P5 LEA R10, P3, R4, R206, 0x1 ;  /* 0x000000ce040ad211 */ /* 0x000fe200078608ff */
[----:B------:R-:W-:Y:S01]  /*7a20*/  @P5 STS [R0+0x8], RZ ;  /* 0x000008ff00005388 */ /* 0x000fe20000000800 */
[C---:B------:R-:W-:Y:S01]  /*7a30*/  @!P5 IADD3 R8, R194.reuse, -0x4000, RZ ;  /* 0xffffc000c208d810 */ /* 0x040fe20007ffe0ff */
[----:B------:R-:W-:Y:S01]  /*7a40*/  @!P5 IMAD.IADD R2, R5, 0x1, R2 ;  /* 0x000000010502d824 */ /* 0x000fe200078e0202 */
[----:B------:R-:W-:Y:S01]  /*7a50*/  @!P5 IADD3 R5, R194, -0x4000, RZ ;  /* 0xffffc000c205d810 */ /* 0x000fe20007ffe0ff */
[----:B------:R1:W-:Y:S01]  /*7a60*/  @P5 STS [R0+0xc], RZ ;  /* 0x00000cff00005388 */ /* 0x0003e20000000800 */
[----:B------:R-:W-:Y:S01]  /*7a70*/  PLOP3.LUT P1, PT, PT, PT, PT, 0x8, 0x0 ;  /* 0x000000000000781c */ /* 0x000fe20003f2e170 */
[----:B------:R-:W-:Y:S01]  /*7a80*/  IMAD.MOV.U32 R206, RZ, RZ, R6 ;  /* 0x000000ffffce7224 */ /* 0x000fe200078e0006 */
[----:B------:R-:W-:Y:S01]  /*7a90*/  @!P5 LEA.HI.X R11, R4, R203, R2, 0x1, P3 ;  /* 0x000000cb040bd211 */ /* 0x000fe200018f0c02 */
[----:B------:R-:W-:Y:S01]  /*7aa0*/  IMAD.MOV.U32 R203, RZ, RZ, R7 ;  /* 0x000000ffffcb7224 */ /* 0x000fe200078e0007 */
[----:B------:R-:W-:Y:S02]  /*7ab0*/  @P5 PLOP3.LUT P1, PT, P6, PT, PT, 0x80, 0x0 ;  /* 0x000000000000581c */ /* 0x000fe4000372f070 */
[C---:B------:R-:W-:Y:S02]  /*7ac0*/  @!P5 IADD3 R2, R194.reuse, -0x4000, RZ ;  /* 0xffffc000c202d810 */ /* 0x040fe40007ffe0ff */
[C---:B------:R-:W-:Y:S02]  /*7ad0*/  @P4 IADD3 R2, R194.reuse, 0x4000, RZ ;  /* 0x00004000c2024810 */ /* 0x040fe40007ffe0ff */
[----:B------:R-:W-:Y:S02]  /*7ae0*/  @!P5 IADD3 R4, R194, -0x4000, RZ ;  /* 0xffffc000c204d810 */ /* 0x000fe40007ffe0ff */
[----:B------:R-:W-:Y:S01]  /*7af0*/  PLOP3.LUT P2, PT, PT, PT, PT, 0x8, 0x0 ;  /* 0x000000000000781c */ /* 0x000fe20003f4e170 */
[----:B------:R-:W-:Y:S01]  /*7b00*/  @!PT LDS RZ, [RZ] ;  /* 0x00000000fffff984 */ /* 0x000fe20000000800 */
[----:B------:R-:W-:Y:S01]  /*7b10*/  @!PT LDS RZ, [RZ] ;  /* 0x00000000fffff984 */ /* 0x000fe20000000800 */
[----:B------:R-:W-:Y:S01]  /*7b20*/  @!PT LDS RZ, [RZ] ;  /* 0x00000000fffff984 */ /* 0x000fe20000000800 */
[----:B------:R2:W-:Y:S01]  /*7b30*/  @!P5 LDGSTS.E.BYPASS.LTC128B.128 [R2], [R6.64] ;  /* 0x000000000602dfae */ /* 0x0005e2000b901d44 */
[----:B------:R-:W-:Y:S02]  /*7b40*/  @!P5 PLOP3.LUT P2, PT, P6, PT, PT, 0x80, 0x0 ;  /* 0x000000000000d81c */ /* 0x000fe4000374f070 */
[----:B------:R-:W-:Y:S02]  /*7b50*/  PLOP3.LUT P3, PT, PT, PT, PT, 0x8, 0x0 ;  /* 0x000000000000781c */ /* 0x000fe40003f6e170 */
[----:B------:R-:W-:Y:S02]  /*7b60*/  @P5 PLOP3.LUT P3, PT, P6, PT, PT, 0x80, 0x0 ;  /* 0x000000000000581c */ /* 0x000fe4000376f070 */
[----:B------:R-:W-:Y:S02]  /*7b70*/  PLOP3.LUT P4, PT, PT, PT, PT, 0x8, 0x0 ;  /* 0x000000000000781c */ /* 0x000fe40003f8e170 */
[C---:B-1----:R-:W-:Y:S02]  /*7b80*/  @P5 IADD3 R0, R193.reuse, -0x4000, RZ ;  /* 0xffffc000c1005810 */ /* 0x042fe40007ffe0ff */
[----:B------:R-:W-:Y:S02]  /*7b90*/  @P1 IADD3 R0, R193, 0x4000, RZ ;  /* 0x00004000c1001810 */ /* 0x000fe40007ffe0ff */
[----:B------:R-:W-:Y:S02]  /*7ba0*/  @!P5 PLOP3.LUT P4, PT, P6, PT, PT, 0x80, 0x0 ;  /* 0x000000000000d81c */ /* 0x000fe4000378f070 */
[----:B------:R-:W-:Y:S01]  /*7bb0*/  @P2 IADD3 R8, R194, 0x4000, RZ ;  /* 0x00004000c2082810 */ /* 0x000fe20007ffe0ff */
[----:B------:R-:W-:Y:S01]  /*7bc0*/  @P5 STS [R0+0x1000], RZ ;  /* 0x001000ff00005388 */ /* 0x000fe20000000800 */
[----:B------:R-:W-:Y:S02]  /*7bd0*/  PLOP3.LUT P1, PT, PT, PT, PT, 0x8, 0x0 ;  /* 0x000000000000781c */ /* 0x000fe40003f2e170 */
[----:B------:R-:W-:Y:S01]  /*7be0*/  @P5 PLOP3.LUT P1, PT, P6, PT, PT, 0x80, 0x0 ;  /* 0x000000000000581c */ /* 0x000fe2000372f070 */
[----:B------:R-:W-:Y:S01]  /*7bf0*/  @P5 STS [R0+0x1004], RZ ;  /* 0x001004ff00005388 */ /* 0x000fe20000000800 */
[----:B------:R-:W-:Y:S02]  /*7c00*/  PLOP3.LUT P2, PT, PT, PT, PT, 0x8, 0x0 ;  /* 0x000000000000781c */ /* 0x000fe40003f4e170 */
[----:B------:R-:W-:Y:S01]  /*7c10*/  @!P5 PLOP3.LUT P2, PT, P6, PT, PT, 0x80, 0x0 ;  /* 0x000000000000d81c */ /* 0x000fe2000374f070 */
[----:B------:R-:W-:Y:S02]  /*7c20*/  @P5 STS [R0+0x1008], RZ ;  /* 0x001008ff00005388 */ /* 0x000fe40000000800 */
[----:B------:R-:W-:Y:S02]  /*7c30*/  @P4 IADD3 R4, R194, 0x4000, RZ ;  /* 0x00004000c2044810 */ /* 0x000fe40007ffe0ff */
[----:B------:R1:W-:Y:S01]  /*7c40*/  @P5 STS [R0+0x100c], RZ ;  /* 0x00100cff00005388 */ /* 0x0003e20000000800 */
[C---:B------:R-:W-:Y:S02]  /*7c50*/  @P5 IADD3 R2, R193.reuse, -0x4000, RZ ;  /* 0xffffc000c1025810 */ /* 0x040fe40007ffe0ff */
[----:B--2---:R-:W-:Y:S01]  /*7c60*/  @P3 IADD3 R2, R193, 0x4000, RZ ;  /* 0x00004000c1023810 */ /* 0x004fe20007ffe0ff */
[----:B------:R-:W-:Y:S01]  /*7c70*/  @!PT LDS RZ, [RZ] ;  /* 0x00000000fffff984 */ /* 0x000fe20000000800 */
[----:B------:R-:W-:Y:S01]  /*7c80*/  @!PT LDS RZ, [RZ] ;  /* 0x00000000fffff984 */ /* 0x000fe20000000800 */
[----:B------:R-:W-:Y:S01]  /*7c90*/  @!PT LDS RZ, [RZ] ;  /* 0x00000000fffff984 */ /* 0x000fe20000000800 */
[----:B------:R2:W-:Y:S04]  /*7ca0*/  @!P5 LDGSTS.E.BYPASS.LTC128B.128 [R8+0x1000], [R12.64] ;  /* 0x010000000c08dfae */ /* 0x0005e8000b901d44 */
[----:B------:R-:W-:Y:S01]  /*7cb0*/  @P5 STS [R2+0x2000], RZ ;  /* 0x002000ff02005388 */ /* 0x000fe20000000800 */
[----:B------:R-:W-:Y:S03]  /*7cc0*/  @P2 IADD3 R5, R194, 0x4000, RZ ;  /* 0x00004000c2052810 */ /* 0x000fe60007ffe0ff */
[----:B------:R-:W-:Y:S04]  /*7cd0*/  @P5 STS [R2+0x2004], RZ ;  /* 0x002004ff02005388 */ /* 0x000fe80000000800 */
[----:B------:R-:W-:Y:S04]  /*7ce0*/  @P5 STS [R2+0x2008], RZ ;  /* 0x002008ff02005388 */ /* 0x000fe80000000800 */
[----:B------:R-:W-:Y:S01]  /*7cf0*/  @P5 STS [R2+0x200c], RZ ;  /* 0x00200cff02005388 */ /* 0x000fe20000000800 */
[C---:B-1----:R-:W-:Y:S03]  /*7d00*/  @P5 IADD3 R0, R193.reuse, -0x4000, RZ ;  /* 0xffffc000c1005810 */ /* 0x042fe60007ffe0ff */
[----:B------:R-:W-:Y:S01]  /*7d10*/  @!PT LDS RZ, [RZ] ;  /* 0x00000000fffff984 */ /* 0x000fe20000000800 */
[----:B------:R-:W-:Y:S01]  /*7d20*/  @!PT LDS RZ, [RZ] ;  /* 0x00000000fffff984 */ /* 0x000fe20000000800 */
[----:B------:R-:W-:Y:S01]  /*7d30*/  @!PT LDS RZ, [RZ] ;  /* 0x00000000fffff984 */ /* 0x000fe20000000800 */
[----:B------:R2:W-:Y:S01]  /*7d40*/  @!P5 LDGSTS.E.BYPASS.LTC128B.128 [R4+0x2000], [R14.64] ;  /* 0x020000000e04dfae */ /* 0x0005e2000b901d44 */
[----:B------:R-:W-:Y:S05]  /*7d50*/  @P1 IADD3 R0, R193, 0x4000, RZ ;  /* 0x00004000c1001810 */ /* 0x000fea0007ffe0ff */
[----:B------:R-:W-:Y:S04]  /*7d60*/  @P5 STS [R0+0x3000], RZ ;  /* 0x003000ff00005388 */ /* 0x000fe80000000800 */
[----:B------:R-:W-:Y:S04]  /*7d70*/  @P5 STS [R0+0x3004], RZ ;  /* 0x003004ff00005388 */ /* 0x000fe80000000800 */
[----:B------:R-:W-:Y:S04]  /*7d80*/  @P5 STS [R0+0x3008], RZ ;  /* 0x003008ff00005388 */ /* 0x000fe80000000800 */
[----:B------:R1:W-:Y:S04]  /*7d90*/  @P5 STS [R0+0x300c], RZ ;  /* 0x00300cff00005388 */ /* 0x0003e80000000800 */
[----:B------:R-:W-:Y:S01]  /*7da0*/  @!PT LDS RZ, [RZ] ;  /* 0x00000000fffff984 */ /* 0x000fe20000000800 */
[----:B------:R-:W-:Y:S01]  /*7db0*/  @!PT LDS RZ, [RZ] ;  /* 0x00000000fffff984 */ /* 0x000fe20000000800 */
[----:B------:R-:W-:Y:S01]  /*7dc0*/  @!PT LDS RZ, [RZ] ;  /* 0x00000000fffff984 */ /* 0x000fe20000000800 */
[----:B------:R2:W-:Y:S04]  /*7dd0*/  @!P5 LDGSTS.E.BYPASS.LTC128B.128 [R5+0x3000], [R10.64] ;  /* 0x030000000a05dfae */ /* 0x0005e8000b901d44 */
[----:B------:R-:W0:Y:S01]  /*7de0*/  LDGDEPBAR ;  /* 0x00000000000079af */ /* 0x000e220000000000 */
[----:B-1----:R-:W-:Y:S05]  /*7df0*/  IMAD.MOV.U32 R0, RZ, RZ, -0x4000 ;  /* 0xffffc000ff007424 */ /* 0x002fea00078e00ff */
[----:B------:R-:W-:Y:S05]  /*7e00*/  SEL R0, R0, 0x4000, !P6 ;  /* 0x0000400000007807 */ /* 0x000fea0007000000 */
[--C-:B------:R-:W-:Y:S02]  /*7e10*/  IMAD.IADD R182, R182, 0x1, R0.reuse ;  /* 0x00000001b6b67824 */ /* 0x100fe400078e0200 */
[--C-:B------:R-:W-:Y:S02]  /*7e20*/  IMAD.IADD R193, R193, 0x1, R0.reuse ;  /* 0x00000001c1c17824 */ /* 0x100fe400078e0200 */
[----:B------:R-:W-:Y:S02]  /*7e30*/  IMAD.IADD R194, R194, 0x1, R0 ;  /* 0x00000001c2c27824 */ /* 0x000fe400078e0200 */
.L_x_570:
[----:B--2---:R-:W-:Y:S01]  /*7e40*/  F2FP.BF16.PACK_AB R28, R165, R166 ;  /* 0x000000a6a51c723e */ /* 0x004fe200000010ff */
[----:B------:R-:W2:Y:S01]  /*7e50*/  LDL R57, [R1] ;  /* 0x0000000001397983 */ /* 0x000ea20000100800 */
        /* <DEDUP_REMOVED lines=184> */
[----:B------:R-:W-:Y:S01]  /*89e0*/  @!P1 LEA.HI.X R13, R11, R207, R13, 0x1, P3 ;  /* 0x000000cf0b0d9211 */ /* 0x000fe200018f0c0d */
        /* <DEDUP_REMOVED lines=25> */
.L_x_571:
[----:B------:R-:W-:Y:S01]  /*8b80*/  LDSM.16.M88.4 R32, [R183+0x14000] ;  /* 0x01400000b720783b */ /* 0x000fe20000000200 */
[----:B------:R-:W-:Y:S01]  /*8b90*/  IMAD.IADD R144, R177, 0x1, R146 ;  /* 0x00000001b1907824 */ /* 0x000fe200078e0292 */
[C---:B------:R-:W-:Y:S01]  /*8ba0*/  IADD3 R148, R248.reuse, -0x80, RZ ;  /* 0xffffff80f8947810 */ /* 0x040fe20007ffe0ff */
[----:B------:R-:W-:Y:S01]  /*8bb0*/  IMAD.MOV.U32 R177, RZ, RZ, R252 ;  /* 0x000000ffffb17224 */ /* 0x000fe200078e00fc */
[----:B------:R-:W-:Y:S01]  /*8bc0*/  IADD3 R149, R248, -0x80, RZ ;  /* 0xffffff80f8957810 */ /* 0x000fe20007ffe0ff */
[----:B------:R-:W2:Y:S01]  /*8bd0*/  LDSM.16.MT88.4 R16, [R0+0xc000] ;  /* 0x00c000000010783b */ /* 0x000ea20000004200 */
[----:B------:R-:W-:Y:S02]  /*8be0*/  ULOP3.LUT UR8, UR7, 0x1, URZ, 0xc0, !UPT ;  /* 0x0000000107087892 */ /* 0x000fe4000f8ec03f */
[----:B------:R-:W-:Y:S01]  /*8bf0*/  SHF.R.S32.HI R149, RZ, 0x1f, R149 ;  /* 0x0000001fff957819 */ /* 0x000fe20000011495 */
[----:B------:R-:W-:Y:S01]  /*8c00*/  UISETP.GT.AND UP2, UPT, UR7, UR18, UPT ;  /* 0x000000120700728c */ /* 0x000fe2000bf44270 */
[----:B------:R-:W3:Y:S01]  /*8c10*/  LDSM.16.M88.4 R28, [R183+0x16000] ;  /* 0x01600000b71c783b */ /* 0x000ee20000000200 */
[----:B------:R-:W-:Y:S01]  /*8c20*/  UISETP.NE.U32.AND UP0, UPT, UR8, 0x1, UPT ;  /* 0x000000010800788c */ /* 0x000fe2000bf05070 */
[----:B------:R-:W-:Y:S01]  /*8c30*/  SHF.L.U64.HI R148, R148, 0x2, R149 ;  /* 0x0000000294947819 */ /* 0x000fe20000010295 */
[----:B------:R-:W-:Y:S02]  /*8c40*/  UIADD3 UR7, UR7, -0x1, URZ ;  /* 0xffffffff07077890 */ /* 0x000fe4000fffe03f */
[----:B------:R-:W4:Y:S05]  /*8c50*/  LDSM.16.MT88.4 R36, [R2+0xc000] ;  /* 0x00c000000224783b */ /* 0x000f2a0000004200 */
[----:B------:R-:W-:Y:S05]  /*8c60*/  LDSM.16.M88.4 R40, [R146+0x14000] ;  /* 0x014000009228783b */ /* 0x000fea0000000200 */
[----:B------:R-:W1:Y:S05]  /*8c70*/  LDSM.16.MT88.4 R44, [R0+0xc800] ;  /* 0x00c80000002c783b */ /* 0x000e6a0000004200 */
[----:B------:R-:W1:Y:S05]  /*8c80*/  LDSM.16.M88.4 R48, [R146+0x16000] ;  /* 0x016000009230783b */ /* 0x000e6a0000000200 */
[----:B------:R-:W1:Y:S05]  /*8c90*/  LDSM.16.MT88.4 R52, [R2+0xc800] ;  /* 0x00c800000234783b */ /* 0x000e6a0000004200 */
[----:B------:R-:W-:Y:S01]  /*8ca0*/  LDSM.16.M88.4 R56, [R145+0x14000] ;  /* 0x014000009138783b */ /* 0x000fe20000000200 */
[-C--:B-12---:R-:W-:Y:S04]  /*8cb0*/  HMMA.16816.F32.BF16 R4, R32, R16.reuse, RZ ;  /* 0x000000102004723c */ /* 0x086fe800000418ff */
[----:B------:R-:W1:Y:S05]  /*8cc0*/  LDSM.16.MT88.4 R60, [R0+0xd000] ;  /* 0x00d00000003c783b */ /* 0x000e6a0000004200 */
[----:B------:R-:W2:Y:S01]  /*8cd0*/  LDSM.16.M88.4 R64, [R145+0x16000] ;  /* 0x016000009140783b */ /* 0x000ea20000000200 */
[C---:B---3--:R-:W-:Y:S04]  /*8ce0*/  HMMA.16816.F32.BF16 R8, R28.reuse, R16, RZ ;  /* 0x000000101c08723c */ /* 0x048fe800000418ff */
[----:B------:R-:W3:Y:S04]  /*8cf0*/  LDSM.16.MT88.4 R132, [R2+0xd000] ;  /* 0x00d000000284783b */ /* 0x000ee80000004200 */
[-C--:B------:R-:W-:Y:S01]  /*8d00*/  HMMA.16816.F32.BF16 R12, R28, R18.reuse, RZ ;  /* 0x000000121c0c723c */ /* 0x080fe200000418ff */
[----:B------:R-:W-:Y:S05]  /*8d10*/  LDSM.16.M88.4 R136, [R144+0x16000] ;  /* 0x016000009088783b */ /* 0x000fea0000000200 */
[----:B------:R-:W-:Y:S02]  /*8d20*/  LDSM.16.MT88.4 R140, [R2+0xd800] ;  /* 0x00d80000028c783b */ /* 0x000fe40000004200 */
[C---:B------:R-:W-:Y:S08]  /*8d30*/  HMMA.16816.F32.BF16 R16, R32.reuse, R18, RZ ;  /* 0x000000122010723c */ /* 0x040ff000000418ff */
[-C--:B----4-:R-:W-:Y:S08]  /*8d40*/  HMMA.16816.F32.BF16 R20, R32, R36.reuse, RZ ;  /* 0x000000242014723c */ /* 0x090ff000000418ff */
        /* <DEDUP_REMOVED lines=8> */
[----:B------:R-:W4:Y:S07]  /*8dd0*/  LDSM.16.MT88.4 R44, [R0+0xd800] ;  /* 0x00d80000002c783b */ /* 0x000f2e0000004200 */
[-C--:B------:R-:W-:Y:S08]  /*8de0*/  HMMA.16816.F32.BF16 R20, R40, R52.reuse, R20 ;  /* 0x000000342814723c */ /* 0x080ff00000041814 */
[C---:B------:R-:W-:Y:S08]  /*8df0*/  HMMA.16816.F32.BF16 R24, R48.reuse, R52, R24 ;  /* 0x000000343018723c */ /* 0x040ff00000041818 */
[-C--:B------:R-:W-:Y:S01]  /*8e00*/  HMMA.16816.F32.BF16 R28, R48, R54.reuse, R28 ;  /* 0x00000036301c723c */ /* 0x080fe2000004181c */
[----:B------:R-:W-:Y:S07]  /*8e10*/  LDSM.16.MT88.4 R48, [R0+0xe000] ;  /* 0x00e000000030783b */ /* 0x000fee0000004200 */
[----:B------:R-:W-:Y:S01]  /*8e20*/  HMMA.16816.F32.BF16 R32, R40, R54, R32 ;  /* 0x000000362820723c */ /* 0x000fe20000041820 */
[----:B------:R-:W4:Y:S05]  /*8e30*/  LDSM.16.M88.4 R40, [R183+0x18000] ;  /* 0x01800000b728783b */ /* 0x000f2a0000000200 */
[----:B------:R-:W4:Y:S02]  /*8e40*/  LDSM.16.M88.4 R52, [R183+0x1a000] ;  /* 0x01a00000b734783b */ /* 0x000f240000000200 */
[-C--:B-1----:R-:W-:Y:S08]  /*8e50*/  HMMA.16816.F32.BF16 R4, R56, R60.reuse, R4 ;  /* 0x0000003c3804723c */ /* 0x082ff00000041804 */
[C---:B--2---:R-:W-:Y:S08]  /*8e60*/  HMMA.16816.F32.BF16 R8, R64.reuse, R60, R8 ;  /* 0x0000003c4008723c */ /* 0x044ff00000041808 */
[-C--:B------:R-:W-:Y:S08]  /*8e70*/  HMMA.16816.F32.BF16 R12, R64, R62.reuse, R12 ;  /* 0x0000003e400c723c */ /* 0x080ff0000004180c */
[C---:B------:R-:W-:Y:S01]  /*8e80*/  HMMA.16816.F32.BF16 R16, R56.reuse, R62, R16 ;  /* 0x0000003e3810723c */ /* 0x040fe20000041810 */
[----:B------:R-:W1:Y:S07]  /*8e90*/  LDSM.16.MT88.4 R60, [R2+0xe000] ;  /* 0x00e00000023c783b */ /* 0x000e6e0000004200 */
[-C--:B---3--:R-:W-:Y:S08]  /*8ea0*/  HMMA.16816.F32.BF16 R20, R56, R132.reuse, R20 ;  /* 0x000000843814723c */ /* 0x088ff00000041814 */
[C---:B------:R-:W-:Y:S08]  /*8eb0*/  HMMA.16816.F32.BF16 R24, R64.reuse, R132, R24 ;  /* 0x000000844018723c */ /* 0x040ff00000041818 */
[-C--:B------:R-:W-:Y:S01]  /*8ec0*/  HMMA.16816.F32.BF16 R28, R64, R134.reuse, R28 ;  /* 0x00000086401c723c */ /* 0x080fe2000004181c */
[----:B------:R-:W-:Y:S07]  /*8ed0*/  LDSM.16.M88.4 R64, [R146+0x1a000] ;  /* 0x01a000009240783b */ /* 0x000fee0000000200 */
[----:B------:R-:W-:Y:S01]  /*8ee0*/  HMMA.16816.F32.BF16 R32, R56, R134, R32 ;  /* 0x000000863820723c */ /* 0x000fe20000041820 */
[----:B------:R-:W-:Y:S05]  /*8ef0*/  LDSM.16.MT88.4 R56, [R0+0xe800] ;  /* 0x00e800000038783b */ /* 0x000fea0000004200 */
[----:B------:R-:W-:Y:S02]  /*8f00*/  LDSM.16.MT88.4 R132, [R2+0xe800] ;  /* 0x00e800000284783b */ /* 0x000fe40000004200 */
[-C--:B----4-:R-:W-:Y:S08]  /*8f10*/  HMMA.16816.F32.BF16 R4, R36, R44.reuse, R4 ;  /* 0x0000002c2404723c */ /* 0x090ff00000041804 */
[C---:B------:R-:W-:Y:S08]  /*8f20*/  HMMA.16816.F32.BF16 R8, R136.reuse, R44, R8 ;  /* 0x0000002c8808723c */ /* 0x040ff00000041808 */
[-C--:B------:R-:W-:Y:S08]  /*8f30*/  HMMA.16816.F32.BF16 R12, R136, R46.reuse, R12 ;  /* 0x0000002e880c723c */ /* 0x080ff0000004180c */
[C---:B------:R-:W-:Y:S01]  /*8f40*/  HMMA.16816.F32.BF16 R16, R36.reuse, R46, R16 ;  /* 0x0000002e2410723c */ /* 0x040fe20000041810 */
[----:B------:R-:W2:Y:S07]  /*8f50*/  LDSM.16.M88.4 R44, [R146+0x18000] ;  /* 0x01800000922c783b */ /* 0x000eae0000000200 */
[-C--:B------:R-:W-:Y:S08]  /*8f60*/  HMMA.16816.F32.BF16 R20, R36, R140.reuse, R20 ;  /* 0x0000008c2414723c */ /* 0x080ff00000041814 */
[C---:B------:R-:W-:Y:S08]  /*8f70*/  HMMA.16816.F32.BF16 R24, R136.reuse, R140, R24 ;  /* 0x0000008c8818723c */ /* 0x040ff00000041818 */
[-C--:B------:R-:W-:Y:S01]  /*8f80*/  HMMA.16816.F32.BF16 R28, R136, R142.reuse, R28 ;  /* 0x0000008e881c723c */ /* 0x080fe2000004181c */
[----:B------:R-:W-:Y:S07]  /*8f90*/  LDSM.16.M88.4 R136, [R145+0x1a000] ;  /* 0x01a000009188783b */ /* 0x000fee0000000200 */
[----:B------:R-:W-:Y:S01]  /*8fa0*/  HMMA.16816.F32.BF16 R32, R36, R142, R32 ;  /* 0x0000008e2420723c */ /* 0x000fe20000041820 */
[----:B------:R-:W-:Y:S05]  /*8fb0*/  LDSM.16.M88.4 R36, [R145+0x18000] ;  /* 0x018000009124783b */ /* 0x000fea0000000200 */
[----:B------:R-:W-:Y:S02]  /*8fc0*/  LDSM.16.MT88.4 R140, [R2+0xf000] ;  /* 0x00f00000028c783b */ /* 0x000fe40000004200 */
        /* <DEDUP_REMOVED lines=8> */
[----:B------:R1:W-:Y:S07]  /*9050*/  LDSM.16.MT88.4 R52, [R0+0xf800] ;  /* 0x00f800000034783b */ /* 0x0003ee0000004200 */
[----:B------:R-:W-:Y:S01]  /*9060*/  HMMA.16816.F32.BF16 R32, R40, R62, R32 ;  /* 0x0000003e2820723c */ /* 0x000fe20000041820 */
[----:B------:R-:W4:Y:S05]  /*9070*/  LDSM.16.M88.4 R40, [R144+0x18000] ;  /* 0x018000009028783b */ /* 0x000f2a0000000200 */
[----:B------:R3:W-:Y:S02]  /*9080*/  LDSM.16.MT88.4 R60, [R2+0xf800] ;  /* 0x00f80000023c783b */ /* 0x0007e40000004200 */
[-C--:B--2---:R-:W-:Y:S08]  /*9090*/  HMMA.16816.F32.BF16 R4, R44, R56.reuse, R4 ;  /* 0x000000382c04723c */ /* 0x084ff00000041804 */
[C---:B------:R-:W-:Y:S04]  /*90a0*/  HMMA.16816.F32.BF16 R8, R64.reuse, R56, R8 ;  /* 0x000000384008723c */ /* 0x040fe80000041808 */
[C---:B-1----:R-:W-:Y:S04]  /*90b0*/  IMAD.SHL.U32 R0, R247.reuse, 0x10, RZ ;  /* 0x00000010f7007824 */ /* 0x042fe800078e00ff */
[-C--:B------:R-:W-:Y:S04]  /*90c0*/  HMMA.16816.F32.BF16 R12, R64, R58.reuse, R12 ;  /* 0x0000003a400c723c */ /* 0x080fe8000004180c */
[C---:B---3--:R-:W-:Y:S04]  /*90d0*/  IMAD R2, R247.reuse, 0x18, RZ ;  /* 0x00000018f7027824 */ /* 0x048fe800078e02ff */
[C---:B------:R-:W-:Y:S01]  /*90e0*/  HMMA.16816.F32.BF16 R16, R44.reuse, R58, R16 ;  /* 0x0000003a2c10723c */ /* 0x040fe20000041810 */
[----:B------:R-:W1:Y:S07]  /*90f0*/  LDSM.16.M88.4 R56, [R144+0x1a000] ;  /* 0x01a000009038783b */ /* 0x000e6e0000000200 */
[-C--:B------:R-:W-:Y:S08]  /*9100*/  HMMA.16816.F32.BF16 R20, R44, R132.reuse, R20 ;  /* 0x000000842c14723c */ /* 0x080ff00000041814 */
[C---:B------:R-:W-:Y:S08]  /*9110*/  HMMA.16816.F32.BF16 R24, R64.reuse, R132, R24 ;  /* 0x000000844018723c */ /* 0x040ff00000041818 */
[-C--:B------:R-:W-:Y:S08]  /*9120*/  HMMA.16816.F32.BF16 R28, R64, R134.reuse, R28 ;  /* 0x00000086401c723c */ /* 0x080ff0000004181c */
[----:B------:R-:W-:Y:S07]  /*9130*/  HMMA.16816.F32.BF16 R32, R44, R134, R32 ;  /* 0x000000862c20723c */ /* 0x000fee0000041820 */
[----:B------:R-:W-:Y:S01]  /*9140*/  IMAD.SHL.U32 R44, R247, 0x8, RZ ;  /* 0x00000008f72c7824 */ /* 0x000fe200078e00ff */
[-C--:B------:R-:W-:Y:S08]  /*9150*/  HMMA.16816.F32.BF16 R4, R36, R48.reuse, R4 ;  /* 0x000000302404723c */ /* 0x080ff00000041804 */
[C---:B------:R-:W-:Y:S08]  /*9160*/  HMMA.16816.F32.BF16 R8, R136.reuse, R48, R8 ;  /* 0x000000308808723c */ /* 0x040ff00000041808 */
[-C--:B------:R-:W-:Y:S08]  /*9170*/  HMMA.16816.F32.BF16 R12, R136, R50.reuse, R12 ;  /* 0x00000032880c723c */ /* 0x080ff0000004180c */
[C---:B------:R-:W-:Y:S08]  /*9180*/  HMMA.16816.F32.BF16 R16, R36.reuse, R50, R16 ;  /* 0x000000322410723c */ /* 0x040ff00000041810 */
[-C--:B------:R-:W-:Y:S08]  /*9190*/  HMMA.16816.F32.BF16 R20, R36, R140.reuse, R20 ;  /* 0x0000008c2414723c */ /* 0x080ff00000041814 */
[C---:B------:R-:W-:Y:S08]  /*91a0*/  HMMA.16816.F32.BF16 R24, R136.reuse, R140, R24 ;  /* 0x0000008c8818723c */ /* 0x040ff00000041818 */
[-C--:B------:R-:W-:Y:S08]  /*91b0*/  HMMA.16816.F32.BF16 R28, R136, R142.reuse, R28 ;  /* 0x0000008e881c723c */ /* 0x080ff0000004181c */
[----:B------:R-:W-:Y:S07]  /*91c0*/  HMMA.16816.F32.BF16 R32, R36, R142, R32 ;  /* 0x0000008e2420723c */ /* 0x000fee0000041820 */
[----:B------:R-:W-:Y:S01]  /*91d0*/  @P0 IADD3 R36, P1, R249, UR15, RZ ;  /* 0x0000000ff9240c10 */ /* 0x000fe2000ff3e0ff */
[-C--:B----4-:R-:W-:Y:S01]  /*91e0*/  HMMA.16816.F32.BF16 R4, R40, R52.reuse, R4 ;  /* 0x000000342804723c */ /* 0x090fe20000041804 */
[----:B------:R-:W-:Y:S04]  /*91f0*/  @UP3 UIADD3 UR15, UP1, UR15, -0x200, URZ ;  /* 0xfffffe000f0f3890 */ /* 0x000fe8000ff3e03f */
[----:B------:R-:W-:Y:S01]  /*9200*/  @P0 IADD3.X R37, R148, UR14, RZ, P1, !PT ;  /* 0x0000000e94250c10 */ /* 0x000fe20008ffe4ff */
[----:B------:R-:W-:Y:S02]  /*9210*/  @UP3 UIADD3.X UR14, UR14, -0x1, URZ, UP1, !UPT ;  /* 0xffffffff0e0e3890 */ /* 0x000fe40008ffe43f */
[C---:B-1----:R-:W-:Y:S02]  /*9220*/  HMMA.16816.F32.BF16 R8, R56.reuse, R52, R8 ;  /* 0x000000343808723c */ /* 0x042fe40000041808 */
[----:B------:R1:W5:Y:S05]  /*9230*/  @P0 LDG.E R245, [R36.64] ;  /* 0x0000000424f50981 */ /* 0x00036a000c1e1900 */
[----:B------:R1:W5:Y:S01]  /*9240*/  @P0 LDG.E R246, [R36.64+0x20] ;  /* 0x0000200424f60981 */ /* 0x000362000c1e1900 */
[-C--:B------:R-:W-:Y:S04]  /*9250*/  HMMA.16816.F32.BF16 R12, R56, R54.reuse, R12 ;  /* 0x00000036380c723c */ /* 0x080fe8000004180c */
[----:B------:R1:W5:Y:S04]  /*9260*/  @P0 LDG.E R243, [R36.64+0x100] ;  /* 0x0001000424f30981 */ /* 0x000368000c1e1900 */
[C---:B------:R-:W-:Y:S01]  /*9270*/  HMMA.16816.F32.BF16 R16, R40.reuse, R54, R16 ;  /* 0x000000362810723c */ /* 0x040fe20000041810 */
[----:B------:R1:W5:Y:S05]  /*9280*/  @P0 LDG.E R244, [R36.64+0x120] ;  /* 0x0001200424f40981 */ /* 0x00036a000c1e1900 */
[----:B------:R-:W-:Y:S02]  /*9290*/  RED.E.ADD.F32.FTZ.RN.STRONG.GPU [R188.64], R4 ;  /* 0x00000004bc00798e */ /* 0x000fe4000c10e784 */
[-C--:B------:R-:W-:Y:S08]  /*92a0*/  HMMA.16816.F32.BF16 R20, R40, R60.reuse, R20 ;  /* 0x0000003c2814723c */ /* 0x080ff00000041814 */
[C---:B------:R-:W-:Y:S08]  /*92b0*/  HMMA.16816.F32.BF16 R24, R56.reuse, R60, R24 ;  /* 0x0000003c3818723c */ /* 0x040ff00000041818 */
[-C--:B------:R-:W-:Y:S04]  /*92c0*/  HMMA.16816.F32.BF16 R28, R56, R62.reuse, R28 ;  /* 0x0000003e381c723c */ /* 0x080fe8000004181c */
[CC--:B-1----:R-:W-:Y:S04]  /*92d0*/  LEA R36, P0, R44.reuse, R188.reuse, 0x2 ;  /* 0x000000bc2c247211 */ /* 0x0c2fe800078010ff */
[----:B------:R-:W-:Y:S04]  /*92e0*/  HMMA.16816.F32.BF16 R32, R40, R62, R32 ;  /* 0x0000003e2820723c */ /* 0x000fe80000041820 */
[-C--:B------:R-:W-:Y:S02]  /*92f0*/  LEA.HI.X.SX32 R37, R44, R189.reuse, 0x2, P0 ;  /* 0x000000bd2c257211 */ /* 0x080fe400000f16ff */
[-C--:B------:R-:W-:Y:S01]  /*9300*/  LEA R38, P0, R2, R188.reuse, 0x2 ;  /* 0x000000bc02267211 */ /* 0x080fe200078010ff */
[C---:B------:R-:W-:Y:S01]  /*9310*/  IMAD.SHL.U32 R41, R247.reuse, 0x20, RZ ;  /* 0x00000020f7297824 */ /* 0x040fe200078e00ff */
[CC--:B------:R-:W-:Y:S01]  /*9320*/  LEA R42, P1, R0.reuse, R188.reuse, 0x2 ;  /* 0x000000bc002a7211 */ /* 0x0c0fe200078210ff */
[----:B------:R1:W-:Y:S03]  /*9330*/  RED.E.ADD.F32.FTZ.RN.STRONG.GPU [R36.64], R5 ;  /* 0x000000052400798e */ /* 0x0003e6000c10e784 */
[-C--:B------:R-:W-:Y:S02]  /*9340*/  LEA.HI.X.SX32 R43, R0, R189.reuse, 0x2, P1 ;  /* 0x000000bd002b7211 */ /* 0x080fe400008f16ff */
[-C--:B------:R-:W-:Y:S01]  /*9350*/  LEA.HI.X.SX32 R39, R2, R189.reuse, 0x2, P0 ;  /* 0x000000bd02277211 */ /* 0x080fe200000f16ff */
[----:B------:R-:W-:Y:S01]  /*9360*/  IMAD R2, R247, 0x30, RZ ;  /* 0x00000030f7027824 */ /* 0x000fe200078e02ff */
[CC--:B------:R-:W-:Y:S01]  /*9370*/  LEA R40, P1, R41.reuse, R188.reuse, 0x2 ;  /* 0x000000bc29287211 */ /* 0x0c0fe200078210ff */
[----:B------:R-:W-:Y:S01]  /*9380*/  RED.E.ADD.F32.FTZ.RN.STRONG.GPU [R42.64], R6 ;  /* 0x000000062a00798e */ /* 0x000fe2000c10e784 */
[----:B------:R-:W-:Y:S02]  /*9390*/  IADD3 R0, R0, 0x20, RZ ;  /* 0x0000002000007810 */ /* 0x000fe40007ffe0ff */
[-C--:B------:R-:W-:Y:S02]  /*93a0*/  LEA.HI.X.SX32 R41, R41, R189.reuse, 0x2, P1 ;  /* 0x000000bd29297211 */ /* 0x080fe400008f16ff */
[----:B------:R2:W-:Y:S05]  /*93b0*/  RED.E.ADD.F32.FTZ.RN.STRONG.GPU [R38.64], R7 ;  /* 0x000000072600798e */ /* 0x0005ea000c10e784 */
[----:B------:R3:W-:Y:S01]  /*93c0*/  RED.E.ADD.F32.FTZ.RN.STRONG.GPU [R40.64], R8 ;  /* 0x000000082800798e */ /* 0x0007e2000c10e784 */
[----:B-1----:R-:W-:Y:S05]  /*93d0*/  IMAD R5, R247, 0x28, RZ ;  /* 0x00000028f7057824 */ /* 0x002fea00078e02ff */
[CC--:B------:R-:W-:Y:S04]  /*93e0*/  LEA R4, P0, R5.reuse, R188.reuse, 0x2 ;  /* 0x000000bc05047211 */ /* 0x0c0fe800078010ff */
[-C--:B------:R-:W-:Y:S02]  /*93f0*/  LEA.HI.X.SX32 R5, R5, R189.reuse, 0x2, P0 ;  /* 0x000000bd05057211 */ /* 0x080fe400000f16ff */
[CC--:B--2---:R-:W-:Y:S03]  /*9400*/  LEA R38, P1, R2.reuse, R188.reuse, 0x2 ;  /* 0x000000bc02267211 */ /* 0x0c4fe600078210ff */
[----:B------:R1:W-:Y:S01]  /*9410*/  RED.E.ADD.F32.FTZ.RN.STRONG.GPU [R4.64], R9 ;  /* 0x000000090400798e */ /* 0x0003e2000c10e784 */
[C---:B------:R-:W-:Y:S01]  /*9420*/  IMAD R7, R247.reuse, 0x38, RZ ;  /* 0x00000038f7077824 */ /* 0x040fe200078e02ff */
[-C--:B------:R-:W-:Y:S01]  /*9430*/  LEA.HI.X.SX32 R39, R2, R189.reuse, 0x2, P1 ;  /* 0x000000bd02277211 */ /* 0x080fe200008f16ff */
[----:B---3--:R-:W-:Y:S03]  /*9440*/  IMAD.SHL.U32 R40, R247, 0x40, RZ ;  /* 0x00000040f7287824 */ /* 0x008fe600078e00ff */
[-C--:B------:R-:W-:Y:S01]  /*9450*/  LEA R6, P0, R7, R188.reuse, 0x2 ;  /* 0x000000bc07067211 */ /* 0x080fe200078010ff */
[----:B------:R-:W-:Y:S01]  /*9460*/  IMAD R2, R247, 0x48, RZ ;  /* 0x00000048f7027824 */ /* 0x000fe200078e02ff */
[----:B------:R2:W-:Y:S02]  /*9470*/  RED.E.ADD.F32.FTZ.RN.STRONG.GPU [R38.64], R10 ;  /* 0x0000000a2600798e */ /* 0x0005e4000c10e784 */
[-C--:B------:R-:W-:Y:S02]  /*9480*/  LEA.HI.X.SX32 R7, R7, R189.reuse, 0x2, P0 ;  /* 0x000000bd07077211 */ /* 0x080fe400000f16ff */
[-C--:B------:R-:W-:Y:S03]  /*9490*/  LEA R8, P0, R2, R188.reuse, 0x2 ;  /* 0x000000bc02087211 */ /* 0x080fe600078010ff */
[----:B------:R3:W-:Y:S01]  /*94a0*/  RED.E.ADD.F32.FTZ.RN.STRONG.GPU [R6.64], R11 ;  /* 0x0000000b0600798e */ /* 0x0007e2000c10e784 */
[-C--:B-1----:R-:W-:Y:S02]  /*94b0*/  LEA R4, P1, R40, R188.reuse, 0x2 ;  /* 0x000000bc28047211 */ /* 0x082fe400078210ff */
[-C--:B------:R-:W-:Y:S01]  /*94c0*/  LEA.HI.X.SX32 R9, R2, R189.reuse, 0x2, P0 ;  /* 0x000000bd02097211 */ /* 0x080fe200000f16ff */
[C---:B------:R-:W-:Y:S01]  /*94d0*/  IMAD R2, R247.reuse, 0x60, RZ ;  /* 0x00000060f7027824 */ /* 0x040fe200078e02ff */
[-C--:B------:R-:W-:Y:S01]  /*94e0*/  LEA.HI.X.SX32 R5, R40, R189.reuse, 0x2, P1 ;  /* 0x000000bd28057211 */ /* 0x080fe200008f16ff */
[C---:B--2---:R-:W-:Y:S04]  /*94f0*/  IMAD R38, R247.reuse, 0x50, RZ ;  /* 0x00000050f7267824 */ /* 0x044fe800078e02ff */
[----:B------:R1:W-:Y:S01]  /*9500*/  RED.E.ADD.F32.FTZ.RN.STRONG.GPU [R4.64], R16 ;  /* 0x000000100400798e */ /* 0x0003e2000c10e784 */
[C---:B------:R-:W-:Y:S04]  /*9510*/  IMAD R10, R247.reuse, 0x58, RZ ;  /* 0x00000058f70a7824 */ /* 0x040fe800078e02ff */
[----:B------:R2:W-:Y:S01]  /*9520*/  RED.E.ADD.F32.FTZ.RN.STRONG.GPU [R8.64], R17 ;  /* 0x000000110800798e */ /* 0x0005e2000c10e784 */
[CC--:B---3--:R-:W-:Y:S01]  /*9530*/  LEA R6, P1, R38.reuse, R188.reuse, 0x2 ;  /* 0x000000bc26067211 */ /* 0x0c8fe200078210ff */
[C---:B------:R-:W-:Y:S03]  /*9540*/  IMAD R11, R247.reuse, 0x68, RZ ;  /* 0x00000068f70b7824 */ /* 0x040fe600078e02ff */
[-C--:B------:R-:W-:Y:S05]  /*9550*/  LEA.HI.X.SX32 R7, R38, R189.reuse, 0x2, P1 ;  /* 0x000000bd26077211 */ /* 0x080fea00008f16ff */
[----:B------:R3:W-:Y:S01]  /*9560*/  RED.E.ADD.F32.FTZ.RN.STRONG.GPU [R6.64], R18 ;  /* 0x000000120600798e */ /* 0x0007e2000c10e784 */
[CC--:B-1----:R-:W-:Y:S04]  /*9570*/  LEA R4, P0, R10.reuse, R188.reuse, 0x2 ;  /* 0x000000bc0a047211 */ /* 0x0c2fe800078010ff */
[-C--:B------:R-:W-:Y:S01]  /*9580*/  LEA.HI.X.SX32 R5, R10, R189.reuse, 0x2, P0 ;  /* 0x000000bd0a057211 */ /* 0x080fe200000f16ff */
[C---:B------:R-:W-:Y:S01]  /*9590*/  IMAD R10, R247.reuse, 0x70, RZ ;  /* 0x00000070f70a7824 */ /* 0x040fe200078e02ff */
[CC--:B--2---:R-:W-:Y:S03]  /*95a0*/  LEA R8, P1, R2.reuse, R188.reuse, 0x2 ;  /* 0x000000bc02087211 */ /* 0x0c4fe600078210ff */
[----:B------:R1:W-:Y:S01]  /*95b0*/  RED.E.ADD.F32.FTZ.RN.STRONG.GPU [R4.64], R19 ;  /* 0x000000130400798e */ /* 0x0003e2000c10e784 */
[-C--:B------:R-:W-:Y:S01]  /*95c0*/  LEA.HI.X.SX32 R9, R2, R189.reuse, 0x2, P1 ;  /* 0x000000bd02097211 */ /* 0x080fe200008f16ff */
[----:B------:R-:W-:Y:S04]  /*95d0*/  IMAD R2, R247, 0x78, RZ ;  /* 0x00000078f7027824 */ /* 0x000fe800078e02ff */
[----:B------:R2:W-:Y:S01]  /*95e0*/  RED.E.ADD.F32.FTZ.RN.STRONG.GPU [R8.64], R12 ;  /* 0x0000000c0800798e */ /* 0x0005e2000c10e784 */
[CC--:B---3--:R-:W-:Y:S04]  /*95f0*/  LEA R6, P0, R11.reuse, R188.reuse, 0x2 ;  /* 0x000000bc0b067211 */ /* 0x0c8fe800078010ff */
[-C--:B------:R-:W-:Y:S05]  /*9600*/  LEA.HI.X.SX32 R7, R11, R189.reuse, 0x2, P0 ;  /* 0x000000bd0b077211 */ /* 0x080fea00000f16ff */
[----:B------:R-:W-:Y:S01]  /*9610*/  RED.E.ADD.F32.FTZ.RN.STRONG.GPU [R6.64], R13 ;  /* 0x0000000d0600798e */ /* 0x000fe2000c10e784 */
[CC--:B-1----:R-:W-:Y:S04]  /*9620*/  LEA R4, P1, R10.reuse, R188.reuse, 0x2 ;  /* 0x000000bc0a047211 */ /* 0x0c2fe800078210ff */
[-C--:B------:R-:W-:Y:S02]  /*9630*/  LEA.HI.X.SX32 R5, R10, R189.reuse, 0x2, P1 ;  /* 0x000000bd0a057211 */ /* 0x080fe400008f16ff */
[CC--:B--2---:R-:W-:Y:S03]  /*9640*/  LEA R8, P0, R2.reuse, R188.reuse, 0x2 ;  /* 0x000000bc02087211 */ /* 0x0c4fe600078010ff */
[----:B------:R1:W-:Y:S01]  /*9650*/  RED.E.ADD.F32.FTZ.RN.STRONG.GPU [R4.64], R14 ;  /* 0x0000000e0400798e */ /* 0x0003e2000c10e784 */
[-C--:B------:R-:W-:Y:S01]  /*9660*/  LEA.HI.X.SX32 R9, R2, R189.reuse, 0x2, P0 ;  /* 0x000000bd02097211 */ /* 0x080fe200000f16ff */
[----:B------:R-:W-:Y:S01]  /*9670*/  IMAD.IADD R2, R44, 0x1, R0 ;  /* 0x000000012c027824 */ /* 0x000fe200078e0200 */
[CC--:B------:R-:W-:Y:S03]  /*9680*/  LEA R10, P0, R0.reuse, R188.reuse, 0x2 ;  /* 0x000000bc000a7211 */ /* 0x0c0fe600078010ff */
[----:B------:R2:W-:Y:S01]  /*9690*/  RED.E.ADD.F32.FTZ.RN.STRONG.GPU [R8.64], R15 ;  /* 0x0000000f0800798e */ /* 0x0005e2000c10e784 */
[-C--:B------:R-:W-:Y:S01]  /*96a0*/  LEA.HI.X.SX32 R11, R0, R189.reuse, 0x2, P0 ;  /* 0x000000bd000b7211 */ /* 0x080fe200000f16ff */
[C---:B------:R-:W-:Y:S03]  /*96b0*/  IMAD.IADD R0, R44.reuse, 0x1, R2 ;  /* 0x000000012c007824 */ /* 0x040fe600078e0202 */
[----:B------:R-:W-:Y:S05]  /*96c0*/  RED.E.ADD.F32.FTZ.RN.STRONG.GPU [R188.64+0x80], R20 ;  /* 0x00008014bc00798e */ /* 0x000fea000c10e784 */
[----:B------:R-:W-:Y:S05]  /*96d0*/  RED.E.ADD.F32.FTZ.RN.STRONG.GPU [R36.64+0x80], R21 ;  /* 0x000080152400798e */ /* 0x000fea000c10e784 */
[----:B------:R3:W-:Y:S05]  /*96e0*/  RED.E.ADD.F32.FTZ.RN.STRONG.GPU [R10.64], R22 ;  /* 0x000000160a00798e */ /* 0x0007ea000c10e784 */
[----:B------:R-:W-:Y:S01]  /*96f0*/  LDSM.16.MT88.4 R36, [R3+0x19000] ;  /* 0x019000000324783b */ /* 0x000fe20000004200 */
[----:B-1----:R-:W-:Y:S01]  /*9700*/  IMAD.IADD R4, R44, 0x1, R0 ;  /* 0x000000012c047824 */ /* 0x002fe200078e0200 */
[CC--:B--2---:R-:W-:Y:S04]  /*9710*/  LEA R8, P0, R2.reuse, R188.reuse, 0x2 ;  /* 0x000000bc02087211 */ /* 0x0c4fe800078010ff */
[-C--:B------:R-:W-:Y:S02]  /*9720*/  LEA.HI.X.SX32 R9, R2, R189.reuse, 0x2, P0 ;  /* 0x000000bd02097211 */ /* 0x080fe400000f16ff */
[CC--:B------:R-:W-:Y:S03]  /*9730*/  LEA R6, P0, R0.reuse, R188.reuse, 0x2 ;  /* 0x000000bc00067211 */ /* 0x0c0fe600078010ff */
[----:B------:R1:W-:Y:S01]  /*9740*/  RED.E.ADD.F32.FTZ.RN.STRONG.GPU [R8.64], R23 ;  /* 0x000000170800798e */ /* 0x0003e2000c10e784 */
[-C--:B------:R-:W-:Y:S01]  /*9750*/  LEA.HI.X.SX32 R7, R0, R189.reuse, 0x2, P0 ;  /* 0x000000bd00077211 */ /* 0x080fe200000f16ff */
[C---:B------:R-:W-:Y:S03]  /*9760*/  IMAD.IADD R0, R44.reuse, 0x1, R4 ;  /* 0x000000012c007824 */ /* 0x040fe600078e0204 */
[----:B------:R-:W-:Y:S01]  /*9770*/  LDSM.16.MT88.4 R20, [R3+0x14800] ;  /* 0x014800000314783b */ /* 0x000fe20000004200 */
[----:B------:R-:W-:Y:S01]  /*9780*/  IMAD.IADD R2, R44, 0x1, R0 ;  /* 0x000000012c027824 */ /* 0x000fe200078e0200 */
[CC--:B---3--:R-:W-:Y:S03]  /*9790*/  LEA R10, P0, R0.reuse, R188.reuse, 0x2 ;  /* 0x000000bc000a7211 */ /* 0x0c8fe600078010ff */
[----:B------:R2:W-:Y:S01]  /*97a0*/  RED.E.ADD.F32.FTZ.RN.STRONG.GPU [R6.64], R24 ;  /* 0x000000180600798e */ /* 0x0005e2000c10e784 */
[-C--:B------:R-:W-:Y:S01]  /*97b0*/  LEA.HI.X.SX32 R11, R0, R189.reuse, 0x2, P0 ;  /* 0x000000bd000b7211 */ /* 0x080fe200000f16ff */
[----:B------:R-:W-:Y:S01]  /*97c0*/  IMAD.IADD R0, R44, 0x1, R2 ;  /* 0x000000012c007824 */ /* 0x000fe200078e0202 */
[CC--:B-1----:R-:W-:Y:S04]  /*97d0*/  LEA R8, P1, R4.reuse, R188.reuse, 0x2 ;  /* 0x000000bc04087211 */ /* 0x0c2fe800078210ff */
[-C--:B------:R-:W-:Y:S01]  /*97e0*/  LEA.HI.X.SX32 R9, R4, R189.reuse, 0x2, P1 ;  /* 0x000000bd04097211 */ /* 0x080fe200008f16ff */
[----:B------:R-:W-:Y:S04]  /*97f0*/  IMAD.IADD R4, R44, 0x1, R0 ;  /* 0x000000012c047824 */ /* 0x000fe800078e0200 */
[----:B------:R1:W-:Y:S01]  /*9800*/  RED.E.ADD.F32.FTZ.RN.STRONG.GPU [R8.64], R25 ;  /* 0x000000190800798e */ /* 0x0003e2000c10e784 */
[CC--:B--2---:R-:W-:Y:S04]  /*9810*/  LEA R6, P0, R2.reuse, R188.reuse, 0x2 ;  /* 0x000000bc02067211 */ /* 0x0c4fe800078010ff */
[----:B------:R-:W-:Y:S01]  /*9820*/  RED.E.ADD.F32.FTZ.RN.STRONG.GPU [R10.64], R26 ;  /* 0x0000001a0a00798e */ /* 0x000fe2000c10e784 */
[-C--:B------:R-:W-:Y:S01]  /*9830*/  LEA.HI.X.SX32 R7, R2, R189.reuse, 0x2, P0 ;  /* 0x000000bd02077211 */ /* 0x080fe200000f16ff */
[----:B------:R-:W-:Y:S04]  /*9840*/  IMAD.IADD R2, R44, 0x1, R4 ;  /* 0x000000012c027824 */ /* 0x000fe800078e0204 */
[----:B------:R2:W-:Y:S05]  /*9850*/  RED.E.ADD.F32.FTZ.RN.STRONG.GPU [R6.64], R27 ;  /* 0x0000001b0600798e */ /* 0x0005ea000c10e784 */
[----:B------:R-:W-:Y:S01]  /*9860*/  LDSM.16.MT88.4 R24, [R176+0x800] ;  /* 0x00080000b018783b */ /* 0x000fe20000004200 */
[CC--:B-1----:R-:W-:Y:S04]  /*9870*/  LEA R8, P0, R0.reuse, R188.reuse, 0x2 ;  /* 0x000000bc00087211 */ /* 0x0c2fe800078010ff */
[-C--:B------:R-:W-:Y:S01]  /*9880*/  LEA.HI.X.SX32 R9, R0, R189.reuse, 0x2, P0 ;  /* 0x000000bd00097211 */ /* 0x080fe200000f16ff */
[----:B------:R-:W-:Y:S01]  /*9890*/  IMAD.IADD R0, R44, 0x1, R2 ;  /* 0x000000012c007824 */ /* 0x000fe200078e0202 */
[CC--:B------:R-:W-:Y:S03]  /*98a0*/  LEA R14, P0, R2.reuse, R188.reuse, 0x2 ;  /* 0x000000bc020e7211 */ /* 0x0c0fe600078010ff */
[----:B------:R1:W-:Y:S01]  /*98b0*/  RED.E.ADD.F32.FTZ.RN.STRONG.GPU [R8.64], R32 ;  /* 0x000000200800798e */ /* 0x0003e2000c10e784 */
[-C--:B------:R-:W-:Y:S02]  /*98c0*/  LEA.HI.X.SX32 R15, R2, R189.reuse, 0x2, P0 ;  /* 0x000000bd020f7211 */ /* 0x080fe400000f16ff */
[-C--:B--2---:R-:W-:Y:S02]  /*98d0*/  LEA R6, P1, R4, R188.reuse, 0x2 ;  /* 0x000000bc04067211 */ /* 0x084fe400078210ff */
[-C--:B------:R-:W-:Y:S02]  /*98e0*/  LEA R12, P0, R0, R188.reuse, 0x2 ;  /* 0x000000bc000c7211 */ /* 0x080fe400078010ff */
[-C--:B------:R-:W-:Y:S01]  /*98f0*/  LEA.HI.X.SX32 R7, R4, R189.reuse, 0x2, P1 ;  /* 0x000000bd04077211 */ /* 0x080fe200008f16ff */
[----:B------:R-:W-:Y:S01]  /*9900*/  IMAD.IADD R4, R44, 0x1, R0 ;  /* 0x000000012c047824 */ /* 0x000fe200078e0200 */
[-C--:B------:R-:W-:Y:S03]  /*9910*/  LEA.HI.X.SX32 R13, R0, R189.reuse, 0x2, P0 ;  /* 0x000000bd000d7211 */ /* 0x080fe600000f16ff */
[----:B------:R2:W-:Y:S01]  /*9920*/  RED.E.ADD.F32.FTZ.RN.STRONG.GPU [R6.64], R33 ;  /* 0x000000210600798e */ /* 0x0005e2000c10e784 */
[-C--:B------:R-:W-:Y:S01]  /*9930*/  LEA R10, P0, R4, R188.reuse, 0x2 ;  /* 0x000000bc040a7211 */ /* 0x080fe200078010ff */
[----:B------:R-:W-:Y:S03]  /*9940*/  IMAD.IADD R2, R44, 0x1, R4 ;  /* 0x000000012c027824 */ /* 0x000fe600078e0204 */
[----:B------:R-:W-:Y:S01]  /*9950*/  RED.E.ADD.F32.FTZ.RN.STRONG.GPU [R14.64], R34 ;  /* 0x000000220e00798e */ /* 0x000fe2000c10e784 */
[-C--:B------:R-:W-:Y:S01]  /*9960*/  LEA.HI.X.SX32 R11, R4, R189.reuse, 0x2, P0 ;  /* 0x000000bd040b7211 */ /* 0x080fe200000f16ff */
[C---:B------:R-:W-:Y:S03]  /*9970*/  IMAD.IADD R0, R44.reuse, 0x1, R2 ;  /* 0x000000012c007824 */ /* 0x040fe600078e0202 */
[----:B------:R-:W-:Y:S01]  /*9980*/  RED.E.ADD.F32.FTZ.RN.STRONG.GPU [R12.64], R35 ;  /* 0x000000230c00798e */ /* 0x000fe2000c10e784 */
[----:B------:R-:W-:Y:S01]  /*9990*/  IMAD.IADD R5, R44, 0x1, R0 ;  /* 0x000000012c057824 */ /* 0x000fe200078e0200 */
[CC--:B-1----:R-:W-:Y:S03]  /*99a0*/  LEA R8, P2, R2.reuse, R188.reuse, 0x2 ;  /* 0x000000bc02087211 */ /* 0x0c2fe600078410ff */
[----:B------:R-:W-:Y:S01]  /*99b0*/  RED.E.ADD.F32.FTZ.RN.STRONG.GPU [R10.64], R28 ;  /* 0x0000001c0a00798e */ /* 0x000fe2000c10e784 */
[CC--:B------:R-:W-:Y:S02]  /*99c0*/  LEA R4, P0, R5.reuse, R188.reuse, 0x2 ;  /* 0x000000bc05047211 */ /* 0x0c0fe400078010ff */
[-C--:B------:R-:W-:Y:S02]  /*99d0*/  LEA.HI.X.SX32 R9, R2, R189.reuse, 0x2, P2 ;  /* 0x000000bd02097211 */ /* 0x080fe400010f16ff */
[-C--:B------:R-:W-:Y:S01]  /*99e0*/  LEA.HI.X.SX32 R5, R5, R189.reuse, 0x2, P0 ;  /* 0x000000bd05057211 */ /* 0x080fe200000f16ff */
[----:B------:R-:W-:Y:S01]  /*99f0*/  LDSM.16.MT88.4 R12, [R3+0x18000] ;  /* 0x01800000030c783b */ /* 0x000fe20000004200 */
[----:B------:R-:W-:Y:S02]  /*9a00*/  PLOP3.LUT P0, PT, PT, PT, UP2, 0x80, 0x0 ;  /* 0x000000000000781c */ /* 0x000fe40003f0f028 */
[C---:B--2---:R-:W-:Y:S02]  /*9a10*/  LEA R6, P1, R0.reuse, R188, 0x2 ;  /* 0x000000bc00067211 */ /* 0x044fe400078210ff */
[----:B------:R-:W-:Y:S02]  /*9a20*/  RED.E.ADD.F32.FTZ.RN.STRONG.GPU [R8.64], R29 ;  /* 0x0000001d0800798e */ /* 0x000fe4000c10e784 */
[----:B------:R-:W-:Y:S01]  /*9a30*/  LEA.HI.X.SX32 R7, R0, R189, 0x2, P1 ;  /* 0x000000bd00077211 */ /* 0x000fe200008f16ff */
[----:B------:R-:W-:Y:S02]  /*9a40*/  IMAD.IADD R0, R177, 0x1, R176 ;  /* 0x00000001b1007824 */ /* 0x000fe400078e02b0 */
[----:B------:R-:W-:Y:S01]  /*9a50*/  LDSM.16.MT88.4 R8, [R176] ;  /* 0x00000000b008783b */ /* 0x000fe20000004200 */
[----:B------:R-:W-:Y:S01]  /*9a60*/  PLOP3.LUT P1, PT, PT, PT, UP0, 0x80, 0x0 ;  /* 0x000000000000781c */ /* 0x000fe20003f2f008 */
[----:B------:R-:W-:Y:S03]  /*9a70*/  @UP3 UIADD3 UR17, UP0, UR17, -0x200, URZ ;  /* 0xfffffe0011113890 */ /* 0x000fe6000ff1e03f */
[----:B------:R-:W-:Y:S01]  /*9a80*/  RED.E.ADD.F32.FTZ.RN.STRONG.GPU [R6.64], R30 ;  /* 0x0000001e0600798e */ /* 0x000fe2000c10e784 */
[----:B------:R-:W-:Y:S04]  /*9a90*/  @UP3 UIADD3.X UR16, UR16, -0x1, URZ, UP0, !UPT ;  /* 0xffffffff10103890 */ /* 0x000fe800087fe43f */
[----:B------:R-:W-:Y:S05]  /*9aa0*/  RED.E.ADD.F32.FTZ.RN.STRONG.GPU [R4.64], R31 ;  /* 0x0000001f0400798e */ /* 0x000fea000c10e784 */
[----:B------:R-:W1:Y:S05]  /*9ab0*/  LDSM.16.MT88.4 R4, [R3+0x14000] ;  /* 0x014000000304783b */ /* 0x000e6a0000004200 */
[----:B------:R-:W2:Y:S05]  /*9ac0*/  LDSM.16.MT88.4 R16, [R0] ;  /* 0x000000000010783b */ /* 0x000eaa0000004200 */
[----:B------:R-:W3:Y:S05]  /*9ad0*/  LDSM.16.MT88.4 R32, [R3+0x18800] ;  /* 0x018800000320783b */ /* 0x000eea0000004200 */
[----:B------:R-:W4:Y:S05]  /*9ae0*/  LDSM.16.MT88.4 R28, [R0+0x800] ;  /* 0x00080000001c783b */ /* 0x000f2a0000004200 */
[----:B------:R-:W-:Y:S01]  /*9af0*/  LDSM.16.MT88.4 R40, [R0+0x1000] ;  /* 0x001000000028783b */ /* 0x000fe20000004200 */
[-C--:B-1----:R-:W-:Y:S08]  /*9b00*/  HMMA.16816.F32.BF16 R100, R4, R8.reuse, R100 ;  /* 0x000000080464723c */ /* 0x082ff00000041864 */
[C---:B------:R-:W-:Y:S08]  /*9b10*/  HMMA.16816.F32.BF16 R104, R12.reuse, R8, R104 ;  /* 0x000000080c68723c */ /* 0x040ff00000041868 */
[-C--:B------:R-:W-:Y:S08]  /*9b20*/  HMMA.16816.F32.BF16 R108, R12, R10.reuse, R108 ;  /* 0x0000000a0c6c723c */ /* 0x080ff0000004186c */
[C---:B------:R-:W-:Y:S01]  /*9b30*/  HMMA.16816.F32.BF16 R112, R4.reuse, R10, R112 ;  /* 0x0000000a0470723c */ /* 0x040fe20000041870 */
[----:B------:R-:W-:Y:S07]  /*9b40*/  LDSM.16.MT88.4 R8, [R3+0x15000] ;  /* 0x015000000308783b */ /* 0x000fee0000004200 */
[-C--:B--2---:R-:W-:Y:S08]  /*9b50*/  HMMA.16816.F32.BF16 R116, R4, R16.reuse, R116 ;  /* 0x000000100474723c */ /* 0x084ff00000041874 */
        /* <DEDUP_REMOVED lines=215> */
.L_x_573:
        /* <DEDUP_REMOVED lines=19> */
.L_x_574:
        /* <DEDUP_REMOVED lines=37> */
[----:B------:R-:W2:Y:S01]  /*ac50*/  LDS.128 R12, [R147+0xc000] ;  /* 0x00c00000930c7984 */ /* 0x000ea20000000c00 */
        /* <DEDUP_REMOVED lines=9> */
.L_x_576:
[----:B------:R-:W-:Y:S05]  /*acf0*/  BSYNC B0 ;  /* 0x0000000000007941 */ /* 0x000fea0003800000 */
.L_x_575:
        /* <DEDUP_REMOVED lines=15> */
.L_x_578:
[----:B------:R-:W-:Y:S05]  /*adf0*/  BSYNC B0 ;  /* 0x0000000000007941 */ /* 0x000fea0003800000 */
.L_x_577:
        /* <DEDUP_REMOVED lines=15> */
.L_x_580:
[----:B------:R-:W-:Y:S05]  /*aef0*/  BSYNC B0 ;  /* 0x0000000000007941 */ /* 0x000fea0003800000 */
.L_x_579:
        /* <DEDUP_REMOVED lines=14> */
.L_x_582:
[----:B------:R-:W-:Y:S05]  /*afe0*/  BSYNC B0 ;  /* 0x0000000000007941 */ /* 0x000fea0003800000 */
.L_x_581:
        /* <DEDUP_REMOVED lines=25> */
.L_x_584:
[----:B------:R-:W-:Y:S05]  /*b180*/  BSYNC B0 ;  /* 0x0000000000007941 */ /* 0x000fea0003800000 */
.L_x_583:
        /* <DEDUP_REMOVED lines=13> */
.L_x_586:
[----:B------:R-:W-:Y:S05]  /*b260*/  BSYNC B0 ;  /* 0x0000000000007941 */ /* 0x000fea0003800000 */
.L_x_585:
        /* <DEDUP_REMOVED lines=13> */
.L_x_588:
[----:B------:R-:W-:Y:S05]  /*b340*/  BSYNC B0 ;  /* 0x0000000000007941 */ /* 0x000fea0003800000 */
.L_x_587:
        /* <DEDUP_REMOVED lines=11> */
.L_x_535:
[----:B------:R-:W-:Y:S05]  /*b400*/  BSYNC B1 ;  /* 0x0000000000017941 */ /* 0x000fea0003800000 */
.L_x_513:
        /* <DEDUP_REMOVED lines=11> */
.L_x_589:
[----:B------:R-:W-:Y:S05]  /*b4c0*/  EXIT ;  /* 0x000000000000794d */ /* 0x000fea0003800000 */
.L_x_591:
        /* <DEDUP_REMOVED lines=11> */
.L_x_2460:


//--------------------- .text._ZN5flash44flash_bwd_dq_dk_dv_loop_seqk_parallel_kernelI23Flash_bwd_kernel_traitsILi64ELi128ELi128ELi8ELi4ELi4ELi4ELb0ELb0EN7cutlass10bfloat16_tE19Flash_kernel_traitsILi64ELi128ELi128ELi8ES3_EELb0ELb0ELb0ELb0ELb1ELb1ELb0EEEvNS_16Flash_bwd_paramsE --------------------------
	.section	.text._ZN5flash44flash_bwd_dq_dk_dv_loop_seqk_parallel_kernelI23Flash_bwd_kernel_traitsILi64ELi128ELi128ELi8ELi4ELi4ELi4ELb0ELb0EN7cutlass10bfloat16_tE19Flash_kernel_traitsILi64ELi128ELi128ELi8ES3_EELb0ELb0ELb0ELb0ELb1ELb1ELb0EEEvNS_16Flash_bwd_paramsE,"ax",@progbits
	.sectioninfo	@"SHI_REGISTERS=255"
	.align	128
        .global         _ZN5flash44flash_bwd_dq_dk_dv_loop_seqk_parallel_kernelI23Flash_bwd_kernel_traitsILi64ELi128ELi128ELi8ELi4ELi4ELi4ELb0ELb0EN7cutlass10bfloat16_tE19Flash_kernel_traitsILi64ELi128ELi128ELi8ES3_EELb0ELb0ELb0ELb0ELb1ELb1ELb0EEEvNS_16Flash_bwd_paramsE
        .type           _ZN5flash44flash_bwd_dq_dk_dv_loop_seqk_parallel_kernelI23Flash_bwd_kernel_traitsILi64ELi128ELi128ELi8ELi4ELi4ELi4ELb0ELb0EN7cutlass10bfloat16_tE19Flash_kernel_traitsILi64ELi128ELi128ELi8ES3_EELb0ELb0ELb0ELb0ELb1ELb1ELb0EEEvNS_16Flash_bwd_paramsE,@function
        .size           _ZN5flash44flash_bwd_dq_dk_dv_loop_seqk_parallel_kernelI23Flash_bwd_kernel_traitsILi64ELi128ELi128ELi8ELi4ELi4ELi4ELb0ELb0EN7cutlass10bfloat16_tE19Flash_kernel_traitsILi64ELi128ELi128ELi8ES3_EELb0ELb0ELb0ELb0ELb1ELb1ELb0EEEvNS_16Flash_bwd_paramsE,(.L_x_2461 - _ZN5flash44flash_bwd_dq_dk_dv_loop_seqk_parallel_kernelI23Flash_bwd_kernel_traitsILi64ELi128ELi128ELi8ELi4ELi4ELi4ELb0ELb0EN7cutlass10bfloat16_tE19Flash_kernel_traitsILi64ELi128ELi128ELi8ES3_EELb0ELb0ELb0ELb0ELb1ELb1ELb0EEEvNS_16Flash_bwd_paramsE)
        .other          _ZN5flash44flash_bwd_dq_dk_dv_loop_seqk_parallel_kernelI23Flash_bwd_kernel_traitsILi64ELi128ELi128ELi8ELi4ELi4ELi4ELb0ELb0EN7cutlass10bfloat16_tE19Flash_kernel_traitsILi64ELi128ELi128ELi8ES3_EELb0ELb0ELb0ELb0ELb1ELb1ELb0EEEvNS_16Flash_bwd_paramsE,@"STO_CUDA_ENTRY STV_DEFAULT"
_ZN5flash44flash_bwd_dq_dk_dv_loop_seqk_parallel_kernelI23Flash_bwd_kernel_traitsILi64ELi128ELi128ELi8ELi4ELi4ELi4ELb0ELb0EN7cutlass10bfloat16_tE19Flash_kernel_traitsILi64ELi128ELi128ELi8ES3_EELb0ELb0ELb0ELb0ELb1ELb1ELb0EEEvNS_16Flash_bwd_paramsE:
.text._ZN5flash44flash_bwd_dq_dk_dv_loop_seqk_parallel_kernelI23Flash_bwd_kernel_traitsILi64ELi128ELi128ELi8ELi4ELi4ELi4ELb0ELb0EN7cutlass10bfloat16_tE19Flash_kernel_traitsILi64ELi128ELi128ELi8ES3_EELb0ELb0ELb0ELb0ELb1ELb1ELb0EEEvNS_16Flash_bwd_paramsE:
        /* <DEDUP_REMOVED lines=13> */
[----:B------:R-:W-:Y:S01]  /*00d0*/  ULDC UR36, c[0x0][0x22c] ;  /* 0x00008b0000247ab9 */ /* 0x000fe20000000800 */
[----:B------:R-:W-:Y:S01]  /*00e0*/  IMAD.MOV.U32 R232, RZ, RZ, -0x10 ;  /* 0xfffffff0ffe87424 */ /* 0x000fe200078e00ff */
[----:B------:R-:W-:Y:S02]  /*00f0*/  ULDC UR20, c[0x0][0x1c0] ;  /* 0x0000700000147ab9 */ /* 0x000fe40000000800 */
[----:B------:R-:W-:Y:S02]  /*0100*/  UIMAD UR23, UR36, UR20, URZ ;  /* 0x00000014241772a4 */ /* 0x000fe4000f8e023f */
[----:B------:R-:W-:Y:S02]  /*0110*/  UMOV UR4, 0x80 ;  /* 0x0000008000047882 */ /* 0x000fe40000000000 */
[----:B------:R-:W-:-:S02]  /*0120*/  ULDC UR5, c[0x0][0x210] ;  /* 0x0000840000057ab9 */ /* 0x000fc40000000800 */
[----:B------:R-:W-:Y:S02]  /*0130*/  ULDC UR25, c[0x0][0x234] ;  /* 0x00008d0000197ab9 */ /* 0x000fe40000000800 */
[----:B------:R-:W-:Y:S02]  /*0140*/  ULDC UR24, c[0x0][0x224] ;  /* 0x0000890000187ab9 */ /* 0x000fe40000000800 */
[----:B------:R-:W-:Y:S02]  /*0150*/  UIMAD UR25, UR4, UR5, UR25 ;  /* 0x00000005041972a4 */ /* 0x000fe4000f8e0219 */
[----:B------:R-:W-:Y:S02]  /*0160*/  UIADD3 UR24, UR4, UR24, URZ ;  /* 0x0000001804187290 */ /* 0x000fe4000fffe03f */
[----:B------:R-:W-:Y:S02]  /*0170*/  USHF.R.S32.HI UR4, URZ, 0x1f, UR36 ;  /* 0x0000001f3f047899 */ /* 0x000fe40008011424 */
[----:B------:R-:W-:Y:S01]  /*0180*/  USHF.L.U32 UR22, UR23, 0x7, URZ ;  /* 0x0000000717167899 */ /* 0x000fe2000800063f */
[----:B-1----:R-:W-:Y:S01]  /*0190*/  SHF.R.S32.HI R5, RZ, 0x1f, R9 ;  /* 0x0000001fff057819 */ /* 0x002fe20000011409 */
[----:B------:R-:W-:-:S02]  /*01a0*/  UIMAD.WIDE.U32 UR36, UR36, UR20, URZ ;  /* 0x00000014242472a5 */ /* 0x000fc4000f8e003f */
[----:B------:R-:W-:Y:S01]  /*01b0*/  ULDC UR15, c[0x0][0x1c0] ;  /* 0x00007000000f7ab9 */ /* 0x000fe20000000800 */
[CC--:B------:R-:W-:Y:S01]  /*01c0*/  LEA.HI R0, R5.reuse, R9.reuse, RZ, 0x5 ;  /* 0x0000000905007211 */ /* 0x0c0fe200078f28ff */
[----:B------:R-:W-:Y:S01]  /*01d0*/  ULDC UR14, c[0x0][0x224] ;  /* 0x00008900000e7ab9 */ /* 0x000fe20000000800 */
[CC--:B------:R-:W-:Y:S01]  /*01e0*/  LEA.HI R13, R5.reuse, R9.reuse, RZ, 0x3 ;  /* 0x00000009050d7211 */ /* 0x0c0fe200078f18ff */
[----:B------:R-:W-:Y:S01]  /*01f0*/  UMOV UR17, 0x4 ;  /* 0x0000000400117882 */ /* 0x000fe20000000000 */
[----:B------:R-:W-:Y:S01]  /*0200*/  LOP3.LUT R6, R0, 0xffffffe0, RZ, 0xc0, !PT ;  /* 0xffffffe000067812 */ /* 0x000fe200078ec0ff */
[----:B------:R-:W-:Y:S01]  /*0210*/  ULDC.64 UR30, c[0x0][0x200] ;  /* 0x00008000001e7ab9 */ /* 0x000fe20000000a00 */
[--C-:B------:R-:W-:Y:S01]  /*0220*/  SHF.R.S32.HI R4, RZ, 0x5, R0.reuse ;  /* 0x00000005ff047819 */ /* 0x100fe20000011400 */
[----:B------:R-:W-:Y:S01]  /*0230*/  ULDC.64 UR28, c[0x0][0x3c8] ;  /* 0x0000f200001c7ab9 */ /* 0x000fe20000000a00 */
[----:B------:R-:W-:Y:S01]  /*0240*/  SHF.R.S32.HI R0, RZ, 0x1f, R0 ;  /* 0x0000001fff007819 */ /* 0x000fe20000011400 */
[----:B------:R-:W-:Y:S01]  /*0250*/  ULDC UR13, c[0x0][0x224] ;  /* 0x00008900000d7ab9 */ /* 0x000fe20000000800 */
[CC--:B------:R-:W-:Y:S01]  /*0260*/  LEA.HI R8, R5.reuse, R9.reuse, RZ, 0x4 ;  /* 0x0000000905087211 */ /* 0x0c0fe200078f20ff */
[----:B------:R-:W-:Y:S01]  /*0270*/  ULDC UR12, c[0x0][0x22c] ;  /* 0x00008b00000c7ab9 */ /* 0x000fe20000000800 */
[CC--:B------:R-:W-:Y:S01]  /*0280*/  LEA.HI R15, R5.reuse, R9.reuse, RZ, 0x7 ;  /* 0x00000009050f7211 */ /* 0x0c0fe200078f38ff */
[----:B------:R-:W-:Y:S01]  /*0290*/  UMOV UR19, 0x6 ;  /* 0x0000000600137882 */ /* 0x000fe20000000000 */
[CC--:B------:R-:W-:Y:S01]  /*02a0*/  LEA.HI R14, R5.reuse, R9.reuse, RZ, 0x6 ;  /* 0x00000009050e7211 */ /* 0x0c0fe200078f30ff */
[----:B------:R-:W-:Y:S01]  /*02b0*/  ULDC.64 UR34, c[0x0][0x118] ;  /* 0x0000460000227ab9 */ /* 0x000fe20000000a00 */
[----:B------:R-:W-:Y:S01]  /*02c0*/  LEA.HI R5, R5, R9, RZ, 0x2 ;  /* 0x0000000905057211 */ /* 0x000fe200078f10ff */
[----:B------:R-:W-:Y:S01]  /*02d0*/  UMOV UR18, 0xffffc000 ;  /* 0xffffc00000127882 */ /* 0x000fe20000000000 */
[----:B------:R-:W-:Y:S01]  /*02e0*/  LOP3.LUT R3, R13, 0xfffffff8, RZ, 0xc0, !PT ;  /* 0xfffffff80d037812 */ /* 0x000fe200078ec0ff */
[----:B------:R-:W-:Y:S01]  /*02f0*/  ULDC.64 UR32, c[0x0][0x118] ;  /* 0x0000460000207ab9 */ /* 0x000fe20000000a00 */
[----:B------:R-:W-:Y:S01]  /*0300*/  SHF.R.S32.HI R7, RZ, 0x3, R13 ;  /* 0x00000003ff077819 */ /* 0x000fe2000001140d */
[----:B------:R-:W-:Y:S01]  /*0310*/  UIMAD UR20, UR4, UR20, URZ ;  /* 0x00000014041472a4 */ /* 0x000fe2000f8e023f */
[----:B------:R-:W-:Y:S01]  /*0320*/  LEA.HI R0, R0, R4, RZ, 0x2 ;  /* 0x0000000400007211 */ /* 0x000fe200078f10ff */
[----:B------:R-:W-:Y:S01]  /*0330*/  IMAD.IADD R3, R9, 0x1, -R3 ;  /* 0x0000000109037824 */ /* 0x000fe200078e0a03 */
[----:B------:R-:W-:Y:S01]  /*0340*/  LOP3.LUT R11, R8, 0xfffffff0, RZ, 0xc0, !PT ;  /* 0xfffffff0080b7812 */ /* 0x000fe200078ec0ff */
[----:B------:R-:W-:Y:S01]  /*0350*/  IMAD.SHL.U32 R7, R7, 0x40, RZ ;  /* 0x0000004007077824 */ /* 0x000fe200078e00ff */
[----:B------:R-:W-:Y:S01]  /*0360*/  LOP3.LUT R10, R5, 0x7ffffffc, RZ, 0xc0, !PT ;  /* 0x7ffffffc050a7812 */ /* 0x000fe200078ec0ff */
[----:B------:R-:W-:Y:S01]  /*0370*/  USHF.R.S32.HI UR21, URZ, 0x1f, UR22 ;  /* 0x0000001f3f157899 */ /* 0x000fe20008011416 */
[----:B------:R-:W-:Y:S01]  /*0380*/  LOP3.LUT R2, R0, 0xfffffffc, RZ, 0xc0, !PT ;  /* 0xfffffffc00027812 */ /* 0x000fe200078ec0ff */
[----:B------:R-:W-:Y:S01]  /*0390*/  IMAD.IADD R0, R9, 0x1, -R6 ;  /* 0x0000000109007824 */ /* 0x000fe200078e0a06 */
[----:B------:R-:W-:Y:S01]  /*03a0*/  LOP3.LUT P4, RZ, R3, 0x2, RZ, 0xc0, !PT ;  /* 0x0000000203ff7812 */ /* 0x000fe2000788c0ff */
[----:B------:R-:W-:Y:S01]  /*03b0*/  IMAD.IADD R6, R9, 0x1, -R11 ;  /* 0x0000000109067824 */ /* 0x000fe200078e0a0b */
[----:B------:R-:W-:Y:S01]  /*03c0*/  LOP3.LUT P3, RZ, R3, 0x4, RZ, 0xc0, !PT ;  /* 0x0000000403ff7812 */ /* 0x000fe2000786c0ff */
[----:B------:R-:W-:Y:S01]  /*03d0*/  IMAD.IADD R16, R9, 0x1, -R10 ;  /* 0x0000000109107824 */ /* 0x000fe200078e0a0a */
[--C-:B------:R-:W-:Y:S01]  /*03e0*/  SHF.R.S32.HI R9, RZ, 0x2, R5.reuse ;  /* 0x00000002ff097819 */ /* 0x100fe20000011405 */
[----:B------:R-:W-:Y:S01]  /*03f0*/  IMAD.IADD R11, R4, 0x1, -R2 ;  /* 0x00000001040b7824 */ /* 0x000fe200078e0a02 */
[----:B------:R-:W-:Y:S01]  /*0400*/  LOP3.LUT R2, R7, 0x1c0, RZ, 0xc0, !PT ;  /* 0x000001c007027812 */ /* 0x000fe200078ec0ff */
[----:B------:R-:W-:Y:S01]  /*0410*/  IMAD.SHL.U32 R10, R3, 0x8, RZ ;  /* 0x00000008030a7824 */ /* 0x000fe200078e00ff */
[----:B------:R-:W-:Y:S01]  /*0420*/  SHF.R.S32.HI R4, RZ, 0x1f, R5 ;  /* 0x0000001fff047819 */ /* 0x000fe20000011405 */
[----:B------:R-:W-:Y:S01]  /*0430*/  UMOV UR16, 0x6 ;  /* 0x0000000600107882 */ /* 0x000fe20000000000 */
[----:B------:R-:W-:-:S02]  /*0440*/  SHF.R.S32.HI R5, RZ, 0x4, R8 ;  /* 0x00000004ff057819 */ /* 0x000fc40000011408 */
[----:B------:R-:W-:Y:S02]  /*0450*/  SHF.R.S32.HI R12, RZ, 0x1f, R0 ;  /* 0x0000001fff0c7819 */ /* 0x000fe40000011400 */
[----:B------:R-:W-:Y:S02]  /*0460*/  LOP3.LUT R10, R2, 0x38, R10, 0xf8, !PT ;  /* 0x00000038020a7812 */ /* 0x000fe400078ef80a */
[----:B------:R-:W-:Y:S02]  /*0470*/  SHF.R.U32.HI R7, RZ, 0x3, R2 ;  /* 0x00000003ff077819 */ /* 0x000fe40000011602 */
[----:B------:R-:W-:Y:S02]  /*0480*/  LEA.HI R2, R8, R5, RZ, 0x1 ;  /* 0x0000000508027211 */ /* 0x000fe400078f08ff */
[----:B------:R-:W-:Y:S02]  /*0490*/  LEA.HI R12, R12, R0, RZ, 0x2 ;  /* 0x000000000c0c7211 */ /* 0x000fe400078f10ff */
[----:B------:R-:W-:-:S02]  /*04a0*/  LEA.HI R0, R4, R9, RZ, 0x3 ;  /* 0x0000000904007211 */ /* 0x000fc400078f18ff */
[----:B------:R-:W-:Y:S01]  /*04b0*/  LOP3.LUT R4, R2, 0xfffffffe, RZ, 0xc0, !PT ;  /* 0xfffffffe02047812 */ /* 0x000fe200078ec0ff */
[----:B------:R-:W-:Y:S01]  /*04c0*/  IMAD.SHL.U32 R2, R14, 0x8, RZ ;  /* 0x000000080e027824 */ /* 0x000fe200078e00ff */
[----:B------:R-:W-:Y:S02]  /*04d0*/  LOP3.LUT R0, R0, 0xfffffff8, RZ, 0xc0, !PT ;  /* 0xfffffff800007812 */ /* 0x000fe400078ec0ff */
[----:B------:R-:W-:Y:S01]  /*04e0*/  LOP3.LUT R7, R10, R7, RZ, 0x3c, !PT ;  /* 0x000000070a077212 */ /* 0x000fe200078e3cff */
[----:B------:R-:W-:Y:S01]  /*04f0*/  IMAD.IADD R182, R5, 0x1, -R4 ;  /* 0x0000000105b67824 */ /* 0x000fe200078e0a04 */
[----:B------:R-:W-:Y:S01]  /*0500*/  SHF.R.S32.HI R8, RZ, 0x1f, R6 ;  /* 0x0000001fff087819 */ /* 0x000fe20000011406 */
[----:B------:R-:W-:Y:S01]  /*0510*/  IMAD.IADD R5, R9, 0x1, -R0 ;  /* 0x0000000109057824 */ /* 0x000fe200078e0a00 */
[----:B------:R-:W-:Y:S02]  /*0520*/  LOP3.LUT R0, R7, 0xfffffe00, R2, 0xf8, !PT ;  /* 0xfffffe0007007812 */ /* 0x000fe400078ef802 */
[----:B------:R-:W-:-:S02]  /*0530*/  LEA.HI R8, R8, R6, RZ, 0x3 ;  /* 0x0000000608087211 */ /* 0x000fc400078f18ff */
[----:B------:R-:W-:Y:S01]  /*0540*/  LOP3.LUT R4, R5, 0x1, RZ, 0xc0, !PT ;  /* 0x0000000105047812 */ /* 0x000fe200078ec0ff */
[----:B------:R1:W-:Y:S01]  /*0550*/  STL [R1+0xc], R0 ;  /* 0x00000c0001007387 */ /* 0x0003e20000100800 */
[----:B------:R-:W-:Y:S02]  /*0560*/  LOP3.LUT R2, R8, 0xfffffff8, RZ, 0xc0, !PT ;  /* 0xfffffff808027812 */ /* 0x000fe400078ec0ff */
[----:B------:R-:W-:Y:S02]  /*0570*/  SHF.R.S32.HI R7, RZ, 0x7, R15 ;  /* 0x00000007ff077819 */ /* 0x000fe4000001140f */
[----:B------:R-:W-:Y:S01]  /*0580*/  ISETP.NE.U32.AND P0, PT, R4, 0x1, PT ;  /* 0x000000010400780c */ /* 0x000fe20003f05070 */
[----:B------:R-:W-:Y:S01]  /*0590*/  IMAD.IADD R14, R6, 0x1, -R2 ;  /* 0x00000001060e7824 */ /* 0x000fe200078e0a02 */
[----:B------:R-:W-:Y:S01]  /*05a0*/  SEL R176, R234, 0xffffffe0, !P4 ;  /* 0xffffffe0eab07807 */ /* 0x000fe20006000000 */
[----:B------:R-:W-:Y:S01]  /*05b0*/  IMAD.SHL.U32 R2, R11, 0x10, RZ ;  /* 0x000000100b027824 */ /* 0x000fe200078e00ff */
[----:B------:R-:W-:-:S02]  /*05c0*/  R2P PR, R5, 0x6 ;  /* 0x0000000605007804 */ /* 0x000fc40000000000 */
[----:B------:R-:W-:Y:S01]  /*05d0*/  STL [R1+0x20], R14 ;  /* 0x0000200e01007387 */ /* 0x000fe20000100800 */
[----:B------:R-:W-:Y:S02]  /*05e0*/  SEL R232, R232, 0x10, !P0 ;  /* 0x00000010e8e87807 */ /* 0x000fe40004000000 */
[----:B------:R-:W-:Y:S02]  /*05f0*/  LEA.HI.SX32 R10, R12, R2, 0x1e ;  /* 0x000000020c0a7211 */ /* 0x000fe400078ff2ff */
[----:B------:R-:W-:-:S03]  /*0600*/  SEL R234, R234, 0xffffffe0, !P1 ;  /* 0xffffffe0eaea7807 */ /* 0x000fc60004800000 */
[----:B------:R2:W-:Y:S01]  /*0610*/  STL [R1+0x28], R10 ;  /* 0x0000280a01007387 */ /* 0x0005e20000100800 */
[----:B-1----:R-:W-:Y:S02]  /*0620*/  IMAD.SHL.U32 R0, R3, 0x40, RZ ;  /* 0x0000004003007824 */ /* 0x002fe400078e00ff */
[----:B------:R-:W-:-:S03]  /*0630*/  IMAD.SHL.U32 R3, R182, 0x200, RZ ;  /* 0x00000200b6037824 */ /* 0x000fc600078e00ff */
[----:B------:R-:W-:-:S04]  /*0640*/  LOP3.LUT R0, R0, 0x1c0, RZ, 0xc0, !PT ;  /* 0x000001c000007812 */ /* 0x000fc800078ec0ff */
[C---:B------:R-:W-:Y:S01]  /*0650*/  LOP3.LUT R6, R0.reuse, 0x30, R2, 0xf8, !PT ;  /* 0x0000003000067812 */ /* 0x040fe200078ef802 */
[----:B------:R-:W-:Y:S01]  /*0660*/  IMAD R2, R7, 0x1000, R3 ;  /* 0x0000100007027824 */ /* 0x000fe200078e0203 */
[--C-:B------:R-:W-:Y:S02]  /*0670*/  LOP3.LUT R174, R0, 0x8, R13.reuse, 0xf8, !PT ;  /* 0x0000000800ae7812 */ /* 0x100fe400078ef80d */
[----:B------:R-:W-:Y:S02]  /*0680*/  SHF.R.U32.HI R0, RZ, 0x3, R0 ;  /* 0x00000003ff007819 */ /* 0x000fe40000011600 */
[----:B------:R-:W-:Y:S01]  /*0690*/  LOP3.LUT R4, R6, 0x8, R13, 0xf8, !PT ;  /* 0x0000000806047812 */ /* 0x000fe200078ef80d */
[----:B------:R-:W-:Y:S01]  /*06a0*/  IMAD.SHL.U32 R6, R182, 0x10, RZ ;  /* 0x00000010b6067824 */ /* 0x000fe200078e00ff */
[----:B------:R-:W-:Y:S01]  /*06b0*/  LOP3.LUT R174, R174, R0, RZ, 0x3c, !PT ;  /* 0x00000000aeae7212 */ /* 0x000fe200078e3cff */
[----:B------:R-:W-:Y:S01]  /*06c0*/  IMAD.SHL.U32 R182, R182, 0x8, RZ ;  /* 0x00000008b6b67824 */ /* 0x000fe200078e00ff */
[----:B------:R-:W-:Y:S01]  /*06d0*/  LOP3.LUT R3, R3, R4, R0, 0xf6, !PT ;  /* 0x0000000403037212 */ /* 0x000fe200078ef600 */
[----:B------:R-:W-:-:S02]  /*06e0*/  IMAD.SHL.U32 R0, R5, 0x40, RZ ;  /* 0x0000004005007824 */ /* 0x000fc400078e00ff */
[----:B------:R-:W-:Y:S02]  /*06f0*/  IMAD.IADD R174, R2, 0x1, R174 ;  /* 0x0000000102ae7824 */ /* 0x000fe400078e02ae */
[C---:B------:R-:W-:Y:S01]  /*0700*/  IMAD.SHL.U32 R2, R7.reuse, 0x8, RZ ;  /* 0x0000000807027824 */ /* 0x040fe200078e00ff */
[----:B------:R-:W-:Y:S01]  /*0710*/  LOP3.LUT R0, R0, 0x1c0, RZ, 0xc0, !PT ;  /* 0x000001c000007812 */ /* 0x000fe200078ec0ff */
[----:B------:R-:W-:Y:S02]  /*0720*/  IMAD.SHL.U32 R5, R16, 0x2, RZ ;  /* 0x0000000210057824 */ /* 0x000fe400078e00ff */
[----:B------:R-:W-:Y:S01]  /*0730*/  IMAD.SHL.U32 R174, R174, 0x2, RZ ;  /* 0x00000002aeae7824 */ /* 0x000fe200078e00ff */
[----:B------:R-:W-:Y:S01]  /*0740*/  LOP3.LUT R2, R2, 0x8, RZ, 0xc0, !PT ;  /* 0x0000000802027812 */ /* 0x000fe200078ec0ff */
[----:B------:R-:W-:Y:S01]  /*0750*/  IMAD R7, R7, 0x2000, R5 ;  /* 0x0000200007077824 */ /* 0x000fe200078e0205 */
[----:B------:R-:W-:Y:S01]  /*0760*/  SHF.R.U32.HI R4, RZ, 0x3, R0 ;  /* 0x00000003ff047819 */ /* 0x000fe20000011600 */
[----:B------:R-:W-:Y:S01]  /*0770*/  IMAD.IADD R177, R174, 0x1, R176 ;  /* 0x00000001aeb17824 */ /* 0x000fe200078e02b0 */
[----:B------:R-:W-:Y:S01]  /*0780*/  LOP3.LUT R9, R2, 0x10, R6, 0xf8, !PT ;  /* 0x0000001002097812 */ /* 0x000fe200078ef806 */
[----:B------:R-:W-:Y:S01]  /*0790*/  IMAD.SHL.U32 R3, R3, 0x2, RZ ;  /* 0x0000000203037824 */ /* 0x000fe200078e00ff */
[CC--:B------:R-:W-:Y:S01]  /*07a0*/  LOP3.LUT R6, R4.reuse, R0.reuse, R2, 0x1e, !PT ;  /* 0x0000000004067212 */ /* 0x0c0fe200078e1e02 */
[C---:B------:R-:W-:Y:S01]  /*07b0*/  IMAD R2, R11.reuse, 0x400, R7 ;  /* 0x000004000b027824 */ /* 0x040fe200078e0207 */
[----:B------:R-:W-:Y:S01]  /*07c0*/  LOP3.LUT R4, R4, R0, RZ, 0xfc, !PT ;  /* 0x0000000004047212 */ /* 0x000fe200078efcff */
[----:B------:R-:W-:Y:S01]  /*07d0*/  IMAD R0, R11, 0x400, R5 ;  /* 0x000004000b007824 */ /* 0x000fe200078e0205 */
[----:B------:R-:W-:-:S03]  /*07e0*/  IADD3 R5, R10, -0x80, RZ ;  /* 0xffffff800a057810 */ /* 0x000fc60007ffe0ff */
[----:B------:R-:W-:Y:S02]  /*07f0*/  IMAD.IADD R230, R4, 0x1, R2 ;  /* 0x0000000104e67824 */ /* 0x000fe400078e0202 */
[----:B------:R-:W-:Y:S02]  /*0800*/  IMAD.SHL.U32 R2, R14, 0x40, RZ ;  /* 0x000000400e027824 */ /* 0x000fe400078e00ff */
[----:B------:R-:W-:Y:S01]  /*0810*/  IMAD.IADD R7, R0, 0x1, R6 ;  /* 0x0000000100077824 */ /* 0x000fe200078e0206 */
[----:B------:R-:W-:Y:S01]  /*0820*/  SHF.R.S32.HI R6, RZ, 0x1f, R5 ;  /* 0x0000001fff067819 */ /* 0x000fe20000011405 */
[----:B------:R-:W-:Y:S01]  /*0830*/  IMAD.SHL.U32 R0, R8, 0x40, RZ ;  /* 0x0000004008007824 */ /* 0x000fe200078e00ff */
[----:B------:R-:W-:Y:S01]  /*0840*/  LOP3.LUT R2, R2, 0x1c0, RZ, 0xc0, !PT ;  /* 0x000001c002027812 */ /* 0x000fe200078ec0ff */
[----:B------:R-:W-:Y:S01]  /*0850*/  IMAD.SHL.U32 R230, R230, 0x2, RZ ;  /* 0x00000002e6e67824 */ /* 0x000fe200078e00ff */
[----:B------:R-:W-:Y:S02]  /*0860*/  SHF.L.U64.HI R6, R5, 0x2, R6 ;  /* 0x0000000205067819 */ /* 0x000fe40000010206 */
[----:B------:R-:W-:Y:S01]  /*0870*/  SHF.R.U32.HI R4, RZ, 0x3, R2 ;  /* 0x00000003ff047819 */ /* 0x000fe20000011602 */
[----:B------:R-:W-:Y:S01]  /*0880*/  IMAD.IADD R233, R230, 0x1, R232 ;  /* 0x00000001e6e97824 */ /* 0x000fe200078e02e8 */
[----:B------:R-:W-:Y:S01]  /*0890*/  LOP3.LUT R182, R2, 0x8, R182, 0xf8, !PT ;  /* 0x0000000802b67812 */ /* 0x000fe200078ef8b6 */
[----:B------:R1:W-:Y:S01]  /*08a0*/  STL [R1+0x1c], R6 ;  /* 0x00001c0601007387 */ /* 0x0003e20000100800 */
[----:B------:R-:W-:Y:S01]  /*08b0*/  LOP3.LUT R0, R0, 0xfffffe00, RZ, 0xc0, !PT ;  /* 0xfffffe0000007812 */ /* 0x000fe200078ec0ff */
[----:B------:R-:W-:Y:S01]  /*08c0*/  IMAD.IADD R237, R230, 0x1, R234 ;  /* 0x00000001e6ed7824 */ /* 0x000fe200078e02ea */
[----:B------:R-:W-:Y:S01]  /*08d0*/  LOP3.LUT R2, R4, R9, R2, 0x1e, !PT ;  /* 0x0000000904027212 */ /* 0x000fe200078e1e02 */
[----:B------:R-:W-:Y:S01]  /*08e0*/  IMAD.IADD R236, R233, 0x1, R234 ;  /* 0x00000001e9ec7824 */ /* 0x000fe200078e02ea */
[----:B------:R-:W-:Y:S01]  /*08f0*/  LOP3.LUT R182, R182, R4, RZ, 0x3c, !PT ;  /* 0x00000004b6b67212 */ /* 0x000fe200078e3cff */
[----:B------:R-:W-:Y:S01]  /*0900*/  IMAD R5, R11, 0x400, R0 ;  /* 0x000004000b057824 */ /* 0x000fe200078e0200 */
[----:B------:R-:W-:Y:S01]  /*0910*/  LOP3.LUT R181, R2, R0, RZ, 0xfc, !PT ;  /* 0x0000000002b57212 */ /* 0x000fe200078efcff */
[----:B------:R-:W-:Y:S01]  /*0920*/  IMAD.MOV.U32 R2, RZ, RZ, 0x40 ;  /* 0x00000040ff027424 */ /* 0x000fe200078e00ff */
[----:B------:R-:W-:Y:S01]  /*0930*/  LEA R7, R7, 0xc000, 0x1 ;  /* 0x0000c00007077811 */ /* 0x000fe200078e08ff */
[----:B------:R-:W-:-:S02]  /*0940*/  IMAD.MOV.U32 R0, RZ, RZ, 0x440 ;  /* 0x00000440ff007424 */ /* 0x000fc400078e00ff */
[----:B------:R-:W-:Y:S01]  /*0950*/  IMAD.IADD R182, R5, 0x1, R182 ;  /* 0x0000000105b67824 */ /* 0x000fe200078e02b6 */
[----:B------:R-:W-:Y:S01]  /*0960*/  SEL R175, R2, 0xffffffc0, !P3 ;  /* 0xffffffc002af7807 */ /* 0x000fe20005800000 */
[----:B------:R-:W-:Y:S01]  /*0970*/  IMAD.IADD R5, R234, 0x1, R7 ;  /* 0x00000001ea057824 */ /* 0x000fe200078e0207 */
[----:B------:R-:W-:Y:S01]  /*0980*/  SEL R2, R2, 0xffffffc0, !P2 ;  /* 0xffffffc002027807 */ /* 0x000fe20005000000 */
[----:B------:R-:W-:Y:S01]  /*0990*/  STL [R1+0x24], R7 ;  /* 0x0000240701007387 */ /* 0x000fe20000100800 */
[----:B------:R-:W-:Y:S01]  /*09a0*/  SEL R0, R0, 0x3c0, !P2 ;  /* 0x000003c000007807 */ /* 0x000fe20005000000 */
[----:B------:R-:W-:Y:S01]  /*09b0*/  IMAD.IADD R175, R174, 0x1, R175 ;  /* 0x00000001aeaf7824 */ /* 0x000fe200078e02af */
[C---:B------:R-:W-:Y:S01]  /*09c0*/  IADD3 R13, R7.reuse, 0x420, RZ ;  /* 0x00000420070d7810 */ /* 0x040fe20007ffe0ff */
[----:B--2---:R-:W-:Y:S01]  /*09d0*/  IMAD.IADD R10, R2, 0x1, R7 ;  /* 0x00000001020a7824 */ /* 0x004fe200078e0207 */
[C---:B------:R-:W-:Y:S01]  /*09e0*/  IADD3 R8, R7.reuse, 0x2020, RZ ;  /* 0x0000202007087810 */ /* 0x040fe20007ffe0ff */
[C---:B------:R-:W-:Y:S01]  /*09f0*/  IMAD.IADD R4, R7.reuse, 0x1, R0 ;  /* 0x0000000107047824 */ /* 0x040fe200078e0200 */
[C---:B------:R-:W-:Y:S01]  /*0a00*/  @P1 IADD3 R13, R7.reuse, 0x3e0, RZ ;  /* 0x000003e0070d1810 */ /* 0x040fe20007ffe0ff */
[----:B------:R-:W-:Y:S01]  /*0a10*/  IMAD.IADD R231, R230, 0x1, R2 ;  /* 0x00000001e6e77824 */ /* 0x000fe200078e0202 */
[C---:B------:R-:W-:Y:S01]  /*0a20*/  IADD3 R12, R7.reuse, 0x2420, RZ ;  /* 0x00002420070c7810 */ /* 0x040fe20007ffe0ff */
[----:B------:R-:W-:Y:S01]  /*0a30*/  STL [R1+0x3c], R10 ;  /* 0x00003c0a01007387 */ /* 0x000fe20000100800 */
[C---:B------:R-:W-:Y:S01]  /*0a40*/  @P1 IADD3 R8, R7.reuse, 0x1fe0, RZ ;  /* 0x00001fe007081810 */ /* 0x040fe20007ffe0ff */
[----:B------:R-:W-:Y:S01]  /*0a50*/  IMAD.IADD R232, R232, 0x1, R231 ;  /* 0x00000001e8e87824 */ /* 0x000fe200078e02e7 */
[C---:B-1----:R-:W-:Y:S01]  /*0a60*/  IADD3 R6, R7.reuse, 0x2040, RZ ;  /* 0x0000204007067810 */ /* 0x042fe20007ffe0ff */
[----:B------:R1:W-:Y:S01]  /*0a70*/  STL [R1+0x58], R5 ;  /* 0x0000580501007387 */ /* 0x0003e20000100800 */
[C---:B------:R-:W-:Y:S01]  /*0a80*/  @P1 IADD3 R12, R7.reuse, 0x23e0, RZ ;  /* 0x000023e0070c1810 */ /* 0x040fe20007ffe0ff */
[--C-:B------:R-:W-:Y:S01]  /*0a90*/  IMAD.IADD R2, R2, 0x1, R8.reuse ;  /* 0x0000000102027824 */ /* 0x100fe200078e0208 */
[----:B------:R-:W-:Y:S01]  /*0aa0*/  @P2 IADD3 R6, R7, 0x1fc0, RZ ;  /* 0x00001fc007062810 */ /* 0x000fe20007ffe0ff */
[----:B------:R2:W-:Y:S01]  /*0ab0*/  STL [R1+0x38], R4 ;  /* 0x0000380401007387 */ /* 0x0005e20000100800 */
[----:B------:R-:W-:-:S02]  /*0ac0*/  IMAD.IADD R0, R0, 0x1, R8 ;  /* 0x0000000100007824 */ /* 0x000fc400078e0208 */
[----:B------:R-:W-:Y:S01]  /*0ad0*/  IMAD.IADD R235, R234, 0x1, R231 ;  /* 0x00000001eaeb7824 */ /* 0x000fe200078e02e7 */
[----:B------:R-:W-:Y:S01]  /*0ae0*/  STL [R1+0x44], R13 ;  /* 0x0000440d01007387 */ /* 0x000fe20000100800 */
[----:B------:R-:W-:-:S03]  /*0af0*/  IMAD.IADD R176, R176, 0x1, R175 ;  /* 0x00000001b0b07824 */ /* 0x000fc600078e02af */
[----:B------:R-:W-:Y:S04]  /*0b00*/  STL [R1+0x2c], R8 ;  /* 0x00002c0801007387 */ /* 0x000fe80000100800 */
[----:B------:R-:W-:Y:S04]  /*0b10*/  STL [R1+0x40], R12 ;  /* 0x0000400c01007387 */ /* 0x000fe80000100800 */
[----:B------:R-:W-:Y:S01]  /*0b20*/  STL [R1+0x34], R6 ;  /* 0x0000340601007387 */ /* 0x000fe20000100800 */
[C---:B-1----:R-:W-:Y:S02]  /*0b30*/  IADD3 R5, R7.reuse, 0x2440, RZ ;  /* 0x0000244007057810 */ /* 0x042fe40007ffe0ff */
[----:B------:R-:W-:Y:S01]  /*0b40*/  @P2 IADD3 R5, R7, 0x23c0, RZ ;  /* 0x000023c007052810 */ /* 0x000fe20007ffe0ff */
[----:B--2---:R-:W-:-:S04]  /*0b50*/  IMAD.IADD R4, R234, 0x1, R4 ;  /* 0x00000001ea047824 */ /* 0x004fc800078e0204 */
[----:B------:R1:W-:Y:S02]  /*0b60*/  STL [R1+0x30], R5 ;  /* 0x0000300501007387 */ /* 0x0003e40000100800 */
[C---:B-1----:R-:W-:Y:S02]  /*0b70*/  IMAD.IADD R5, R234.reuse, 0x1, R10 ;  /* 0x00000001ea057824 */ /* 0x042fe400078e020a */
[----:B------:R-:W-:-:S03]  /*0b80*/  IMAD.IADD R234, R234, 0x1, R232 ;  /* 0x00000001eaea7824 */ /* 0x000fc600078e02e8 */
[----:B------:R1:W-:Y:S04]  /*0b90*/  STL [R1+0x54], R5 ;  /* 0x0000540501007387 */ /* 0x0003e80000100800 */
[----:B------:R1:W-:Y:S04]  /*0ba0*/  STL [R1+0x50], R4 ;  /* 0x0000500401007387 */ /* 0x0003e80000100800 */
[----:B------:R1:W-:Y:S04]  /*0bb0*/  STL [R1+0x4c], R2 ;  /* 0x00004c0201007387 */ /* 0x0003e80000100800 */
[----:B------:R1:W-:Y:S02]  /*0bc0*/  STL [R1+0x48], R0 ;  /* 0x0000480001007387 */ /* 0x0003e40000100800 */
.L_x_600:
[----:B------:R-:W-:Y:S01]  /*0bd0*/  ULDC.64 UR4, c[0x0][0x258] ;  /* 0x0000960000047ab9 */ /* 0x000fe20000000a00 */
[----:B------:R-:W-:Y:S01]  /*0be0*/  ISETP.NE.U32.AND P1, PT, RZ, c[0x0][0x250], PT ;  /* 0x00009400ff007a0c */ /* 0x000fe20003f25070 */
[----:B------:R-:W-:-:S02]  /*0bf0*/  UISETP.NE.U32.AND UP1, UPT, URZ, UR4, UPT ;  /* 0x000000043f00728c */ /* 0x000fc4000bf25070 */
[----:B------:R-:W-:Y:S01]  /*0c00*/  ULDC.64 UR6, c[0x0][0x258] ;  /* 0x0000960000067ab9 */ /* 0x000fe20000000a00 */
[----:B------:R-:W-:Y:S01]  /*0c10*/  ISETP.NE.AND.EX P1, PT, RZ, c[0x0][0x254], PT, P1 ;  /* 0x00009500ff007a0c */ /* 0x000fe20003f25310 */
[----:B------:R-:W-:Y:S02]  /*0c20*/  UISETP.NE.AND.EX UP1, UPT, URZ, UR5, UPT, UP1 ;  /* 0x000000053f00728c */ /* 0x000fe4000bf25310 */
[----:B------:R-:W-:-:S04]  /*0c30*/  ULDC.64 UR38, c[0x0][0x118] ;  /* 0x0000460000267ab9 */ /* 0x000fc80000000a00 */
[----:B------:R-:W-:-:S05]  /*0c40*/  PLOP3.LUT P0, PT, PT, PT, UP1, 0x80, 0x0 ;  /* 0x000000000000781c */ /* 0x000fca0003f0f018 */
[----:B------:R-:W-:Y:S01]  /*0c50*/  @UP1 UMOV UR4, 0x4 ;  /* 0x0000000400041882 */ /* 0x000fe20000000000 */
[----:B---3--:R-:W2:Y:S01]  /*0c60*/  @P1 S2R R7, SR_CTAID.Y ;  /* 0x0000000000071919 */ /* 0x008ea20000002600 */
[----:B------:R-:W-:-:S06]  /*0c70*/  @P1 IMAD.MOV.U32 R6, RZ, RZ, 0x4 ;  /* 0x00000004ff061424 */ /* 0x000fcc00078e00ff */
[----:B-1----:R-:W1:Y:S01]  /*0c80*/  @P0 S2R R0, SR_CTAID.Y ;  /* 0x0000000000000919 */ /* 0x002e620000002600 */
[----:B--2---:R-:W-:-:S06]  /*0c90*/  @P1 IMAD.WIDE R6, R7, R6, c[0x0][0x250] ;  /* 0x0000940007061625 */ /* 0x004fcc00078e0206 */
[----:B------:R-:W2:Y:S01]  /*0ca0*/  @P1 LDG.E R6, [R6.64] ;  /* 0x0000002606061981 */ /* 0x000ea2000c1e1900 */
[----:B-1----:R-:W1:Y:S02]  /*0cb0*/  @P0 R2UR UR5, R0 ;  /* 0x00000000000503c2 */ /* 0x002e6400000e0000 */
[----:B-1----:R-:W-:-:S06]  /*0cc0*/  @UP1 UIMAD.WIDE UR4, UR5, UR4, UR6 ;  /* 0x00000004050412a5 */ /* 0x002fcc000f8e0206 */
[----:B------:R-:W-:Y:S02]  /*0cd0*/  IMAD.U32 R4, RZ, RZ, UR4 ;  /* 0x00000004ff047e24 */ /* 0x000fe4000f8e00ff */
[----:B------:R-:W-:Y:S01]  /*0ce0*/  IMAD.U32 R5, RZ, RZ, UR5 ;  /* 0x00000005ff057e24 */ /* 0x000fe2000f8e00ff */
[----:B------:R-:W-:Y:S02]  /*0cf0*/  UMOV UR27, URZ ;  /* 0x0000003f001b7c82 */ /* 0x000fe40008000000 */
[----:B------:R-:W-:Y:S02]  /*0d00*/  ULDC.64 UR4, c[0x0][0x268] ;  /* 0x00009a0000047ab9 */ /* 0x000fe40000000a00 */
[----:B------:R-:W3:Y:S01]  /*0d10*/  @P0 LDG.E R0, [R4.64] ;  /* 0x0000002604000981 */ /* 0x000ee2000c1e1900 */
[----:B------:R-:W-:-:S04]  /*0d20*/  @!UP1 UISETP.NE.U32.AND UP0, UPT, URZ, UR4, UPT ;  /* 0x000000043f00928c */ /* 0x000fc8000bf05070 */
[----:B------:R-:W-:-:S03]  /*0d30*/  @!UP1 UISETP.NE.AND.EX UP0, UPT, URZ, UR5, UPT, UP0 ;  /* 0x000000053f00928c */ /* 0x000fc6000bf05300 */
[----:B------:R-:W-:Y:S02]  /*0d40*/  ULDC.64 UR4, c[0x0][0x218] ;  /* 0x0000860000047ab9 */ /* 0x000fe40000000a00 */
[----:B------:R-:W-:Y:S01]  /*0d50*/  @!UP1 USEL UR5, URZ, UR5, !UP0 ;  /* 0x000000053f059287 */ /* 0x000fe2000c000000 */
[----:B--2---:R-:W1:Y:S08]  /*0d60*/  @P1 R2UR UR27, R6 ;  /* 0x00000000061b13c2 */ /* 0x004e7000000e0000 */
[----:B---3--:R-:W1:Y:S02]  /*0d70*/  @P0 R2UR UR6, R0 ;  /* 0x00000000000603c2 */ /* 0x008e6400000e0000 */
[----:B-1----:R-:W-:-:S02]  /*0d80*/  @UP1 UIADD3 UR7, UR6, -UR27, URZ ;  /* 0x8000001b06071290 */ /* 0x002fc4000fffe03f */
[----:B------:R-:W-:Y:S02]  /*0d90*/  USHF.L.U32 UR6, UR26, 0x7, URZ ;  /* 0x000000071a067899 */ /* 0x000fe4000800063f */
[----:B------:R-:W-:-:S04]  /*0da0*/  @!UP1 UIADD3 UR7, UR5, UR4, -UR27 ;  /* 0x0000000405079290 */ /* 0x000fc8000fffe81b */
[----:B------:R-:W-:-:S06]  /*0db0*/  UISETP.GE.AND UP0, UPT, UR6, UR7, UPT ;  /* 0x000000070600728c */ /* 0x000fcc000bf06270 */
[----:B------:R-:W-:-:S13]  /*0dc0*/  PLOP3.LUT P0, PT, PT, PT, UP0, 0x80, 0x0 ;  /* 0x000000000000781c */ /* 0x000fda0003f0f008 */
[----:B-----5:R-:W-:Y:S05]  /*0dd0*/  @P0 BRA `(.L_x_592) ;  /* 0x000068f000000947 */ /* 0x020fea0003800000 */
[----:B------:R-:W-:Y:S01]  /*0de0*/  IABS R6, c[0x0][0x1c8] ;  /* 0x0000720000067a13 */ /* 0x000fe20000000000 */
[----:B------:R-:W1:Y:S01]  /*0df0*/  S2R R2, SR_CTAID.Z ;  /* 0x0000000000027919 */ /* 0x000e620000002700 */
[----:B------:R-:W2:Y:S01]  /*0e00*/  S2UR UR44, SR_CTAID.Z ;  /* 0x00000000002c79c3 */ /* 0x000ea20000002700 */
[----:B------:R-:W-:Y:S01]  /*0e10*/  ULDC.64 UR4, c[0x0][0x240] ;  /* 0x0000900000047ab9 */ /* 0x000fe20000000a00 */
[----:B------:R-:W3:Y:S01]  /*0e20*/  I2F.RP R4, R6 ;  /* 0x0000000600047306 */ /* 0x000ee20000209400 */
[----:B------:R-:W-:Y:S01]  /*0e30*/  ULDC UR49, c[0x0][0x1c8] ;  /* 0x0000720000317ab9 */ /* 0x000fe20000000800 */
[----:B------:R-:W-:Y:S01]  /*0e40*/  ISETP.NE.AND P3, PT, RZ, c[0x0][0x1c8], PT ;  /* 0x00007200ff007a0c */ /* 0x000fe20003f65270 */
[----:B------:R-:W-:Y:S02]  /*0e50*/  ULDC UR40, c[0x0][0x214] ;  /* 0x0000850000287ab9 */ /* 0x000fe40000000800 */
[----:B------:R-:W-:Y:S01]  /*0e60*/  UISETP.NE.U32.AND UP1, UPT, URZ, UR4, UPT ;  /* 0x000000043f00728c */ /* 0x000fe2000bf25070 */
[----:B------:R-:W4:Y:S01]  /*0e70*/  S2UR UR10, SR_CTAID.Y ;  /* 0x00000000000a79c3 */ /* 0x000f220000002600 */
[----:B------:R-:W-:-:S02]  /*0e80*/  UIADD3 UR48, UR40, 0x7f, URZ ;  /* 0x0000007f28307890 */ /* 0x000fc4000fffe03f */
[----:B------:R-:W-:Y:S02]  /*0e90*/  ULDC.U8 UR4, c[0x0][0x328] ;  /* 0x0000ca0000047ab9 */ /* 0x000fe40000000000 */
[----:B------:R-:W-:Y:S02]  /*0ea0*/  UISETP.NE.AND UP0, UPT, UR4, URZ, UPT ;  /* 0x0000003f0400728c */ /* 0x000fe4000bf05270 */
[----:B------:R-:W-:Y:S02]  /*0eb0*/  USHF.R.S32.HI UR46, URZ, 0x1f, UR48 ;  /* 0x0000001f3f2e7899 */ /* 0x000fe40008011430 */
[----:B------:R-:W-:Y:S01]  /*0ec0*/  UISETP.NE.AND.EX UP1, UPT, URZ, UR5, UPT, UP1 ;  /* 0x000000053f00728c */ /* 0x000fe2000bf25310 */
[----:B---3--:R-:W3:Y:S01]  /*0ed0*/  MUFU.RCP R4, R4 ;  /* 0x0000000400047308 */ /* 0x008ee20000001000 */
[----:B------:R-:W-:Y:S02]  /*0ee0*/  ULEA.HI UR46, UR46, UR48, URZ, 0x7 ;  /* 0x000000302e2e7291 */ /* 0x000fe4000f8f383f */
[----:B------:R-:W-:Y:S01]  /*0ef0*/  ULDC UR8, c[0x0][0x214] ;  /* 0x0000850000087ab9 */ /* 0x000fe20000000800 */
[----:B-1----:R-:W-:Y:S01]  /*0f00*/  IABS R2, R2 ;  /* 0x0000000200027213 */ /* 0x002fe20000000000 */
[----:B--2---:R-:W-:-:S02]  /*0f10*/  ULOP3.LUT UR49, UR44, UR49, URZ, 0x3c, !UPT ;  /* 0x000000312c317292 */ /* 0x004fc4000f8e3c3f */
[----:B------:R-:W-:Y:S02]  /*0f20*/  ULOP3.LUT UR48, UR46, 0xffffff80, URZ, 0xc0, !UPT ;  /* 0xffffff802e307892 */ /* 0x000fe4000f8ec03f */
[----:B------:R-:W-:Y:S02]  /*0f30*/  ULDC UR5, c[0x0][0x22c] ;  /* 0x00008b0000057ab9 */ /* 0x000fe40000000800 */
[----:B------:R-:W-:Y:S01]  /*0f40*/  ISETP.LE.AND P2, PT, RZ, UR49, PT ;  /* 0x00000031ff007c0c */ /* 0x000fe2000bf43270 */
[----:B------:R-:W-:Y:S02]  /*0f50*/  ULDC UR9, c[0x0][0x1c0] ;  /* 0x0000700000097ab9 */ /* 0x000fe40000000800 */
[----:B----4-:R-:W-:Y:S01]  /*0f60*/  @UP0 UIMAD UR41, UR10, UR8, URZ ;  /* 0x000000080a2902a4 */ /* 0x010fe2000f8e023f */
[----:B---3--:R-:W-:Y:S01]  /*0f70*/  IADD3 R4, R4, 0xffffffe, RZ ;  /* 0x0ffffffe04047810 */ /* 0x008fe20007ffe0ff */
[----:B------:R-:W-:Y:S02]  /*0f80*/  UIMAD UR5, UR44, UR5, URZ ;  /* 0x000000052c0572a4 */ /* 0x000fe4000f8e023f */
[----:B------:R-:W-:Y:S01]  /*0f90*/  UIMAD.WIDE UR52, UR10, 0x80, URZ ;  /* 0x000000800a3478a5 */ /* 0x000fe2000f8e023f */
[----:B------:R-:W1:Y:S01]  /*0fa0*/  F2I.FTZ.U32.TRUNC.NTZ R5, R4 ;  /* 0x0000000400057305 */ /* 0x000e62000021f000 */
[----:B------:R-:W-:-:S02]  /*0fb0*/  @!UP0 UIMAD UR9, UR10, UR9, UR44 ;  /* 0x000000090a0982a4 */ /* 0x000fc4000f8e022c */
[----:B------:R-:W-:Y:S02]  /*0fc0*/  UIADD3 UR48, UR48, -0x80, URZ ;  /* 0xffffff8030307890 */ /* 0x000fe4000fffe03f */
[----:B------:R-:W-:Y:S02]  /*0fd0*/  ULDC.U8 UR7, c[0x0][0x3d0] ;  /* 0x0000f40000077ab9 */ /* 0x000fe40000000000 */
[----:B------:R-:W-:Y:S02]  /*0fe0*/  ULDC UR42, c[0x0][0x234] ;  /* 0x00008d00002a7ab9 */ /* 0x000fe40000000800 */
[----:B------:R-:W-:Y:S02]  /*0ff0*/  ULDC UR51, c[0x0][0x1c0] ;  /* 0x0000700000337ab9 */ /* 0x000fe40000000800 */
[----:B------:R-:W-:Y:S02]  /*1000*/  @UP0 UIMAD UR42, UR44, UR42, UR41 ;  /* 0x0000002a2c2a02a4 */ /* 0x000fe4000f8e0229 */
[----:B------:R-:W-:-:S02]  /*1010*/  USHF.R.S32.HI UR47, URZ, 0x1f, UR27 ;  /* 0x0000001f3f2f7899 */ /* 0x000fc4000801141b */
[----:B------:R-:W-:Y:S01]  /*1020*/  USHF.R.S32.HI UR43, URZ, 0x1f, UR6 ;  /* 0x0000001f3f2b7899 */ /* 0x000fe20008011406 */
[--C-:B-1----:R-:W-:Y:S01]  /*1030*/  IMAD.MOV R0, RZ, RZ, -R5.reuse ;  /* 0x000000ffff007224 */ /* 0x102fe200078e0a05 */
[----:B------:R-:W-:Y:S01]  /*1040*/  USHF.R.S32.HI UR11, URZ, 0x1f, UR10 ;  /* 0x0000001f3f0b7899 */ /* 0x000fe2000801140a */
[----:B------:R-:W-:Y:S01]  /*1050*/  IMAD.MOV.U32 R4, RZ, RZ, RZ ;  /* 0x000000ffff047224 */ /* 0x000fe200078e00ff */
[----:B------:R-:W-:Y:S01]  /*1060*/  USHF.R.S32.HI UR45, URZ, 0x1f, UR44 ;  /* 0x0000001f3f2d7899 */ /* 0x000fe2000801142c */
[----:B------:R-:W-:Y:S01]  /*1070*/  IMAD R0, R0, R6, RZ ;  /* 0x0000000600007224 */ /* 0x000fe200078e02ff */
[----:B------:R-:W-:Y:S02]  /*1080*/  USHF.R.S32.HI UR51, URZ, 0x1f, UR51 ;  /* 0x0000001f3f337899 */ /* 0x000fe40008011433 */
[----:B------:R-:W-:Y:S01]  /*1090*/  USHF.R.S32.HI UR4, URZ, 0x1f, UR5 ;  /* 0x0000001f3f047899 */ /* 0x000fe20008011405 */
[----:B------:R-:W-:Y:S01]  /*10a0*/  IMAD.HI.U32 R0, R5, R0, R4 ;  /* 0x0000000005007227 */ /* 0x000fe200078e0004 */
[----:B------:R-:W-:-:S02]  /*10b0*/  USEL UR50, UR53, URZ, UP1 ;  /* 0x0000003f35327287 */ /* 0x000fc40008800000 */
[----:B------:R-:W-:Y:S01]  /*10c0*/  @!UP0 UIMAD UR42, UR9, UR8, URZ ;  /* 0x00000008092a82a4 */ /* 0x000fe2000f8e023f */
[----:B------:R-:W-:Y:S01]  /*10d0*/  IMAD.MOV.U32 R4, RZ, RZ, R2 ;  /* 0x000000ffff047224 */ /* 0x000fe200078e0002 */
[----:B------:R-:W-:-:S03]  /*10e0*/  USHF.R.S32.HI UR49, URZ, 0x1f, UR48 ;  /* 0x0000001f3f317899 */ /* 0x000fc60008011430 */
[----:B------:R-:W-:-:S04]  /*10f0*/  IMAD.HI.U32 R0, R0, R4, RZ ;  /* 0x0000000400007227 */ /* 0x000fc800078e00ff */
[----:B------:R-:W-:-:S04]  /*1100*/  IMAD.MOV R2, RZ, RZ, -R0 ;  /* 0x000000ffff027224 */ /* 0x000fc800078e0a00 */
[C---:B------:R-:W-:Y:S02]  /*1110*/  IMAD R2, R6.reuse, R2, R4 ;  /* 0x0000000206027224 */ /* 0x040fe400078e0204 */
[----:B------:R-:W1:Y:S03]  /*1120*/  S2R R4, SR_CTAID.X ;  /* 0x0000000000047919 */ /* 0x000e660000002500 */
[----:B------:R-:W-:-:S13]  /*1130*/  ISETP.GT.U32.AND P1, PT, R6, R2, PT ;  /* 0x000000020600720c */ /* 0x000fda0003f24070 */
[----:B------:R-:W-:Y:S01]  /*1140*/  @!P1 IMAD.IADD R2, R2, 0x1, -R6 ;  /* 0x0000000102029824 */ /* 0x000fe200078e0a06 */
[----:B------:R-:W-:Y:S02]  /*1150*/  @!P1 IADD3 R0, R0, 0x1, RZ ;  /* 0x0000000100009810 */ /* 0x000fe40007ffe0ff */
[----:B------:R-:W-:Y:S01]  /*1160*/  ISETP.NE.AND P1, PT, RZ, UR7, PT ;  /* 0x00000007ff007c0c */ /* 0x000fe2000bf25270 */
[----:B------:R-:W-:Y:S01]  /*1170*/  USEL UR7, UR52, URZ, UP1 ;  /* 0x0000003f34077287 */ /* 0x000fe20008800000 */
[----:B------:R-:W-:Y:S01]  /*1180*/  ISETP.GE.U32.AND P0, PT, R2, R6, PT ;  /* 0x000000060200720c */ /* 0x000fe20003f06070 */
[----:B-1----:R-:W-:-:S04]  /*1190*/  IMAD.WIDE.U32 R10, R4, c[0x0][0x3d8], RZ ;  /* 0x0000f600040a7a25 */ /* 0x002fc800078e00ff */
[----:B------:R-:W-:Y:S01]  /*11a0*/  IMAD R2, R4, c[0x0][0x3dc], R11 ;  /* 0x0000f70004027a24 */ /* 0x000fe200078e020b */
[----:B------:R-:W-:-:S04]  /*11b0*/  SEL R10, R10, RZ, P1 ;  /* 0x000000ff0a0a7207 */ /* 0x000fc80000800000 */
[----:B------:R-:W-:-:S03]  /*11c0*/  SEL R9, R2, RZ, P1 ;  /* 0x000000ff02097207 */ /* 0x000fc60000800000 */
[----:B------:R-:W-:Y:S02]  /*11d0*/  @P0 IADD3 R0, R0, 0x1, RZ ;  /* 0x0000000100000810 */ /* 0x000fe40007ffe0ff */
[----:B------:R-:W-:-:S03]  /*11e0*/  PLOP3.LUT P0, PT, PT, PT, UP0, 0x80, 0x0 ;  /* 0x000000000000781c */ /* 0x000fc60003f0f008 */
[----:B------:R-:W-:Y:S01]  /*11f0*/  @!P2 IMAD.MOV R0, RZ, RZ, -R0 ;  /* 0x000000ffff00a224 */ /* 0x000fe200078e0a00 */
[----:B------:R-:W-:-:S04]  /*1200*/  @!P3 LOP3.LUT R0, RZ, c[0x0][0x1c8], RZ, 0x33, !PT ;  /* 0x00007200ff00ba12 */ /* 0x000fc800078e33ff */
[----:B------:R-:W-:-:S05]  /*1210*/  SHF.R.S32.HI R21, RZ, 0x1f, R0 ;  /* 0x0000001fff157819 */ /* 0x000fca0000011400 */
[----:B------:R-:W-:Y:S05]  /*1220*/  @!P0 BRA `(.L_x_593) ;  /* 0x0000003000008947 */ /* 0x000fea0003800000 */
[----:B------:R-:W-:-:S04]  /*1230*/  UIMAD UR41, UR24, UR10, URZ ;  /* 0x0000000a182972a4 */ /* 0x000fc8000f8e023f */
[----:B------:R-:W-:Y:S01]  /*1240*/  UIMAD UR41, UR25, UR44, UR41 ;  /* 0x0000002c192972a4 */ /* 0x000fe2000f8e0229 */
[----:B------:R-:W-:Y:S05]  /*1250*/  BRA `(.L_x_594) ;  /* 0x0000002000007947 */ /* 0x000fea0003800000 */
.L_x_593:
[----:B------:R-:W-:-:S04]  /*1260*/  UIMAD UR41, UR10, UR15, UR44 ;  /* 0x0000000f0a2972a4 */ /* 0x000fc8000f8e022c */
[----:B------:R-:W-:Y:S02]  /*1270*/  UIMAD UR41, UR41, UR14, URZ ;  /* 0x0000000e292972a4 */ /* 0x000fe4000f8e023f */
.L_x_594:
[----:B------:R-:W1:Y:S01]  /*1280*/  S2R R13, SR_TID.X ;  /* 0x00000000000d7919 */ /* 0x000e620000002100 */
[----:B------:R-:W-:Y:S02]  /*1290*/  IMAD.U32 R8, RZ, RZ, UR5 ;  /* 0x00000005ff087e24 */ /* 0x000fe4000f8e00ff */
[----:B------:R-:W-:Y:S01]  /*12a0*/  IMAD.U32 R7, RZ, RZ, UR4 ;  /* 0x00000004ff077e24 */ /* 0x000fe2000f8e00ff */
[----:B------:R-:W-:Y:S01]  /*12b0*/  UIADD3 UR27, UP0, UR6, UR27, URZ ;  /* 0x0000001b061b7290 */ /* 0x000fe2000ff1e03f */
[----:B------:R-:W2:Y:S01]  /*12c0*/  S2R R20, SR_CTAID.Y ;  /* 0x0000000000147919 */ /* 0x000ea20000002600 */
[----:B------:R-:W-:-:S03]  /*12d0*/  ULDC.64 UR4, c[0x0][0x368] ;  /* 0x0000da0000047ab9 */ /* 0x000fc60000000a00 */
[----:B------:R-:W3:Y:S01]  /*12e0*/  LDL R22, [R1+0xc] ;  /* 0x00000c0001167983 */ /* 0x000ee20000100800 */
[----:B------:R-:W-:Y:S01]  /*12f0*/  UIMAD UR4, UR11, UR4, URZ ;  /* 0x000000040b0472a4 */ /* 0x000fe2000f8e023f */
[----:B------:R-:W-:Y:S01]  /*1300*/  IMAD.U32 R18, RZ, RZ, UR36 ;  /* 0x00000024ff127e24 */ /* 0x000fe2000f8e00ff */
[----:B------:R-:W-:Y:S01]  /*1310*/  UIMAD.WIDE UR52, UR10, UR13, UR48 ;  /* 0x0000000d0a3472a5 */ /* 0x000fe2000f8e0230 */
[----:B------:R-:W-:Y:S01]  /*1320*/  IMAD.U32 R19, RZ, RZ, UR37 ;  /* 0x00000025ff137e24 */ /* 0x000fe2000f8e00ff */
[----:B------:R-:W-:Y:S02]  /*1330*/  UIMAD UR6, UR10, UR5, UR4 ;  /* 0x000000050a0672a4 */ /* 0x000fe4000f8e0204 */
[----:B------:R-:W-:Y:S02]  /*1340*/  UIMAD UR51, UR51, UR12, UR20 ;  /* 0x0000000c333372a4 */ /* 0x000fe4000f8e0214 */
[----:B------:R-:W-:Y:S02]  /*1350*/  ULDC.64 UR4, c[0x0][0x180] ;  /* 0x0000600000047ab9 */ /* 0x000fe40000000a00 */
[----:B------:R-:W-:-:S02]  /*1360*/  UIMAD UR4, UR11, UR4, URZ ;  /* 0x000000040b0472a4 */ /* 0x000fc4000f8e023f */
[----:B------:R-:W-:Y:S01]  /*1370*/  UIADD3 UR51, UR37, UR51, URZ ;  /* 0x0000003325337290 */ /* 0x000fe2000fffe03f */
[----:B-1----:R-:W-:Y:S01]  /*1380*/  SHF.R.S32.HI R6, RZ, 0x1f, R13 ;  /* 0x0000001fff067819 */ /* 0x002fe2000001140d */
[----:B------:R-:W-:Y:S02]  /*1390*/  UIMAD UR8, UR10, UR5, UR4 ;  /* 0x000000050a0872a4 */ /* 0x000fe4000f8e0204 */
[----:B------:R-:W-:Y:S01]  /*13a0*/  UIADD3.X UR43, UR47, UR43, URZ, UP0, !UPT ;  /* 0x0000002b2f2b7290 */ /* 0x000fe200087fe43f */
[CC--:B------:R-:W-:Y:S01]  /*13b0*/  LEA.HI R5, R6.reuse, R13.reuse, RZ, 0x5 ;  /* 0x0000000d06057211 */ /* 0x0c0fe200078f28ff */
[----:B------:R-:W-:Y:S01]  /*13c0*/  ULDC.64 UR4, c[0x0][0x188] ;  /* 0x0000620000047ab9 */ /* 0x000fe20000000a00 */
[----:B------:R-:W-:Y:S01]  /*13d0*/  LEA.HI R6, R6, R13, RZ, 0x3 ;  /* 0x0000000d06067211 */ /* 0x000fe200078f18ff */
[----:B------:R-:W-:Y:S01]  /*13e0*/  UIMAD UR4, UR11, UR4, URZ ;  /* 0x000000040b0472a4 */ /* 0x000fe2000f8e023f */
[----:B------:R-:W-:Y:S01]  /*13f0*/  LOP3.LUT R2, R5, 0xffffffe0, RZ, 0xc0, !PT ;  /* 0xffffffe005027812 */ /* 0x000fe200078ec0ff */
[----:B------:R-:W-:Y:S01]  /*1400*/  ULEA.HI.SX32 UR46, UR46, 0xffffffff, 0x19 ;  /* 0xffffffff2e2e7891 */ /* 0x000fe2000f8fca3f */
[----:B------:R-:W-:Y:S01]  /*1410*/  SHF.R.S32.HI R5, RZ, 0x5, R5 ;  /* 0x00000005ff057819 */ /* 0x000fe20000011405 */
[----:B------:R-:W-:-:S02]  /*1420*/  UIMAD UR5, UR10, UR5, UR4 ;  /* 0x000000050a0572a4 */ /* 0x000fc4000f8e0204 */
[----:B------:R-:W-:Y:S01]  /*1430*/  IMAD.IADD R4, R13, 0x1, -R2 ;  /* 0x000000010d047824 */ /* 0x000fe200078e0a02 */
[----:B------:R-:W-:-:S03]  /*1440*/  SHF.R.S32.HI R2, RZ, 0x3, R6 ;  /* 0x00000003ff027819 */ /* 0x000fc60000011406 */
[----:B------:R-:W-:Y:S01]  /*1450*/  IMAD R4, R5, UR23, R4 ;  /* 0x0000001705047c24 */ /* 0x000fe2000f8e0204 */
[----:B------:R-:W-:Y:S01]  /*1460*/  SHF.R.S32.HI R11, RZ, 0x1f, R2 ;  /* 0x0000001fff0b7819 */ /* 0x000fe20000011402 */
[----:B------:R-:W-:Y:S01]  /*1470*/  IMAD.WIDE.U32 R14, R2, c[0x0][0x198], RZ ;  /* 0x00006600020e7a25 */ /* 0x000fe200078e00ff */
[----:B------:R-:W-:Y:S02]  /*1480*/  LOP3.LUT R5, R6, 0xfffffff8, RZ, 0xc0, !PT ;  /* 0xfffffff806057812 */ /* 0x000fe400078ec0ff */
[----:B------:R-:W-:Y:S01]  /*1490*/  IADD3 R8, P2, P0, R4, UR22, R8 ;  /* 0x0000001604087c10 */ /* 0x000fe2000f85e008 */
[----:B------:R-:W-:Y:S01]  /*14a0*/  IMAD R6, R11, c[0x0][0x198], RZ ;  /* 0x000066000b067a24 */ /* 0x000fe200078e02ff */
[----:B------:R-:W-:Y:S01]  /*14b0*/  SHF.R.S32.HI R4, RZ, 0x1f, R4 ;  /* 0x0000001fff047819 */ /* 0x000fe20000011404 */
[----:B------:R-:W-:Y:S02]  /*14c0*/  IMAD.IADD R13, R13, 0x1, -R5 ;  /* 0x000000010d0d7824 */ /* 0x000fe400078e0a05 */
[----:B------:R-:W-:Y:S01]  /*14d0*/  IMAD.WIDE.U32 R16, R2, c[0x0][0x1a0], RZ ;  /* 0x0000680002107a25 */ /* 0x000fe200078e00ff */
[----:B------:R-:W-:-:S02]  /*14e0*/  IADD3.X R7, R4, UR21, R7, P2, P0 ;  /* 0x0000001504077c10 */ /* 0x000fc400097e0407 */
[----:B------:R-:W-:Y:S01]  /*14f0*/  IADD3 R8, P0, R8, R10, RZ ;  /* 0x0000000a08087210 */ /* 0x000fe20007f1e0ff */
[C---:B------:R-:W-:Y:S02]  /*1500*/  IMAD R4, R2.reuse, c[0x0][0x19c], R6 ;  /* 0x0000670002047a24 */ /* 0x040fe400078e0206 */
[----:B------:R-:W-:Y:S02]  /*1510*/  IMAD.U32 R10, RZ, RZ, UR27 ;  /* 0x0000001bff0a7e24 */ /* 0x000fe4000f8e00ff */
[----:B------:R-:W-:Y:S02]  /*1520*/  IMAD.IADD R5, R15, 0x1, R4 ;  /* 0x000000010f057824 */ /* 0x000fe400078e0204 */
[----:B------:R-:W-:Y:S02]  /*1530*/  IMAD.MOV.U32 R4, RZ, RZ, R14 ;  /* 0x000000ffff047224 */ /* 0x000fe400078e000e */
[----:B------:R-:W-:Y:S01]  /*1540*/  IMAD.X R9, R7, 0x1, R9, P0 ;  /* 0x0000000107097824 */ /* 0x000fe200000e0609 */
[----:B------:R-:W-:Y:S01]  /*1550*/  IADD3 R12, P0, R2, UR48, RZ ;  /* 0x00000030020c7c10 */ /* 0x000fe2000ff1e0ff */
[----:B------:R-:W-:-:S04]  /*1560*/  IMAD.WIDE.U32 R14, R10, c[0x0][0x198], R4 ;  /* 0x000066000a0e7a25 */ /* 0x000fc800078e0004 */
[----:B------:R-:W-:Y:S02]  /*1570*/  IMAD R6, R11, c[0x0][0x1a0], RZ ;  /* 0x000068000b067a24 */ /* 0x000fe400078e02ff */
[----:B------:R-:W-:Y:S01]  /*1580*/  IMAD.SHL.U32 R4, R13, 0x8, RZ ;  /* 0x000000080d047824 */ /* 0x000fe200078e00ff */
[----:B------:R-:W-:Y:S01]  /*1590*/  IADD3.X R13, R11, UR49, RZ, P0, !PT ;  /* 0x000000310b0d7c10 */ /* 0x000fe200087fe4ff */
[----:B------:R-:W-:Y:S01]  /*15a0*/  IMAD R6, R2, c[0x0][0x1a4], R6 ;  /* 0x0000690002067a24 */ /* 0x000fe200078e0206 */
[----:B------:R-:W-:Y:S02]  /*15b0*/  UIADD3 UR49, UP1, UR52, UR7, URZ ;  /* 0x0000000734317290 */ /* 0x000fe4000ff3e03f */
[----:B------:R-:W-:Y:S01]  /*15c0*/  SHF.R.S32.HI R5, RZ, 0x1f, R4 ;  /* 0x0000001fff057819 */ /* 0x000fe20000011404 */
[----:B------:R-:W-:Y:S01]  /*15d0*/  IMAD R2, R13, c[0x0][0x190], RZ ;  /* 0x000064000d027a24 */ /* 0x000fe200078e02ff */
[----:B------:R-:W-:Y:S01]  /*15e0*/  UIADD3.X UR50, UR53, UR50, URZ, UP1, !UPT ;  /* 0x0000003235327290 */ /* 0x000fe20008ffe43f */
[----:B------:R-:W-:Y:S01]  /*15f0*/  IMAD.IADD R7, R17, 0x1, R6 ;  /* 0x0000000111077824 */ /* 0x000fe200078e0206 */
[----:B------:R-:W-:Y:S01]  /*1600*/  UIMAD UR51, UR51, UR49, URZ ;  /* 0x00000031333372a4 */ /* 0x000fe2000f8e023f */
[----:B------:R-:W-:-:S02]  /*1610*/  IMAD.MOV.U32 R6, RZ, RZ, R16 ;  /* 0x000000ffff067224 */ /* 0x000fc400078e0010 */
[----:B------:R-:W-:Y:S01]  /*1620*/  IMAD.U32 R16, RZ, RZ, UR27 ;  /* 0x0000001bff107e24 */ /* 0x000fe2000f8e00ff */
[----:B------:R-:W-:Y:S01]  /*1630*/  UIMAD UR50, UR50, UR36, UR51 ;  /* 0x00000024323272a4 */ /* 0x000fe2000f8e0233 */
[C---:B------:R-:W-:Y:S02]  /*1640*/  IMAD R2, R12.reuse, c[0x0][0x194], R2 ;  /* 0x000065000c027a24 */ /* 0x040fe400078e0202 */
[----:B------:R-:W-:-:S04]  /*1650*/  IMAD.WIDE.U32 R10, R12, c[0x0][0x190], R4 ;  /* 0x000064000c0a7a25 */ /* 0x000fc800078e0004 */
[----:B------:R-:W-:-:S04]  /*1660*/  IMAD.WIDE.U32 R18, R18, UR49, R8 ;  /* 0x0000003112127c25 */ /* 0x000fc8000f8e0008 */
[----:B--2---:R-:W-:Y:S01]  /*1670*/  IMAD.WIDE.U32 R8, R20, c[0x0][0x368], R4 ;  /* 0x0000da0014087a25 */ /* 0x004fe200078e0004 */
[----:B------:R-:W-:-:S03]  /*1680*/  LEA R186, P0, R18, c[0x0][0x350], 0x2 ;  /* 0x0000d40012ba7a11 */ /* 0x000fc600078010ff */
[----:B------:R-:W-:Y:S01]  /*1690*/  IMAD.WIDE.U32 R16, R16, c[0x0][0x1a0], R6 ;  /* 0x0000680010107a25 */ /* 0x000fe200078e0006 */
[----:B------:R-:W-:Y:S01]  /*16a0*/  IADD3 R9, R9, UR6, RZ ;  /* 0x0000000609097c10 */ /* 0x000fe2000fffe0ff */
[----:B------:R-:W-:Y:S02]  /*16b0*/  ULDC.64 UR6, c[0x0][0x198] ;  /* 0x0000660000067ab9 */ /* 0x000fe40000000a00 */
[----:B------:R-:W-:Y:S02]  /*16c0*/  IMAD.IADD R11, R11, 0x1, R2 ;  /* 0x000000010b0b7824 */ /* 0x000fe400078e0202 */
[----:B------:R-:W-:-:S04]  /*16d0*/  IMAD.WIDE.U32 R6, R20, c[0x0][0x180], R4 ;  /* 0x0000600014067a25 */ /* 0x000fc800078e0004 */
[----:B------:R-:W-:Y:S01]  /*16e0*/  IMAD R2, R13, c[0x0][0x370], RZ ;  /* 0x0000dc000d027a24 */ /* 0x000fe200078e02ff */
[----:B------:R-:W-:Y:S01]  /*16f0*/  IADD3 R7, R7, UR8, RZ ;  /* 0x0000000807077c10 */ /* 0x000fe2000fffe0ff */
[C---:B------:R-:W-:Y:S01]  /*1700*/  IMAD.WIDE.U32 R4, R20.reuse, c[0x0][0x188], R4 ;  /* 0x0000620014047a25 */ /* 0x040fe200078e0004 */
[----:B------:R-:W-:Y:S02]  /*1710*/  ULDC.64 UR8, c[0x0][0x178] ;  /* 0x00005e0000087ab9 */ /* 0x000fe40000000a00 */
[----:B------:R-:W-:Y:S01]  /*1720*/  UIMAD UR11, UR11, UR8, URZ ;  /* 0x000000080b0b72a4 */ /* 0x000fe2000f8e023f */
[----:B------:R-:W-:Y:S01]  /*1730*/  IMAD.WIDE.U32 R10, R20, c[0x0][0x178], R10 ;  /* 0x00005e00140a7a25 */ /* 0x000fe200078e000a */
[----:B------:R-:W-:Y:S01]  /*1740*/  IADD3 R5, R5, UR5, RZ ;  /* 0x0000000505057c10 */ /* 0x000fe2000fffe0ff */
[----:B------:R-:W-:Y:S02]  /*1750*/  ULDC.64 UR4, c[0x0][0x1a0] ;  /* 0x0000680000047ab9 */ /* 0x000fe40000000a00 */
[C---:B------:R-:W-:Y:S01]  /*1760*/  IMAD R20, R12.reuse, c[0x0][0x374], R2 ;  /* 0x0000dd000c147a24 */ /* 0x040fe200078e0202 */
[----:B------:R-:W-:Y:S01]  /*1770*/  UIMAD UR47, UR43, UR4, URZ ;  /* 0x000000042b2f72a4 */ /* 0x000fe2000f8e023f */
[----:B------:R-:W-:Y:S01]  /*1780*/  IMAD R2, R21, c[0x0][0x1b8], RZ ;  /* 0x00006e0015027a24 */ /* 0x000fe200078e02ff */
[----:B------:R-:W-:Y:S01]  /*1790*/  UIMAD UR8, UR43, UR6, URZ ;  /* 0x000000062b0872a4 */ /* 0x000fe2000f8e023f */
[----:B------:R-:W-:Y:S01]  /*17a0*/  IMAD.WIDE.U32 R8, R12, c[0x0][0x370], R8 ;  /* 0x0000dc000c087a25 */ /* 0x000fe200078e0008 */
[----:B------:R-:W-:-:S02]  /*17b0*/  UIMAD UR47, UR27, UR5, UR47 ;  /* 0x000000051b2f72a4 */ /* 0x000fc4000f8e022f */
[----:B------:R-:W-:Y:S01]  /*17c0*/  UIMAD UR8, UR27, UR7, UR8 ;  /* 0x000000071b0872a4 */ /* 0x000fe2000f8e0208 */
[----:B------:R-:W-:Y:S01]  /*17d0*/  IMAD R12, R21, c[0x0][0x1b0], RZ ;  /* 0x00006c00150c7a24 */ /* 0x000fe200078e02ff */
[----:B------:R-:W-:Y:S01]  /*17e0*/  UIMAD UR9, UR10, UR9, UR11 ;  /* 0x000000090a0972a4 */ /* 0x000fe2000f8e020b */
[C---:B------:R-:W-:Y:S01]  /*17f0*/  IMAD R13, R0.reuse, c[0x0][0x1bc], R2 ;  /* 0x00006f00000d7a24 */ /* 0x040fe200078e0202 */
[----:B------:R-:W-:Y:S01]  /*1800*/  IADD3 R2, R19, UR50, RZ ;  /* 0x0000003213027c10 */ /* 0x000fe2000fffe0ff */
[----:B------:R-:W-:Y:S01]  /*1810*/  IMAD.WIDE.U32 R6, R0, c[0x0][0x1b0], R6 ;  /* 0x00006c0000067a25 */ /* 0x000fe200078e0006 */
[----:B------:R-:W1:Y:S01]  /*1820*/  S2R R21, SR_CTAID.Z ;  /* 0x0000000000157919 */ /* 0x000e620000002700 */
[----:B------:R-:W-:Y:S01]  /*1830*/  ULDC.64 UR10, c[0x0][0x1a8] ;  /* 0x00006a00000a7ab9 */ /* 0x000fe20000000a00 */
[----:B------:R-:W-:Y:S01]  /*1840*/  LEA.HI.X R187, R18, c[0x0][0x354], R2, 0x2, P0 ;  /* 0x0000d50012bb7a11 */ /* 0x000fe200000f1402 */
[----:B------:R-:W-:Y:S01]  /*1850*/  IMAD.WIDE.U32 R4, R0, c[0x0][0x1b8], R4 ;  /* 0x00006e0000047a25 */ /* 0x000fe200078e0004 */
[----:B------:R-:W-:Y:S01]  /*1860*/  IADD3 R2, P2, R6, R14, RZ ;  /* 0x0000000e06027210 */ /* 0x000fe20007f5e0ff */
[----:B------:R-:W-:-:S02]  /*1870*/  UIMAD UR10, UR45, UR10, URZ ;  /* 0x0000000a2d0a72a4 */ /* 0x000fc4000f8e023f */
[----:B------:R-:W-:Y:S01]  /*1880*/  IMAD R12, R0, c[0x0][0x1b4], R12 ;  /* 0x00006d00000c7a24 */ /* 0x000fe200078e020c */
[----:B------:R-:W-:Y:S01]  /*1890*/  IADD3 R16, P0, R4, R16, RZ ;  /* 0x0000001004107210 */ /* 0x000fe20007f1e0ff */
[----:B------:R-:W-:Y:S01]  /*18a0*/  IMAD.IADD R6, R5, 0x1, R13 ;  /* 0x0000000105067824 */ /* 0x000fe200078e020d */
[----:B------:R-:W-:Y:S01]  /*18b0*/  UIMAD UR10, UR44, UR11, UR10 ;  /* 0x0000000b2c0a72a4 */ /* 0x000fe2000f8e020a */
[----:B------:R-:W-:Y:S01]  /*18c0*/  IMAD.IADD R0, R7, 0x1, R12 ;  /* 0x0000000107007824 */ /* 0x000fe200078e020c */
[----:B------:R-:W-:Y:S01]  /*18d0*/  IADD3 R7, R11, UR9, RZ ;  /* 0x000000090b077c10 */ /* 0x000fe2000fffe0ff */
[----:B------:R-:W-:Y:S01]  /*18e0*/  IMAD.IADD R5, R9, 0x1, R20 ;  /* 0x0000000109057824 */ /* 0x000fe200078e0214 */
[----:B------:R-:W-:Y:S01]  /*18f0*/  IADD3.X R17, R6, UR47, R17, P0, !PT ;  /* 0x0000002f06117c10 */ /* 0x000fe200087fe411 */
[----:B------:R-:W-:Y:S01]  /*1900*/  IMAD.MOV.U32 R4, RZ, RZ, R8 ;  /* 0x000000ffff047224 */ /* 0x000fe200078e0008 */
[----:B------:R-:W-:Y:S01]  /*1910*/  IADD3.X R14, R0, UR8, R15, P2, !PT ;  /* 0x00000008000e7c10 */ /* 0x000fe200097fe40f */
[----:B------:R-:W-:Y:S01]  /*1920*/  ULDC.64 UR8, c[0x0][0x378] ;  /* 0x0000de0000087ab9 */ /* 0x000fe20000000a00 */
[----:B------:R-:W-:Y:S01]  /*1930*/  LEA R12, P0, R2, c[0x0][0x168], 0x1 ;  /* 0x00005a00020c7a11 */ /* 0x000fe200078008ff */
[----:B------:R-:W-:Y:S01]  /*1940*/  UIMAD UR8, UR45, UR8, URZ ;  /* 0x000000082d0872a4 */ /* 0x000fe2000f8e023f */
[----:B------:R-:W-:-:S02]  /*1950*/  IMAD.MOV.U32 R6, RZ, RZ, R10 ;  /* 0x000000ffff067224 */ /* 0x000fc400078e000a */
[----:B------:R-:W-:Y:S01]  /*1960*/  LEA.HI.X R13, R2, c[0x0][0x16c], R14, 0x1, P0 ;  /* 0x00005b00020d7a11 */ /* 0x000fe200000f0c0e */
[----:B------:R-:W-:Y:S01]  /*1970*/  UIMAD UR8, UR44, UR9, UR8 ;  /* 0x000000092c0872a4 */ /* 0x000fe2000f8e0208 */
[C---:B------:R-:W-:Y:S01]  /*1980*/  LEA R14, P0, R16.reuse, c[0x0][0x170], 0x1 ;  /* 0x00005c00100e7a11 */ /* 0x040fe200078008ff */
[C---:B-1----:R-:W-:Y:S01]  /*1990*/  IMAD.WIDE.U32 R4, R21.reuse, c[0x0][0x378], R4 ;  /* 0x0000de0015047a25 */ /* 0x042fe200078e0004 */
[----:B------:R-:W-:Y:S02]  /*19a0*/  ULEA.HI UR44, UR46, UR46, URZ, 0x1 ;  /* 0x0000002e2e2c7291 */ /* 0x000fe4000f8f083f */
[----:B------:R-:W-:Y:S01]  /*19b0*/  LEA.HI.X R15, R16, c[0x0][0x174], R17, 0x1, P0 ;  /* 0x00005d00100f7a11 */ /* 0x000fe200000f0c11 */
[----:B------:R-:W-:Y:S01]  /*19c0*/  IMAD.WIDE.U32 R6, R21, c[0x0][0x1a8], R6 ;  /* 0x00006a0015067a25 */ /* 0x000fe200078e0006 */
[----:B------:R-:W2:Y:S01]  /*19d0*/  LDL R16, [R1+0x28] ;  /* 0x0000280001107983 */ /* 0x000ea20000100800 */
[----:B------:R-:W-:Y:S01]  /*19e0*/  IADD3 R0, R5, UR8, RZ ;  /* 0x0000000805007c10 */ /* 0x000fe2000fffe0ff */
[----:B------:R-:W-:Y:S01]  /*19f0*/  ULDC.64 UR8, c[0x0][0x370] ;  /* 0x0000dc0000087ab9 */ /* 0x000fe20000000a00 */
[----:B------:R-:W-:Y:S01]  /*1a00*/  LEA R240, P2, R4, c[0x0][0x330], 0x1 ;  /* 0x0000cc0004f07a11 */ /* 0x000fe200078408ff */
[----:B------:R-:W-:-:S02]  /*1a10*/  USHF.L.U64.HI UR11, UR8, UR19, UR9 ;  /* 0x00000013080b7299 */ /* 0x000fc40008010209 */
[----:B------:R-:W-:Y:S01]  /*1a20*/  ULOP3.LUT UR44, UR44, 0xfffffffe, URZ, 0xc0, !UPT ;  /* 0xfffffffe2c2c7892 */ /* 0x000fe2000f8ec03f */
[----:B------:R-:W-:Y:S02]  /*1a30*/  LEA.HI.X R241, R4, c[0x0][0x334], R0, 0x1, P2 ;  /* 0x0000cd0004f17a11 */ /* 0x000fe400010f0c00 */
[----:B------:R-:W-:Y:S01]  /*1a40*/  IADD3 R0, R7, UR10, RZ ;  /* 0x0000000a07007c10 */ /* 0x000fe2000fffe0ff */
[----:B------:R-:W-:Y:S01]  /*1a50*/  USHF.L.U32 UR10, UR8, 0x6, URZ ;  /* 0x00000006080a7899 */ /* 0x000fe2000800063f */
[C---:B------:R-:W-:Y:S01]  /*1a60*/  LEA R238, P2, R6.reuse, c[0x0][0x160], 0x1 ;  /* 0x0000580006ee7a11 */ /* 0x040fe200078408ff */
[----:B------:R-:W-:Y:S02]  /*1a70*/  UIADD3 UR44, UR46, -UR44, URZ ;  /* 0x8000002c2e2c7290 */ /* 0x000fe4000fffe03f */
[----:B------:R-:W-:Y:S01]  /*1a80*/  ULDC.64 UR8, c[0x0][0x190] ;  /* 0x0000640000087ab9 */ /* 0x000fe20000000a00 */
[----:B------:R-:W-:Y:S01]  /*1a90*/  LEA.HI.X R239, R6, c[0x0][0x164], R0, 0x1, P2 ;  /* 0x0000590006ef7a11 */ /* 0x000fe200010f0c00 */
[----:B------:R-:W-:Y:S01]  /*1aa0*/  USHF.L.U64.HI UR9, UR8, UR19, UR9 ;  /* 0x0000001308097299 */ /* 0x000fe20008010209 */
[----:B------:R-:W-:Y:S01]  /*1ab0*/  IADD3 R4, P0, R240, UR10, RZ ;  /* 0x0000000af0047c10 */ /* 0x000fe2000ff1e0ff */
[----:B------:R-:W-:Y:S01]  /*1ac0*/  USHF.L.U32 UR8, UR8, 0x6, URZ ;  /* 0x0000000608087899 */ /* 0x000fe2000800063f */
[----:B------:R-:W-:Y:S01]  /*1ad0*/  @P1 BAR.SYNC.DEFER_BLOCKING 0x0 ;  /* 0x0000000000001b1d */ /* 0x000fe20000010000 */
[----:B------:R-:W-:Y:S01]  /*1ae0*/  UISETP.NE.AND UP0, UPT, UR44, 0x1, UPT ;  /* 0x000000012c00788c */ /* 0x000fe2000bf05270 */
[----:B------:R-:W-:-:S02]  /*1af0*/  IADD3.X R5, R241, UR11, RZ, P0, !PT ;  /* 0x0000000bf1057c10 */ /* 0x000fc400087fe4ff */
[----:B------:R-:W-:Y:S02]  /*1b00*/  IADD3 R8, P0, R4, UR10, RZ ;  /* 0x0000000a04087c10 */ /* 0x000fe4000ff1e0ff */
[----:B------:R-:W-:Y:S02]  /*1b10*/  IADD3 R6, P1, R238, UR8, RZ ;  /* 0x00000008ee067c10 */ /* 0x000fe4000ff3e0ff */
[----:B------:R-:W-:Y:S02]  /*1b20*/  IADD3.X R9, R5, UR11, RZ, P0, !PT ;  /* 0x0000000b05097c10 */ /* 0x000fe400087fe4ff */
[----:B------:R-:W-:Y:S02]  /*1b30*/  PLOP3.LUT P0, PT, PT, PT, UP0, 0x80, 0x0 ;  /* 0x000000000000781c */ /* 0x000fe40003f0f008 */
[----:B------:R-:W-:Y:S01]  /*1b40*/  IADD3.X R7, R239, UR9, RZ, P1, !PT ;  /* 0x00000009ef077c10 */ /* 0x000fe20008ffe4ff */
[----:B------:R-:W-:Y:S02]  /*1b50*/  UISETP.GE.AND UP0, UPT, UR40, 0x1, UPT ;  /* 0x000000012800788c */ /* 0x000fe4000bf06270 */
[----:B------:R-:W-:-:S02]  /*1b60*/  UIADD3 UR42, UR48, UR42, URZ ;  /* 0x0000002a302a7290 */ /* 0x000fc4000fffe03f */
        /* <DEDUP_REMOVED lines=33> */
[C---:B---3--:R-:W-:Y:S01]  /*1d80*/  IMAD.SHL.U32 R0, R22.reuse, 0x2, RZ ;  /* 0x0000000216007824 */ /* 0x048fe200078e00ff */
[----:B------:R-:W-:-:S04]  /*1d90*/  IADD3 R2, R22, 0x2000, RZ ;  /* 0x0000200016027810 */ /* 0x000fc80007ffe0ff */
[----:B------:R-:W-:Y:S01]  /*1da0*/  @!PT LDS RZ, [RZ] ;  /* 0x00000000fffff984 */ /* 0x000fe20000000800 */
[----:B------:R-:W-:Y:S01]  /*1db0*/  @!PT LDS RZ, [RZ] ;  /* 0x00000000fffff984 */ /* 0x000fe20000000800 */
[----:B------:R-:W-:Y:S01]  /*1dc0*/  @!PT LDS RZ, [RZ] ;  /* 0x00000000fffff984 */ /* 0x000fe20000000800 */
[----:B------:R1:W-:Y:S01]  /*1dd0*/  LDGSTS.E.BYPASS.LTC128B.128 [R0+0x8000], [R240.64] ;  /* 0x08000000f0007fae */ /* 0x0003e2000b901d66 */
[----:B------:R-:W-:-:S03]  /*1de0*/  SEL R2, R2, R22, !P0 ;  /* 0x0000001602027207 */ /* 0x000fc60004000000 */
[----:B------:R3:W-:Y:S04]  /*1df0*/  LDGSTS.E.BYPASS.LTC128B.128 [R0+0x9000], [R4.64] ;  /* 0x0900000004007fae */ /* 0x0007e8000b901d66 */
[----:B------:R4:W-:Y:S01]  /*1e00*/  LDGSTS.E.BYPASS.LTC128B.128 [R0+0xa000], [R8.64] ;  /* 0x0a00000008007fae */ /* 0x0009e2000b901d66 */
[----:B------:R-:W-:Y:S01]  /*1e10*/  IMAD.SHL.U32 R2, R2, 0x2, RZ ;  /* 0x0000000202027824 */ /* 0x000fe200078e00ff */
[----:B---3--:R-:W-:-:S04]  /*1e20*/  IADD3 R4, P2, R8, UR10, RZ ;  /* 0x0000000a08047c10 */ /* 0x008fc8000ff5e0ff */
[----:B------:R-:W-:-:S05]  /*1e30*/  IADD3.X R5, R9, UR11, RZ, P2, !PT ;  /* 0x0000000b09057c10 */ /* 0x000fca00097fe4ff */
[----:B------:R3:W-:Y:S01]  /*1e40*/  LDGSTS.E.BYPASS.LTC128B.128 [R0+0xb000], [R4.64] ;  /* 0x0b00000004007fae */ /* 0x0007e2000b901d66 */
[----:B------:R-:W-:Y:S02]  /*1e50*/  USHF.L.U32 UR10, UR6, 0x6, URZ ;  /* 0x00000006060a7899 */ /* 0x000fe4000800063f */
[----:B------:R-:W-:Y:S01]  /*1e60*/  USHF.L.U64.HI UR6, UR6, UR19, UR7 ;  /* 0x0000001306067299 */ /* 0x000fe20008010207 */
[----:B------:R1:W-:Y:S01]  /*1e70*/  LDGSTS.E.BYPASS.LTC128B.128 [R2], [R238.64] ;  /* 0x00000000ee027fae */ /* 0x0003e2000b901d66 */
[----:B------:R-:W-:Y:S02]  /*1e80*/  USHF.L.U32 UR7, UR4, 0x6, URZ ;  /* 0x0000000604077899 */ /* 0x000fe4000800063f */
[----:B------:R-:W-:Y:S01]  /*1e90*/  USHF.L.U64.HI UR4, UR4, UR19, UR5 ;  /* 0x0000001304047299 */ /* 0x000fe20008010205 */
[----:B------:R5:W-:Y:S01]  /*1ea0*/  LDGSTS.E.BYPASS.LTC128B.128 [R2+0x1000], [R6.64] ;  /* 0x0100000006027fae */ /* 0x000be2000b901d66 */
[----:B---3--:R-:W-:-:S04]  /*1eb0*/  IADD3 R4, P1, R6, UR8, RZ ;  /* 0x0000000806047c10 */ /* 0x008fc8000ff3e0ff */
[----:B------:R-:W-:Y:S02]  /*1ec0*/  IADD3.X R5, R7, UR9, RZ, P1, !PT ;  /* 0x0000000907057c10 */ /* 0x000fe40008ffe4ff */
[----:B----4-:R-:W-:-:S03]  /*1ed0*/  IADD3 R8, P1, R4, UR8, RZ ;  /* 0x0000000804087c10 */ /* 0x010fc6000ff3e0ff */
[----:B------:R3:W-:Y:S01]  /*1ee0*/  LDGSTS.E.BYPASS.LTC128B.128 [R2+0x2000], [R4.64] ;  /* 0x0200000004027fae */ /* 0x0007e2000b901d66 */
[----:B------:R-:W-:Y:S02]  /*1ef0*/  IADD3.X R9, R5, UR9, RZ, P1, !PT ;  /* 0x0000000905097c10 */ /* 0x000fe40008ffe4ff */
[----:B------:R-:W-:-:S03]  /*1f00*/  IADD3 R10, P1, R12, UR10, RZ ;  /* 0x0000000a0c0a7c10 */ /* 0x000fc6000ff3e0ff */
[----:B------:R4:W-:Y:S01]  /*1f10*/  LDGSTS.E.BYPASS.LTC128B.128 [R2+0x3000], [R8.64] ;  /* 0x0300000008027fae */ /* 0x0009e2000b901d66 */
[----:B------:R-:W-:Y:S02]  /*1f20*/  IADD3.X R11, R13, UR6, RZ, P1, !PT ;  /* 0x000000060d0b7c10 */ /* 0x000fe40008ffe4ff */
[----:B-----5:R-:W-:Y:S01]  /*1f30*/  IADD3 R6, P1, R14, UR7, RZ ;  /* 0x000000070e067c10 */ /* 0x020fe2000ff3e0ff */
[----:B------:R5:W-:Y:S03]  /*1f40*/  LDGSTS.E.BYPASS.LTC128B.128 [R0+0xc000], [R12.64] ;  /* 0x0c0000000c007fae */ /* 0x000be6000b901d66 */
[----:B------:R-:W-:Y:S01]  /*1f50*/  IADD3.X R7, R15, UR4, RZ, P1, !PT ;  /* 0x000000040f077c10 */ /* 0x000fe20008ffe4ff */
[----:B------:R1:W-:Y:S01]  /*1f60*/  LDGSTS.E.BYPASS.LTC128B.128 [R0+0xd000], [R10.64] ;  /* 0x0d0000000a007fae */ /* 0x0003e2000b901d66 */
[----:B---3--:R-:W-:Y:S02]  /*1f70*/  IADD3 R4, P1, R6, UR7, RZ ;  /* 0x0000000706047c10 */ /* 0x008fe4000ff3e0ff */
[----:B----4-:R-:W-:-:S04]  /*1f80*/  IADD3 R8, P2, R10, UR10, RZ ;  /* 0x0000000a0a087c10 */ /* 0x010fc8000ff5e0ff */
[----:B------:R-:W-:Y:S02]  /*1f90*/  IADD3.X R9, R11, UR6, RZ, P2, !PT ;  /* 0x000000060b097c10 */ /* 0x000fe400097fe4ff */
[----:B-----5:R-:W-:Y:S02]  /*1fa0*/  IADD3 R12, P2, R8, UR10, RZ ;  /* 0x0000000a080c7c10 */ /* 0x020fe4000ff5e0ff */
[----:B------:R-:W-:Y:S01]  /*1fb0*/  IADD3.X R5, R7, UR4, RZ, P1, !PT ;  /* 0x0000000407057c10 */ /* 0x000fe20008ffe4ff */
[----:B------:R3:W-:Y:S01]  /*1fc0*/  LDGSTS.E.BYPASS.LTC128B.128 [R0+0xe000], [R8.64] ;  /* 0x0e00000008007fae */ /* 0x0007e2000b901d66 */
[----:B------:R-:W-:-:S05]  /*1fd0*/  IADD3.X R13, R9, UR6, RZ, P2, !PT ;  /* 0x00000006090d7c10 */ /* 0x000fca00097fe4ff */
[----:B------:R1:W-:Y:S04]  /*1fe0*/  LDGSTS.E.BYPASS.LTC128B.128 [R0+0xf000], [R12.64] ;  /* 0x0f0000000c007fae */ /* 0x0003e8000b901d66 */
[----:B------:R1:W-:Y:S04]  /*1ff0*/  LDGSTS.E.BYPASS.LTC128B.128 [R0+0x10000], [R14.64] ;  /* 0x100000000e007fae */ /* 0x0003e8000b901d66 */
[----:B------:R1:W-:Y:S04]  /*2000*/  LDGSTS.E.BYPASS.LTC128B.128 [R0+0x11000], [R6.64] ;  /* 0x1100000006007fae */ /* 0x0003e8000b901d66 */
[----:B------:R2:W-:Y:S01]  /*2010*/  LDGSTS.E.BYPASS.LTC128B.128 [R0+0x12000], [R4.64] ;  /* 0x1200000004007fae */ /* 0x0005e2000b901d66 */
[----:B---3--:R-:W-:-:S04]  /*2020*/  IADD3 R8, P1, R4, UR7, RZ ;  /* 0x0000000704087c10 */ /* 0x008fc8000ff3e0ff */
[----:B------:R-:W-:Y:S02]  /*2030*/  IADD3.X R9, R5, UR4, RZ, P1, !PT ;  /* 0x0000000405097c10 */ /* 0x000fe40008ffe4ff */
[----:B------:R-:W-:Y:S01]  /*2040*/  PLOP3.LUT P1, PT, PT, PT, UP0, 0x80, 0x0 ;  /* 0x000000000000781c */ /* 0x000fe20003f2f008 */
[----:B------:R-:W-:Y:S02]  /*2050*/  UIMAD.WIDE UR4, UR42, UR17, UR30 ;  /* 0x000000112a0472a5 */ /* 0x000fe4000f8e021e */
[----:B------:R1:W-:Y:S01]  /*2060*/  LDGSTS.E.BYPASS.LTC128B.128 [R0+0x13000], [R8.64] ;  /* 0x1300000008007fae */ /* 0x0003e2000b901d66 */
[----:B--2---:R-:W-:-:S03]  /*2070*/  IMAD.SHL.U32 R4, R16, 0x4, RZ ;  /* 0x0000000410047824 */ /* 0x004fc600078e00ff */
[----:B------:R-:W0:Y:S02]  /*2080*/  LDGDEPBAR ;  /* 0x00000000000079af */ /* 0x000e240000000000 */
[----:B------:R-:W-:Y:S01]  /*2090*/  IADD3 R4, P2, R4, UR4, RZ ;  /* 0x0000000404047c10 */ /* 0x000fe2000ff5e0ff */
[----:B------:R-:W-:Y:S01]  /*20a0*/  UIMAD.WIDE UR6, UR41, UR17, UR28 ;  /* 0x00000011290672a5 */ /* 0x000fe2000f8e021c */
[----:B-1----:R-:W-:-:S04]  /*20b0*/  SHF.R.S32.HI R0, RZ, 0x1f, R16 ;  /* 0x0000001fff007819 */ /* 0x002fc80000011410 */
[----:B------:R-:W-:-:S04]  /*20c0*/  SHF.L.U64.HI R5, R16, 0x2, R0 ;  /* 0x0000000210057819 */ /* 0x000fc80000010200 */
[----:B------:R-:W-:Y:S01]  /*20d0*/  IADD3.X R5, R5, UR5, RZ, P2, !PT ;  /* 0x0000000505057c10 */ /* 0x000fe200097fe4ff */
[----:B------:R-:W-:Y:S05]  /*20e0*/  @!P1 BRA `(.L_x_595) ;  /* 0x0000494000009947 */ /* 0x000fea0003800000 */
[----:B------:R1:W5:Y:S01]  /*20f0*/  LDG.E R246, [R4.64] ;  /* 0x0000002604f67981 */ /* 0x000362000c1e1900 */
[----:B------:R-:W-:-:S03]  /*2100*/  IADD3 R178, R182, 0x2000, RZ ;  /* 0x00002000b6b27810 */ /* 0x000fc60007ffe0ff */
[----:B------:R1:W5:Y:S04]  /*2110*/  LDG.E R245, [R4.64+0x20] ;  /* 0x0000202604f57981 */ /* 0x000368000c1e1900 */
[----:B------:R1:W5:Y:S04]  /*2120*/  LDG.E R244, [R4.64+0x100] ;  /* 0x0001002604f47981 */ /* 0x000368000c1e1900 */
[----:B------:R1:W5:Y:S01]  /*2130*/  LDG.E R243, [R4.64+0x120] ;  /* 0x0001202604f37981 */ /* 0x000362000c1e1900 */
[----:B------:R-:W-:Y:S01]  /*2140*/  SEL R178, R178, R182, !P0 ;  /* 0x000000b6b2b27207 */ /* 0x000fe20004000000 */
[----:B------:R-:W-:Y:S01]  /*2150*/  IMAD.MOV.U32 R242, RZ, RZ, R2 ;  /* 0x000000fffff27224 */ /* 0x000fe200078e0002 */
[----:B------:R-:W-:Y:S01]  /*2160*/  UMOV UR8, UR6 ;  /* 0x0000000600087c82 */ /* 0x000fe20008000000 */
[----:B------:R-:W-:-:S02]  /*2170*/  IMAD.MOV.U32 R127, RZ, RZ, RZ ;  /* 0x000000ffff7f7224 */ /* 0x000fc400078e00ff */
[----:B------:R-:W-:Y:S01]  /*2180*/  IMAD.SHL.U32 R178, R178, 0x2, RZ ;  /* 0x00000002b2b27824 */ /* 0x000fe200078e00ff */
[----:B-1----:R-:W-:-:S04]  /*2190*/  IADD3 R4, R181, 0x2000, RZ ;  /* 0x00002000b5047810 */ /* 0x002fc80007ffe0ff */
[----:B------:R-:W-:-:S05]  /*21a0*/  SEL R4, R4, R181, !P0 ;  /* 0x000000b504047207 */ /* 0x000fca0004000000 */
[----:B------:R-:W-:Y:S02]  /*21b0*/  IMAD.SHL.U32 R172, R4, 0x2, RZ ;  /* 0x0000000204ac7824 */ /* 0x000fe400078e00ff */
[----:B------:R-:W-:Y:S01]  /*21c0*/  IMAD.MOV.U32 R2, RZ, RZ, c[0x0][0x22c] ;  /* 0x00008b00ff027624 */ /* 0x000fe200078e00ff */
[C---:B------:R-:W-:Y:S01]  /*21d0*/  SHF.L.U32 R180, R182.reuse, 0x1, RZ ;  /* 0x00000001b6b47819 */ /* 0x040fe200000006ff */
[----:B------:R-:W-:Y:S01]  /*21e0*/  IMAD.MOV.U32 R184, RZ, RZ, 0x40 ;  /* 0x00000040ffb87424 */ /* 0x000fe200078e00ff */
[----:B------:R-:W-:Y:S01]  /*21f0*/  SHF.L.U32 R179, R182, 0x1, RZ ;  /* 0x00000001b6b37819 */ /* 0x000fe200000006ff */
[----:B------:R-:W-:Y:S02]  /*2200*/  IMAD R2, R2, c[0x0][0x1c0], RZ ;  /* 0x0000700002027a24 */ /* 0x000fe400078e02ff */
[----:B------:R-:W-:Y:S02]  /*2210*/  IMAD.MOV.U32 R183, RZ, RZ, 0x20 ;  /* 0x00000020ffb77424 */ /* 0x000fe400078e00ff */
[C---:B------:R-:W-:Y:S01]  /*2220*/  IMAD.SHL.U32 R4, R2.reuse, 0x10, RZ ;  /* 0x0000001002047824 */ /* 0x040fe200078e00ff */
[----:B------:R-:W-:-:S04]  /*2230*/  SHF.L.U32 R5, R2, 0x3, RZ ;  /* 0x0000000302057819 */ /* 0x000fc800000006ff */
[----:B------:R-:W-:-:S05]  /*2240*/  IADD3 R4, R4, 0x20, RZ ;  /* 0x0000002004047810 */ /* 0x000fca0007ffe0ff */
[C---:B------:R-:W-:Y:S01]  /*2250*/  IMAD.IADD R2, R5.reuse, 0x1, R4 ;  /* 0x0000000105027824 */ /* 0x040fe200078e0204 */
[C---:B------:R-:W-:Y:S02]  /*2260*/  SHF.L.U64.HI R4, R16.reuse, 0x2, R0 ;  /* 0x0000000210047819 */ /* 0x040fe40000010200 */
[----:B------:R-:W-:Y:S02]  /*2270*/  IADD3 R0, R16, -0x80, RZ ;  /* 0xffffff8010007810 */ /* 0x000fe40007ffe0ff */
[----:B------:R-:W-:Y:S02]  /*2280*/  IADD3 R2, R5, R2, RZ ;  /* 0x0000000205027210 */ /* 0x000fe40007ffe0ff */
[----:B------:R-:W-:-:S03]  /*2290*/  SHF.L.U32 R0, R0, 0x2, RZ ;  /* 0x0000000200007819 */ /* 0x000fc600000006ff */
[----:B------:R-:W-:-:S05]  /*22a0*/  IMAD.IADD R2, R5, 0x1, R2 ;  /* 0x0000000105027824 */ /* 0x000fca00078e0202 */
[----:B------:R-:W-:-:S05]  /*22b0*/  IADD3 R2, R5, R2, RZ ;  /* 0x0000000205027210 */ /* 0x000fca0007ffe0ff */
[----:B------:R1:W-:Y:S02]  /*22c0*/  STL [R1+0x8], R2 ;  /* 0x0000080201007387 */ /* 0x0003e40000100800 */
[----:B-1----:R-:W-:-:S05]  /*22d0*/  IMAD.IADD R2, R5, 0x1, R2 ;  /* 0x0000000105027824 */ /* 0x002fca00078e0202 */
[----:B------:R1:W-:Y:S04]  /*22e0*/  STL [R1+0x4], R2 ;  /* 0x0000040201007387 */ /* 0x0003e80000100800 */
[----:B------:R2:W-:Y:S01]  /*22f0*/  STL [R1+0x18], R4 ;  /* 0x0000180401007387 */ /* 0x0005e20000100800 */
[----:B-1----:R-:W-:-:S04]  /*2300*/  IADD3 R2, R5, R2, RZ ;  /* 0x0000000205027210 */ /* 0x002fc80007ffe0ff */
[----:B------:R-:W-:Y:S01]  /*2310*/  IADD3 R252, R5, R2, RZ ;  /* 0x0000000205fc7210 */ /* 0x000fe20007ffe0ff */
[----:B--2---:R-:W-:-:S04]  /*2320*/  IMAD.SHL.U32 R4, R16, 0x4, RZ ;  /* 0x0000000410047824 */ /* 0x004fc800078e00ff */
[C---:B------:R-:W-:Y:S01]  /*2330*/  IMAD.IADD R251, R5.reuse, 0x1, R252 ;  /* 0x0000000105fb7824 */ /* 0x040fe200078e02fc */
[----:B------:R-:W-:Y:S03]  /*2340*/  STL [R1+0x14], R4 ;  /* 0x0000140401007387 */ /* 0x000fe60000100800 */
[C---:B------:R-:W-:Y:S01]  /*2350*/  IMAD.IADD R250, R5.reuse, 0x1, R251 ;  /* 0x0000000105fa7824 */ /* 0x040fe200078e02fb */
[----:B------:R-:W-:Y:S04]  /*2360*/  STL [R1], R2 ;  /* 0x0000000201007387 */ /* 0x000fe80000100800 */
[C---:B------:R-:W-:Y:S01]  /*2370*/  IADD3 R249, R5.reuse, R250, RZ ;  /* 0x000000fa05f97210 */ /* 0x040fe20007ffe0ff */
[----:B------:R1:W-:Y:S04]  /*2380*/  STL [R1+0x10], R0 ;  /* 0x0000100001007387 */ /* 0x0003e80000100800 */
[----:B------:R-:W-:-:S05]  /*2390*/  IMAD.IADD R248, R5, 0x1, R249 ;  /* 0x0000000105f87824 */ /* 0x000fca00078e02f9 */
[----:B------:R-:W-:-:S05]  /*23a0*/  IADD3 R247, R5, R248, RZ ;  /* 0x000000f805f77210 */ /* 0x000fca0007ffe0ff */
[----:B-1----:R-:W-:-:S06]  /*23b0*/  IMAD.IADD R0, R5, 0x1, R247 ;  /* 0x0000000105007824 */ /* 0x002fcc00078e02f7 */
.L_x_598:
[----:B------:R-:W2:Y:S01]  /*23c0*/  LDL R0, [R1+0x20] ;  /* 0x0000200001007983 */ /* 0x000ea20000100800 */
[----:B------:R-:W-:Y:S03]  /*23d0*/  UISETP.GE.AND UP2, UPT, UR46, 0x1, UPT ;  /* 0x000000012e00788c */ /* 0x000fe6000bf46270 */
[----:B------:R-:W0:Y:S01]  /*23e0*/  LDGDEPBAR ;  /* 0x00000000000079af */ /* 0x000e220000000000 */
[----:B--2---:R-:W-:Y:S01]  /*23f0*/  R2P PR, R0, 0x6 ;  /* 0x0000000600007804 */ /* 0x004fe20000000000 */
[----:B------:R-:W-:Y:S06]  /*2400*/  DEPBAR.LE SB0, 0x0 ;  /* 0x000080000000791a */ /* 0x000fec0000000000 */
[----:B------:R-:W-:Y:S01]  /*2410*/  BAR.SYNC.DEFER_BLOCKING 0x0 ;  /* 0x0000000000007b1d */ /* 0x000fe20000010000 */
[----:B------:R-:W-:Y:S02]  /*2420*/  SEL R2, R183, 0xffffffe0, !P1 ;  /* 0xffffffe0b7027807 */ /* 0x000fe40004800000 */
[----:B------:R-:W-:Y:S02]  /*2430*/  SEL R173, R184, 0xffffffc0, !P2 ;  /* 0xffffffc0b8ad7807 */ /* 0x000fe40005000000 */
[----:B------:R-:W-:Y:S02]  /*2440*/  IADD3 R0, R178, R2, RZ ;  /* 0x00000002b2007210 */ /* 0x000fe40007ffe0ff */
[----:B-----5:R-:W-:Y:S01]  /*2450*/  FSETP.NEU.FTZ.AND P0, PT, R246, -INF , PT ;  /* 0xff800000f600780b */ /* 0x020fe20003f1d000 */
[----:B------:R-:W-:Y:S08]  /*2460*/  LDSM.16.M88.4 R64, [R178] ;  /* 0x00000000b240783b */ /* 0x000ff00000000200 */
[----:B------:R-:W1:Y:S08]  /*2470*/  LDSM.16.M88.4 R16, [R174+0xc000] ;  /* 0x00c00000ae10783b */ /* 0x000e700000000200 */
[----:B------:R-:W2:Y:S08]  /*2480*/  LDSM.16.M88.4 R60, [R178+0x2000] ;  /* 0x00200000b23c783b */ /* 0x000eb00000000200 */
[----:B------:R-:W3:Y:S08]  /*2490*/  LDSM.16.M88.4 R32, [R174+0xc800] ;  /* 0x00c80000ae20783b */ /* 0x000ef00000000200 */
[----:B------:R-:W4:Y:S08]  /*24a0*/  LDSM.16.M88.4 R48, [R174+0xd000] ;  /* 0x00d00000ae30783b */ /* 0x000f300000000200 */
[----:B------:R-:W3:Y:S01]  /*24b0*/  LDSM.16.M88.4 R132, [R174+0xd800] ;  /* 0x00d80000ae84783b */ /* 0x000ee20000000200 */
[-C--:B-1----:R-:W-:Y:S07]  /*24c0*/  HMMA.16816.F32.BF16 R4, R64, R16.reuse, RZ ;  /* 0x000000104004723c */ /* 0x082fee00000418ff */
[----:B------:R-:W-:Y:S01]  /*24d0*/  LDSM.16.M88.4 R136, [R0] ;  /* 0x000000000088783b */ /* 0x000fe20000000200 */
[C---:B--2---:R-:W-:Y:S07]  /*24e0*/  HMMA.16816.F32.BF16 R8, R60.reuse, R16, RZ ;  /* 0x000000103c08723c */ /* 0x044fee00000418ff */
        /* <DEDUP_REMOVED lines=8> */
[----:B------:R-:W1:Y:S01]  /*2570*/  LDSM.16.M88.4 R156, [R177+0xd800] ;  /* 0x00d80000b19c783b */ /* 0x000e620000000200 */
[----:B--2---:R-:W-:Y:S01]  /*2580*/  IADD3 R0, R173, R0, RZ ;  /* 0x00000000ad007210 */ /* 0x004fe20007ffe0ff */
[-C--:B------:R-:W-:Y:S06]  /*2590*/  HMMA.16816.F32.BF16 R28, R60, R34.reuse, RZ ;  /* 0x000000223c1c723c */ /* 0x080fec00000418ff */
[----:B------:R-:W-:Y:S02]  /*25a0*/  LDSM.16.M88.4 R160, [R175+0xd000] ;  /* 0x00d00000afa0783b */ /* 0x000fe40000000200 */
[C---:B------:R-:W-:Y:S06]  /*25b0*/  HMMA.16816.F32.BF16 R32, R64.reuse, R34, RZ ;  /* 0x000000224020723c */ /* 0x040fec00000418ff */
[----:B------:R-:W-:Y:S02]  /*25c0*/  LDSM.16.M88.4 R164, [R175+0xd800] ;  /* 0x00d80000afa4783b */ /* 0x000fe40000000200 */
[-C--:B----4-:R-:W-:Y:S06]  /*25d0*/  HMMA.16816.F32.BF16 R36, R64, R48.reuse, RZ ;  /* 0x000000304024723c */ /* 0x090fec00000418ff */
[----:B------:R-:W-:Y:S02]  /*25e0*/  LDSM.16.M88.4 R168, [R176+0xc000] ;  /* 0x00c00000b0a8783b */ /* 0x000fe40000000200 */
[C---:B------:R-:W-:Y:S08]  /*25f0*/  HMMA.16816.F32.BF16 R40, R60.reuse, R48, RZ ;  /* 0x000000303c28723c */ /* 0x040ff000000418ff */
[-C--:B------:R-:W-:Y:S08]  /*2600*/  HMMA.16816.F32.BF16 R44, R60, R50.reuse, RZ ;  /* 0x000000323c2c723c */ /* 0x080ff000000418ff */
[C---:B------:R-:W-:Y:S08]  /*2610*/  HMMA.16816.F32.BF16 R48, R64.reuse, R50, RZ ;  /* 0x000000324030723c */ /* 0x040ff000000418ff */
[-C--:B------:R-:W-:Y:S08]  /*2620*/  HMMA.16816.F32.BF16 R52, R64, R132.reuse, RZ ;  /* 0x000000844034723c */ /* 0x080ff000000418ff */
[C---:B------:R-:W-:Y:S08]  /*2630*/  HMMA.16816.F32.BF16 R56, R60.reuse, R132, RZ ;  /* 0x000000843c38723c */ /* 0x040ff000000418ff */
[-C--:B------:R-:W-:Y:S08]  /*2640*/  HMMA.16816.F32.BF16 R60, R60, R134.reuse, RZ ;  /* 0x000000863c3c723c */ /* 0x080ff000000418ff */
[----:B------:R-:W-:Y:S08]  /*2650*/  HMMA.16816.F32.BF16 R64, R64, R134, RZ ;  /* 0x000000864040723c */ /* 0x000ff000000418ff */
[-C--:B-1----:R-:W-:Y:S08]  /*2660*/  HMMA.16816.F32.BF16 R4, R136, R140.reuse, R4 ;  /* 0x0000008c8804723c */ /* 0x082ff00000041804 */
[C---:B------:R-:W-:Y:S08]  /*2670*/  HMMA.16816.F32.BF16 R8, R144.reuse, R140, R8 ;  /* 0x0000008c9008723c */ /* 0x040ff00000041808 */
[-C--:B------:R-:W-:Y:S08]  /*2680*/  HMMA.16816.F32.BF16 R12, R144, R142.reuse, R12 ;  /* 0x0000008e900c723c */ /* 0x080ff0000004180c */
[C---:B------:R-:W-:Y:S01]  /*2690*/  HMMA.16816.F32.BF16 R16, R136.reuse, R142, R16 ;  /* 0x0000008e8810723c */ /* 0x040fe20000041810 */
[----:B------:R-:W-:Y:S07]  /*26a0*/  LDSM.16.M88.4 R140, [R175+0xc000] ;  /* 0x00c00000af8c783b */ /* 0x000fee0000000200 */
[-C--:B------:R-:W-:Y:S08]  /*26b0*/  HMMA.16816.F32.BF16 R20, R136, R148.reuse, R20 ;  /* 0x000000948814723c */ /* 0x080ff00000041814 */
[C---:B------:R-:W-:Y:S07]  /*26c0*/  HMMA.16816.F32.BF16 R24, R144.reuse, R148, R24 ;  /* 0x000000949018723c */ /* 0x040fee0000041818 */
[----:B------:R-:W-:Y:S01]  /*26d0*/  IADD3 R148, R178, R173, RZ ;  /* 0x000000adb2947210 */ /* 0x000fe20007ffe0ff */
[-C--:B------:R-:W-:Y:S04]  /*26e0*/  HMMA.16816.F32.BF16 R28, R144, R150.reuse, R28 ;  /* 0x00000096901c723c */ /* 0x080fe8000004181c */
[----:B------:R-:W1:Y:S04]  /*26f0*/  LDSM.16.M88.4 R132, [R148] ;  /* 0x000000009484783b */ /* 0x000e680000000200 */
[C---:B------:R-:W-:Y:S04]  /*2700*/  HMMA.16816.F32.BF16 R32, R136.reuse, R150, R32 ;  /* 0x000000968820723c */ /* 0x040fe80000041820 */
[----:B------:R-:W2:Y:S04]  /*2710*/  LDSM.16.M88.4 R148, [R148+0x2000] ;  /* 0x002000009494783b */ /* 0x000ea80000000200 */
[-C--:B---3--:R-:W-:Y:S08]  /*2720*/  HMMA.16816.F32.BF16 R36, R136, R152.reuse, R36 ;  /* 0x000000988824723c */ /* 0x088ff00000041824 */
[C---:B------:R-:W-:Y:S08]  /*2730*/  HMMA.16816.F32.BF16 R40, R144.reuse, R152, R40 ;  /* 0x000000989028723c */ /* 0x040ff00000041828 */
[-C--:B------:R-:W-:Y:S08]  /*2740*/  HMMA.16816.F32.BF16 R44, R144, R154.reuse, R44 ;  /* 0x0000009a902c723c */ /* 0x080ff0000004182c */
[C---:B------:R-:W-:Y:S01]  /*2750*/  HMMA.16816.F32.BF16 R48, R136.reuse, R154, R48 ;  /* 0x0000009a8830723c */ /* 0x040fe20000041830 */
[----:B------:R-:W3:Y:S07]  /*2760*/  LDSM.16.M88.4 R152, [R175+0xc800] ;  /* 0x00c80000af98783b */ /* 0x000eee0000000200 */
[-C--:B------:R-:W-:Y:S08]  /*2770*/  HMMA.16816.F32.BF16 R52, R136, R156.reuse, R52 ;  /* 0x0000009c8834723c */ /* 0x080ff00000041834 */
[C---:B------:R-:W-:Y:S08]  /*2780*/  HMMA.16816.F32.BF16 R56, R144.reuse, R156, R56 ;  /* 0x0000009c9038723c */ /* 0x040ff00000041838 */
[-C--:B------:R-:W-:Y:S01]  /*2790*/  HMMA.16816.F32.BF16 R60, R144, R158.reuse, R60 ;  /* 0x0000009e903c723c */ /* 0x080fe2000004183c */
[----:B------:R-:W4:Y:S07]  /*27a0*/  LDSM.16.M88.4 R144, [R0] ;  /* 0x000000000090783b */ /* 0x000f2e0000000200 */
[----:B------:R-:W-:Y:S07]  /*27b0*/  HMMA.16816.F32.BF16 R64, R136, R158, R64 ;  /* 0x0000009e8840723c */ /* 0x000fee0000041840 */
[----:B------:R-:W-:Y:S01]  /*27c0*/  FMUL.FTZ R138, R246, 1.4426950216293334961 ;  /* 0x3fb8aa3bf68a7820 */ /* 0x000fe20000410000 */
[-C--:B-1----:R-:W-:Y:S05]  /*27d0*/  HMMA.16816.F32.BF16 R4, R132, R140.reuse, R4 ;  /* 0x0000008c8404723c */ /* 0x082fea0000041804 */
[----:B------:R-:W-:Y:S01]  /*27e0*/  FSEL R138, R138, RZ, P0 ;  /* 0x000000ff8a8a7208 */ /* 0x000fe20000000000 */
[C---:B------:R-:W-:Y:S01]  /*27f0*/  FMUL.FTZ R137, R245.reuse, 1.4426950216293334961 ;  /* 0x3fb8aa3bf5897820 */ /* 0x040fe20000410000 */
[----:B------:R-:W-:Y:S01]  /*2800*/  FSETP.NEU.FTZ.AND P0, PT, R245, -INF , PT ;  /* 0xff800000f500780b */ /* 0x000fe20003f1d000 */
[C---:B--2---:R-:W-:Y:S04]  /*2810*/  HMMA.16816.F32.BF16 R8, R148.reuse, R140, R8 ;  /* 0x0000008c9408723c */ /* 0x044fe80000041808 */
[----:B------:R-:W-:Y:S01]  /*2820*/  FSEL R137, R137, RZ, P0 ;  /* 0x000000ff89897208 */ /* 0x000fe20000000000 */
[C---:B------:R-:W-:Y:S01]  /*2830*/  FMUL.FTZ R136, R244.reuse, 1.4426950216293334961 ;  /* 0x3fb8aa3bf4887820 */ /* 0x040fe20000410000 */
[----:B------:R-:W-:Y:S02]  /*2840*/  FSETP.NEU.FTZ.AND P0, PT, R244, -INF , PT ;  /* 0xff800000f400780b */ /* 0x000fe40003f1d000 */
[-C--:B------:R-:W-:Y:S04]  /*2850*/  HMMA.16816.F32.BF16 R12, R148, R142.reuse, R12 ;  /* 0x0000008e940c723c */ /* 0x080fe8000004180c */
[----:B------:R-:W-:Y:S02]  /*2860*/  FSEL R136, R136, RZ, P0 ;  /* 0x000000ff88887208 */ /* 0x000fe40000000000 */
[C---:B------:R-:W-:Y:S02]  /*2870*/  FSETP.NEU.FTZ.AND P0, PT, R243.reuse, -INF , PT ;  /* 0xff800000f300780b */ /* 0x040fe40003f1d000 */
        /* <DEDUP_REMOVED lines=11> */
[-C--:B------:R-:W-:Y:S01]  /*2930*/  HMMA.16816.F32.BF16 R60, R148, R166.reuse, R60 ;  /* 0x000000a6943c723c */ /* 0x080fe2000004183c */
[----:B------:R-:W2:Y:S06]  /*2940*/  LDL R151, [R1+0x14] ;  /* 0x0000140001977983 */ /* 0x000eac0000100800 */
[----:B------:R-:W-:Y:S01]  /*2950*/  IADD3 R148, R180, R2, RZ ;  /* 0x00000002b4947210 */ /* 0x000fe20007ffe0ff */
[----:B------:R-:W-:Y:S01]  /*2960*/  HMMA.16816.F32.BF16 R64, R132, R166, R64 ;  /* 0x000000a68440723c */ /* 0x000fe20000041840 */
[----:B------:R1:W3:Y:S07]  /*2970*/  LDSM.16.M88.4 R132, [R0+0x2000] ;  /* 0x002000000084783b */ /* 0x0002ee0000000200 */
[-C--:B----4-:R-:W-:Y:S05]  /*2980*/  HMMA.16816.F32.BF16 R4, R144, R168.reuse, R4 ;  /* 0x000000a89004723c */ /* 0x090fea0000041804 */
[----:B-1----:R-:W-:Y:S07]  /*2990*/  FMUL.FTZ R0, R243, 1.4426950216293334961 ;  /* 0x3fb8aa3bf3007820 */ /* 0x002fee0000410000 */
[----:B------:R-:W-:Y:S11]  /*29a0*/  FSEL R0, R0, RZ, P0 ;  /* 0x000000ff00007208 */ /* 0x000ff60000000000 */
[----:B------:R-:W-:Y:S01]  /*29b0*/  @!UPT UIADD3 URZ, URZ, URZ, URZ ;  /* 0x0000003f3f3ff290 */ /* 0x000fe2000fffe03f */
[--C-:B------:R-:W-:Y:S02]  /*29c0*/  FFMA.FTZ R4, R4, c[0x0][0x23c], -R138.reuse ;  /* 0x00008f0004047a23 */ /* 0x100fe4000001088a */
[----:B------:R-:W-:Y:S02]  /*29d0*/  FFMA.FTZ R5, R5, c[0x0][0x23c], -R138 ;  /* 0x00008f0005057a23 */ /* 0x000fe4000001088a */
[----:B------:R-:W-:Y:S01]  /*29e0*/  MUFU.EX2 R166, R4 ;  /* 0x0000000400a67308 */ /* 0x000fe20000000800 */
[--C-:B------:R-:W-:Y:S02]  /*29f0*/  FFMA.FTZ R6, R6, c[0x0][0x23c], -R137.reuse ;  /* 0x00008f0006067a23 */ /* 0x100fe40000010889 */
[--C-:B------:R-:W-:Y:S01]  /*2a00*/  FFMA.FTZ R7, R7, c[0x0][0x23c], -R137.reuse ;  /* 0x00008f0007077a23 */ /* 0x100fe20000010889 */
[C---:B---3--:R-:W-:Y:S06]  /*2a10*/  HMMA.16816.F32.BF16 R8, R132.reuse, R168, R8 ;  /* 0x000000a88408723c */ /* 0x048fec0000041808 */
[----:B------:R-:W-:Y:S02]  /*2a20*/  MUFU.EX2 R165, R5 ;  /* 0x0000000500a57308 */ /* 0x000fe40000000800 */
[-C--:B------:R-:W-:Y:S08]  /*2a30*/  HMMA.16816.F32.BF16 R12, R132, R170.reuse, R12 ;  /* 0x000000aa840c723c */ /* 0x080ff0000004180c */
[----:B------:R-:W-:Y:S01]  /*2a40*/  MUFU.EX2 R219, R6 ;  /* 0x0000000600db7308 */ /* 0x000fe20000000800 */
[C---:B------:R-:W-:Y:S07]  /*2a50*/  HMMA.16816.F32.BF16 R16, R144.reuse, R170, R16 ;  /* 0x000000aa9010723c */ /* 0x040fee0000041810 */
[--C-:B------:R-:W-:Y:S02]  /*2a60*/  FFMA.FTZ R8, R8, c[0x0][0x23c], -R136.reuse ;  /* 0x00008f0008087a23 */ /* 0x100fe40000010888 */
[----:B------:R1:W3:Y:S03]  /*2a70*/  MUFU.EX2 R218, R7 ;  /* 0x0000000700da7308 */ /* 0x0002e60000000800 */
[----:B------:R-:W-:Y:S02]  /*2a80*/  FFMA.FTZ R9, R9, c[0x0][0x23c], -R136 ;  /* 0x00008f0009097a23 */ /* 0x000fe40000010888 */
[--C-:B------:R-:W-:Y:S02]  /*2a90*/  FFMA.FTZ R10, R10, c[0x0][0x23c], -R0.reuse ;  /* 0x00008f000a0a7a23 */ /* 0x100fe40000010800 */
[----:B------:R-:W-:Y:S02]  /*2aa0*/  FFMA.FTZ R11, R11, c[0x0][0x23c], -R0 ;  /* 0x00008f000b0b7a23 */ /* 0x000fe40000010800 */
[--C-:B------:R-:W-:Y:S01]  /*2ab0*/  FFMA.FTZ R12, R12, c[0x0][0x23c], -R136.reuse ;  /* 0x00008f000c0c7a23 */ /* 0x100fe20000010888 */
[----:B------:R-:W-:Y:S01]  /*2ac0*/  MUFU.EX2 R225, R8 ;  /* 0x0000000800e17308 */ /* 0x000fe20000000800 */
[----:B------:R-:W-:Y:S02]  /*2ad0*/  FFMA.FTZ R13, R13, c[0x0][0x23c], -R136 ;  /* 0x00008f000d0d7a23 */ /* 0x000fe40000010888 */
[----:B------:R-:W-:Y:S02]  /*2ae0*/  FFMA.FTZ R14, R14, c[0x0][0x23c], -R0 ;  /* 0x00008f000e0e7a23 */ /* 0x000fe40000010800 */
[--C-:B------:R-:W-:Y:S02]  /*2af0*/  FFMA.FTZ R16, R16, c[0x0][0x23c], -R138.reuse ;  /* 0x00008f0010107a23 */ /* 0x100fe4000001088a */
[----:B------:R-:W-:Y:S02]  /*2b00*/  FFMA.FTZ R17, R17, c[0x0][0x23c], -R138 ;  /* 0x00008f0011117a23 */ /* 0x000fe4000001088a */
[--C-:B------:R-:W-:Y:S01]  /*2b10*/  FFMA.FTZ R18, R18, c[0x0][0x23c], -R137.reuse ;  /* 0x00008f0012127a23 */ /* 0x100fe20000010889 */
[----:B------:R-:W-:Y:S01]  /*2b20*/  MUFU.EX2 R224, R9 ;  /* 0x0000000900e07308 */ /* 0x000fe20000000800 */
[--C-:B------:R-:W-:Y:S02]  /*2b30*/  FFMA.FTZ R19, R19, c[0x0][0x23c], -R137.reuse ;  /* 0x00008f0013137a23 */ /* 0x100fe40000010889 */
[----:B------:R-:W-:Y:S01]  /*2b40*/  FFMA.FTZ R15, R15, c[0x0][0x23c], -R0 ;  /* 0x00008f000f0f7a23 */ /* 0x000fe20000010800 */
[----:B-1----:R-:W1:Y:S06]  /*2b50*/  LDSM.16.M88.4 R4, [R176+0xc800] ;  /* 0x00c80000b004783b */ /* 0x002e6c0000000200 */
[----:B------:R-:W-:Y:S10]  /*2b60*/  MUFU.EX2 R228, R10 ;  /* 0x0000000a00e47308 */ /* 0x000ff40000000800 */
[----:B------:R4:W-:Y:S10]  /*2b70*/  MUFU.EX2 R229, R11 ;  /* 0x0000000b00e57308 */ /* 0x0009f40000000800 */
[----:B------:R-:W-:Y:S10]  /*2b80*/  MUFU.EX2 R158, R16 ;  /* 0x00000010009e7308 */ /* 0x000ff40000000800 */
[----:B------:R-:W3:Y:S01]  /*2b90*/  MUFU.EX2 R153, R17 ;  /* 0x0000001100997308 */ /* 0x000ee20000000800 */
[-C--:B-1----:R-:W-:Y:S01]  /*2ba0*/  HMMA.16816.F32.BF16 R20, R144, R4.reuse, R20 ;  /* 0x000000049014723c */ /* 0x082fe20000041814 */
[----:B----4-:R-:W1:Y:S08]  /*2bb0*/  LDSM.16.M88.4 R8, [R176+0xd000] ;  /* 0x00d00000b008783b */ /* 0x010e700000000200 */
[----:B------:R-:W-:Y:S01]  /*2bc0*/  MUFU.EX2 R211, R18 ;  /* 0x0000001200d37308 */ /* 0x000fe20000000800 */
[C---:B------:R-:W-:Y:S08]  /*2bd0*/  HMMA.16816.F32.BF16 R24, R132.reuse, R4, R24 ;  /* 0x000000048418723c */ /* 0x040ff00000041818 */
[-C--:B------:R-:W-:Y:S01]  /*2be0*/  HMMA.16816.F32.BF16 R28, R132, R6.reuse, R28 ;  /* 0x00000006841c723c */ /* 0x080fe2000004181c */
[----:B------:R-:W-:Y:S07]  /*2bf0*/  MUFU.EX2 R210, R19 ;  /* 0x0000001300d27308 */ /* 0x000fee0000000800 */
[C---:B------:R-:W-:Y:S01]  /*2c00*/  HMMA.16816.F32.BF16 R32, R144.reuse, R6, R32 ;  /* 0x000000069020723c */ /* 0x040fe20000041820 */
[----:B------:R-:W4:Y:S02]  /*2c10*/  LDSM.16.M88.4 R4, [R176+0xd800] ;  /* 0x00d80000b004783b */ /* 0x000f240000000200 */
[----:B------:R-:W-:Y:S01]  /*2c20*/  MUFU.EX2 R223, R12 ;  /* 0x0000000c00df7308 */ /* 0x000fe20000000800 */
[--C-:B------:R-:W-:Y:S02]  /*2c30*/  FFMA.FTZ R20, R20, c[0x0][0x23c], -R138.reuse ;  /* 0x00008f0014147a23 */ /* 0x100fe4000001088a */
[----:B------:R-:W-:Y:S02]  /*2c40*/  FFMA.FTZ R21, R21, c[0x0][0x23c], -R138 ;  /* 0x00008f0015157a23 */ /* 0x000fe4000001088a */
[--C-:B------:R-:W-:Y:S04]  /*2c50*/  FFMA.FTZ R22, R22, c[0x0][0x23c], -R137.reuse ;  /* 0x00008f0016167a23 */ /* 0x100fe80000010889 */
[--C-:B------:R-:W-:Y:S01]  /*2c60*/  FFMA.FTZ R23, R23, c[0x0][0x23c], -R137.reuse ;  /* 0x00008f0017177a23 */ /* 0x100fe20000010889 */
[----:B------:R-:W-:Y:S01]  /*2c70*/  MUFU.EX2 R157, R20 ;  /* 0x00000014009d7308 */ /* 0x000fe20000000800 */
[--C-:B------:R-:W-:Y:S02]  /*2c80*/  FFMA.FTZ R24, R24, c[0x0][0x23c], -R136.reuse ;  /* 0x00008f0018187a23 */ /* 0x100fe40000010888 */
[----:B------:R-:W-:Y:S01]  /*2c90*/  FFMA.FTZ R25, R25, c[0x0][0x23c], -R136 ;  /* 0x00008f0019197a23 */ /* 0x000fe20000010888 */
[-C--:B-1----:R-:W-:Y:S03]  /*2ca0*/  HMMA.16816.F32.BF16 R36, R144, R8.reuse, R36 ;  /* 0x000000089024723c */ /* 0x082fe60000041824 */
[--C-:B------:R-:W-:Y:S02]  /*2cb0*/  FFMA.FTZ R26, R26, c[0x0][0x23c], -R0.reuse ;  /* 0x00008f001a1a7a23 */ /* 0x100fe40000010800 */
[----:B------:R-:W-:Y:S01]  /*2cc0*/  FFMA.FTZ R27, R27, c[0x0][0x23c], -R0 ;  /* 0x00008f001b1b7a23 */ /* 0x000fe20000010800 */
[----:B------:R-:W1:Y:S01]  /*2cd0*/  MUFU.EX2 R222, R13 ;  /* 0x0000000d00de7308 */ /* 0x000e620000000800 */
[--C-:B------:R-:W-:Y:S01]  /*2ce0*/  FFMA.FTZ R32, R32, c[0x0][0x23c], -R138.reuse ;  /* 0x00008f0020207a23 */ /* 0x100fe2000001088a */
[C---:B------:R-:W-:Y:S04]  /*2cf0*/  HMMA.16816.F32.BF16 R40, R132.reuse, R8, R40 ;  /* 0x000000088428723c */ /* 0x040fe80000041828 */
[----:B------:R-:W-:Y:S02]  /*2d00*/  FFMA.FTZ R33, R33, c[0x0][0x23c], -R138 ;  /* 0x00008f0021217a23 */ /* 0x000fe4000001088a */
[--C-:B------:R-:W-:Y:S02]  /*2d10*/  FFMA.FTZ R34, R34, c[0x0][0x23c], -R137.reuse ;  /* 0x00008f0022227a23 */ /* 0x100fe40000010889 */
[-C--:B------:R-:W-:Y:S01]  /*2d20*/  HMMA.16816.F32.BF16 R44, R132, R10.reuse, R44 ;  /* 0x0000000a842c723c */ /* 0x080fe2000004182c */
[----:B------:R-:W-:Y:S03]  /*2d30*/  MUFU.EX2 R156, R32 ;  /* 0x00000020009c7308 */ /* 0x000fe60000000800 */
[--C-:B------:R-:W-:Y:S02]  /*2d40*/  FFMA.FTZ R35, R35, c[0x0][0x23c], -R137.reuse ;  /* 0x00008f0023237a23 */ /* 0x100fe40000010889 */
[--C-:B------:R-:W-:Y:S02]  /*2d50*/  FFMA.FTZ R28, R28, c[0x0][0x23c], -R136.reuse ;  /* 0x00008f001c1c7a23 */ /* 0x100fe40000010888 */
[C---:B------:R-:W-:Y:S03]  /*2d60*/  HMMA.16816.F32.BF16 R48, R144.reuse, R10, R48 ;  /* 0x0000000a9030723c */ /* 0x040fe60000041830 */
[----:B------:R-:W-:Y:S01]  /*2d70*/  MUFU.EX2 R192, R33 ;  /* 0x0000002100c07308 */ /* 0x000fe20000000800 */
[----:B------:R-:W-:Y:S02]  /*2d80*/  FFMA.FTZ R29, R29, c[0x0][0x23c], -R136 ;  /* 0x00008f001d1d7a23 */ /* 0x000fe40000010888 */
[--C-:B------:R-:W-:Y:S02]  /*2d90*/  FFMA.FTZ R30, R30, c[0x0][0x23c], -R0.reuse ;  /* 0x00008f001e1e7a23 */ /* 0x100fe40000010800 */
[-C--:B----4-:R-:W-:Y:S04]  /*2da0*/  HMMA.16816.F32.BF16 R52, R144, R4.reuse, R52 ;  /* 0x000000049034723c */ /* 0x090fe80000041834 */
[----:B------:R-:W-:Y:S01]  /*2db0*/  FFMA.FTZ R31, R31, c[0x0][0x23c], -R0 ;  /* 0x00008f001f1f7a23 */ /* 0x000fe20000010800 */
[----:B------:R-:W-:Y:S01]  /*2dc0*/  MUFU.EX2 R199, R34 ;  /* 0x0000002200c77308 */ /* 0x000fe20000000800 */
[--C-:B------:R-:W-:Y:S02]  /*2dd0*/  FFMA.FTZ R36, R36, c[0x0][0x23c], -R138.reuse ;  /* 0x00008f0024247a23 */ /* 0x100fe4000001088a */
[C---:B------:R-:W-:Y:S04]  /*2de0*/  HMMA.16816.F32.BF16 R56, R132.reuse, R4, R56 ;  /* 0x000000048438723c */ /* 0x040fe80000041838 */
[--C-:B------:R-:W-:Y:S02]  /*2df0*/  FFMA.FTZ R37, R37, c[0x0][0x23c], -R138.reuse ;  /* 0x00008f0025257a23 */ /* 0x100fe4000001088a */
[--C-:B------:R-:W-:Y:S01]  /*2e00*/  FFMA.FTZ R38, R38, c[0x0][0x23c], -R137.reuse ;  /* 0x00008f0026267a23 */ /* 0x100fe20000010889 */
[----:B---3--:R-:W-:Y:S01]  /*2e10*/  F2FP.BF16.PACK_AB R5, R218, R219 ;  /* 0x000000dbda05723e */ /* 0x008fe200000010ff */
[-C--:B------:R-:W-:Y:S01]  /*2e20*/  HMMA.16816.F32.BF16 R60, R132, R6.reuse, R60 ;  /* 0x00000006843c723c */ /* 0x080fe2000004183c */
[----:B------:R-:W-:Y:S03]  /*2e30*/  MUFU.EX2 R198, R35 ;  /* 0x0000002300c67308 */ /* 0x000fe60000000800 */
[----:B------:R1:W-:Y:S01]  /*2e40*/  STS [R230+0x1c400], R5 ;  /* 0x01c40005e6007388 */ /* 0x0003e20000000800 */
[----:B------:R-:W-:Y:S01]  /*2e50*/  F2FP.BF16.PACK_AB R4, R153, R158 ;  /* 0x0000009e9904723e */ /* 0x000fe200000010ff */
[--C-:B------:R-:W-:Y:S02]  /*2e60*/  FFMA.FTZ R48, R48, c[0x0][0x23c], -R138.reuse ;  /* 0x00008f0030307a23 */ /* 0x100fe4000001088a */
[----:B------:R-:W-:Y:S03]  /*2e70*/  HMMA.16816.F32.BF16 R64, R144, R6, R64 ;  /* 0x000000069040723c */ /* 0x000fe60000041840 */
[----:B------:R-:W-:Y:S01]  /*2e80*/  MUFU.EX2 R227, R14 ;  /* 0x0000000e00e37308 */ /* 0x000fe20000000800 */
[--C-:B------:R-:W-:Y:S02]  /*2e90*/  FFMA.FTZ R39, R39, c[0x0][0x23c], -R137.reuse ;  /* 0x00008f0027277a23 */ /* 0x100fe40000010889 */
[----:B------:R-:W-:Y:S01]  /*2ea0*/  FFMA.FTZ R49, R49, c[0x0][0x23c], -R138 ;  /* 0x00008f0031317a23 */ /* 0x000fe2000001088a */
[----:B------:R-:W-:Y:S01]  /*2eb0*/  F2FP.BF16.PACK_AB R6, R165, R166 ;  /* 0x000000a6a506723e */ /* 0x000fe200000010ff */
[--C-:B------:R-:W-:Y:S04]  /*2ec0*/  FFMA.FTZ R50, R50, c[0x0][0x23c], -R137.reuse ;  /* 0x00008f0032327a23 */ /* 0x100fe80000010889 */
[----:B------:R3:W-:Y:S01]  /*2ed0*/  STS [R230+0x1c000], R6 ;  /* 0x01c00006e6007388 */ /* 0x0007e20000000800 */
[----:B------:R-:W4:Y:S01]  /*2ee0*/  MUFU.EX2 R226, R15 ;  /* 0x0000000f00e27308 */ /* 0x000f220000000800 */
[--C-:B------:R-:W-:Y:S02]  /*2ef0*/  FFMA.FTZ R51, R51, c[0x0][0x23c], -R137.reuse ;  /* 0x00008f0033337a23 */ /* 0x100fe40000010889 */
[----:B------:R4:W-:Y:S01]  /*2f00*/  STS [R233+0x1c000], R4 ;  /* 0x01c00004e9007388 */ /* 0x0009e20000000800 */
[--C-:B------:R-:W-:Y:S02]  /*2f10*/  FFMA.FTZ R62, R62, c[0x0][0x23c], -R0.reuse ;  /* 0x00008f003e3e7a23 */ /* 0x100fe40000010800 */
[--C-:B------:R-:W-:Y:S01]  /*2f20*/  FFMA.FTZ R42, R42, c[0x0][0x23c], -R0.reuse ;  /* 0x00008f002a2a7a23 */ /* 0x100fe20000010800 */
[----:B-1----:R-:W-:Y:S01]  /*2f30*/  F2FP.BF16.PACK_AB R5, R222, R223 ;  /* 0x000000dfde05723e */ /* 0x002fe200000010ff */
[--C-:B------:R-:W-:Y:S02]  /*2f40*/  FFMA.FTZ R43, R43, c[0x0][0x23c], -R0.reuse ;  /* 0x00008f002b2b7a23 */ /* 0x100fe40000010800 */
[----:B------:R-:W1:Y:S01]  /*2f50*/  MUFU.EX2 R152, R21 ;  /* 0x0000001500987308 */ /* 0x000e620000000800 */
[--C-:B------:R-:W-:Y:S02]  /*2f60*/  FFMA.FTZ R46, R46, c[0x0][0x23c], -R0.reuse ;  /* 0x00008f002e2e7a23 */ /* 0x100fe40000010800 */
[--C-:B------:R-:W-:Y:S02]  /*2f70*/  FFMA.FTZ R47, R47, c[0x0][0x23c], -R0.reuse ;  /* 0x00008f002f2f7a23 */ /* 0x100fe40000010800 */
[--C-:B------:R-:W-:Y:S02]  /*2f80*/  FFMA.FTZ R58, R58, c[0x0][0x23c], -R0.reuse ;  /* 0x00008f003a3a7a23 */ /* 0x100fe40000010800 */
[--C-:B------:R-:W-:Y:S02]  /*2f90*/  FFMA.FTZ R59, R59, c[0x0][0x23c], -R0.reuse ;  /* 0x00008f003b3b7a23 */ /* 0x100fe40000010800 */
[----:B------:R-:W-:Y:S01]  /*2fa0*/  FFMA.FTZ R0, R63, c[0x0][0x23c], -R0 ;  /* 0x00008f003f007a23 */ /* 0x000fe20000010800 */
[----:B------:R-:W-:Y:S01]  /*2fb0*/  MUFU.EX2 R207, R22 ;  /* 0x0000001600cf7308 */ /* 0x000fe20000000800 */
[--C-:B------:R-:W-:Y:S02]  /*2fc0*/  FFMA.FTZ R40, R40, c[0x0][0x23c], -R136.reuse ;  /* 0x00008f0028287a23 */ /* 0x100fe40000010888 */
[--C-:B------:R-:W-:Y:S01]  /*2fd0*/  FFMA.FTZ R41, R41, c[0x0][0x23c], -R136.reuse ;  /* 0x00008f0029297a23 */ /* 0x100fe20000010888 */
[----:B---3--:R-:W-:Y:S01]  /*2fe0*/  F2FP.BF16.PACK_AB R6, R210, R211 ;  /* 0x000000d3d206723e */ /* 0x008fe200000010ff */
[--C-:B------:R-:W-:Y:S02]  /*2ff0*/  FFMA.FTZ R44, R44, c[0x0][0x23c], -R136.reuse ;  /* 0x00008f002c2c7a23 */ /* 0x100fe40000010888 */
[----:B------:R-:W-:Y:S01]  /*3000*/  FFMA.FTZ R45, R45, c[0x0][0x23c], -R136 ;  /* 0x00008f002d2d7a23 */ /* 0x000fe20000010888 */
[----:B----4-:R-:W-:Y:S01]  /*3010*/  F2FP.BF16.PACK_AB R4, R224, R225 ;  /* 0x000000e1e004723e */ /* 0x010fe200000010ff */
[----:B------:R3:W-:Y:S01]  /*3020*/  STS [R233+0x1c400], R6 ;  /* 0x01c40006e9007388 */ /* 0x0007e20000000800 */
[----:B------:R-:W4:Y:S01]  /*3030*/  MUFU.EX2 R206, R23 ;  /* 0x0000001700ce7308 */ /* 0x000f220000000800 */
[--C-:B------:R-:W-:Y:S02]  /*3040*/  FFMA.FTZ R52, R52, c[0x0][0x23c], -R138.reuse ;  /* 0x00008f0034347a23 */ /* 0x100fe4000001088a */
[----:B------:R1:W-:Y:S01]  /*3050*/  STS [R230+0x1e000], R4 ;  /* 0x01e00004e6007388 */ /* 0x0003e20000000800 */
[--C-:B------:R-:W-:Y:S02]  /*3060*/  FFMA.FTZ R53, R53, c[0x0][0x23c], -R138.reuse ;  /* 0x00008f0035357a23 */ /* 0x100fe4000001088a */
[--C-:B------:R-:W-:Y:S02]  /*3070*/  FFMA.FTZ R54, R54, c[0x0][0x23c], -R137.reuse ;  /* 0x00008f0036367a23 */ /* 0x100fe40000010889 */
[--C-:B------:R-:W-:Y:S02]  /*3080*/  FFMA.FTZ R55, R55, c[0x0][0x23c], -R137.reuse ;  /* 0x00008f0037377a23 */ /* 0x100fe40000010889 */
[----:B------:R-:W-:Y:S01]  /*3090*/  MUFU.EX2 R215, R24 ;  /* 0x0000001800d77308 */ /* 0x000fe20000000800 */
[--C-:B------:R-:W-:Y:S02]  /*30a0*/  FFMA.FTZ R64, R64, c[0x0][0x23c], -R138.reuse ;  /* 0x00008f0040407a23 */ /* 0x100fe4000001088a */
[----:B------:R-:W-:Y:S02]  /*30b0*/  FFMA.FTZ R138, R65, c[0x0][0x23c], -R138 ;  /* 0x00008f00418a7a23 */ /* 0x000fe4000001088a */
[--C-:B------:R-:W-:Y:S02]  /*30c0*/  FFMA.FTZ R66, R66, c[0x0][0x23c], -R137.reuse ;  /* 0x00008f0042427a23 */ /* 0x100fe40000010889 */
[----:B------:R-:W-:Y:S02]  /*30d0*/  FFMA.FTZ R137, R67, c[0x0][0x23c], -R137 ;  /* 0x00008f0043897a23 */ /* 0x000fe40000010889 */
[--C-:B------:R-:W-:Y:S01]  /*30e0*/  FFMA.FTZ R56, R56, c[0x0][0x23c], -R136.reuse ;  /* 0x00008f0038387a23 */ /* 0x100fe20000010888 */
[----:B------:R-:W-:Y:S01]  /*30f0*/  MUFU.EX2 R214, R25 ;  /* 0x0000001900d67308 */ /* 0x000fe20000000800 */
[--C-:B------:R-:W-:Y:S02]  /*3100*/  FFMA.FTZ R57, R57, c[0x0][0x23c], -R136.reuse ;  /* 0x00008f0039397a23 */ /* 0x100fe40000010888 */
[--C-:B------:R-:W-:Y:S01]  /*3110*/  FFMA.FTZ R60, R60, c[0x0][0x23c], -R136.reuse ;  /* 0x00008f003c3c7a23 */ /* 0x100fe20000010888 */
[----:B---3--:R-:W-:Y:S01]  /*3120*/  F2FP.BF16.PACK_AB R6, R229, R228 ;  /* 0x000000e4e506723e */ /* 0x008fe200000010ff */
[----:B------:R-:W-:Y:S01]  /*3130*/  FFMA.FTZ R136, R61, c[0x0][0x23c], -R136 ;  /* 0x00008f003d887a23 */ /* 0x000fe20000010888 */
[----:B--2---:R-:W-:Y:S02]  /*3140*/  IADD3 R150, P0, R151, UR8, RZ ;  /* 0x0000000897967c10 */ /* 0x004fe4000ff1e0ff */
[----:B-1----:R-:W-:Y:S01]  /*3150*/  F2FP.BF16.PACK_AB R4, R226, R227 ;  /* 0x000000e3e204723e */ /* 0x002fe200000010ff */
[----:B------:R1:W-:Y:S01]  /*3160*/  STS [R230+0x1e400], R6 ;  /* 0x01e40006e6007388 */ /* 0x0003e20000000800 */
[----:B------:R-:W-:Y:S03]  /*3170*/  MUFU.EX2 R220, R26 ;  /* 0x0000001a00dc7308 */ /* 0x000fe60000000800 */
[----:B------:R4:W-:Y:S04]  /*3180*/  STS [R233+0x1e000], R5 ;  /* 0x01e00005e9007388 */ /* 0x0009e80000000800 */
[----:B------:R2:W-:Y:S03]  /*3190*/  STS [R233+0x1e400], R4 ;  /* 0x01e40004e9007388 */ /* 0x0005e60000000800 */
[----:B------:R-:W3:Y:S10]  /*31a0*/  MUFU.EX2 R221, R27 ;  /* 0x0000001b00dd7308 */ /* 0x000ef40000000800 */
[----:B------:R-:W-:Y:S01]  /*31b0*/  MUFU.EX2 R213, R28 ;  /* 0x0000001c00d57308 */ /* 0x000fe20000000800 */
[----:B-1----:R-:W-:Y:S02]  /*31c0*/  F2FP.BF16.PACK_AB R6, R152, R157 ;  /* 0x0000009d9806723e */ /* 0x002fe400000010ff */
[----:B----4-:R-:W-:Y:S03]  /*31d0*/  F2FP.BF16.PACK_AB R5, R206, R207 ;  /* 0x000000cfce05723e */ /* 0x010fe600000010ff */
[----:B------:R1:W-:Y:S04]  /*31e0*/  STS [R237+0x1c000], R6 ;  /* 0x01c00006ed007388 */ /* 0x0003e80000000800 */
[----:B------:R-:W-:Y:S01]  /*31f0*/  MUFU.EX2 R212, R29 ;  /* 0x0000001d00d47308 */ /* 0x000fe20000000800 */
[----:B--2---:R-:W-:Y:S01]  /*3200*/  F2FP.BF16.PACK_AB R4, R192, R156 ;  /* 0x0000009cc004723e */ /* 0x004fe200000010ff */
[----:B------:R-:W-:Y:S01]  /*3210*/  STS [R237+0x1c400], R5 ;  /* 0x01c40005ed007388 */ /* 0x000fe20000000800 */
[----:B---3--:R-:W-:Y:S03]  /*3220*/  F2FP.BF16.PACK_AB R7, R221, R220 ;  /* 0x000000dcdd07723e */ /* 0x008fe600000010ff */
[----:B------:R2:W-:Y:S04]  /*3230*/  STS [R236+0x1c000], R4 ;  /* 0x01c00004ec007388 */ /* 0x0005e80000000800 */
[----:B------:R-:W-:Y:S10]  /*3240*/  MUFU.EX2 R217, R30 ;  /* 0x0000001e00d97308 */ /* 0x000ff40000000800 */
[----:B------:R-:W3:Y:S01]  /*3250*/  MUFU.EX2 R216, R31 ;  /* 0x0000001f00d87308 */ /* 0x000ee20000000800 */
[----:B-1----:R-:W-:Y:S05]  /*3260*/  F2FP.BF16.PACK_AB R6, R198, R199 ;  /* 0x000000c7c606723e */ /* 0x002fea00000010ff */
[----:B------:R1:W-:Y:S04]  /*3270*/  STS [R236+0x1c400], R6 ;  /* 0x01c40006ec007388 */ /* 0x0003e80000000800 */
[----:B------:R-:W-:Y:S01]  /*3280*/  MUFU.EX2 R155, R36 ;  /* 0x00000024009b7308 */ /* 0x000fe20000000800 */
[----:B--2---:R-:W-:Y:S01]  /*3290*/  F2FP.BF16.PACK_AB R4, R214, R215 ;  /* 0x000000d7d604723e */ /* 0x004fe200000010ff */
[----:B------:R-:W-:Y:S04]  /*32a0*/  STS [R237+0x1e400], R7 ;  /* 0x01e40007ed007388 */ /* 0x000fe80000000800 */
[----:B------:R2:W-:Y:S04]  /*32b0*/  STS [R237+0x1e000], R4 ;  /* 0x01e00004ed007388 */ /* 0x0005e80000000800 */
[----:B------:R-:W2:Y:S01]  /*32c0*/  MUFU.EX2 R189, R37 ;  /* 0x0000002500bd7308 */ /* 0x000ea20000000800 */
[----:B---3--:R-:W-:Y:S05]  /*32d0*/  F2FP.BF16.PACK_AB R5, R216, R217 ;  /* 0x000000d9d805723e */ /* 0x008fea00000010ff */
[----:B------:R-:W-:Y:S04]  /*32e0*/  STS [R236+0x1e400], R5 ;  /* 0x01e40005ec007388 */ /* 0x000fe80000000800 */
[----:B------:R-:W-:Y:S01]  /*32f0*/  MUFU.EX2 R196, R38 ;  /* 0x0000002600c47308 */ /* 0x000fe20000000800 */
[----:B-1----:R-:W-:Y:S05]  /*3300*/  F2FP.BF16.PACK_AB R6, R212, R213 ;  /* 0x000000d5d406723e */ /* 0x002fea00000010ff */
[----:B------:R-:W-:Y:S04]  /*3310*/  STS [R236+0x1e000], R6 ;  /* 0x01e00006ec007388 */ /* 0x000fe80000000800 */
[----:B------:R-:W1:Y:S01]  /*3320*/  MUFU.EX2 R195, R39 ;  /* 0x0000002700c37308 */ /* 0x000e620000000800 */
[----:B--2---:R-:W-:Y:S05]  /*3330*/  F2FP.BF16.PACK_AB R4, R189, R155 ;  /* 0x0000009bbd04723e */ /* 0x004fea00000010ff */
[----:B------:R2:W-:Y:S04]  /*3340*/  STS [R231+0x1c000], R4 ;  /* 0x01c00004e7007388 */ /* 0x0005e80000000800 */
[----:B------:R-:W-:Y:S10]  /*3350*/  MUFU.EX2 R154, R48 ;  /* 0x00000030009a7308 */ /* 0x000ff40000000800 */
[----:B------:R-:W2:Y:S01]  /*3360*/  MUFU.EX2 R149, R49 ;  /* 0x0000003100957308 */ /* 0x000ea20000000800 */
[----:B-1----:R-:W-:Y:S05]  /*3370*/  F2FP.BF16.PACK_AB R7, R195, R196 ;  /* 0x000000c4c307723e */ /* 0x002fea00000010ff */
[----:B------:R1:W-:Y:S04]  /*3380*/  STS [R231+0x1c400], R7 ;  /* 0x01c40007e7007388 */ /* 0x0003e80000000800 */
[----:B------:R-:W-:Y:S10]  /*3390*/  MUFU.EX2 R188, R50 ;  /* 0x0000003200bc7308 */ /* 0x000ff40000000800 */
[----:B------:R-:W3:Y:S01]  /*33a0*/  MUFU.EX2 R185, R51 ;  /* 0x0000003300b97308 */ /* 0x000ee20000000800 */
[----:B--2---:R-:W-:Y:S05]  /*33b0*/  F2FP.BF16.PACK_AB R4, R149, R154 ;  /* 0x0000009a9504723e */ /* 0x004fea00000010ff */
[----:B------:R-:W-:Y:S04]  /*33c0*/  STS [R232+0x1c000], R4 ;  /* 0x01c00004e8007388 */ /* 0x000fe80000000800 */
[----:B------:R3:W-:Y:S10]  /*33d0*/  MUFU.EX2 R169, R0 ;  /* 0x0000000000a97308 */ /* 0x0007f40000000800 */
[----:B------:R-:W-:Y:S10]  /*33e0*/  MUFU.EX2 R203, R40 ;  /* 0x0000002800cb7308 */ /* 0x000ff40000000800 */
[----:B------:R-:W2:Y:S01]  /*33f0*/  MUFU.EX2 R202, R41 ;  /* 0x0000002900ca7308 */ /* 0x000ea20000000800 */
[----:B---3--:R-:W-:Y:S05]  /*3400*/  F2FP.BF16.PACK_AB R0, R185, R188 ;  /* 0x000000bcb900723e */ /* 0x008fea00000010ff */
[----:B------:R-:W-:Y:S04]  /*3410*/  STS [R232+0x1c400], R0 ;  /* 0x01c40000e8007388 */ /* 0x000fe80000000800 */
[----:B------:R-:W-:Y:S10]  /*3420*/  MUFU.EX2 R208, R42 ;  /* 0x0000002a00d07308 */ /* 0x000ff40000000800 */
[----:B------:R-:W3:Y:S01]  /*3430*/  MUFU.EX2 R209, R43 ;  /* 0x0000002b00d17308 */ /* 0x000ee20000000800 */
[----:B--2---:R-:W-:Y:S05]  /*3440*/  F2FP.BF16.PACK_AB R6, R202, R203 ;  /* 0x000000cbca06723e */ /* 0x004fea00000010ff */
[----:B------:R2:W-:Y:S04]  /*3450*/  STS [R231+0x1e000], R6 ;  /* 0x01e00006e7007388 */ /* 0x0005e80000000800 */
[----:B------:R-:W-:Y:S10]  /*3460*/  MUFU.EX2 R201, R44 ;  /* 0x0000002c00c97308 */ /* 0x000ff40000000800 */
[----:B------:R-:W1:Y:S01]  /*3470*/  MUFU.EX2 R200, R45 ;  /* 0x0000002d00c87308 */ /* 0x000e620000000800 */
[----:B---3--:R-:W-:Y:S05]  /*3480*/  F2FP.BF16.PACK_AB R5, R209, R208 ;  /* 0x000000d0d105723e */ /* 0x008fea00000010ff */
[----:B------:R3:W-:Y:S04]  /*3490*/  STS [R231+0x1e400], R5 ;  /* 0x01e40005e7007388 */ /* 0x0007e80000000800 */
[----:B------:R-:W-:Y:S10]  /*34a0*/  MUFU.EX2 R205, R46 ;  /* 0x0000002e00cd7308 */ /* 0x000ff40000000800 */
[----:B------:R-:W2:Y:S01]  /*34b0*/  MUFU.EX2 R204, R47 ;  /* 0x0000002f00cc7308 */ /* 0x000ea20000000800 */
[----:B-1----:R-:W-:Y:S05]  /*34c0*/  F2FP.BF16.PACK_AB R7, R200, R201 ;  /* 0x000000c9c807723e */ /* 0x002fea00000010ff */
[----:B------:R-:W-:Y:S04]  /*34d0*/  STS [R232+0x1e000], R7 ;  /* 0x01e00007e8007388 */ /* 0x000fe80000000800 */
[----:B------:R-:W-:Y:S10]  /*34e0*/  MUFU.EX2 R164, R52 ;  /* 0x0000003400a47308 */ /* 0x000ff40000000800 */
[----:B------:R-:W3:Y:S01]  /*34f0*/  MUFU.EX2 R163, R53 ;  /* 0x0000003500a37308 */ /* 0x000ee20000000800 */
[----:B--2---:R-:W-:Y:S05]  /*3500*/  F2FP.BF16.PACK_AB R6, R204, R205 ;  /* 0x000000cdcc06723e */ /* 0x004fea00000010ff */
[----:B------:R-:W-:Y:S04]  /*3510*/  STS [R232+0x1e400], R6 ;  /* 0x01e40006e8007388 */ /* 0x000fe80000000800 */
[----:B------:R-:W-:Y:S10]  /*3520*/  MUFU.EX2 R168, R54 ;  /* 0x0000003600a87308 */ /* 0x000ff40000000800 */
[----:B------:R-:W1:Y:S01]  /*3530*/  MUFU.EX2 R167, R55 ;  /* 0x0000003700a77308 */ /* 0x000e620000000800 */
[----:B---3--:R-:W-:Y:S05]  /*3540*/  F2FP.BF16.PACK_AB R5, R163, R164 ;  /* 0x000000a4a305723e */ /* 0x008fea00000010ff */
[----:B------:R2:W-:Y:S04]  /*3550*/  STS [R235+0x1c000], R5 ;  /* 0x01c00005eb007388 */ /* 0x0005e80000000800 */
[----:B------:R-:W-:Y:S10]  /*3560*/  MUFU.EX2 R160, R64 ;  /* 0x0000004000a07308 */ /* 0x000ff40000000800 */
[----:B------:R-:W3:Y:S01]  /*3570*/  MUFU.EX2 R159, R138 ;  /* 0x0000008a009f7308 */ /* 0x000ee20000000800 */
[----:B-1----:R-:W-:Y:S05]  /*3580*/  F2FP.BF16.PACK_AB R4, R167, R168 ;  /* 0x000000a8a704723e */ /* 0x002fea00000010ff */
[----:B------:R1:W-:Y:S04]  /*3590*/  STS [R235+0x1c400], R4 ;  /* 0x01c40004eb007388 */ /* 0x0003e80000000800 */
[----:B------:R-:W-:Y:S10]  /*35a0*/  MUFU.EX2 R162, R66 ;  /* 0x0000004200a27308 */ /* 0x000ff40000000800 */
[----:B------:R-:W2:Y:S01]  /*35b0*/  MUFU.EX2 R161, R137 ;  /* 0x0000008900a17308 */ /* 0x000ea20000000800 */
[----:B---3--:R-:W-:Y:S05]  /*35c0*/  F2FP.BF16.PACK_AB R0, R159, R160 ;  /* 0x000000a09f00723e */ /* 0x008fea00000010ff */
[----:B------:R3:W-:Y:S04]  /*35d0*/  STS [R234+0x1c000], R0 ;  /* 0x01c00000ea007388 */ /* 0x0007e80000000800 */
[----:B------:R-:W-:Y:S10]  /*35e0*/  MUFU.EX2 R191, R56 ;  /* 0x0000003800bf7308 */ /* 0x000ff40000000800 */
[----:B------:R-:W4:Y:S01]  /*35f0*/  MUFU.EX2 R190, R57 ;  /* 0x0000003900be7308 */ /* 0x000f220000000800 */
[----:B--2---:R-:W-:Y:S05]  /*3600*/  F2FP.BF16.PACK_AB R5, R161, R162 ;  /* 0x000000a2a105723e */ /* 0x004fea00000010ff */
[----:B------:R-:W-:Y:S04]  /*3610*/  STS [R234+0x1c400], R5 ;  /* 0x01c40005ea007388 */ /* 0x000fe80000000800 */
[----:B------:R-:W-:Y:S10]  /*3620*/  MUFU.EX2 R197, R58 ;  /* 0x0000003a00c57308 */ /* 0x000ff40000000800 */
[----:B------:R-:W2:Y:S01]  /*3630*/  MUFU.EX2 R194, R59 ;  /* 0x0000003b00c27308 */ /* 0x000ea20000000800 */
[----:B----4-:R-:W-:Y:S05]  /*3640*/  F2FP.BF16.PACK_AB R7, R190, R191 ;  /* 0x000000bfbe07723e */ /* 0x010fea00000010ff */
[----:B------:R-:W-:Y:S04]  /*3650*/  STS [R235+0x1e000], R7 ;  /* 0x01e00007eb007388 */ /* 0x000fe80000000800 */
[----:B------:R-:W-:Y:S10]  /*3660*/  MUFU.EX2 R171, R60 ;  /* 0x0000003c00ab7308 */ /* 0x000ff40000000800 */
[----:B------:R-:W1:Y:S01]  /*3670*/  MUFU.EX2 R170, R136 ;  /* 0x0000008800aa7308 */ /* 0x000e620000000800 */
[----:B--2---:R-:W-:Y:S05]  /*3680*/  F2FP.BF16.PACK_AB R6, R194, R197 ;  /* 0x000000c5c206723e */ /* 0x004fea00000010ff */
[----:B------:R-:W-:Y:S04]  /*3690*/  STS [R235+0x1e400], R6 ;  /* 0x01e40006eb007388 */ /* 0x000fe80000000800 */
[----:B------:R-:W3:Y:S01]  /*36a0*/  MUFU.EX2 R193, R62 ;  /* 0x0000003e00c17308 */ /* 0x000ee20000000800 */
[----:B-1----:R-:W-:Y:S05]  /*36b0*/  F2FP.BF16.PACK_AB R4, R170, R171 ;  /* 0x000000abaa04723e */ /* 0x002fea00000010ff */
[----:B------:R-:W-:Y:S01]  /*36c0*/  STS [R234+0x1e000], R4 ;  /* 0x01e00004ea007388 */ /* 0x000fe20000000800 */
[----:B---3--:R-:W-:Y:S05]  /*36d0*/  F2FP.BF16.PACK_AB R0, R169, R193 ;  /* 0x000000c1a900723e */ /* 0x008fea00000010ff */
[----:B------:R1:W-:Y:S04]  /*36e0*/  STS [R234+0x1e400], R0 ;  /* 0x01e40000ea007388 */ /* 0x0003e80000000800 */
[----:B------:R-:W-:Y:S08]  /*36f0*/  LDSM.16.M88.4 R64, [R180+0x8000] ;  /* 0x00800000b440783b */ /* 0x000ff00000000200 */
[----:B------:R-:W2:Y:S08]  /*3700*/  LDSM.16.M88.4 R16, [R174+0x10000] ;  /* 0x01000000ae10783b */ /* 0x000eb00000000200 */
[----:B------:R-:W3:Y:S08]  /*3710*/  LDSM.16.M88.4 R60, [R180+0xa000] ;  /* 0x00a00000b43c783b */ /* 0x000ef00000000200 */
[----:B------:R-:W3:Y:S08]  /*3720*/  LDSM.16.M88.4 R32, [R174+0x10800] ;  /* 0x01080000ae20783b */ /* 0x000ef00000000200 */
[----:B-1----:R-:W4:Y:S04]  /*3730*/  LDL R0, [R1+0x18] ;  /* 0x0000180001007983 */ /* 0x002f280000100800 */
        /* <DEDUP_REMOVED lines=44> */
[----:B----4-:R-:W-:Y:S02]  /*3a00*/  IADD3.X R151, R0, UR7, RZ, P0, !PT ;  /* 0x0000000700977c10 */ /* 0x010fe400087fe4ff */
[----:B------:R-:W-:Y:S05]  /*3a10*/  IADD3 R0, R2, R145, RZ ;  /* 0x0000009102007210 */ /* 0x000fea0007ffe0ff */
[----:B------:R3:W4:Y:S04]  /*3a20*/  LDG.E R147, [R150.64] ;  /* 0x0000002696937981 */ /* 0x000728000c1e1900 */
[----:B------:R3:W4:Y:S04]  /*3a30*/  LDG.E R146, [R150.64+0x20] ;  /* 0x0000202696927981 */ /* 0x000728000c1e1900 */
[----:B------:R3:W4:Y:S01]  /*3a40*/  LDG.E R144, [R150.64+0x100] ;  /* 0x0001002696907981 */ /* 0x000722000c1e1900 */
[-C--:B-1----:R-:W-:Y:S03]  /*3a50*/  HMMA.16816.F32.BF16 R4, R140, R132.reuse, R4 ;  /* 0x000000848c04723c */ /* 0x082fe60000041804 */
[----:B------:R3:W4:Y:S05]  /*3a60*/  LDG.E R2, [R150.64+0x120] ;  /* 0x0001202696027981 */ /* 0x00072a000c1e1900 */
[C---:B--2---:R-:W-:Y:S08]  /*3a70*/  HMMA.16816.F32.BF16 R8, R136.reuse, R132, R8 ;  /* 0x000000848808723c */ /* 0x044ff00000041808 */
[-C--:B------:R-:W-:Y:S08]  /*3a80*/  HMMA.16816.F32.BF16 R12, R136, R134.reuse, R12 ;  /* 0x00000086880c723c */ /* 0x080ff0000004180c */
[C---:B------:R-:W-:Y:S01]  /*3a90*/  HMMA.16816.F32.BF16 R16, R140.reuse, R134, R16 ;  /* 0x000000868c10723c */ /* 0x040fe20000041810 */
[----:B------:R-:W1:Y:S03]  /*3aa0*/  LDSM.16.M88.4 R132, [R175+0x10800] ;  /* 0x01080000af84783b */ /* 0x000e660000000200 */
[----:B---3--:R-:W-:Y:S05]  /*3ab0*/  MOV R151, c[0x0][0x1c0] ;  /* 0x0000700000977a02 */ /* 0x008fea0000000f00 */
[----:B------:R-:W-:Y:S05]  /*3ac0*/  IMAD R151, R151, c[0x0][0x22c], RZ ;  /* 0x00008b0097977a24 */ /* 0x000fea00078e02ff */
[----:B------:R-:W-:Y:S04]  /*3ad0*/  LEA R151, -R151, RZ, 0x7 ;  /* 0x000000ff97977211 */ /* 0x000fe800078e39ff */
[C---:B------:R-:W-:Y:S04]  /*3ae0*/  LEA R186, P0, R151.reuse, R186, 0x2 ;  /* 0x000000ba97ba7211 */ /* 0x040fe800078010ff */
[----:B------:R-:W-:Y:S02]  /*3af0*/  LEA.HI.X.SX32 R187, R151, R187, 0x2, P0 ;  /* 0x000000bb97bb7211 */ /* 0x000fe400000f16ff */
[----:B------:R-:W-:Y:S01]  /*3b00*/  PLOP3.LUT P0, PT, PT, PT, UP2, 0x80, 0x0 ;  /* 0x000000000000781c */ /* 0x000fe20003f0f028 */
        /* <DEDUP_REMOVED lines=16> */
[----:B------:R-:W2:Y:S01]  /*3c10*/  LDSM.16.M88.4 R140, [R0+0xa000] ;  /* 0x00a00000008c783b */ /* 0x000ea20000000200 */
[-C--:B-1----:R-:W-:Y:S08]  /*3c20*/  HMMA.16816.F32.BF16 R4, R132, R136.reuse, R4 ;  /* 0x000000888404723c */ /* 0x082ff00000041804 */
[C---:B--2---:R-:W-:Y:S08]  /*3c30*/  HMMA.16816.F32.BF16 R8, R140.reuse, R136, R8 ;  /* 0x000000888c08723c */ /* 0x044ff00000041808 */
[-C--:B------:R-:W-:Y:S08]  /*3c40*/  HMMA.16816.F32.BF16 R12, R140, R138.reuse, R12 ;  /* 0x0000008a8c0c723c */ /* 0x080ff0000004180c */
[C---:B------:R-:W-:Y:S01]  /*3c50*/  HMMA.16816.F32.BF16 R16, R132.reuse, R138, R16 ;  /* 0x0000008a8410723c */ /* 0x040fe20000041810 */
[----:B------:R-:W1:Y:S03]  /*3c60*/  LDSM.16.M88.4 R136, [R176+0x10800] ;  /* 0x01080000b088783b */ /* 0x000e660000000200 */
[C---:B----4-:R-:W-:Y:S02]  /*3c70*/  FADD.FTZ R4, -R147.reuse, R4 ;  /* 0x0000000493047221 */ /* 0x050fe40000010100 */
[C---:B------:R-:W-:Y:S02]  /*3c80*/  FADD.FTZ R5, -R147.reuse, R5 ;  /* 0x0000000593057221 */ /* 0x040fe40000010100 */
[----:B------:R-:W-:Y:S04]  /*3c90*/  FMUL.FTZ R166, R166, R4 ;  /* 0x00000004a6a67220 */ /* 0x000fe80000410000 */
[----:B------:R-:W-:Y:S04]  /*3ca0*/  FADD.FTZ R6, -R146, R6 ;  /* 0x0000000692067221 */ /* 0x000fe80000010100 */
[C---:B------:R-:W-:Y:S02]  /*3cb0*/  FADD.FTZ R12, -R144.reuse, R12 ;  /* 0x0000000c900c7221 */ /* 0x040fe40000010100 */
[----:B------:R-:W-:Y:S02]  /*3cc0*/  FADD.FTZ R13, -R144, R13 ;  /* 0x0000000d900d7221 */ /* 0x000fe40000010100 */
[----:B------:R-:W-:Y:S02]  /*3cd0*/  FADD.FTZ R10, -R2, R10 ;  /* 0x0000000a020a7221 */ /* 0x000fe40000010100 */
[C---:B------:R-:W-:Y:S02]  /*3ce0*/  FADD.FTZ R7, -R146.reuse, R7 ;  /* 0x0000000792077221 */ /* 0x040fe40000010100 */
        /* <DEDUP_REMOVED lines=8> */
[----:B------:R-:W-:Y:S01]  /*3d70*/  FMUL.FTZ R165, R165, R5 ;  /* 0x00000005a5a57220 */ /* 0x000fe20000410000 */
[-C--:B-1----:R-:W-:Y:S03]  /*3d80*/  HMMA.16816.F32.BF16 R20, R132, R136.reuse, R20 ;  /* 0x000000888414723c */ /* 0x082fe60000041814 */
[----:B------:R-:W-:Y:S02]  /*3d90*/  FMUL.FTZ R158, R158, R16 ;  /* 0x000000109e9e7220 */ /* 0x000fe40000410000 */
[----:B------:R-:W-:Y:S03]  /*3da0*/  FMUL.FTZ R16, R224, R9 ;  /* 0x00000009e0107220 */ /* 0x000fe60000410000 */
[C---:B------:R-:W-:Y:S08]  /*3db0*/  HMMA.16816.F32.BF16 R24, R140.reuse, R136, R24 ;  /* 0x000000888c18723c */ /* 0x040ff00000041818 */
[-C--:B------:R-:W-:Y:S08]  /*3dc0*/  HMMA.16816.F32.BF16 R28, R140, R138.reuse, R28 ;  /* 0x0000008a8c1c723c */ /* 0x080ff0000004181c */
[C---:B------:R-:W-:Y:S01]  /*3dd0*/  FADD.FTZ R20, -R147.reuse, R20 ;  /* 0x0000001493147221 */ /* 0x040fe20000010100 */
[C---:B------:R-:W-:Y:S01]  /*3de0*/  HMMA.16816.F32.BF16 R32, R132.reuse, R138, R32 ;  /* 0x0000008a8420723c */ /* 0x040fe20000041820 */
[----:B------:R-:W1:Y:S03]  /*3df0*/  LDSM.16.M88.4 R136, [R176+0x11000] ;  /* 0x01100000b088783b */ /* 0x000e660000000200 */
[----:B------:R-:W-:Y:S02]  /*3e00*/  FADD.FTZ R22, -R146, R22 ;  /* 0x0000001692167221 */ /* 0x000fe40000010100 */
[----:B------:R-:W-:Y:S02]  /*3e10*/  FADD.FTZ R21, -R147, R21 ;  /* 0x0000001593157221 */ /* 0x000fe40000010100 */
[----:B------:R-:W-:Y:S04]  /*3e20*/  FADD.FTZ R25, -R144, R25 ;  /* 0x0000001990197221 */ /* 0x000fe80000010100 */
[----:B------:R-:W-:Y:S02]  /*3e30*/  FMUL.FTZ R157, R157, R20 ;  /* 0x000000149d9d7220 */ /* 0x000fe40000410000 */
[----:B------:R-:W-:Y:S02]  /*3e40*/  FMUL.FTZ R20, R210, R19 ;  /* 0x00000013d2147220 */ /* 0x000fe40000410000 */
[----:B------:R-:W-:Y:S02]  /*3e50*/  FADD.FTZ R29, -R144, R29 ;  /* 0x0000001d901d7221 */ /* 0x000fe40000010100 */
[----:B------:R-:W-:Y:S02]  /*3e60*/  FADD.FTZ R23, -R146, R23 ;  /* 0x0000001792177221 */ /* 0x000fe40000010100 */
[----:B------:R-:W-:Y:S02]  /*3e70*/  FMUL.FTZ R19, R223, R12 ;  /* 0x0000000cdf137220 */ /* 0x000fe40000410000 */
[----:B------:R-:W-:Y:S02]  /*3e80*/  FADD.FTZ R24, -R144, R24 ;  /* 0x0000001890187221 */ /* 0x000fe40000010100 */
[C---:B------:R-:W-:Y:S02]  /*3e90*/  FADD.FTZ R32, -R147.reuse, R32 ;  /* 0x0000002093207221 */ /* 0x040fe40000010100 */
[----:B------:R-:W-:Y:S02]  /*3ea0*/  FADD.FTZ R33, -R147, R33 ;  /* 0x0000002193217221 */ /* 0x000fe40000010100 */
[C---:B------:R-:W-:Y:S02]  /*3eb0*/  FADD.FTZ R34, -R146.reuse, R34 ;  /* 0x0000002292227221 */ /* 0x040fe40000010100 */
[----:B------:R-:W-:Y:S02]  /*3ec0*/  FADD.FTZ R35, -R146, R35 ;  /* 0x0000002392237221 */ /* 0x000fe40000010100 */
[----:B------:R-:W-:Y:S02]  /*3ed0*/  FMUL.FTZ R156, R156, R32 ;  /* 0x000000209c9c7220 */ /* 0x000fe40000410000 */
[----:B------:R-:W-:Y:S02]  /*3ee0*/  FMUL.FTZ R151, R192, R33 ;  /* 0x00000021c0977220 */ /* 0x000fe40000410000 */
[----:B------:R-:W-:Y:S02]  /*3ef0*/  FADD.FTZ R28, -R144, R28 ;  /* 0x0000001c901c7221 */ /* 0x000fe40000010100 */
[C---:B------:R-:W-:Y:S02]  /*3f00*/  FADD.FTZ R17, -R2.reuse, R27 ;  /* 0x0000001b02117221 */ /* 0x040fe40000010100 */
[----:B------:R-:W-:Y:S01]  /*3f10*/  FADD.FTZ R12, -R2, R30 ;  /* 0x0000001e020c7221 */ /* 0x000fe20000010100 */
[-C--:B-1----:R-:W-:Y:S03]  /*3f20*/  HMMA.16816.F32.BF16 R36, R132, R136.reuse, R36 ;  /* 0x000000888424723c */ /* 0x082fe60000041824 */
[----:B------:R-:W-:Y:S02]  /*3f30*/  FMUL.FTZ R152, R152, R21 ;  /* 0x0000001598987220 */ /* 0x000fe40000410000 */
[----:B------:R-:W-:Y:S02]  /*3f40*/  FMUL.FTZ R21, R226, R15 ;  /* 0x0000000fe2157220 */ /* 0x000fe40000410000 */
[----:B------:R-:W-:Y:S01]  /*3f50*/  FMUL.FTZ R17, R221, R17 ;  /* 0x00000011dd117220 */ /* 0x000fe20000410000 */
[C---:B------:R-:W-:Y:S04]  /*3f60*/  HMMA.16816.F32.BF16 R40, R140.reuse, R136, R40 ;  /* 0x000000888c28723c */ /* 0x040fe80000041828 */
[----:B------:R-:W-:Y:S04]  /*3f70*/  FMUL.FTZ R12, R217, R12 ;  /* 0x0000000cd90c7220 */ /* 0x000fe80000410000 */
[-C--:B------:R-:W-:Y:S08]  /*3f80*/  HMMA.16816.F32.BF16 R44, R140, R138.reuse, R44 ;  /* 0x0000008a8c2c723c */ /* 0x080ff0000004182c */
[C---:B------:R-:W-:Y:S01]  /*3f90*/  FADD.FTZ R36, -R147.reuse, R36 ;  /* 0x0000002493247221 */ /* 0x040fe20000010100 */
[C---:B------:R-:W-:Y:S01]  /*3fa0*/  HMMA.16816.F32.BF16 R48, R132.reuse, R138, R48 ;  /* 0x0000008a8430723c */ /* 0x040fe20000041830 */
[----:B------:R-:W1:Y:S03]  /*3fb0*/  LDSM.16.M88.4 R136, [R176+0x11800] ;  /* 0x01180000b088783b */ /* 0x000e660000000200 */
[----:B------:R-:W-:Y:S02]  /*3fc0*/  FADD.FTZ R37, -R147, R37 ;  /* 0x0000002593257221 */ /* 0x000fe40000010100 */
[C---:B------:R-:W-:Y:S02]  /*3fd0*/  FADD.FTZ R39, -R146.reuse, R39 ;  /* 0x0000002792277221 */ /* 0x040fe40000010100 */
[----:B------:R-:W-:Y:S04]  /*3fe0*/  FMUL.FTZ R155, R155, R36 ;  /* 0x000000249b9b7220 */ /* 0x000fe80000410000 */
[----:B------:R-:W-:Y:S02]  /*3ff0*/  FMUL.FTZ R150, R189, R37 ;  /* 0x00000025bd967220 */ /* 0x000fe40000410000 */
[----:B------:R-:W-:Y:S02]  /*4000*/  FADD.FTZ R38, -R146, R38 ;  /* 0x0000002692267221 */ /* 0x000fe40000010100 */
[----:B------:R-:W-:Y:S02]  /*4010*/  FMUL.FTZ R37, R214, R25 ;  /* 0x00000019d6257220 */ /* 0x000fe40000410000 */
[C---:B------:R-:W-:Y:S02]  /*4020*/  FADD.FTZ R4, -R144.reuse, R40 ;  /* 0x0000002890047221 */ /* 0x040fe40000010100 */
[C---:B------:R-:W-:Y:S02]  /*4030*/  FADD.FTZ R40, -R144.reuse, R41 ;  /* 0x0000002990287221 */ /* 0x040fe40000010100 */
[----:B------:R-:W-:Y:S02]  /*4040*/  FADD.FTZ R0, -R144, R44 ;  /* 0x0000002c90007221 */ /* 0x000fe40000010100 */
[C---:B------:R-:W-:Y:S02]  /*4050*/  FADD.FTZ R49, -R147.reuse, R49 ;  /* 0x0000003193317221 */ /* 0x040fe40000010100 */
[C---:B------:R-:W-:Y:S02]  /*4060*/  FADD.FTZ R50, -R146.reuse, R50 ;  /* 0x0000003292327221 */ /* 0x040fe40000010100 */
[----:B------:R-:W-:Y:S02]  /*4070*/  FADD.FTZ R51, -R146, R51 ;  /* 0x0000003392337221 */ /* 0x000fe40000010100 */
[----:B------:R-:W-:Y:S02]  /*4080*/  FADD.FTZ R48, -R147, R48 ;  /* 0x0000003093307221 */ /* 0x000fe40000010100 */
[----:B------:R-:W-:Y:S02]  /*4090*/  FMUL.FTZ R149, R149, R49 ;  /* 0x0000003195957220 */ /* 0x000fe40000410000 */
[----:B------:R-:W-:Y:S02]  /*40a0*/  FADD.FTZ R44, -R144, R45 ;  /* 0x0000002d902c7221 */ /* 0x000fe40000010100 */
[----:B------:R-:W-:Y:S02]  /*40b0*/  FADD.FTZ R25, -R2, R11 ;  /* 0x0000000b02197221 */ /* 0x000fe40000010100 */
[----:B------:R-:W-:Y:S02]  /*40c0*/  FMUL.FTZ R11, R228, R10 ;  /* 0x0000000ae40b7220 */ /* 0x000fe40000410000 */
[C---:B------:R-:W-:Y:S01]  /*40d0*/  FADD.FTZ R10, -R2.reuse, R14 ;  /* 0x0000000e020a7221 */ /* 0x040fe20000010100 */
[-C--:B-1----:R-:W-:Y:S03]  /*40e0*/  HMMA.16816.F32.BF16 R52, R132, R136.reuse, R52 ;  /* 0x000000888434723c */ /* 0x082fe60000041834 */
[C---:B------:R-:W-:Y:S02]  /*40f0*/  FADD.FTZ R14, -R2.reuse, R26 ;  /* 0x0000001a020e7221 */ /* 0x040fe40000010100 */
[C---:B------:R-:W-:Y:S02]  /*4100*/  FADD.FTZ R32, -R2.reuse, R42 ;  /* 0x0000002a02207221 */ /* 0x040fe40000010100 */
[----:B------:R-:W-:Y:S01]  /*4110*/  FADD.FTZ R30, -R2, R47 ;  /* 0x0000002f021e7221 */ /* 0x000fe20000010100 */
[C---:B------:R-:W-:Y:S04]  /*4120*/  HMMA.16816.F32.BF16 R56, R140.reuse, R136, R56 ;  /* 0x000000888c38723c */ /* 0x040fe80000041838 */
[----:B------:R-:W-:Y:S02]  /*4130*/  FMUL.FTZ R154, R154, R48 ;  /* 0x000000309a9a7220 */ /* 0x000fe40000410000 */
[----:B------:R-:W-:Y:S02]  /*4140*/  FMUL.FTZ R48, R213, R28 ;  /* 0x0000001cd5307220 */ /* 0x000fe40000410000 */
[----:B------:R-:W-:Y:S01]  /*4150*/  FMUL.FTZ R137, R207, R22 ;  /* 0x00000016cf897220 */ /* 0x000fe20000410000 */
[-C--:B------:R-:W-:Y:S03]  /*4160*/  HMMA.16816.F32.BF16 R60, R140, R138.reuse, R60 ;  /* 0x0000008a8c3c723c */ /* 0x080fe6000004183c */
[----:B------:R-:W-:Y:S02]  /*4170*/  FMUL.FTZ R136, R199, R34 ;  /* 0x00000022c7887220 */ /* 0x000fe40000410000 */
[----:B------:R-:W-:Y:S02]  /*4180*/  FMUL.FTZ R22, R222, R13 ;  /* 0x0000000dde167220 */ /* 0x000fe40000410000 */
[C---:B------:R-:W-:Y:S01]  /*4190*/  FADD.FTZ R52, -R147.reuse, R52 ;  /* 0x0000003493347221 */ /* 0x040fe20000010100 */
[----:B------:R-:W-:Y:S04]  /*41a0*/  HMMA.16816.F32.BF16 R64, R132, R138, R64 ;  /* 0x0000008a8440723c */ /* 0x000fe80000041840 */
[----:B------:R-:W-:Y:S02]  /*41b0*/  FADD.FTZ R53, -R147, R53 ;  /* 0x0000003593357221 */ /* 0x000fe40000010100 */
[----:B------:R-:W-:Y:S02]  /*41c0*/  FMUL.FTZ R143, R164, R52 ;  /* 0x00000034a48f7220 */ /* 0x000fe40000410000 */
[----:B------:R-:W-:Y:S04]  /*41d0*/  FMUL.FTZ R141, R163, R53 ;  /* 0x00000035a38d7220 */ /* 0x000fe80000410000 */
[----:B------:R-:W-:Y:S02]  /*41e0*/  FMUL.FTZ R134, R188, R50 ;  /* 0x00000032bc867220 */ /* 0x000fe40000410000 */
[----:B------:R-:W-:Y:S02]  /*41f0*/  FMUL.FTZ R53, R185, R51 ;  /* 0x00000033b9357220 */ /* 0x000fe40000410000 */
        /* <DEDUP_REMOVED lines=10> */
[C---:B------:R-:W-:Y:S02]  /*42a0*/  FADD.FTZ R66, -R146.reuse, R66 ;  /* 0x0000004292427221 */ /* 0x040fe40000010100 */
[----:B------:R-:W-:Y:S02]  /*42b0*/  FADD.FTZ R67, -R146, R67 ;  /* 0x0000004392437221 */ /* 0x000fe40000010100 */
        /* <DEDUP_REMOVED lines=42> */
[----:B------:R-:W-:Y:S01]  /*4560*/  IMAD.MOV.U32 R9, RZ, RZ, c[0x0][0x190] ;  /* 0x00006400ff097624 */ /* 0x000fe200078e00ff */
[----:B------:R-:W-:Y:S01]  /*4570*/  ULOP3.LUT UR6, UR46, 0x1, URZ, 0xc0, !UPT ;  /* 0x000000012e067892 */ /* 0x000fe2000f8ec03f */
[----:B------:R-:W-:Y:S02]  /*4580*/  IMAD.MOV.U32 R4, RZ, RZ, 0x6 ;  /* 0x00000006ff047424 */ /* 0x000fe400078e00ff */
[C---:B------:R-:W-:Y:S01]  /*4590*/  IMAD.U32 R0, R9.reuse, -0x80, RZ ;  /* 0xffffff8009007824 */ /* 0x040fe200078e00ff */
[----:B------:R-:W-:Y:S01]  /*45a0*/  UISETP.NE.U32.AND UP0, UPT, UR6, 0x1, UPT ;  /* 0x000000010600788c */ /* 0x000fe2000bf05070 */
[C---:B------:R-:W-:Y:S01]  /*45b0*/  IMAD.SHL.U32 R8, R9.reuse, 0x40, RZ ;  /* 0x0000004009087824 */ /* 0x040fe200078e00ff */
[----:B------:R-:W-:Y:S02]  /*45c0*/  SHF.L.U64.HI R9, R9, R4, c[0x0][0x194] ;  /* 0x0000650009097619 */ /* 0x000fe40000010204 */
[C---:B------:R-:W-:Y:S01]  /*45d0*/  LEA R2, P1, R0.reuse, R238, 0x1 ;  /* 0x000000ee00027211 */ /* 0x040fe200078208ff */
[----:B------:R-:W-:Y:S03]  /*45e0*/  USEL UR6, UR18, 0x4000, !UP0 ;  /* 0x0000400012067887 */ /* 0x000fe6000c000000 */
[----:B------:R-:W-:Y:S02]  /*45f0*/  MOV R238, R2 ;  /* 0x0000000200ee7202 */ /* 0x000fe40000000f00 */
[----:B------:R-:W-:Y:S02]  /*4600*/  LEA.HI.X.SX32 R0, R0, R239, 0x1, P1 ;  /* 0x000000ef00007211 */ /* 0x000fe400008f0eff */
[-C--:B------:R-:W-:Y:S02]  /*4610*/  IADD3 R6, P1, R238, R8.reuse, RZ ;  /* 0x00000008ee067210 */ /* 0x080fe40007f3e0ff */
[----:B------:R-:W-:Y:S01]  /*4620*/  IADD3 R242, R242, UR6, RZ ;  /* 0x00000006f2f27c10 */ /* 0x000fe2000fffe0ff */
[----:B------:R-:W-:Y:S01]  /*4630*/  IMAD.MOV.U32 R239, RZ, RZ, R0 ;  /* 0x000000ffffef7224 */ /* 0x000fe200078e0000 */
[-C--:B------:R-:W-:Y:S02]  /*4640*/  IADD3 R4, P2, R6, R8.reuse, RZ ;  /* 0x0000000806047210 */ /* 0x080fe40007f5e0ff */
[----:B------:R-:W-:Y:S01]  /*4650*/  IADD3 R178, R178, UR6, RZ ;  /* 0x00000006b2b27c10 */ /* 0x000fe2000fffe0ff */
[--C-:B------:R-:W-:Y:S01]  /*4660*/  IMAD.X R7, R239, 0x1, R9.reuse, P1 ;  /* 0x00000001ef077824 */ /* 0x100fe200008e0609 */
[----:B------:R-:W-:Y:S01]  /*4670*/  @!PT LDS RZ, [RZ] ;  /* 0x00000000fffff984 */ /* 0x000fe20000000800 */
[----:B------:R-:W-:Y:S01]  /*4680*/  @!PT LDS RZ, [RZ] ;  /* 0x00000000fffff984 */ /* 0x000fe20000000800 */
[----:B------:R-:W-:Y:S01]  /*4690*/  @!PT LDS RZ, [RZ] ;  /* 0x00000000fffff984 */ /* 0x000fe20000000800 */
[----:B------:R1:W-:Y:S01]  /*46a0*/  LDGSTS.E.BYPASS.LTC128B.128 [R242], [R238.64] ;  /* 0x00000000eef27fae */ /* 0x0003e2000b901d62 */
[----:B------:R-:W-:Y:S03]  /*46b0*/  IADD3 R8, P1, R4, R8, RZ ;  /* 0x0000000804087210 */ /* 0x000fe60007f3e0ff */
[----:B------:R1:W-:Y:S01]  /*46c0*/  LDGSTS.E.BYPASS.LTC128B.128 [R242+0x1000], [R6.64] ;  /* 0x0100000006f27fae */ /* 0x0003e2000b901d62 */
[----:B------:R-:W-:Y:S05]  /*46d0*/  IADD3.X R5, R7, R9, RZ, P2, !PT ;  /* 0x0000000907057210 */ /* 0x000fea00017fe4ff */
[----:B------:R1:W-:Y:S01]  /*46e0*/  LDGSTS.E.BYPASS.LTC128B.128 [R242+0x2000], [R4.64] ;  /* 0x0200000004f27fae */ /* 0x0003e2000b901d62 */
[----:B------:R-:W-:Y:S05]  /*46f0*/  IMAD.X R9, R5, 0x1, R9, P1 ;  /* 0x0000000105097824 */ /* 0x000fea00008e0609 */
[----:B------:R1:W-:Y:S04]  /*4700*/  LDGSTS.E.BYPASS.LTC128B.128 [R242+0x3000], [R8.64] ;  /* 0x0300000008f27fae */ /* 0x0003e8000b901d62 */
[----:B------:R-:W0:Y:S02]  /*4710*/  LDGDEPBAR ;  /* 0x00000000000079af */ /* 0x000e240000000000 */
.L_x_596:
[----:B------:R-:W-:Y:S02]  /*4720*/  F2FP.BF16.PACK_AB R28, R165, R166 ;  /* 0x000000a6a51c723e */ /* 0x000fe400000010ff */
        /* <DEDUP_REMOVED lines=106> */
[----:B------:R-:W-:Y:S07]  /*4dd0*/  LDSM.16.MT88.4 R12, [R3+0x22000] ;  /* 0x02200000030c783b */ /* 0x000fee0000004200 */
[----:B------:R-:W-:Y:S01]  /*4de0*/  HMMA.16816.F32.BF16 R96, R4, R18, R96 ;  /* 0x000000120460723c */ /* 0x000fe20000041860 */
[----:B------:R-:W1:Y:S04]  /*4df0*/  LDSM.16.MT88.4 R4, [R3+0x1e000] ;  /* 0x01e000000304783b */ /* 0x000e680000004200 */
[----:B------:R-:W2:Y:S03]  /*4e00*/  LDSM.16.MT88.4 R16, [R2+0xa000] ;  /* 0x00a000000210783b */ /* 0x000ea60000004200 */
[-C--:B---3--:R-:W-:Y:S08]  /*4e10*/  HMMA.16816.F32.BF16 R68, R20, R24.reuse, R68 ;  /* 0x000000181444723c */ /* 0x088ff00000041844 */
        /* <DEDUP_REMOVED lines=53> */
[----:B------:R-:W2:Y:S01]  /*5170*/  LDL R42, [R1+0xc] ;  /* 0x00000c00012a7983 */ /* 0x000ea20000100800 */
[----:B------:R-:W-:Y:S01]  /*5180*/  IMAD.MOV.U32 R9, RZ, RZ, c[0x0][0x370] ;  /* 0x0000dc00ff097624 */ /* 0x000fe200078e00ff */
[----:B------:R-:W-:Y:S03]  /*5190*/  MOV R7, 0x6 ;  /* 0x0000000600077802 */ /* 0x000fe60000000f00 */
[C---:B------:R-:W-:Y:S02]  /*51a0*/  IMAD.U32 R4, R9.reuse, -0x80, RZ ;  /* 0xffffff8009047824 */ /* 0x040fe400078e00ff */
[C---:B------:R-:W-:Y:S01]  /*51b0*/  IMAD.SHL.U32 R10, R9.reuse, 0x40, RZ ;  /* 0x00000040090a7824 */ /* 0x040fe200078e00ff */
[----:B------:R-:W-:Y:S02]  /*51c0*/  SHF.L.U64.HI R9, R9, R7, c[0x0][0x374] ;  /* 0x0000dd0009097619 */ /* 0x000fe40000010207 */
[C---:B------:R-:W-:Y:S04]  /*51d0*/  LEA R5, P1, R4.reuse, R240, 0x1 ;  /* 0x000000f004057211 */ /* 0x040fe800078208ff */
[----:B------:R-:W-:Y:S01]  /*51e0*/  LEA.HI.X.SX32 R4, R4, R241, 0x1, P1 ;  /* 0x000000f104047211 */ /* 0x000fe200008f0eff */
[----:B------:R-:W-:Y:S04]  /*51f0*/  IMAD.MOV.U32 R240, RZ, RZ, R5 ;  /* 0x000000fffff07224 */ /* 0x000fe800078e0005 */
[----:B------:R-:W-:Y:S01]  /*5200*/  IMAD.MOV.U32 R241, RZ, RZ, R4 ;  /* 0x000000fffff17224 */ /* 0x000fe200078e0004 */
[-C--:B------:R-:W-:Y:S04]  /*5210*/  IADD3 R6, P1, R240, R10.reuse, RZ ;  /* 0x0000000af0067210 */ /* 0x080fe80007f3e0ff */
[-C--:B------:R-:W-:Y:S02]  /*5220*/  IADD3 R4, P2, R6, R10.reuse, RZ ;  /* 0x0000000a06047210 */ /* 0x080fe40007f5e0ff */
[-C--:B------:R-:W-:Y:S02]  /*5230*/  IADD3.X R7, R241, R9.reuse, RZ, P1, !PT ;  /* 0x00000009f1077210 */ /* 0x080fe40000ffe4ff */
[----:B------:R-:W-:Y:S03]  /*5240*/  IADD3 R10, P1, R4, R10, RZ ;  /* 0x0000000a040a7210 */ /* 0x000fe60007f3e0ff */
[----:B------:R-:W-:Y:S05]  /*5250*/  IMAD.X R5, R7, 0x1, R9, P2 ;  /* 0x0000000107057824 */ /* 0x000fea00010e0609 */
[----:B------:R-:W-:Y:S01]  /*5260*/  IADD3.X R11, R5, R9, RZ, P1, !PT ;  /* 0x00000009050b7210 */ /* 0x000fe20000ffe4ff */
[----:B--2---:R-:W-:Y:S05]  /*5270*/  IMAD.SHL.U32 R8, R42, 0x2, RZ ;  /* 0x000000022a087824 */ /* 0x004fea00078e00ff */
[----:B------:R-:W-:Y:S01]  /*5280*/  @!PT LDS RZ, [RZ] ;  /* 0x00000000fffff984 */ /* 0x000fe20000000800 */
[----:B------:R-:W-:Y:S01]  /*5290*/  @!PT LDS RZ, [RZ] ;  /* 0x00000000fffff984 */ /* 0x000fe20000000800 */
[----:B------:R-:W-:Y:S01]  /*52a0*/  @!PT LDS RZ, [RZ] ;  /* 0x00000000fffff984 */ /* 0x000fe20000000800 */
[----:B------:R1:W-:Y:S04]  /*52b0*/  LDGSTS.E.BYPASS.LTC128B.128 [R8+0x8000], [R240.64] ;  /* 0x08000000f0087fae */ /* 0x0003e8000b901d62 */
[----:B------:R1:W-:Y:S04]  /*52c0*/  LDGSTS.E.BYPASS.LTC128B.128 [R8+0x9000], [R6.64] ;  /* 0x0900000006087fae */ /* 0x0003e8000b901d62 */
[----:B------:R1:W-:Y:S04]  /*52d0*/  LDGSTS.E.BYPASS.LTC128B.128 [R8+0xa000], [R4.64] ;  /* 0x0a00000004087fae */ /* 0x0003e8000b901d62 */
[----:B------:R1:W-:Y:S04]  /*52e0*/  LDGSTS.E.BYPASS.LTC128B.128 [R8+0xb000], [R10.64] ;  /* 0x0b0000000a087fae */ /* 0x0003e8000b901d62 */
[----:B------:R-:W0:Y:S02]  /*52f0*/  LDGDEPBAR ;  /* 0x00000000000079af */ /* 0x000e240000000000 */
.L_x_597:
        /* <DEDUP_REMOVED lines=11> */
[----:B------:R-:W-:Y:S02]  /*53b0*/  IMAD.SHL.U32 R146, R146, 0x8, RZ ;  /* 0x0000000892927824 */ /* 0x000fe400078e00ff */
[----:B------:R-:W3:Y:S01]  /*53c0*/  LDSM.16.MT88.4 R36, [R2+0xc000] ;  /* 0x00c000000224783b */ /* 0x000ee20000004200 */
[----:B------:R-:W-:Y:S02]  /*53d0*/  IMAD R150, R150, 0x18, RZ ;  /* 0x0000001896967824 */ /* 0x000fe400078e02ff */
[----:B------:R-:W-:Y:S02]  /*53e0*/  IMAD.MOV.U32 R151, RZ, RZ, c[0x0][0x22c] ;  /* 0x00008b00ff977624 */ /* 0x000fe400078e00ff */
[----:B------:R-:W4:Y:S02]  /*53f0*/  LDL R149, [R1+0x10] ;  /* 0x0000100001957983 */ /* 0x000f240000100800 */
[----:B------:R-:W-:Y:S03]  /*5400*/  IMAD R151, R151, c[0x0][0x1c0], RZ ;  /* 0x0000700097977a24 */ /* 0x000fe600078e02ff */
[----:B------:R-:W-:Y:S01]  /*5410*/  LDSM.16.M88.4 R40, [R148+0x14000] ;  /* 0x014000009428783b */ /* 0x000fe20000000200 */
[----:B------:R-:W-:Y:S04]  /*5420*/  IMAD R151, R151, 0x28, RZ ;  /* 0x0000002897977824 */ /* 0x000fe800078e02ff */
[----:B------:R-:W4:Y:S05]  /*5430*/  LDL R147, [R1+0x1c] ;  /* 0x00001c0001937983 */ /* 0x000f2a0000100800 */
[----:B------:R-:W1:Y:S05]  /*5440*/  LDSM.16.MT88.4 R44, [R0+0xc800] ;  /* 0x00c80000002c783b */ /* 0x000e6a0000004200 */
        /* <DEDUP_REMOVED lines=70> */
[----:B------:R-:W-:Y:S02]  /*58b0*/  IMAD.SHL.U32 R0, R0, 0x40, RZ ;  /* 0x0000004000007824 */ /* 0x000fe400078e00ff */
        /* <DEDUP_REMOVED lines=8> */
[----:B------:R-:W-:Y:S07]  /*5940*/  HMMA.16816.F32.BF16 R32, R44, R134, R32 ;  /* 0x000000862c20723c */ /* 0x000fee0000041820 */
[----:B------:R-:W-:Y:S01]  /*5950*/  IMAD.MOV.U32 R46, RZ, RZ, c[0x0][0x22c] ;  /* 0x00008b00ff2e7624 */ /* 0x000fe200078e00ff */
[-C--:B-1----:R-:W-:Y:S01]  /*5960*/  HMMA.16816.F32.BF16 R4, R36, R48.reuse, R4 ;  /* 0x000000302404723c */ /* 0x082fe20000041804 */
[----:B------:R-:W-:Y:S04]  /*5970*/  IMAD.MOV.U32 R47, RZ, RZ, c[0x0][0x22c] ;  /* 0x00008b00ff2f7624 */ /* 0x000fe800078e00ff */
[----:B------:R-:W-:Y:S02]  /*5980*/  IMAD R46, R46, c[0x0][0x1c0], RZ ;  /* 0x000070002e2e7a24 */ /* 0x000fe400078e02ff */
[----:B------:R-:W-:Y:S01]  /*5990*/  IMAD R47, R47, c[0x0][0x1c0], RZ ;  /* 0x000070002f2f7a24 */ /* 0x000fe200078e02ff */
[C---:B------:R-:W-:Y:S04]  /*59a0*/  HMMA.16816.F32.BF16 R8, R136.reuse, R48, R8 ;  /* 0x000000308808723c */ /* 0x040fe80000041808 */
[----:B------:R-:W-:Y:S02]  /*59b0*/  IMAD R46, R46, 0x48, RZ ;  /* 0x000000482e2e7824 */ /* 0x000fe400078e02ff */
[----:B------:R-:W-:Y:S02]  /*59c0*/  IMAD R47, R47, 0x60, RZ ;  /* 0x000000602f2f7824 */ /* 0x000fe400078e02ff */
[-C--:B------:R-:W-:Y:S08]  /*59d0*/  HMMA.16816.F32.BF16 R12, R136, R50.reuse, R12 ;  /* 0x00000032880c723c */ /* 0x080ff0000004180c */
[C---:B------:R-:W-:Y:S08]  /*59e0*/  HMMA.16816.F32.BF16 R16, R36.reuse, R50, R16 ;  /* 0x000000322410723c */ /* 0x040ff00000041810 */
        /* <DEDUP_REMOVED lines=9> */
[----:B------:R-:W-:Y:S01]  /*5a80*/  IMAD R149, R149, c[0x0][0x1c0], RZ ;  /* 0x0000700095957a24 */ /* 0x000fe200078e02ff */
[CC--:B------:R-:W-:Y:S01]  /*5a90*/  LEA R38, P1, R146.reuse, R186.reuse, 0x2 ;  /* 0x000000ba92267211 */ /* 0x0c0fe200078210ff */
[C---:B--2---:R-:W-:Y:S01]  /*5aa0*/  HMMA.16816.F32.BF16 R8, R56.reuse, R52, R8 ;  /* 0x000000343808723c */ /* 0x044fe20000041808 */
[----:B------:R-:W-:Y:S01]  /*5ab0*/  IMAD.MOV.U32 R147, RZ, RZ, c[0x0][0x22c] ;  /* 0x00008b00ff937624 */ /* 0x000fe200078e00ff */
[----:B------:R1:W5:Y:S01]  /*5ac0*/  @P0 LDG.E R246, [R36.64] ;  /* 0x0000002224f60981 */ /* 0x000362000c1e1900 */
[----:B------:R-:W-:Y:S01]  /*5ad0*/  @UP2 UIADD3.X UR5, UR5, -0x1, URZ, UP1, !UPT ;  /* 0xffffffff05052890 */ /* 0x000fe20008ffe43f */
[-C--:B------:R-:W-:Y:S01]  /*5ae0*/  LEA.HI.X.SX32 R39, R146, R187.reuse, 0x2, P1 ;  /* 0x000000bb92277211 */ /* 0x080fe200008f16ff */
[----:B------:R-:W-:Y:S02]  /*5af0*/  IMAD.SHL.U32 R149, R149, 0x10, RZ ;  /* 0x0000001095957824 */ /* 0x000fe400078e00ff */
[----:B------:R1:W5:Y:S01]  /*5b00*/  @P0 LDG.E R245, [R36.64+0x20] ;  /* 0x0000202224f50981 */ /* 0x000362000c1e1900 */
[-C--:B------:R-:W-:Y:S04]  /*5b10*/  HMMA.16816.F32.BF16 R12, R56, R54.reuse, R12 ;  /* 0x00000036380c723c */ /* 0x080fe8000004180c */
[----:B------:R1:W5:Y:S01]  /*5b20*/  @P0 LDG.E R244, [R36.64+0x100] ;  /* 0x0001002224f40981 */ /* 0x000362000c1e1900 */
[----:B------:R-:W-:Y:S03]  /*5b30*/  IMAD R147, R147, c[0x0][0x1c0], RZ ;  /* 0x0000700093937a24 */ /* 0x000fe600078e02ff */
[C---:B------:R-:W-:Y:S01]  /*5b40*/  HMMA.16816.F32.BF16 R16, R40.reuse, R54, R16 ;  /* 0x000000362810723c */ /* 0x040fe20000041810 */
[----:B------:R1:W5:Y:S03]  /*5b50*/  @P0 LDG.E R243, [R36.64+0x120] ;  /* 0x0001202224f30981 */ /* 0x000366000c1e1900 */
[-C--:B------:R-:W-:Y:S01]  /*5b60*/  LEA R44, P0, R149, R186.reuse, 0x2 ;  /* 0x000000ba952c7211 */ /* 0x080fe200078010ff */
[----:B------:R-:W-:Y:S01]  /*5b70*/  IMAD.SHL.U32 R147, R147, 0x20, RZ ;  /* 0x0000002093937824 */ /* 0x000fe200078e00ff */
[----:B------:R2:W-:Y:S02]  /*5b80*/  RED.E.ADD.F32.FTZ.RN.STRONG.GPU [R186.64], R4 ;  /* 0x00000004ba00798e */ /* 0x0005e4000c10e7a2 */
[-C--:B------:R-:W-:Y:S03]  /*5b90*/  HMMA.16816.F32.BF16 R20, R40, R60.reuse, R20 ;  /* 0x0000003c2814723c */ /* 0x080fe60000041814 */
[----:B------:R3:W-:Y:S01]  /*5ba0*/  RED.E.ADD.F32.FTZ.RN.STRONG.GPU [R38.64], R5 ;  /* 0x000000052600798e */ /* 0x0007e2000c10e7a2 */
[-C--:B------:R-:W-:Y:S04]  /*5bb0*/  LEA.HI.X.SX32 R45, R149, R187.reuse, 0x2, P0 ;  /* 0x000000bb952d7211 */ /* 0x080fe800000f16ff */
[C---:B------:R-:W-:Y:S01]  /*5bc0*/  HMMA.16816.F32.BF16 R24, R56.reuse, R60, R24 ;  /* 0x0000003c3818723c */ /* 0x040fe20000041818 */
[----:B------:R4:W-:Y:S07]  /*5bd0*/  RED.E.ADD.F32.FTZ.RN.STRONG.GPU [R44.64], R6 ;  /* 0x000000062c00798e */ /* 0x0009ee000c10e7a2 */
[-C--:B------:R-:W-:Y:S08]  /*5be0*/  HMMA.16816.F32.BF16 R28, R56, R62.reuse, R28 ;  /* 0x0000003e381c723c */ /* 0x080ff0000004181c */
[----:B------:R-:W-:Y:S04]  /*5bf0*/  HMMA.16816.F32.BF16 R32, R40, R62, R32 ;  /* 0x0000003e2820723c */ /* 0x000fe80000041820 */
[CC--:B--2---:R-:W-:Y:S03]  /*5c00*/  LEA R4, P0, R147.reuse, R186.reuse, 0x2 ;  /* 0x000000ba93047211 */ /* 0x0c4fe600078010ff */
[CC--:B------:R-:W-:Y:S01]  /*5c10*/  LEA R40, P1, R150.reuse, R186.reuse, 0x2 ;  /* 0x000000ba96287211 */ /* 0x0c0fe200078210ff */
[----:B------:R-:W-:Y:S01]  /*5c20*/  IMAD.MOV.U32 R43, RZ, RZ, c[0x0][0x22c] ;  /* 0x00008b00ff2b7624 */ /* 0x000fe200078e00ff */
[-C--:B---3--:R-:W-:Y:S03]  /*5c30*/  LEA.HI.X.SX32 R5, R147, R187.reuse, 0x2, P0 ;  /* 0x000000bb93057211 */ /* 0x088fe600000f16ff */
[-C--:B------:R-:W-:Y:S01]  /*5c40*/  LEA.HI.X.SX32 R41, R150, R187.reuse, 0x2, P1 ;  /* 0x000000bb96297211 */ /* 0x080fe200008f16ff */
[----:B------:R-:W-:Y:S01]  /*5c50*/  IMAD.MOV.U32 R150, RZ, RZ, c[0x0][0x22c] ;  /* 0x00008b00ff967624 */ /* 0x000fe200078e00ff */
[CC--:B-1----:R-:W-:Y:S01]  /*5c60*/  LEA R36, P1, R151.reuse, R186.reuse, 0x2 ;  /* 0x000000ba97247211 */ /* 0x0c2fe200078210ff */
[----:B------:R-:W-:Y:S02]  /*5c70*/  IMAD.MOV.U32 R147, RZ, RZ, c[0x0][0x22c] ;  /* 0x00008b00ff937624 */ /* 0x000fe400078e00ff */
[----:B------:R1:W-:Y:S01]  /*5c80*/  RED.E.ADD.F32.FTZ.RN.STRONG.GPU [R40.64], R7 ;  /* 0x000000072800798e */ /* 0x0003e2000c10e7a2 */
[----:B------:R-:W-:Y:S01]  /*5c90*/  IMAD R150, R150, c[0x0][0x1c0], RZ ;  /* 0x0000700096967a24 */ /* 0x000fe200078e02ff */
[-C--:B------:R-:W-:Y:S01]  /*5ca0*/  LEA.HI.X.SX32 R37, R151, R187.reuse, 0x2, P1 ;  /* 0x000000bb97257211 */ /* 0x080fe200008f16ff */
[----:B------:R-:W-:Y:S02]  /*5cb0*/  IMAD R147, R147, c[0x0][0x1c0], RZ ;  /* 0x0000700093937a24 */ /* 0x000fe400078e02ff */
[----:B------:R2:W-:Y:S01]  /*5cc0*/  RED.E.ADD.F32.FTZ.RN.STRONG.GPU [R4.64], R8 ;  /* 0x000000080400798e */ /* 0x0005e2000c10e7a2 */
[----:B------:R-:W-:Y:S02]  /*5cd0*/  IMAD R150, R150, 0x30, RZ ;  /* 0x0000003096967824 */ /* 0x000fe400078e02ff */
[----:B------:R-:W-:Y:S02]  /*5ce0*/  IMAD R147, R147, 0x38, RZ ;  /* 0x0000003893937824 */ /* 0x000fe400078e02ff */
[----:B------:R3:W-:Y:S01]  /*5cf0*/  RED.E.ADD.F32.FTZ.RN.STRONG.GPU [R36.64], R9 ;  /* 0x000000092400798e */ /* 0x0007e2000c10e7a2 */
[-C--:B----4-:R-:W-:Y:S01]  /*5d00*/  LEA R6, P0, R150, R186.reuse, 0x2 ;  /* 0x000000ba96067211 */ /* 0x090fe200078010ff */
[----:B------:R-:W-:Y:S02]  /*5d10*/  IMAD R43, R43, c[0x0][0x1c0], RZ ;  /* 0x000070002b2b7a24 */ /* 0x000fe400078e02ff */
[----:B------:R-:W-:Y:S02]  /*5d20*/  IMAD.MOV.U32 R42, RZ, RZ, c[0x0][0x22c] ;  /* 0x00008b00ff2a7624 */ /* 0x000fe400078e00ff */
[----:B------:R-:W-:Y:S02]  /*5d30*/  IMAD R43, R43, 0x70, RZ ;  /* 0x000000702b2b7824 */ /* 0x000fe400078e02ff */
[----:B------:R-:W-:Y:S04]  /*5d40*/  IMAD R42, R42, c[0x0][0x1c0], RZ ;  /* 0x000070002a2a7a24 */ /* 0x000fe800078e02ff */
[----:B------:R-:W-:Y:S01]  /*5d50*/  IMAD R42, R42, 0x78, RZ ;  /* 0x000000782a2a7824 */ /* 0x000fe200078e02ff */
[-C--:B-1----:R-:W-:Y:S01]  /*5d60*/  LEA.HI.X.SX32 R7, R150, R187.reuse, 0x2, P0 ;  /* 0x000000bb96077211 */ /* 0x082fe200000f16ff */
[----:B------:R-:W-:Y:S01]  /*5d70*/  IMAD.MOV.U32 R150, RZ, RZ, c[0x0][0x22c] ;  /* 0x00008b00ff967624 */ /* 0x000fe200078e00ff */
[C---:B------:R-:W-:Y:S02]  /*5d80*/  IADD3 R41, R149.reuse, 0x20, RZ ;  /* 0x0000002095297810 */ /* 0x040fe40007ffe0ff */
[----:B------:R-:W-:Y:S01]  /*5d90*/  IADD3 R40, R149, 0x20, RZ ;  /* 0x0000002095287810 */ /* 0x000fe20007ffe0ff */
[----:B------:R1:W-:Y:S01]  /*5da0*/  RED.E.ADD.F32.FTZ.RN.STRONG.GPU [R6.64], R10 ;  /* 0x0000000a0600798e */ /* 0x0003e2000c10e7a2 */
[CC--:B--2---:R-:W-:Y:S01]  /*5db0*/  LEA R4, P1, R147.reuse, R186.reuse, 0x2 ;  /* 0x000000ba93047211 */ /* 0x0c4fe200078210ff */
[----:B------:R-:W-:Y:S01]  /*5dc0*/  IMAD R150, R150, c[0x0][0x1c0], RZ ;  /* 0x0000700096967a24 */ /* 0x000fe200078e02ff */
[CC--:B------:R-:W-:Y:S02]  /*5dd0*/  LEA R8, P0, R0.reuse, R186.reuse, 0x2 ;  /* 0x000000ba00087211 */ /* 0x0c0fe400078010ff */
[-C--:B------:R-:W-:Y:S01]  /*5de0*/  LEA.HI.X.SX32 R5, R147, R187.reuse, 0x2, P1 ;  /* 0x000000bb93057211 */ /* 0x080fe200008f16ff */
[----:B---3--:R-:W2:Y:S01]  /*5df0*/  LDL R36, [R1+0x8] ;  /* 0x0000080001247983 */ /* 0x008ea20000100800 */
[-C--:B------:R-:W-:Y:S01]  /*5e00*/  LEA.HI.X.SX32 R9, R0, R187.reuse, 0x2, P0 ;  /* 0x000000bb00097211 */ /* 0x080fe200000f16ff */
[----:B------:R-:W-:Y:S02]  /*5e10*/  IMAD.MOV.U32 R0, RZ, RZ, c[0x0][0x22c] ;  /* 0x00008b00ff007624 */ /* 0x000fe400078e00ff */
[----:B------:R-:W-:Y:S01]  /*5e20*/  IMAD.MOV.U32 R147, RZ, RZ, c[0x0][0x22c] ;  /* 0x00008b00ff937624 */ /* 0x000fe200078e00ff */
[----:B------:R3:W-:Y:S01]  /*5e30*/  RED.E.ADD.F32.FTZ.RN.STRONG.GPU [R4.64], R11 ;  /* 0x0000000b0400798e */ /* 0x0007e2000c10e7a2 */
[----:B------:R-:W-:Y:S02]  /*5e40*/  IMAD R0, R0, c[0x0][0x1c0], RZ ;  /* 0x0000700000007a24 */ /* 0x000fe400078e02ff */
[----:B------:R-:W-:Y:S02]  /*5e50*/  IMAD.SHL.U32 R150, R150, 0x10, RZ ;  /* 0x0000001096967824 */ /* 0x000fe400078e00ff */
[----:B------:R4:W-:Y:S01]  /*5e60*/  RED.E.ADD.F32.FTZ.RN.STRONG.GPU [R8.64], R16 ;  /* 0x000000100800798e */ /* 0x0009e2000c10e7a2 */
[----:B------:R-:W-:Y:S02]  /*5e70*/  IMAD R0, R0, 0x58, RZ ;  /* 0x0000005800007824 */ /* 0x000fe400078e02ff */
[----:B------:R-:W-:Y:S01]  /*5e80*/  IMAD R147, R147, c[0x0][0x1c0], RZ ;  /* 0x0000700093937a24 */ /* 0x000fe200078e02ff */
[----:B------:R-:W-:Y:S03]  /*5e90*/  IADD3 R37, R150, 0x20, RZ ;  /* 0x0000002096257810 */ /* 0x000fe60007ffe0ff */
[----:B------:R-:W-:Y:S01]  /*5ea0*/  IMAD.SHL.U32 R147, R147, 0x8, RZ ;  /* 0x0000000893937824 */ /* 0x000fe200078e00ff */
[CC--:B-1----:R-:W-:Y:S03]  /*5eb0*/  LEA R6, P1, R46.reuse, R186.reuse, 0x2 ;  /* 0x000000ba2e067211 */ /* 0x0c2fe600078210ff */
[C---:B------:R-:W-:Y:S02]  /*5ec0*/  IMAD.IADD R41, R147.reuse, 0x1, R41 ;  /* 0x0000000193297824 */ /* 0x040fe400078e0229 */
[C---:B------:R-:W-:Y:S01]  /*5ed0*/  IMAD.IADD R40, R147.reuse, 0x1, R40 ;  /* 0x0000000193287824 */ /* 0x040fe200078e0228 */
[-C--:B------:R-:W-:Y:S01]  /*5ee0*/  LEA.HI.X.SX32 R7, R46, R187.reuse, 0x2, P1 ;  /* 0x000000bb2e077211 */ /* 0x080fe200008f16ff */
[----:B------:R-:W-:Y:S02]  /*5ef0*/  IMAD.MOV.U32 R46, RZ, RZ, c[0x0][0x22c] ;  /* 0x00008b00ff2e7624 */ /* 0x000fe400078e00ff */
[----:B------:R-:W-:Y:S02]  /*5f00*/  IMAD.IADD R40, R147, 0x1, R40 ;  /* 0x0000000193287824 */ /* 0x000fe400078e0228 */
[----:B------:R1:W-:Y:S01]  /*5f10*/  RED.E.ADD.F32.FTZ.RN.STRONG.GPU [R6.64], R17 ;  /* 0x000000110600798e */ /* 0x0003e2000c10e7a2 */
[----:B------:R-:W-:Y:S01]  /*5f20*/  IMAD R46, R46, c[0x0][0x1c0], RZ ;  /* 0x000070002e2e7a24 */ /* 0x000fe200078e02ff */
[-C--:B---3--:R-:W-:Y:S03]  /*5f30*/  LEA R4, P0, R2, R186.reuse, 0x2 ;  /* 0x000000ba02047211 */ /* 0x088fe600078010ff */
[----:B------:R-:W-:Y:S01]  /*5f40*/  IMAD R46, R46, 0x68, RZ ;  /* 0x000000682e2e7824 */ /* 0x000fe200078e02ff */
[-C--:B------:R-:W-:Y:S02]  /*5f50*/  LEA.HI.X.SX32 R5, R2, R187.reuse, 0x2, P0 ;  /* 0x000000bb02057211 */ /* 0x080fe400000f16ff */
[----:B------:R-:W3:Y:S01]  /*5f60*/  LDL R2, [R1+0x4] ;  /* 0x0000040001027983 */ /* 0x000ee20000100800 */
[-C--:B----4-:R-:W-:Y:S02]  /*5f70*/  LEA R16, P1, R0, R186.reuse, 0x2 ;  /* 0x000000ba00107211 */ /* 0x090fe400078210ff */
[CC--:B------:R-:W-:Y:S02]  /*5f80*/  LEA R10, P0, R47.reuse, R186.reuse, 0x2 ;  /* 0x000000ba2f0a7211 */ /* 0x0c0fe400078010ff */
[----:B------:R4:W-:Y:S01]  /*5f90*/  RED.E.ADD.F32.FTZ.RN.STRONG.GPU [R4.64], R18 ;  /* 0x000000120400798e */ /* 0x0009e2000c10e7a2 */
[CC--:B------:R-:W-:Y:S02]  /*5fa0*/  LEA R8, P2, R46.reuse, R186.reuse, 0x2 ;  /* 0x000000ba2e087211 */ /* 0x0c0fe400078410ff */
[-C--:B------:R-:W-:Y:S02]  /*5fb0*/  LEA.HI.X.SX32 R11, R47, R187.reuse, 0x2, P0 ;  /* 0x000000bb2f0b7211 */ /* 0x080fe400000f16ff */
[-C--:B------:R-:W-:Y:S02]  /*5fc0*/  LEA.HI.X.SX32 R9, R46, R187.reuse, 0x2, P2 ;  /* 0x000000bb2e097211 */ /* 0x080fe400010f16ff */
[-C--:B-1----:R-:W-:Y:S02]  /*5fd0*/  LEA.HI.X.SX32 R17, R0, R187.reuse, 0x2, P1 ;  /* 0x000000bb00117211 */ /* 0x082fe400008f16ff */
[----:B------:R-:W3:Y:S01]  /*5fe0*/  LDL R0, [R1] ;  /* 0x0000000001007983 */ /* 0x000ee20000100800 */
[CC--:B------:R-:W-:Y:S04]  /*5ff0*/  LEA R6, P1, R43.reuse, R186.reuse, 0x2 ;  /* 0x000000ba2b067211 */ /* 0x0c0fe800078210ff */
[----:B------:R-:W-:Y:S01]  /*6000*/  RED.E.ADD.F32.FTZ.RN.STRONG.GPU [R16.64], R19 ;  /* 0x000000131000798e */ /* 0x000fe2000c10e7a2 */
[-C--:B------:R-:W-:Y:S04]  /*6010*/  LEA.HI.X.SX32 R7, R43, R187.reuse, 0x2, P1 ;  /* 0x000000bb2b077211 */ /* 0x080fe800008f16ff */
[----:B------:R1:W-:Y:S01]  /*6020*/  RED.E.ADD.F32.FTZ.RN.STRONG.GPU [R10.64], R12 ;  /* 0x0000000c0a00798e */ /* 0x0003e2000c10e7a2 */
[CC--:B----4-:R-:W-:Y:S04]  /*6030*/  LEA R4, P0, R42.reuse, R186.reuse, 0x2 ;  /* 0x000000ba2a047211 */ /* 0x0d0fe800078010ff */
[----:B------:R4:W-:Y:S01]  /*6040*/  RED.E.ADD.F32.FTZ.RN.STRONG.GPU [R8.64], R13 ;  /* 0x0000000d0800798e */ /* 0x0009e2000c10e7a2 */
[-C--:B------:R-:W-:Y:S04]  /*6050*/  LEA.HI.X.SX32 R5, R42, R187.reuse, 0x2, P0 ;  /* 0x000000bb2a057211 */ /* 0x080fe800000f16ff */
[----:B------:R4:W-:Y:S05]  /*6060*/  RED.E.ADD.F32.FTZ.RN.STRONG.GPU [R6.64], R14 ;  /* 0x0000000e0600798e */ /* 0x0009ea000c10e7a2 */
[----:B------:R4:W-:Y:S05]  /*6070*/  RED.E.ADD.F32.FTZ.RN.STRONG.GPU [R4.64], R15 ;  /* 0x0000000f0400798e */ /* 0x0009ea000c10e7a2 */
[----:B------:R-:W-:Y:S05]  /*6080*/  RED.E.ADD.F32.FTZ.RN.STRONG.GPU [R186.64+0x80], R20 ;  /* 0x00008014ba00798e */ /* 0x000fea000c10e7a2 */
[----:B------:R-:W-:Y:S01]  /*6090*/  RED.E.ADD.F32.FTZ.RN.STRONG.GPU [R38.64+0x80], R21 ;  /* 0x000080152600798e */ /* 0x000fe2000c10e7a2 */
[CC--:B-1----:R-:W-:Y:S04]  /*60a0*/  LEA R10, P3, R249.reuse, R186.reuse, 0x2 ;  /* 0x000000baf90a7211 */ /* 0x0c2fe800078610ff */
[-C--:B------:R-:W-:Y:S02]  /*60b0*/  LEA.HI.X.SX32 R11, R249, R187.reuse, 0x2, P3 ;  /* 0x000000bbf90b7211 */ /* 0x080fe400018f16ff */
[CC--:B----4-:R-:W-:Y:S04]  /*60c0*/  LEA R8, P1, R37.reuse, R186.reuse, 0x2 ;  /* 0x000000ba25087211 */ /* 0x0d0fe800078210ff */
[-C--:B------:R-:W-:Y:S02]  /*60d0*/  LEA.HI.X.SX32 R9, R37, R187.reuse, 0x2, P1 ;  /* 0x000000bb25097211 */ /* 0x080fe400008f16ff */
[-C--:B------:R-:W-:Y:S02]  /*60e0*/  LEA R6, P0, R41, R186.reuse, 0x2 ;  /* 0x000000ba29067211 */ /* 0x080fe400078010ff */
[----:B------:R-:W-:Y:S01]  /*60f0*/  IADD3 R37, R149, 0x20, RZ ;  /* 0x0000002095257810 */ /* 0x000fe20007ffe0ff */
[----:B------:R1:W-:Y:S01]  /*6100*/  RED.E.ADD.F32.FTZ.RN.STRONG.GPU [R8.64], R22 ;  /* 0x000000160800798e */ /* 0x0003e2000c10e7a2 */
[-C--:B------:R-:W-:Y:S02]  /*6110*/  LEA.HI.X.SX32 R7, R41, R187.reuse, 0x2, P0 ;  /* 0x000000bb29077211 */ /* 0x080fe400000f16ff */
[CC--:B------:R-:W-:Y:S01]  /*6120*/  LEA R4, P1, R40.reuse, R186.reuse, 0x2 ;  /* 0x000000ba28047211 */ /* 0x0c0fe200078210ff */
[C---:B------:R-:W-:Y:S02]  /*6130*/  IMAD.IADD R37, R147.reuse, 0x1, R37 ;  /* 0x0000000193257824 */ /* 0x040fe400078e0225 */
[----:B------:R2:W-:Y:S01]  /*6140*/  RED.E.ADD.F32.FTZ.RN.STRONG.GPU [R6.64], R23 ;  /* 0x000000170600798e */ /* 0x0005e2000c10e7a2 */
[-C--:B------:R-:W-:Y:S01]  /*6150*/  LEA.HI.X.SX32 R5, R40, R187.reuse, 0x2, P1 ;  /* 0x000000bb28057211 */ /* 0x080fe200008f16ff */
[C---:B------:R-:W-:Y:S03]  /*6160*/  IMAD.IADD R37, R147.reuse, 0x1, R37 ;  /* 0x0000000193257824 */ /* 0x040fe600078e0225 */
[----:B------:R-:W-:Y:S01]  /*6170*/  LDSM.16.MT88.4 R20, [R3+0x14800] ;  /* 0x014800000314783b */ /* 0x000fe20000004200 */
[----:B------:R-:W-:Y:S04]  /*6180*/  IMAD.IADD R37, R147, 0x1, R37 ;  /* 0x0000000193257824 */ /* 0x000fe800078e0225 */
[----:B------:R3:W-:Y:S01]  /*6190*/  RED.E.ADD.F32.FTZ.RN.STRONG.GPU [R4.64], R24 ;  /* 0x000000180400798e */ /* 0x0007e2000c10e7a2 */
[CC--:B-1----:R-:W-:Y:S04]  /*61a0*/  LEA R8, P0, R37.reuse, R186.reuse, 0x2 ;  /* 0x000000ba25087211 */ /* 0x0c2fe800078010ff */
[-C--:B------:R-:W-:Y:S05]  /*61b0*/  LEA.HI.X.SX32 R9, R37, R187.reuse, 0x2, P0 ;  /* 0x000000bb25097211 */ /* 0x080fea00000f16ff */
[----:B------:R-:W-:Y:S01]  /*61c0*/  RED.E.ADD.F32.FTZ.RN.STRONG.GPU [R8.64], R25 ;  /* 0x000000190800798e */ /* 0x000fe2000c10e7a2 */
[CC--:B--2---:R-:W-:Y:S04]  /*61d0*/  LEA R6, P1, R36.reuse, R186.reuse, 0x2 ;  /* 0x000000ba24067211 */ /* 0x0c4fe800078210ff */
[-C--:B------:R-:W-:Y:S02]  /*61e0*/  LEA.HI.X.SX32 R7, R36, R187.reuse, 0x2, P1 ;  /* 0x000000bb24077211 */ /* 0x080fe400008f16ff */
[----:B------:R-:W-:Y:S05]  /*61f0*/  LDSM.16.MT88.4 R36, [R3+0x19000] ;  /* 0x019000000324783b */ /* 0x000fea0000004200 */
[----:B------:R1:W-:Y:S01]  /*6200*/  RED.E.ADD.F32.FTZ.RN.STRONG.GPU [R6.64], R26 ;  /* 0x0000001a0600798e */ /* 0x0003e2000c10e7a2 */
[CC--:B---3--:R-:W-:Y:S04]  /*6210*/  LEA R4, P0, R2.reuse, R186.reuse, 0x2 ;  /* 0x000000ba02047211 */ /* 0x0c8fe800078010ff */
[-C--:B------:R-:W-:Y:S02]  /*6220*/  LEA.HI.X.SX32 R5, R2, R187.reuse, 0x2, P0 ;  /* 0x000000bb02057211 */ /* 0x080fe400000f16ff */
[CC--:B-1----:R-:W-:Y:S03]  /*6230*/  LEA R6, P0, R252.reuse, R186.reuse, 0x2 ;  /* 0x000000bafc067211 */ /* 0x0c2fe600078010ff */
[----:B------:R1:W-:Y:S01]  /*6240*/  RED.E.ADD.F32.FTZ.RN.STRONG.GPU [R4.64], R27 ;  /* 0x0000001b0400798e */ /* 0x0003e2000c10e7a2 */
[-C--:B------:R-:W-:Y:S02]  /*6250*/  LEA.HI.X.SX32 R7, R252, R187.reuse, 0x2, P0 ;  /* 0x000000bbfc077211 */ /* 0x080fe400000f16ff */
[CC--:B------:R-:W-:Y:S02]  /*6260*/  LEA R12, P0, R250.reuse, R186.reuse, 0x2 ;  /* 0x000000bafa0c7211 */ /* 0x0c0fe400078010ff */
[----:B------:R-:W-:Y:S02]  /*6270*/  LDSM.16.MT88.4 R24, [R172+0x800] ;  /* 0x00080000ac18783b */ /* 0x000fe40000004200 */
[-C--:B------:R-:W-:Y:S02]  /*6280*/  LEA.HI.X.SX32 R13, R250, R187.reuse, 0x2, P0 ;  /* 0x000000bbfa0d7211 */ /* 0x080fe400000f16ff */
[CC--:B------:R-:W-:Y:S04]  /*6290*/  LEA R8, P1, R0.reuse, R186.reuse, 0x2 ;  /* 0x000000ba00087211 */ /* 0x0c0fe800078210ff */
[-C--:B------:R-:W-:Y:S01]  /*62a0*/  LEA.HI.X.SX32 R9, R0, R187.reuse, 0x2, P1 ;  /* 0x000000bb00097211 */ /* 0x080fe200008f16ff */
[----:B------:R-:W-:Y:S04]  /*62b0*/  IMAD.IADD R0, R146, 0x1, R247 ;  /* 0x0000000192007824 */ /* 0x000fe800078e02f7 */
[----:B------:R2:W-:Y:S05]  /*62c0*/  RED.E.ADD.F32.FTZ.RN.STRONG.GPU [R8.64], R32 ;  /* 0x000000200800798e */ /* 0x0005ea000c10e7a2 */
[----:B------:R3:W-:Y:S01]  /*62d0*/  RED.E.ADD.F32.FTZ.RN.STRONG.GPU [R6.64], R33 ;  /* 0x000000210600798e */ /* 0x0007e2000c10e7a2 */
[CC--:B-1----:R-:W-:Y:S04]  /*62e0*/  LEA R4, P1, R251.reuse, R186.reuse, 0x2 ;  /* 0x000000bafb047211 */ /* 0x0c2fe800078210ff */
[-C--:B------:R-:W-:Y:S05]  /*62f0*/  LEA.HI.X.SX32 R5, R251, R187.reuse, 0x2, P1 ;  /* 0x000000bbfb057211 */ /* 0x080fea00008f16ff */
[----:B------:R1:W-:Y:S05]  /*6300*/  RED.E.ADD.F32.FTZ.RN.STRONG.GPU [R4.64], R34 ;  /* 0x000000220400798e */ /* 0x0003ea000c10e7a2 */
[----:B------:R-:W-:Y:S05]  /*6310*/  RED.E.ADD.F32.FTZ.RN.STRONG.GPU [R12.64], R35 ;  /* 0x000000230c00798e */ /* 0x000fea000c10e7a2 */
[----:B------:R-:W-:Y:S01]  /*6320*/  RED.E.ADD.F32.FTZ.RN.STRONG.GPU [R10.64], R28 ;  /* 0x0000001c0a00798e */ /* 0x000fe2000c10e7a2 */
[CC--:B--2---:R-:W-:Y:S04]  /*6330*/  LEA R8, P2, R248.reuse, R186.reuse, 0x2 ;  /* 0x000000baf8087211 */ /* 0x0c4fe800078410ff */
[----:B------:R-:W-:Y:S01]  /*6340*/  LDSM.16.MT88.4 R12, [R3+0x18000] ;  /* 0x01800000030c783b */ /* 0x000fe20000004200 */
[-C--:B------:R-:W-:Y:S02]  /*6350*/  LEA.HI.X.SX32 R9, R248, R187.reuse, 0x2, P2 ;  /* 0x000000bbf8097211 */ /* 0x080fe400010f16ff */
[CC--:B---3--:R-:W-:Y:S02]  /*6360*/  LEA R6, P1, R247.reuse, R186.reuse, 0x2 ;  /* 0x000000baf7067211 */ /* 0x0c8fe400078210ff */
[----:B------:R-:W-:Y:S02]  /*6370*/  LDSM.16.MT88.4 R32, [R3+0x18800] ;  /* 0x018800000320783b */ /* 0x000fe40000004200 */
[-C--:B------:R-:W-:Y:S02]  /*6380*/  LEA.HI.X.SX32 R7, R247, R187.reuse, 0x2, P1 ;  /* 0x000000bbf7077211 */ /* 0x080fe400008f16ff */
[----:B------:R-:W-:Y:S01]  /*6390*/  ISETP.LT.AND P1, PT, RZ, UR46, PT ;  /* 0x0000002eff007c0c */ /* 0x000fe2000bf21270 */
[----:B------:R-:W-:Y:S01]  /*63a0*/  RED.E.ADD.F32.FTZ.RN.STRONG.GPU [R8.64], R29 ;  /* 0x0000001d0800798e */ /* 0x000fe2000c10e7a2 */
[----:B------:R-:W-:Y:S01]  /*63b0*/  UMOV UR46, UR6 ;  /* 0x00000006002e7c82 */ /* 0x000fe20008000000 */
[C---:B-1----:R-:W-:Y:S03]  /*63c0*/  LEA R4, P0, R0.reuse, R186, 0x2 ;  /* 0x000000ba00047211 */ /* 0x042fe600078010ff */
[----:B------:R-:W-:Y:S01]  /*63d0*/  RED.E.ADD.F32.FTZ.RN.STRONG.GPU [R6.64], R30 ;  /* 0x0000001e0600798e */ /* 0x000fe2000c10e7a2 */
[----:B------:R-:W-:Y:S01]  /*63e0*/  LEA.HI.X.SX32 R5, R0, R187, 0x2, P0 ;  /* 0x000000bb00057211 */ /* 0x000fe200000f16ff */
[----:B------:R-:W-:Y:S01]  /*63f0*/  IMAD.IADD R0, R173, 0x1, R172 ;  /* 0x00000001ad007824 */ /* 0x000fe200078e02ac */
[----:B------:R-:W-:Y:S01]  /*6400*/  PLOP3.LUT P0, PT, PT, PT, UP0, 0x80, 0x0 ;  /* 0x000000000000781c */ /* 0x000fe20003f0f008 */
[----:B------:R-:W-:Y:S01]  /*6410*/  @UP2 UIADD3 UR8, UP0, UR8, -0x200, URZ ;  /* 0xfffffe0008082890 */ /* 0x000fe2000ff1e03f */
[----:B------:R-:W-:Y:S03]  /*6420*/  LDSM.16.MT88.4 R8, [R172] ;  /* 0x00000000ac08783b */ /* 0x000fe60000004200 */
[----:B------:R-:W-:Y:S02]  /*6430*/  @UP2 UIADD3.X UR7, UR7, -0x1, URZ, UP0, !UPT ;  /* 0xffffffff07072890 */ /* 0x000fe400087fe43f */
[----:B------:R-:W-:Y:S05]  /*6440*/  RED.E.ADD.F32.FTZ.RN.STRONG.GPU [R4.64], R31 ;  /* 0x0000001f0400798e */ /* 0x000fea000c10e7a2 */
[----:B------:R-:W1:Y:S05]  /*6450*/  LDSM.16.MT88.4 R4, [R3+0x14000] ;  /* 0x014000000304783b */ /* 0x000e6a0000004200 */
[----:B------:R-:W2:Y:S05]  /*6460*/  LDSM.16.MT88.4 R16, [R0] ;  /* 0x000000000010783b */ /* 0x000eaa0000004200 */
[----:B------:R-:W3:Y:S05]  /*6470*/  LDSM.16.MT88.4 R28, [R0+0x800] ;  /* 0x00080000001c783b */ /* 0x000eea0000004200 */
        /* <DEDUP_REMOVED lines=38> */
[C---:B----4-:R-:W-:Y:S08]  /*66e0*/  HMMA.16816.F32.BF16 R104, R24.reuse, R16, R104 ;  /* 0x000000101868723c */ /* 0x050ff00000041868 */
[-C--:B------:R-:W-:Y:S08]  /*66f0*/  HMMA.16816.F32.BF16 R108, R24, R18.reuse, R108 ;  /* 0x00000012186c723c */ /* 0x080ff0000004186c */
[C---:B------:R-:W-:Y:S01]  /*6700*/  HMMA.16816.F32.BF16 R112, R4.reuse, R18, R112 ;  /* 0x000000120470723c */ /* 0x040fe20000041870 */
[----:B------:R-:W2:Y:S07]  /*6710*/  LDSM.16.MT88.4 R16, [R172+0x2800] ;  /* 0x00280000ac10783b */ /* 0x000eae0000004200 */
        /* <DEDUP_REMOVED lines=49> */
.L_x_595:
        /* <DEDUP_REMOVED lines=14> */
[----:B------:R-:W-:Y:S01]  /*6b10*/  FMUL.FTZ R100, R100, c[0x0][0x2e0] ;  /* 0x0000b80064647a20 */ /* 0x000fe20000410000 */
[----:B------:R-:W-:-:S02]  /*6b20*/  F2FP.BF16.PACK_AB R68, R69, R68 ;  /* 0x000000444544723e */ /* 0x000fc400000010ff */
[----:B------:R-:W1:Y:S01]  /*6b30*/  S2R R19, SR_TID.X ;  /* 0x0000000000137919 */ /* 0x000e620000002100 */
[----:B------:R-:W-:Y:S01]  /*6b40*/  FMUL.FTZ R8, R101, c[0x0][0x2e0] ;  /* 0x0000b80065087a20 */ /* 0x000fe20000410000 */
[----:B------:R-:W-:Y:S01]  /*6b50*/  F2FP.BF16.PACK_AB R70, R71, R70 ;  /* 0x000000464746723e */ /* 0x000fe200000010ff */
        /* <DEDUP_REMOVED lines=50> */
[----:B------:R-:W-:Y:S01]  /*6e80*/  F2FP.BF16.PACK_AB R84, R85, R84 ;  /* 0x000000545554723e */ /* 0x000fe200000010ff */
[----:B------:R-:W2:Y:S01]  /*6e90*/  S2R R20, SR_CTAID.Y ;  /* 0x0000000000147919 */ /* 0x000ea20000002600 */
[----:B------:R-:W-:Y:S01]  /*6ea0*/  F2FP.BF16.PACK_AB R14, R14, R122 ;  /* 0x0000007a0e0e723e */ /* 0x000fe200000010ff */
[----:B------:R-:W-:Y:S01]  /*6eb0*/  ULDC.64 UR6, c[0x0][0x3a0] ;  /* 0x0000e80000067ab9 */ /* 0x000fe20000000a00 */
[----:B------:R-:W-:Y:S01]  /*6ec0*/  F2FP.BF16.PACK_AB R124, R125, R124 ;  /* 0x0000007c7d7c723e */ /* 0x000fe200000010ff */
[----:B------:R-:W-:Y:S01]  /*6ed0*/  ULDC.64 UR4, c[0x0][0x3a8] ;  /* 0x0000ea0000047ab9 */ /* 0x000fe20000000a00 */
[----:B------:R-:W-:Y:S02]  /*6ee0*/  F2FP.BF16.PACK_AB R126, R127, R126 ;  /* 0x0000007e7f7e723e */ /* 0x000fe400000010ff */
[----:B-1----:R-:W-:-:S04]  /*6ef0*/  SHF.R.S32.HI R9, RZ, 0x1f, R19 ;  /* 0x0000001fff097819 */ /* 0x002fc80000011413 */
[----:B------:R-:W-:Y:S02]  /*6f00*/  LEA.HI R9, R9, R19, RZ, 0x3 ;  /* 0x0000001309097211 */ /* 0x000fe400078f18ff */
[----:B------:R-:W-:Y:S02]  /*6f10*/  F2FP.BF16.PACK_AB R86, R87, R86 ;  /* 0x000000565756723e */ /* 0x000fe400000010ff */
[----:B------:R-:W-:Y:S02]  /*6f20*/  SHF.R.S32.HI R0, RZ, 0x3, R9 ;  /* 0x00000003ff007819 */ /* 0x000fe40000011409 */
[----:B------:R-:W-:Y:S02]  /*6f30*/  F2FP.BF16.PACK_AB R96, R97, R96 ;  /* 0x000000606160723e */ /* 0x000fe400000010ff */
[----:B------:R-:W-:Y:S02]  /*6f40*/  F2FP.BF16.PACK_AB R98, R99, R98 ;  /* 0x000000626362723e */ /* 0x000fe400000010ff */
[----:B------:R-:W-:-:S02]  /*6f50*/  F2FP.BF16.PACK_AB R88, R89, R88 ;  /* 0x000000585958723e */ /* 0x000fc400000010ff */
[----:B------:R-:W-:Y:S02]  /*6f60*/  SHF.R.S32.HI R18, RZ, 0x1f, R0 ;  /* 0x0000001fff127819 */ /* 0x000fe40000011400 */
[----:B------:R-:W-:Y:S02]  /*6f70*/  F2FP.BF16.PACK_AB R90, R91, R90 ;  /* 0x0000005a5b5a723e */ /* 0x000fe400000010ff */
[----:B------:R-:W-:Y:S02]  /*6f80*/  F2FP.BF16.PACK_AB R92, R93, R92 ;  /* 0x0000005c5d5c723e */ /* 0x000fe400000010ff */
[----:B------:R-:W-:Y:S01]  /*6f90*/  F2FP.BF16.PACK_AB R94, R95, R94 ;  /* 0x0000005e5f5e723e */ /* 0x000fe200000010ff */
[----:B------:R-:W-:Y:S01]  /*6fa0*/  IMAD.WIDE.U32 R16, R0, c[0x0][0x3a0], RZ ;  /* 0x0000e80000107a25 */ /* 0x000fe200078e00ff */
[----:B------:R-:W-:Y:S02]  /*6fb0*/  UIMAD UR8, UR43, UR6, URZ ;  /* 0x000000062b0872a4 */ /* 0x000fe4000f8e023f */
[----:B------:R-:W-:-:S02]  /*6fc0*/  UIMAD UR43, UR43, UR4, URZ ;  /* 0x000000042b2b72a4 */ /* 0x000fc4000f8e023f */
[----:B------:R-:W-:Y:S02]  /*6fd0*/  UIMAD UR8, UR27, UR7, UR8 ;  /* 0x000000071b0872a4 */ /* 0x000fe4000f8e0208 */
[----:B------:R-:W-:Y:S01]  /*6fe0*/  UIMAD UR43, UR27, UR5, UR43 ;  /* 0x000000051b2b72a4 */ /* 0x000fe2000f8e022b */
[----:B--2---:R1:W-:Y:S04]  /*6ff0*/  STS [R32], R8 ;  /* 0x0000000820007388 */ /* 0x0043e80000000800 */
[----:B------:R-:W-:Y:S04]  /*7000*/  STS [R32+0x400], R7 ;  /* 0x0004000720007388 */ /* 0x000fe80000000800 */
[----:B---3--:R2:W-:Y:S04]  /*7010*/  STS [R34], R4 ;  /* 0x0000000422007388 */ /* 0x0085e80000000800 */
[----:B----4-:R3:W-:Y:S04]  /*7020*/  STS [R33], R2 ;  /* 0x0000000221007388 */ /* 0x0107e80000000800 */
[----:B------:R4:W-:Y:S04]  /*7030*/  STS [R32+0x2000], R6 ;  /* 0x0020000620007388 */ /* 0x0009e80000000800 */
[----:B------:R-:W-:Y:S04]  /*7040*/  STS [R32+0x2400], R5 ;  /* 0x0024000520007388 */ /* 0x000fe80000000800 */
[----:B------:R1:W-:Y:S04]  /*7050*/  STS [R31], R12 ;  /* 0x0000000c1f007388 */ /* 0x0003e80000000800 */
[----:B------:R-:W-:Y:S04]  /*7060*/  STS [R30], R11 ;  /* 0x0000000b1e007388 */ /* 0x000fe80000000800 */
[----:B------:R-:W-:Y:S04]  /*7070*/  STS [R29], R10 ;  /* 0x0000000a1d007388 */ /* 0x000fe80000000800 */
[----:B------:R1:W-:Y:S04]  /*7080*/  STS [R28], R13 ;  /* 0x0000000d1c007388 */ /* 0x0003e80000000800 */
[----:B------:R-:W-:Y:S04]  /*7090*/  STS [R27], R129 ;  /* 0x000000811b007388 */ /* 0x000fe80000000800 */
[----:B------:R-:W-:Y:S04]  /*70a0*/  STS [R26], R130 ;  /* 0x000000821a007388 */ /* 0x000fe80000000800 */
[----:B------:R-:W-:Y:S04]  /*70b0*/  STS [R25], R15 ;  /* 0x0000000f19007388 */ /* 0x000fe80000000800 */
[----:B------:R-:W-:Y:S04]  /*70c0*/  STS [R24], R14 ;  /* 0x0000000e18007388 */ /* 0x000fe80000000800 */
[----:B------:R-:W-:Y:S04]  /*70d0*/  STS [R23], R124 ;  /* 0x0000007c17007388 */ /* 0x000fe80000000800 */
[----:B------:R-:W-:Y:S04]  /*70e0*/  STS [R22], R126 ;  /* 0x0000007e16007388 */ /* 0x000fe80000000800 */
        /* <DEDUP_REMOVED lines=8> */
[----:B------:R-:W-:Y:S01]  /*7170*/  STS [R29+0x4000], R84 ;  /* 0x004000541d007388 */ /* 0x000fe20000000800 */
[----:B-1----:R-:W-:-:S03]  /*7180*/  IMAD R8, R18, c[0x0][0x3a0], RZ ;  /* 0x0000e80012087a24 */ /* 0x002fc600078e02ff */
[----:B------:R-:W-:Y:S04]  /*7190*/  STS [R28+0x4000], R86 ;  /* 0x004000561c007388 */ /* 0x000fe80000000800 */
[----:B------:R-:W-:Y:S04]  /*71a0*/  STS [R27+0x4000], R96 ;  /* 0x004000601b007388 */ /* 0x000fe80000000800 */
[----:B------:R-:W-:Y:S04]  /*71b0*/  STS [R26+0x4000], R98 ;  /* 0x004000621a007388 */ /* 0x000fe80000000800 */
[----:B------:R-:W-:Y:S01]  /*71c0*/  STS [R25+0x4000], R88 ;  /* 0x0040005819007388 */ /* 0x000fe20000000800 */
[----:B------:R-:W-:-:S03]  /*71d0*/  IMAD R8, R0, c[0x0][0x3a4], R8 ;  /* 0x0000e90000087a24 */ /* 0x000fc600078e0208 */
[----:B------:R-:W-:Y:S04]  /*71e0*/  STS [R24+0x4000], R90 ;  /* 0x0040005a18007388 */ /* 0x000fe80000000800 */
[----:B------:R-:W-:Y:S04]  /*71f0*/  STS [R23+0x4000], R92 ;  /* 0x0040005c17007388 */ /* 0x000fe80000000800 */
[----:B------:R-:W-:Y:S01]  /*7200*/  STS [R22+0x4000], R94 ;  /* 0x0040005e16007388 */ /* 0x000fe20000000800 */
[----:B--2---:R-:W-:Y:S01]  /*7210*/  LOP3.LUT R4, R9, 0xfffffff8, RZ, 0xc0, !PT ;  /* 0xfffffff809047812 */ /* 0x004fe200078ec0ff */
[----:B------:R-:W-:-:S02]  /*7220*/  IMAD.IADD R9, R17, 0x1, R8 ;  /* 0x0000000111097824 */ /* 0x000fc400078e0208 */
[----:B---3--:R-:W-:Y:S01]  /*7230*/  IMAD R2, R18, c[0x0][0x3a8], RZ ;  /* 0x0000ea0012027a24 */ /* 0x008fe200078e02ff */
[----:B------:R-:W1:Y:S01]  /*7240*/  S2R R17, SR_CTAID.Z ;  /* 0x0000000000117919 */ /* 0x000e620000002700 */
[----:B----4-:R-:W-:-:S04]  /*7250*/  IMAD.WIDE.U32 R6, R0, c[0x0][0x3a8], RZ ;  /* 0x0000ea0000067a25 */ /* 0x010fc800078e00ff */
[----:B------:R-:W-:Y:S02]  /*7260*/  IMAD R2, R0, c[0x0][0x3ac], R2 ;  /* 0x0000eb0000027a24 */ /* 0x000fe400078e0202 */
[----:B------:R-:W-:Y:S01]  /*7270*/  IMAD.IADD R4, R19, 0x1, -R4 ;  /* 0x0000000113047824 */ /* 0x000fe200078e0a04 */
[----:B------:R-:W-:Y:S01]  /*7280*/  MOV R12, UR27 ;  /* 0x0000001b000c7c02 */ /* 0x000fe20008000f00 */
[----:B------:R-:W-:Y:S01]  /*7290*/  IMAD.MOV.U32 R8, RZ, RZ, R16 ;  /* 0x000000ffff087224 */ /* 0x000fe200078e0010 */
[----:B------:R-:W-:Y:S01]  /*72a0*/  SHF.R.S32.HI R5, RZ, 0x1f, R20 ;  /* 0x0000001fff057819 */ /* 0x000fe20000011414 */
[----:B------:R-:W-:Y:S01]  /*72b0*/  IMAD.SHL.U32 R4, R4, 0x8, RZ ;  /* 0x0000000804047824 */ /* 0x000fe200078e00ff */
[----:B------:R-:W-:Y:S01]  /*72c0*/  IADD3 R7, R7, R2, RZ ;  /* 0x0000000207077210 */ /* 0x000fe20007ffe0ff */
[----:B------:R-:W-:Y:S02]  /*72d0*/  IMAD.U32 R0, RZ, RZ, UR27 ;  /* 0x0000001bff007e24 */ /* 0x000fe4000f8e00ff */
[----:B------:R-:W-:-:S04]  /*72e0*/  IMAD.WIDE.U32 R12, R12, c[0x0][0x3a0], R8 ;  /* 0x0000e8000c0c7a25 */ /* 0x000fc800078e0008 */
[C---:B------:R-:W-:Y:S02]  /*72f0*/  IMAD R16, R5.reuse, c[0x0][0x388], RZ ;  /* 0x0000e20005107a24 */ /* 0x040fe400078e02ff */
[----:B------:R-:W-:Y:S01]  /*7300*/  IMAD R10, R5, c[0x0][0x390], RZ ;  /* 0x0000e400050a7a24 */ /* 0x000fe200078e02ff */
[----:B------:R-:W-:Y:S01]  /*7310*/  SHF.R.S32.HI R5, RZ, 0x1f, R4 ;  /* 0x0000001fff057819 */ /* 0x000fe20000011404 */
[----:B------:R-:W-:-:S04]  /*7320*/  IMAD.WIDE.U32 R8, R0, c[0x0][0x3a8], R6 ;  /* 0x0000ea0000087a25 */ /* 0x000fc800078e0006 */
[----:B------:R-:W-:Y:S01]  /*7330*/  IMAD.SHL.U32 R0, R21, 0x2, RZ ;  /* 0x0000000215007824 */ /* 0x000fe200078e00ff */
[----:B------:R-:W-:Y:S01]  /*7340*/  BAR.SYNC.DEFER_BLOCKING 0x0 ;  /* 0x0000000000007b1d */ /* 0x000fe20000010000 */
[C---:B------:R-:W-:Y:S02]  /*7350*/  IMAD R2, R20.reuse, c[0x0][0x394], R10 ;  /* 0x0000e50014027a24 */ /* 0x040fe400078e020a */
[C---:B------:R-:W-:Y:S02]  /*7360*/  IMAD R16, R20.reuse, c[0x0][0x38c], R16 ;  /* 0x0000e30014107a24 */ /* 0x040fe400078e0210 */
[----:B------:R-:W-:-:S04]  /*7370*/  IMAD.WIDE.U32 R10, R20, c[0x0][0x388], R4 ;  /* 0x0000e200140a7a25 */ /* 0x000fc800078e0004 */
[----:B------:R-:W-:-:S04]  /*7380*/  IMAD.WIDE.U32 R4, R20, c[0x0][0x390], R4 ;  /* 0x0000e40014047a25 */ /* 0x000fc800078e0004 */
[----:B------:R-:W-:Y:S01]  /*7390*/  IMAD.IADD R7, R11, 0x1, R16 ;  /* 0x000000010b077824 */ /* 0x000fe200078e0210 */
[----:B-1----:R-:W-:Y:S01]  /*73a0*/  SHF.R.S32.HI R11, RZ, 0x1f, R17 ;  /* 0x0000001fff0b7819 */ /* 0x002fe20000011411 */
[----:B------:R-:W-:Y:S01]  /*73b0*/  IMAD.MOV.U32 R6, RZ, RZ, R10 ;  /* 0x000000ffff067224 */ /* 0x000fe200078e000a */
[----:B------:R-:W1:Y:S04]  /*73c0*/  LDS.128 R36, [R0+0xc000] ;  /* 0x00c0000000247984 */ /* 0x000e680000000c00 */
[----:B------:R-:W2:Y:S04]  /*73d0*/  LDS.128 R44, [R0+0xd000] ;  /* 0x00d00000002c7984 */ /* 0x000ea80000000c00 */
[----:B------:R-:W3:Y:S01]  /*73e0*/  LDS.128 R40, [R0+0xe000] ;  /* 0x00e0000000287984 */ /* 0x000ee20000000c00 */
[----:B------:R-:W-:Y:S01]  /*73f0*/  IADD3 R5, R5, R2, RZ ;  /* 0x0000000205057210 */ /* 0x000fe20007ffe0ff */
[----:B------:R-:W-:-:S02]  /*7400*/  IMAD R2, R11, c[0x0][0x3b8], RZ ;  /* 0x0000ee000b027a24 */ /* 0x000fc400078e02ff */
[----:B------:R-:W-:Y:S01]  /*7410*/  IMAD R10, R11, c[0x0][0x3c0], RZ ;  /* 0x0000f0000b0a7a24 */ /* 0x000fe200078e02ff */
[----:B------:R-:W4:Y:S01]  /*7420*/  LDS.128 R32, [R0+0xf000] ;  /* 0x00f0000000207984 */ /* 0x000f220000000c00 */
[----:B------:R-:W-:-:S03]  /*7430*/  IMAD R2, R17, c[0x0][0x3bc], R2 ;  /* 0x0000ef0011027a24 */ /* 0x000fc600078e0202 */
[----:B------:R-:W2:Y:S01]  /*7440*/  LDS.128 R28, [R0+0x10000] ;  /* 0x01000000001c7984 */ /* 0x000ea20000000c00 */
[----:B------:R-:W-:-:S03]  /*7450*/  IMAD.WIDE.U32 R6, R17, c[0x0][0x3b8], R6 ;  /* 0x0000ee0011067a25 */ /* 0x000fc600078e0006 */
[----:B------:R-:W2:Y:S01]  /*7460*/  LDS.128 R24, [R0+0x11000] ;  /* 0x0110000000187984 */ /* 0x000ea20000000c00 */
[C---:B------:R-:W-:Y:S02]  /*7470*/  IMAD R10, R17.reuse, c[0x0][0x3c4], R10 ;  /* 0x0000f100110a7a24 */ /* 0x040fe400078e020a */
[----:B------:R-:W-:Y:S01]  /*7480*/  IMAD.WIDE.U32 R4, R17, c[0x0][0x3c0], R4 ;  /* 0x0000f00011047a25 */ /* 0x000fe200078e0004 */
[----:B------:R-:W3:Y:S04]  /*7490*/  LDS.128 R20, [R0+0x12000] ;  /* 0x0120000000147984 */ /* 0x000ee80000000c00 */
[----:B------:R-:W4:Y:S01]  /*74a0*/  LDS.128 R16, [R0+0x13000] ;  /* 0x0130000000107984 */ /* 0x000f220000000c00 */
[----:B------:R-:W-:Y:S01]  /*74b0*/  IMAD.IADD R7, R7, 0x1, R2 ;  /* 0x0000000107077824 */ /* 0x000fe200078e0202 */
[----:B------:R-:W-:-:S02]  /*74c0*/  IADD3 R2, P1, R6, R12, RZ ;  /* 0x0000000c06027210 */ /* 0x000fc40007f3e0ff */
[----:B------:R-:W-:Y:S02]  /*74d0*/  IADD3 R6, P0, R4, R8, RZ ;  /* 0x0000000804067210 */ /* 0x000fe40007f1e0ff */
[----:B------:R-:W-:Y:S01]  /*74e0*/  IADD3.X R12, R7, UR8, R13, P1, !PT ;  /* 0x00000008070c7c10 */ /* 0x000fe20008ffe40d */
[----:B------:R-:W-:Y:S01]  /*74f0*/  USHF.L.U32 UR8, UR6, 0x6, URZ ;  /* 0x0000000606087899 */ /* 0x000fe2000800063f */
[----:B------:R-:W-:Y:S02]  /*7500*/  IADD3 R10, R5, R10, RZ ;  /* 0x0000000a050a7210 */ /* 0x000fe40007ffe0ff */
[----:B------:R-:W-:Y:S01]  /*7510*/  LEA R4, P1, R2, c[0x0][0x340], 0x1 ;  /* 0x0000d00002047a11 */ /* 0x000fe200078208ff */
[----:B------:R-:W-:Y:S01]  /*7520*/  USHF.L.U64.HI UR6, UR6, UR16, UR7 ;  /* 0x0000001006067299 */ /* 0x000fe20008010207 */
[----:B------:R-:W-:Y:S01]  /*7530*/  IADD3.X R8, R10, UR43, R9, P0, !PT ;  /* 0x0000002b0a087c10 */ /* 0x000fe200087fe409 */
[----:B------:R-:W-:Y:S01]  /*7540*/  USHF.L.U32 UR7, UR4, 0x6, URZ ;  /* 0x0000000604077899 */ /* 0x000fe2000800063f */
[----:B------:R-:W-:-:S02]  /*7550*/  LEA.HI.X R5, R2, c[0x0][0x344], R12, 0x1, P1 ;  /* 0x0000d10002057a11 */ /* 0x000fc400008f0c0c */
[----:B------:R-:W-:Y:S02]  /*7560*/  LEA R12, P0, R6, c[0x0][0x348], 0x1 ;  /* 0x0000d200060c7a11 */ /* 0x000fe400078008ff */
[----:B------:R-:W-:Y:S01]  /*7570*/  IADD3 R10, P1, R4, UR8, RZ ;  /* 0x00000008040a7c10 */ /* 0x000fe2000ff3e0ff */
[----:B------:R-:W-:Y:S01]  /*7580*/  USHF.L.U64.HI UR4, UR4, UR16, UR5 ;  /* 0x0000001004047299 */ /* 0x000fe20008010205 */
[----:B------:R-:W-:Y:S02]  /*7590*/  LEA.HI.X R13, R6, c[0x0][0x34c], R8, 0x1, P0 ;  /* 0x0000d300060d7a11 */ /* 0x000fe400000f0c08 */
[----:B------:R-:W-:Y:S02]  /*75a0*/  IADD3.X R11, R5, UR6, RZ, P1, !PT ;  /* 0x00000006050b7c10 */ /* 0x000fe40008ffe4ff */
[----:B------:R-:W-:Y:S02]  /*75b0*/  IADD3 R8, P1, R10, UR8, RZ ;  /* 0x000000080a087c10 */ /* 0x000fe4000ff3e0ff */
[----:B------:R-:W-:Y:S01]  /*75c0*/  IADD3 R6, P0, R12, UR7, RZ ;  /* 0x000000070c067c10 */ /* 0x000fe2000ff1e0ff */
[----:B-1----:R1:W-:Y:S01]  /*75d0*/  STG.E.128 [R4.64], R36 ;  /* 0x0000002404007986 */ /* 0x0023e2000c101d20 */
[----:B------:R-:W-:-:S02]  /*75e0*/  IADD3.X R9, R11, UR6, RZ, P1, !PT ;  /* 0x000000060b097c10 */ /* 0x000fc40008ffe4ff */
[----:B------:R-:W-:Y:S02]  /*75f0*/  IADD3.X R7, R13, UR4, RZ, P0, !PT ;  /* 0x000000040d077c10 */ /* 0x000fe400087fe4ff */
[----:B------:R-:W-:Y:S01]  /*7600*/  IADD3 R14, P1, R8, UR8, RZ ;  /* 0x00000008080e7c10 */ /* 0x000fe2000ff3e0ff */
[----:B--2---:R-:W-:Y:S03]  /*7610*/  STG.E.128 [R10.64], R44 ;  /* 0x0000002c0a007986 */ /* 0x004fe6000c101d20 */
[----:B------:R-:W-:Y:S01]  /*7620*/  IADD3.X R15, R9, UR6, RZ, P1, !PT ;  /* 0x00000006090f7c10 */ /* 0x000fe20008ffe4ff */
[----:B---3--:R2:W-:Y:S04]  /*7630*/  STG.E.128 [R8.64], R40 ;  /* 0x0000002808007986 */ /* 0x0085e8000c101d20 */
[----:B----4-:R3:W-:Y:S04]  /*7640*/  STG.E.128 [R14.64], R32 ;  /* 0x000000200e007986 */ /* 0x0107e8000c101d20 */
[----:B------:R3:W-:Y:S01]  /*7650*/  STG.E.128 [R12.64], R28 ;  /* 0x0000001c0c007986 */ /* 0x0007e2000c101d20 */
[----:B-1----:R-:W-:-:S04]  /*7660*/  IADD3 R4, P0, R6, UR7, RZ ;  /* 0x0000000706047c10 */ /* 0x002fc8000ff1e0ff */
[----:B------:R-:W-:Y:S02]  /*7670*/  IADD3.X R5, R7, UR4, RZ, P0, !PT ;  /* 0x0000000407057c10 */ /* 0x000fe400087fe4ff */
[----:B--2---:R-:W-:Y:S01]  /*7680*/  IADD3 R8, P0, R4, UR7, RZ ;  /* 0x0000000704087c10 */ /* 0x004fe2000ff1e0ff */
[----:B------:R3:W-:Y:S03]  /*7690*/  STG.E.128 [R6.64], R24 ;  /* 0x0000001806007986 */ /* 0x0007e6000c101d20 */
[----:B------:R-:W-:Y:S01]  /*76a0*/  IADD3.X R9, R5, UR4, RZ, P0, !PT ;  /* 0x0000000405097c10 */ /* 0x000fe200087fe4ff */
[----:B------:R3:W-:Y:S04]  /*76b0*/  STG.E.128 [R4.64], R20 ;  /* 0x0000001404007986 */ /* 0x0007e8000c101d20 */
[----:B------:R3:W-:Y:S04]  /*76c0*/  STG.E.128 [R8.64], R16 ;  /* 0x0000001008007986 */ /* 0x0007e8000c101d20 */
.L_x_592:
        /* <DEDUP_REMOVED lines=11> */
.L_x_599:
[----:B------:R-:W-:Y:S05]  /*7780*/  EXIT ;  /* 0x000000000000794d */ /* 0x000fea0003800000 */
.L_x_601:
        /* <DEDUP_REMOVED lines=15> */
.L_x_2461:


//--------------------- .text._ZN5flash44flash_bwd_dq_dk_dv_loop_seqk_parallel_kernelI23Flash_bwd_kernel_traitsILi64ELi128ELi128ELi8ELi4ELi4ELi4ELb0ELb0EN7cutlass10bfloat16_tE19Flash_kernel_traitsILi64ELi128ELi128ELi8ES3_EELb0ELb0ELb0ELb1ELb0ELb0ELb0EEEvNS_16Flash_bwd_paramsE --------------------------
	.section	.text._ZN5flash44flash_bwd_dq_dk_dv_loop_seqk_parallel_kernelI23Flash_bwd_kernel_traitsILi64ELi128ELi128ELi8ELi4ELi4ELi4ELb0ELb0EN7cutlass10bfloat16_tE19Flash_kernel_traitsILi64ELi128ELi128ELi8ES3_EELb0ELb0ELb0ELb1ELb0ELb0ELb0EEEvNS_16Flash_bwd_paramsE,"ax",@progbits
	.sectioninfo	@"SHI_REGISTERS=255"
	.align	128
        .global         _ZN5flash44flash_bwd_dq_dk_dv_loop_seqk_parallel_kernelI23Flash_bwd_kernel_traitsILi64ELi128ELi128ELi8ELi4ELi4ELi4ELb0ELb0EN7cutlass10bfloat16_tE19Flash_kernel_traitsILi64ELi128ELi128ELi8ES3_EELb0ELb0ELb0ELb1ELb0ELb0ELb0EEEvNS_16Flash_bwd_paramsE
        .type           _ZN5flash44flash_bwd_dq_dk_dv_loop_seqk_parallel_kernelI23Flash_bwd_kernel_traitsILi64ELi128ELi128ELi8ELi4ELi4ELi4ELb0ELb0EN7cutlass10bfloat16_tE19Flash_kernel_traitsILi64ELi128ELi128ELi8ES3_EELb0ELb0ELb0ELb1ELb0ELb0ELb0EEEvNS_16Flash_bwd_paramsE,@function
        .size           _ZN5flash44flash_bwd_dq_dk_dv_loop_seqk_parallel_kernelI23Flash_bwd_kernel_traitsILi64ELi128ELi128ELi8ELi4ELi4ELi4ELb0ELb0EN7cutlass10bfloat16_tE19Flash_kernel_traitsILi64ELi128ELi128ELi8ES3_EELb0ELb0ELb0ELb1ELb0ELb0ELb0EEEvNS_16Flash_bwd_paramsE,(.L_x_2462 - _ZN5flash44flash_bwd_dq_dk_dv_loop_seqk_parallel_kernelI23Flash_bwd_kernel_traitsILi64ELi128ELi128ELi8ELi4ELi4ELi4ELb0ELb0EN7cutlass10bfloat16_tE19Flash_kernel_traitsILi64ELi128ELi128ELi8ES3_EELb0ELb0ELb0ELb1ELb0ELb0ELb0EEEvNS_16Flash_bwd_paramsE)
        .other          _ZN5flash44flash_bwd_dq_dk_dv_loop_seqk_parallel_kernelI23Flash_bwd_kernel_traitsILi64ELi128ELi128ELi8ELi4ELi4ELi4ELb0ELb0EN7cutlass10bfloat16_tE19Flash_kernel_traitsILi64ELi128ELi128ELi8ES3_EELb0ELb0ELb0ELb1ELb0ELb0ELb0EEEvNS_16Flash_bwd_paramsE,@"STO_CUDA_ENTRY STV_DEFAULT"
_ZN5flash44flash_bwd_dq_dk_dv_loop_seqk_parallel_kernelI23Flash_bwd_kernel_traitsILi64ELi128ELi128ELi8ELi4ELi4ELi4ELb0ELb0EN7cutlass10bfloat16_tE19Flash_kernel_traitsILi64ELi128ELi128ELi8ES3_EELb0ELb0ELb0ELb1ELb0ELb0ELb0EEEvNS_16Flash_bwd_paramsE:
.text._ZN5flash44flash_bwd_dq_dk_dv_loop_seqk_parallel_kernelI23Flash_bwd_kernel_traitsILi64ELi128ELi128ELi8ELi4ELi4ELi4ELb0ELb0EN7cutlass10bfloat16_tE19Flash_kernel_traitsILi64ELi128ELi128ELi8ES3_EELb0ELb0ELb0ELb1ELb0ELb0ELb0EEEvNS_16Flash_bwd_paramsE:
        /* <DEDUP_REMOVED lines=12> */
[----:B------:R-:W2:Y:S01]  /*00c0*/  S2UR UR34, SR_CTAID.Y ;  /* 0x00000000002279c3 */ /* 0x000ea20000002600 */
[----:B------:R-:W-:Y:S01]  /*00d0*/  ULDC UR16, c[0x0][0x224] ;  /* 0x0000890000107ab9 */ /* 0x000fe20000000800 */
[----:B------:R-:W-:Y:S01]  /*00e0*/  IMAD.MOV.U32 R205, RZ, RZ, 0x20 ;  /* 0x00000020ffcd7424 */ /* 0x000fe200078e00ff */
[----:B------:R-:W-:Y:S01]  /*00f0*/  USHF.R.S32.HI UR5, URZ, 0x1f, UR16 ;  /* 0x0000001f3f057899 */ /* 0x000fe20008011410 */
[----:B------:R-:W-:Y:S01]  /*0100*/  IMAD.MOV.U32 R203, RZ, RZ, -0x10 ;  /* 0xfffffff0ffcb7424 */ /* 0x000fe200078e00ff */
[----:B------:R-:W-:Y:S02]  /*0110*/  UMOV UR8, 0x80 ;  /* 0x0000008000087882 */ /* 0x000fe40000000000 */
[----:B------:R-:W-:Y:S01]  /*0120*/  ULDC UR4, c[0x0][0x210] ;  /* 0x0000840000047ab9 */ /* 0x000fe20000000800 */
[----:B------:R-:W3:Y:S01]  /*0130*/  S2UR UR37, SR_CTAID.Z ;  /* 0x00000000002579c3 */ /* 0x000ee20000002700 */
[----:B------:R-:W-:-:S02]  /*0140*/  ULDC UR59, c[0x0][0x234] ;  /* 0x00008d00003b7ab9 */ /* 0x000fc40000000800 */
[----:B------:R-:W-:Y:S02]  /*0150*/  ULDC UR13, c[0x0][0x374] ;  /* 0x0000dd00000d7ab9 */ /* 0x000fe40000000800 */
[----:B------:R-:W-:Y:S02]  /*0160*/  UIMAD UR59, UR8, UR4, UR59 ;  /* 0x00000004083b72a4 */ /* 0x000fe4000f8e023b */
[----:B------:R-:W-:Y:S02]  /*0170*/  UIMAD UR8, UR13, 0xc0, URZ ;  /* 0x000000c00d0878a4 */ /* 0x000fe4000f8e023f */
[----:B------:R-:W-:Y:S02]  /*0180*/  ULDC.U8 UR9, c[0x0][0x328] ;  /* 0x0000ca0000097ab9 */ /* 0x000fe40000000000 */
[----:B------:R-:W-:Y:S02]  /*0190*/  ULDC UR14, c[0x0][0x194] ;  /* 0x00006500000e7ab9 */ /* 0x000fe40000000800 */
[----:B------:R-:W-:Y:S01]  /*01a0*/  UISETP.NE.AND UP2, UPT, UR9, URZ, UPT ;  /* 0x0000003f0900728c */ /* 0x000fe2000bf45270 */
[----:B-1----:R-:W-:Y:S01]  /*01b0*/  SHF.R.S32.HI R8, RZ, 0x1f, R11 ;  /* 0x0000001fff087819 */ /* 0x002fe2000001140b */
[----:B--2---:R-:W-:-:S02]  /*01c0*/  UIMAD.WIDE.U32 UR48, UR34, UR16, URZ ;  /* 0x00000010223072a5 */ /* 0x004fc4000f8e003f */
[----:B------:R-:W-:Y:S01]  /*01d0*/  USHF.L.U32 UR16, UR34, 0x7, URZ ;  /* 0x0000000722107899 */ /* 0x000fe2000800063f */
[CC--:B------:R-:W-:Y:S01]  /*01e0*/  LEA.HI R3, R8.reuse, R11.reuse, RZ, 0x5 ;  /* 0x0000000b08037211 */ /* 0x0c0fe200078f28ff */
[----:B------:R-:W-:Y:S01]  /*01f0*/  UIMAD UR9, UR14, 0xc0, URZ ;  /* 0x000000c00e0978a4 */ /* 0x000fe2000f8e023f */
[-C--:B------:R-:W-:Y:S01]  /*0200*/  LEA.HI R13, R8, R11.reuse, RZ, 0x2 ;  /* 0x0000000b080d7211 */ /* 0x080fe200078f10ff */
[----:B------:R-:W-:Y:S01]  /*0210*/  ULDC UR50, c[0x0][0x22c] ;  /* 0x00008b0000327ab9 */ /* 0x000fe20000000800 */
[--C-:B------:R-:W-:Y:S01]  /*0220*/  SHF.R.S32.HI R4, RZ, 0x5, R3.reuse ;  /* 0x00000005ff047819 */ /* 0x100fe20000011403 */
[----:B------:R-:W-:Y:S01]  /*0230*/  ULDC UR38, c[0x0][0x1c0] ;  /* 0x0000700000267ab9 */ /* 0x000fe20000000800 */
[----:B------:R-:W-:Y:S01]  /*0240*/  SHF.R.S32.HI R0, RZ, 0x1f, R3 ;  /* 0x0000001fff007819 */ /* 0x000fe20000011403 */
[----:B------:R-:W-:Y:S01]  /*0250*/  ULDC UR12, c[0x0][0x1c0] ;  /* 0x00007000000c7ab9 */ /* 0x000fe20000000800 */
[----:B------:R-:W-:Y:S01]  /*0260*/  LOP3.LUT R3, R3, 0xffffffe0, RZ, 0xc0, !PT ;  /* 0xffffffe003037812 */ /* 0x000fe200078ec0ff */
[----:B------:R-:W-:Y:S01]  /*0270*/  UIMAD.WIDE UR38, UR50, UR38, URZ ;  /* 0x00000026322672a5 */ /* 0x000fe2000f8e023f */
[----:B------:R-:W-:Y:S01]  /*0280*/  LEA.HI R0, R0, R4, RZ, 0x2 ;  /* 0x0000000400007211 */ /* 0x000fe200078f10ff */
[----:B---3--:R-:W-:Y:S01]  /*0290*/  UIMAD UR51, UR37, UR50, URZ ;  /* 0x00000032253372a4 */ /* 0x008fe2000f8e023f */
[-C--:B------:R-:W-:Y:S01]  /*02a0*/  LEA.HI R5, R8, R11.reuse, RZ, 0x4 ;  /* 0x0000000b08057211 */ /* 0x080fe200078f20ff */
[----:B------:R-:W-:Y:S01]  /*02b0*/  UIMAD UR50, UR50, UR12, URZ ;  /* 0x0000000c323272a4 */ /* 0x000fe2000f8e023f */
[----:B------:R-:W-:Y:S01]  /*02c0*/  LOP3.LUT R2, R0, 0xfffffffc, RZ, 0xc0, !PT ;  /* 0xfffffffc00027812 */ /* 0x000fe200078ec0ff */
[----:B------:R-:W-:Y:S01]  /*02d0*/  IMAD.IADD R0, R11, 0x1, -R3 ;  /* 0x000000010b007824 */ /* 0x000fe200078e0a03 */
[----:B------:R-:W-:Y:S01]  /*02e0*/  SHF.R.S32.HI R3, RZ, 0x4, R5 ;  /* 0x00000004ff037819 */ /* 0x000fe20000011405 */
[----:B------:R-:W-:Y:S01]  /*02f0*/  ULDC UR15, c[0x0][0x1c0] ;  /* 0x00007000000f7ab9 */ /* 0x000fe20000000800 */
[----:B------:R-:W-:Y:S01]  /*0300*/  LEA.HI R12, R8, R11, RZ, 0x3 ;  /* 0x0000000b080c7211 */ /* 0x000fe200078f18ff */
[----:B------:R-:W-:Y:S01]  /*0310*/  IMAD.IADD R9, R4, 0x1, -R2 ;  /* 0x0000000104097824 */ /* 0x000fe200078e0a02 */
[----:B------:R-:W-:Y:S01]  /*0320*/  SHF.R.S32.HI R2, RZ, 0x1f, R0 ;  /* 0x0000001fff027819 */ /* 0x000fe20000011400 */
[----:B------:R-:W-:Y:S01]  /*0330*/  ULDC UR11, c[0x0][0x1c0] ;  /* 0x00007000000b7ab9 */ /* 0x000fe20000000800 */
[--C-:B------:R-:W-:Y:S01]  /*0340*/  SHF.R.S32.HI R4, RZ, 0x2, R13.reuse ;  /* 0x00000002ff047819 */ /* 0x100fe2000001140d */
[----:B------:R-:W-:Y:S01]  /*0350*/  UIMAD UR56, UR5, UR34, URZ ;  /* 0x00000022053872a4 */ /* 0x000fe2000f8e023f */
[----:B------:R-:W-:Y:S01]  /*0360*/  LEA.HI R6, R2, R0, RZ, 0x2 ;  /* 0x0000000002067211 */ /* 0x000fe200078f10ff */
[----:B------:R-:W-:Y:S01]  /*0370*/  UIMAD UR4, UR34, UR11, UR37 ;  /* 0x0000000b220472a4 */ /* 0x000fe2000f8e0225 */
[----:B------:R-:W-:Y:S01]  /*0380*/  SHF.R.S32.HI R0, RZ, 0x1f, R13 ;  /* 0x0000001fff007819 */ /* 0x000fe2000001140d */
[----:B------:R-:W-:Y:S01]  /*0390*/  @!UP2 UIMAD UR5, UR34, UR15, UR37 ;  /* 0x0000000f2205a2a4 */ /* 0x000fe2000f8e0225 */
[----:B------:R-:W-:Y:S01]  /*03a0*/  LEA.HI R2, R5, R3, RZ, 0x1 ;  /* 0x0000000305027211 */ /* 0x000fe200078f08ff */
[----:B------:R-:W-:Y:S01]  /*03b0*/  USHF.L.U32 UR43, UR50, 0x7, URZ ;  /* 0x00000007322b7899 */ /* 0x000fe2000800063f */
[----:B------:R-:W-:Y:S01]  /*03c0*/  LEA.HI R0, R0, R4, RZ, 0x3 ;  /* 0x0000000400007211 */ /* 0x000fe200078f18ff */
[----:B------:R-:W-:Y:S01]  /*03d0*/  ULDC UR53, c[0x0][0x214] ;  /* 0x0000850000357ab9 */ /* 0x000fe20000000800 */
[----:B------:R-:W-:Y:S01]  /*03e0*/  LOP3.LUT R2, R2, 0xfffffffe, RZ, 0xc0, !PT ;  /* 0xfffffffe02027812 */ /* 0x000fe200078ec0ff */
[----:B------:R-:W-:Y:S01]  /*03f0*/  ULDC UR60, c[0x0][0x1c8] ;  /* 0x00007200003c7ab9 */ /* 0x000fe20000000800 */
[----:B------:R-:W-:Y:S01]  /*0400*/  LOP3.LUT R0, R0, 0xfffffff8, RZ, 0xc0, !PT ;  /* 0xfffffff800007812 */ /* 0x000fe200078ec0ff */
[----:B------:R-:W-:-:S02]  /*0410*/  ULDC.U8 UR10, c[0x0][0x3d0] ;  /* 0x0000f400000a7ab9 */ /* 0x000fc40000000000 */
[----:B------:R-:W-:Y:S01]  /*0420*/  IMAD.IADD R166, R3, 0x1, -R2 ;  /* 0x0000000103a67824 */ /* 0x000fe200078e0a02 */
[----:B------:R-:W-:Y:S01]  /*0430*/  LOP3.LUT R2, R5, 0xfffffff0, RZ, 0xc0, !PT ;  /* 0xfffffff005027812 */ /* 0x000fe200078ec0ff */
[----:B------:R-:W-:Y:S01]  /*0440*/  IMAD.IADD R7, R4, 0x1, -R0 ;  /* 0x0000000104077824 */ /* 0x000fe200078e0a00 */
[----:B------:R-:W-:Y:S01]  /*0450*/  SHF.R.S32.HI R0, RZ, 0x3, R12 ;  /* 0x00000003ff007819 */ /* 0x000fe2000001140c */
[----:B------:R-:W-:Y:S01]  /*0460*/  ULDC UR54, c[0x0][0x224] ;  /* 0x0000890000367ab9 */ /* 0x000fe20000000800 */
[----:B------:R-:W-:Y:S01]  /*0470*/  LOP3.LUT R4, R12, 0xfffffff8, RZ, 0xc0, !PT ;  /* 0xfffffff80c047812 */ /* 0x000fe200078ec0ff */
[C---:B------:R-:W-:Y:S01]  /*0480*/  IMAD.IADD R2, R11.reuse, 0x1, -R2 ;  /* 0x000000010b027824 */ /* 0x040fe200078e0a02 */
[----:B------:R-:W-:Y:S01]  /*0490*/  @UP2 UIMAD UR58, UR34, UR53, URZ ;  /* 0x00000035223a22a4 */ /* 0x000fe2000f8e023f */
[----:B------:R-:W-:Y:S01]  /*04a0*/  IMAD.SHL.U32 R3, R0, 0x40, RZ ;  /* 0x0000004000037824 */ /* 0x000fe200078e00ff */
[----:B------:R-:W-:Y:S01]  /*04b0*/  ULDC.64 UR6, c[0x0][0x118] ;  /* 0x0000460000067ab9 */ /* 0x000fe20000000a00 */
[----:B------:R-:W-:Y:S01]  /*04c0*/  IMAD.IADD R0, R11, 0x1, -R4 ;  /* 0x000000010b007824 */ /* 0x000fe200078e0a04 */
[----:B------:R-:W-:Y:S01]  /*04d0*/  SHF.R.S32.HI R5, RZ, 0x1f, R2 ;  /* 0x0000001fff057819 */ /* 0x000fe20000011402 */
[----:B------:R-:W-:Y:S01]  /*04e0*/  UMOV UR42, 0xffffc000 ;  /* 0xffffc000002a7882 */ /* 0x000fe20000000000 */
[----:B------:R-:W-:Y:S01]  /*04f0*/  LOP3.LUT R3, R3, 0x1c0, RZ, 0xc0, !PT ;  /* 0x000001c003037812 */ /* 0x000fe200078ec0ff */
[----:B------:R-:W-:Y:S01]  /*0500*/  IMAD.SHL.U32 R210, R0, 0x8, RZ ;  /* 0x0000000800d27824 */ /* 0x000fe200078e00ff */
[----:B------:R-:W-:Y:S01]  /*0510*/  LEA.HI R10, R5, R2, RZ, 0x3 ;  /* 0x00000002050a7211 */ /* 0x000fe200078f18ff */
[----:B------:R-:W-:Y:S01]  /*0520*/  ULOP3.LUT UR60, UR37, UR60, URZ, 0x3c, !UPT ;  /* 0x0000003c253c7292 */ /* 0x000fe2000f8e3c3f */
[----:B------:R-:W-:Y:S01]  /*0530*/  SHF.R.U32.HI R4, RZ, 0x3, R3 ;  /* 0x00000003ff047819 */ /* 0x000fe20000011603 */
[----:B------:R-:W-:Y:S01]  /*0540*/  USHF.R.S32.HI UR61, URZ, 0x1f, UR37 ;  /* 0x0000001f3f3d7899 */ /* 0x000fe20008011425 */
[----:B------:R-:W-:Y:S01]  /*0550*/  LOP3.LUT R3, R3, 0x38, R210, 0xf8, !PT ;  /* 0x0000003803037812 */ /* 0x000fe200078ef8d2 */
[----:B------:R-:W-:Y:S01]  /*0560*/  UISETP.NE.AND UP3, UPT, UR10, URZ, UPT ;  /* 0x0000003f0a00728c */ /* 0x000fe2000bf65270 */
[-C--:B------:R-:W-:Y:S01]  /*0570*/  LEA.HI R5, R8, R11.reuse, RZ, 0x6 ;  /* 0x0000000b08057211 */ /* 0x080fe200078f30ff */
[----:B------:R-:W-:Y:S01]  /*0580*/  UIMAD.WIDE.U32 UR44, UR38, UR48, URZ ;  /* 0x00000030262c72a5 */ /* 0x000fe2000f8e003f */
[----:B------:R-:W-:Y:S01]  /*0590*/  LOP3.LUT R4, R3, R4, RZ, 0x3c, !PT ;  /* 0x0000000403047212 */ /* 0x000fe200078e3cff */
[----:B------:R-:W-:Y:S01]  /*05a0*/  UIMAD UR55, UR39, UR48, URZ ;  /* 0x00000030273772a4 */ /* 0x000fe2000f8e023f */
[----:B------:R-:W-:Y:S01]  /*05b0*/  LOP3.LUT R3, R10, 0xfffffff8, RZ, 0xc0, !PT ;  /* 0xfffffff80a037812 */ /* 0x000fe200078ec0ff */
[----:B------:R-:W-:Y:S01]  /*05c0*/  USHF.R.S32.HI UR57, URZ, 0x1f, UR51 ;  /* 0x0000001f3f397899 */ /* 0x000fe20008011433 */
[C---:B------:R-:W-:Y:S01]  /*05d0*/  LOP3.LUT P4, RZ, R0.reuse, 0x2, RZ, 0xc0, !PT ;  /* 0x0000000200ff7812 */ /* 0x040fe2000788c0ff */
[----:B------:R-:W-:Y:S01]  /*05e0*/  UIMAD UR54, UR4, UR54, URZ ;  /* 0x00000036043672a4 */ /* 0x000fe2000f8e023f */
[----:B------:R-:W-:Y:S01]  /*05f0*/  LOP3.LUT P3, RZ, R0, 0x4, RZ, 0xc0, !PT ;  /* 0x0000000400ff7812 */ /* 0x000fe2000786c0ff */
[----:B------:R-:W-:Y:S01]  /*0600*/  IMAD.IADD R15, R2, 0x1, -R3 ;  /* 0x00000001020f7824 */ /* 0x000fe200078e0a03 */
[----:B------:R-:W-:Y:S01]  /*0610*/  SEL R160, R205, 0xffffffe0, !P4 ;  /* 0xffffffe0cda07807 */ /* 0x000fe20006000000 */
[----:B------:R-:W-:Y:S01]  /*0620*/  IMAD.SHL.U32 R2, R5, 0x8, RZ ;  /* 0x0000000805027824 */ /* 0x000fe200078e00ff */
[----:B------:R-:W-:Y:S01]  /*0630*/  LOP3.LUT R5, R7, 0x1, RZ, 0xc0, !PT ;  /* 0x0000000107057812 */ /* 0x000fe200078ec0ff */
[----:B------:R-:W-:Y:S01]  /*0640*/  IMAD.SHL.U32 R0, R0, 0x40, RZ ;  /* 0x0000004000007824 */ /* 0x000fe200078e00ff */
[----:B------:R-:W-:Y:S01]  /*0650*/  STL [R1+0x54], R15 ;  /* 0x0000540f01007387 */ /* 0x000fe20000100800 */
[----:B------:R-:W-:Y:S01]  /*0660*/  IMAD.SHL.U32 R3, R166, 0x200, RZ ;  /* 0x00000200a6037824 */ /* 0x000fe200078e00ff */
[----:B------:R-:W-:Y:S01]  /*0670*/  LOP3.LUT R2, R4, 0xfffffe00, R2, 0xf8, !PT ;  /* 0xfffffe0004027812 */ /* 0x000fe200078ef802 */
[----:B------:R-:W-:Y:S01]  /*0680*/  @!UP2 UIMAD UR53, UR5, UR53, URZ ;  /* 0x000000350535a2a4 */ /* 0x000fe2000f8e023f */
[----:B------:R-:W-:Y:S01]  /*0690*/  LOP3.LUT R0, R0, 0x1c0, RZ, 0xc0, !PT ;  /* 0x000001c000007812 */ /* 0x000fe200078ec0ff */
[----:B------:R-:W-:Y:S01]  /*06a0*/  USHF.R.S32.HI UR52, URZ, 0x1f, UR43 ;  /* 0x0000001f3f347899 */ /* 0x000fe2000801142b */
[----:B------:R-:W-:Y:S01]  /*06b0*/  LEA.HI R4, R8, R11, RZ, 0x7 ;  /* 0x0000000b08047211 */ /* 0x000fe200078f38ff */
[----:B------:R1:W-:Y:S01]  /*06c0*/  STL [R1+0x48], R2 ;  /* 0x0000480201007387 */ /* 0x0003e20000100800 */
[----:B------:R-:W-:Y:S01]  /*06d0*/  LOP3.LUT R158, R0, 0x8, R12, 0xf8, !PT ;  /* 0x00000008009e7812 */ /* 0x000fe200078ef80c */
[----:B------:R-:W-:Y:S01]  /*06e0*/  IMAD.U32 R8, RZ, RZ, UR16 ;  /* 0x00000010ff087e24 */ /* 0x000fe2000f8e00ff */
[----:B------:R-:W-:Y:S01]  /*06f0*/  SHF.R.S32.HI R4, RZ, 0x7, R4 ;  /* 0x00000007ff047819 */ /* 0x000fe20000011404 */
[----:B------:R-:W-:Y:S01]  /*0700*/  IMAD.SHL.U32 R8, R11, 0x2, RZ ;  /* 0x000000020b087824 */ /* 0x000fe200078e00ff */
[----:B------:R-:W-:Y:S01]  /*0710*/  ISETP.NE.U32.AND P0, PT, R5, 0x1, PT ;  /* 0x000000010500780c */ /* 0x000fe20003f05070 */
[----:B------:R-:W-:-:S03]  /*0720*/  ULDC.64 UR46, c[0x0][0x118] ;  /* 0x00004600002e7ab9 */ /* 0x000fc60000000a00 */
[----:B------:R-:W-:Y:S02]  /*0730*/  LOP3.LUT R8, R8, 0x6, RZ, 0xc0, !PT ;  /* 0x0000000608087812 */ /* 0x000fe400078ec0ff */
[----:B------:R-:W-:Y:S02]  /*0740*/  R2P PR, R7, 0x6 ;  /* 0x0000000607007804 */ /* 0x000fe40000000000 */
[----:B------:R-:W-:-:S03]  /*0750*/  SEL R203, R203, 0x10, !P0 ;  /* 0x00000010cbcb7807 */ /* 0x000fc60004000000 */
[----:B------:R-:W-:Y:S01]  /*0760*/  SEL R205, R205, 0xffffffe0, !P1 ;  /* 0xffffffe0cdcd7807 */ /* 0x000fe20004800000 */
[----:B-1----:R-:W-:-:S05]  /*0770*/  IMAD.SHL.U32 R2, R9, 0x10, RZ ;  /* 0x0000001009027824 */ /* 0x002fca00078e00ff */
[----:B------:R-:W-:Y:S02]  /*0780*/  LEA.HI.SX32 R14, R6, R2, 0x1e ;  /* 0x00000002060e7211 */ /* 0x000fe400078ff2ff */
[----:B------:R-:W-:Y:S01]  /*0790*/  LOP3.LUT R6, R0, 0x30, R2, 0xf8, !PT ;  /* 0x0000003000067812 */ /* 0x000fe200078ef802 */
[----:B------:R-:W-:Y:S01]  /*07a0*/  IMAD R2, R4, 0x1000, R3 ;  /* 0x0000100004027824 */ /* 0x000fe200078e0203 */
[----:B------:R-:W-:Y:S01]  /*07b0*/  SHF.R.U32.HI R0, RZ, 0x3, R0 ;  /* 0x00000003ff007819 */ /* 0x000fe20000011600 */
[----:B------:R-:W-:Y:S01]  /*07c0*/  STL [R1+0x58], R14 ;  /* 0x0000580e01007387 */ /* 0x000fe20000100800 */
[----:B------:R-:W-:Y:S02]  /*07d0*/  LOP3.LUT R5, R6, 0x8, R12, 0xf8, !PT ;  /* 0x0000000806057812 */ /* 0x000fe400078ef80c */
[----:B------:R-:W-:Y:S02]  /*07e0*/  LOP3.LUT R158, R158, R0, RZ, 0x3c, !PT ;  /* 0x000000009e9e7212 */ /* 0x000fe400078e3cff */
[----:B------:R-:W-:Y:S01]  /*07f0*/  LOP3.LUT R3, R3, R5, R0, 0xf6, !PT ;  /* 0x0000000503037212 */ /* 0x000fe200078ef600 */
[----:B------:R-:W-:-:S02]  /*0800*/  IMAD.SHL.U32 R0, R7, 0x40, RZ ;  /* 0x0000004007007824 */ /* 0x000fc400078e00ff */
[----:B------:R-:W-:Y:S01]  /*0810*/  IMAD.IADD R158, R2, 0x1, R158 ;  /* 0x00000001029e7824 */ /* 0x000fe200078e029e */
[----:B------:R-:W-:Y:S01]  /*0820*/  LOP3.LUT R2, R13, 0x7ffffffc, RZ, 0xc0, !PT ;  /* 0x7ffffffc0d027812 */ /* 0x000fe200078ec0ff */
[----:B------:R-:W-:Y:S01]  /*0830*/  IMAD.SHL.U32 R7, R166, 0x10, RZ ;  /* 0x00000010a6077824 */ /* 0x000fe200078e00ff */
[----:B------:R-:W-:Y:S01]  /*0840*/  LOP3.LUT R0, R0, 0x1c0, RZ, 0xc0, !PT ;  /* 0x000001c000007812 */ /* 0x000fe200078ec0ff */
[----:B------:R-:W-:Y:S02]  /*0850*/  IMAD.SHL.U32 R166, R166, 0x8, RZ ;  /* 0x00000008a6a67824 */ /* 0x000fe400078e00ff */
[----:B------:R-:W-:Y:S01]  /*0860*/  IMAD.IADD R6, R11, 0x1, -R2 ;  /* 0x000000010b067824 */ /* 0x000fe200078e0a02 */
[----:B------:R-:W-:Y:S01]  /*0870*/  SHF.R.U32.HI R5, RZ, 0x3, R0 ;  /* 0x00000003ff057819 */ /* 0x000fe20000011600 */
[----:B------:R-:W-:Y:S02]  /*0880*/  IMAD.SHL.U32 R2, R4, 0x8, RZ ;  /* 0x0000000804027824 */ /* 0x000fe400078e00ff */
[----:B------:R-:W-:-:S02]  /*0890*/  IMAD.SHL.U32 R6, R6, 0x2, RZ ;  /* 0x0000000206067824 */ /* 0x000fc400078e00ff */
[----:B------:R-:W-:Y:S01]  /*08a0*/  IMAD R11, R4, 0x40, R8 ;  /* 0x00000040040b7824 */ /* 0x000fe200078e0208 */
[----:B------:R-:W-:Y:S01]  /*08b0*/  LOP3.LUT R2, R2, 0x8, RZ, 0xc0, !PT ;  /* 0x0000000802027812 */ /* 0x000fe200078ec0ff */
[----:B------:R-:W-:Y:S02]  /*08c0*/  IMAD R8, R4, 0x2000, R6 ;  /* 0x0000200004087824 */ /* 0x000fe400078e0206 */
[----:B------:R-:W-:Y:S01]  /*08d0*/  IMAD.SHL.U32 R158, R158, 0x2, RZ ;  /* 0x000000029e9e7824 */ /* 0x000fe200078e00ff */
[----:B------:R-:W-:Y:S01]  /*08e0*/  LOP3.LUT R7, R2, 0x10, R7, 0xf8, !PT ;  /* 0x0000001002077812 */ /* 0x000fe200078ef807 */
[----:B------:R-:W-:Y:S01]  /*08f0*/  STL [R1+0x4c], R11 ;  /* 0x00004c0b01007387 */ /* 0x000fe20000100800 */
[-C--:B------:R-:W-:Y:S01]  /*0900*/  LOP3.LUT R4, R5, R0.reuse, R2, 0x1e, !PT ;  /* 0x0000000005047212 */ /* 0x080fe200078e1e02 */
[----:B------:R-:W-:Y:S01]  /*0910*/  IMAD R2, R9, 0x400, R8 ;  /* 0x0000040009027824 */ /* 0x000fe200078e0208 */
[----:B------:R-:W-:Y:S01]  /*0920*/  LOP3.LUT R5, R5, R0, RZ, 0xfc, !PT ;  /* 0x0000000005057212 */ /* 0x000fe200078efcff */
[----:B------:R-:W-:Y:S01]  /*0930*/  IMAD.U32 R8, RZ, RZ, UR8 ;  /* 0x00000008ff087e24 */ /* 0x000fe2000f8e00ff */
[----:B------:R-:W-:Y:S01]  /*0940*/  USHF.R.S32.HI UR8, URZ, 0x1f, UR34 ;  /* 0x0000001f3f087899 */ /* 0x000fe20008011422 */
[----:B------:R-:W-:-:S02]  /*0950*/  IMAD R0, R9, 0x400, R6 ;  /* 0x0000040009007824 */ /* 0x000fc400078e0206 */
[----:B------:R-:W-:Y:S01]  /*0960*/  IMAD.IADD R201, R5, 0x1, R2 ;  /* 0x0000000105c97824 */ /* 0x000fe200078e0202 */
[----:B------:R1:W-:Y:S01]  /*0970*/  STL [R1+0x94], R8 ;  /* 0x0000940801007387 */ /* 0x0003e20000100800 */
[----:B------:R-:W-:Y:S01]  /*0980*/  IMAD.U32 R6, RZ, RZ, UR9 ;  /* 0x00000009ff067e24 */ /* 0x000fe2000f8e00ff */
[----:B------:R-:W-:Y:S01]  /*0990*/  USHF.R.S32.HI UR9, URZ, 0x1f, UR37 ;  /* 0x0000001f3f097899 */ /* 0x000fe20008011425 */
[----:B------:R-:W-:Y:S02]  /*09a0*/  IMAD.U32 R2, RZ, RZ, UR8 ;  /* 0x00000008ff027e24 */ /* 0x000fe4000f8e00ff */
[----:B------:R-:W-:Y:S01]  /*09b0*/  IMAD.SHL.U32 R2, R15, 0x40, RZ ;  /* 0x000000400f027824 */ /* 0x000fe200078e00ff */
[----:B------:R2:W-:Y:S01]  /*09c0*/  STL [R1+0x90], R6 ;  /* 0x0000900601007387 */ /* 0x0005e20000100800 */
[----:B------:R-:W-:Y:S01]  /*09d0*/  IMAD.U32 R5, RZ, RZ, UR8 ;  /* 0x00000008ff057e24 */ /* 0x000fe2000f8e00ff */
[----:B------:R-:W-:Y:S01]  /*09e0*/  USHF.R.S32.HI UR8, URZ, 0x1f, UR37 ;  /* 0x0000001f3f087899 */ /* 0x000fe20008011425 */
[----:B------:R-:W-:Y:S01]  /*09f0*/  IMAD.SHL.U32 R201, R201, 0x2, RZ ;  /* 0x00000002c9c97824 */ /* 0x000fe200078e00ff */
[----:B------:R-:W-:Y:S01]  /*0a00*/  LOP3.LUT R2, R2, 0x1c0, RZ, 0xc0, !PT ;  /* 0x000001c002027812 */ /* 0x000fe200078ec0ff */
[----:B------:R-:W-:-:S02]  /*0a10*/  IMAD.IADD R161, R158, 0x1, R160 ;  /* 0x000000019ea17824 */ /* 0x000fc400078e02a0 */
[C---:B------:R-:W-:Y:S01]  /*0a20*/  IMAD.IADD R204, R201.reuse, 0x1, R203 ;  /* 0x00000001c9cc7824 */ /* 0x040fe200078e02cb */
[----:B------:R-:W-:Y:S01]  /*0a30*/  SHF.R.U32.HI R5, RZ, 0x3, R2 ;  /* 0x00000003ff057819 */ /* 0x000fe20000011602 */
[--C-:B------:R-:W-:Y:S01]  /*0a40*/  IMAD.IADD R208, R201, 0x1, R205.reuse ;  /* 0x00000001c9d07824 */ /* 0x100fe200078e02cd */
[----:B------:R-:W-:Y:S01]  /*0a50*/  LOP3.LUT R166, R2, 0x8, R166, 0xf8, !PT ;  /* 0x0000000802a67812 */ /* 0x000fe200078ef8a6 */
[----:B------:R-:W-:Y:S01]  /*0a60*/  IMAD.IADD R207, R204, 0x1, R205 ;  /* 0x00000001cccf7824 */ /* 0x000fe200078e02cd */
[----:B------:R-:W-:Y:S01]  /*0a70*/  LOP3.LUT R2, R5, R7, R2, 0x1e, !PT ;  /* 0x0000000705027212 */ /* 0x000fe200078e1e02 */
[----:B------:R-:W-:Y:S01]  /*0a80*/  IMAD.SHL.U32 R3, R3, 0x2, RZ ;  /* 0x0000000203037824 */ /* 0x000fe200078e00ff */
[----:B------:R-:W-:Y:S01]  /*0a90*/  LOP3.LUT R166, R166, R5, RZ, 0x3c, !PT ;  /* 0x00000005a6a67212 */ /* 0x000fe200078e3cff */
[----:B-1----:R-:W-:Y:S02]  /*0aa0*/  IMAD.IADD R8, R0, 0x1, R4 ;  /* 0x0000000100087824 */ /* 0x002fe400078e0204 */
[----:B------:R-:W-:-:S02]  /*0ab0*/  IMAD.SHL.U32 R0, R10, 0x40, RZ ;  /* 0x000000400a007824 */ /* 0x000fc400078e00ff */
[----:B------:R-:W-:Y:S01]  /*0ac0*/  IMAD.U32 R4, RZ, RZ, UR9 ;  /* 0x00000009ff047e24 */ /* 0x000fe2000f8e00ff */
[----:B------:R-:W-:Y:S01]  /*0ad0*/  IADD3 R4, R14, -0x80, RZ ;  /* 0xffffff800e047810 */ /* 0x000fe20007ffe0ff */
[----:B------:R-:W-:Y:S01]  /*0ae0*/  IMAD.U32 R10, RZ, RZ, UR8 ;  /* 0x00000008ff0a7e24 */ /* 0x000fe2000f8e00ff */
[----:B------:R-:W-:Y:S02]  /*0af0*/  LOP3.LUT R0, R0, 0xfffffe00, RZ, 0xc0, !PT ;  /* 0xfffffe0000007812 */ /* 0x000fe400078ec0ff */
[----:B--2---:R-:W-:Y:S02]  /*0b00*/  SHF.R.S32.HI R6, RZ, 0x1f, R4 ;  /* 0x0000001fff067819 */ /* 0x004fe40000011404 */
[----:B------:R-:W-:Y:S01]  /*0b10*/  LOP3.LUT R165, R2, R0, RZ, 0xfc, !PT ;  /* 0x0000000002a57212 */ /* 0x000fe200078efcff */
[----:B------:R-:W-:Y:S01]  /*0b20*/  IMAD.MOV.U32 R2, RZ, RZ, 0x40 ;  /* 0x00000040ff027424 */ /* 0x000fe200078e00ff */
[----:B------:R-:W-:Y:S01]  /*0b30*/  SHF.L.U64.HI R6, R4, 0x2, R6 ;  /* 0x0000000204067819 */ /* 0x000fe20000010206 */
[----:B------:R-:W-:Y:S01]  /*0b40*/  IMAD R4, R9, 0x400, R0 ;  /* 0x0000040009047824 */ /* 0x000fe200078e0200 */
[----:B------:R-:W-:Y:S01]  /*0b50*/  LEA R8, R8, 0xc000, 0x1 ;  /* 0x0000c00008087811 */ /* 0x000fe200078e08ff */
[----:B------:R-:W-:Y:S01]  /*0b60*/  IMAD.MOV.U32 R0, RZ, RZ, 0x440 ;  /* 0x00000440ff007424 */ /* 0x000fe200078e00ff */
[----:B------:R-:W-:Y:S01]  /*0b70*/  SEL R159, R2, 0xffffffc0, !P3 ;  /* 0xffffffc0029f7807 */ /* 0x000fe20005800000 */
[----:B------:R-:W-:Y:S01]  /*0b80*/  IMAD.IADD R166, R4, 0x1, R166 ;  /* 0x0000000104a67824 */ /* 0x000fe200078e02a6 */
[----:B------:R-:W-:Y:S01]  /*0b90*/  SEL R2, R2, 0xffffffc0, !P2 ;  /* 0xffffffc002027807 */ /* 0x000fe20005000000 */
[--C-:B------:R-:W-:Y:S01]  /*0ba0*/  IMAD.IADD R5, R205, 0x1, R8.reuse ;  /* 0x00000001cd057824 */ /* 0x100fe200078e0208 */
[----:B------:R-:W-:Y:S01]  /*0bb0*/  SEL R0, R0, 0x3c0, !P2 ;  /* 0x000003c000007807 */ /* 0x000fe20005000000 */
[----:B------:R1:W-:Y:S01]  /*0bc0*/  STL [R1+0x50], R6 ;  /* 0x0000500601007387 */ /* 0x0003e20000100800 */
[----:B------:R-:W-:Y:S01]  /*0bd0*/  IADD3 R13, R8, 0x420, RZ ;  /* 0x00000420080d7810 */ /* 0x000fe20007ffe0ff */
[----:B------:R-:W-:Y:S01]  /*0be0*/  IMAD.IADD R11, R2, 0x1, R8 ;  /* 0x00000001020b7824 */ /* 0x000fe200078e0208 */
[C---:B------:R-:W-:Y:S01]  /*0bf0*/  IADD3 R10, R8.reuse, 0x2020, RZ ;  /* 0x00002020080a7810 */ /* 0x040fe20007ffe0ff */
[C---:B------:R-:W-:Y:S01]  /*0c00*/  IMAD.IADD R4, R8.reuse, 0x1, R0 ;  /* 0x0000000108047824 */ /* 0x040fe200078e0200 */
[----:B------:R-:W-:Y:S01]  /*0c10*/  STL [R1+0x5c], R8 ;  /* 0x00005c0801007387 */ /* 0x000fe20000100800 */
[C---:B------:R-:W-:Y:S01]  /*0c20*/  @P1 IADD3 R13, R8.reuse, 0x3e0, RZ ;  /* 0x000003e0080d1810 */ /* 0x040fe20007ffe0ff */
[----:B------:R-:W-:Y:S01]  /*0c30*/  IMAD.IADD R202, R201, 0x1, R2 ;  /* 0x00000001c9ca7824 */ /* 0x000fe200078e0202 */
[C---:B------:R-:W-:Y:S01]  /*0c40*/  IADD3 R12, R8.reuse, 0x2420, RZ ;  /* 0x00002420080c7810 */ /* 0x040fe20007ffe0ff */
[----:B------:R-:W-:Y:S01]  /*0c50*/  STL [R1+0x70], R11 ;  /* 0x0000700b01007387 */ /* 0x000fe20000100800 */
[----:B------:R-:W-:Y:S01]  /*0c60*/  @P1 IADD3 R10, R8, 0x1fe0, RZ ;  /* 0x00001fe0080a1810 */ /* 0x000fe20007ffe0ff */
[----:B------:R-:W-:Y:S01]  /*0c70*/  IMAD.IADD R159, R158, 0x1, R159 ;  /* 0x000000019e9f7824 */ /* 0x000fe200078e029f */
[----:B------:R-:W-:Y:S01]  /*0c80*/  @P1 IADD3 R12, R8, 0x23e0, RZ ;  /* 0x000023e0080c1810 */ /* 0x000fe20007ffe0ff */
[----:B------:R2:W-:Y:S01]  /*0c90*/  STL [R1+0x8c], R5 ;  /* 0x00008c0501007387 */ /* 0x0005e20000100800 */
[----:B------:R-:W-:-:S02]  /*0ca0*/  IMAD.IADD R203, R203, 0x1, R202 ;  /* 0x00000001cbcb7824 */ /* 0x000fc400078e02ca */
[--C-:B------:R-:W-:Y:S01]  /*0cb0*/  IMAD.IADD R2, R2, 0x1, R10.reuse ;  /* 0x0000000102027824 */ /* 0x100fe200078e020a */
[----:B------:R3:W-:Y:S01]  /*0cc0*/  STL [R1+0x6c], R4 ;  /* 0x00006c0401007387 */ /* 0x0007e20000100800 */
[----:B------:R-:W-:Y:S02]  /*0cd0*/  IMAD.IADD R0, R0, 0x1, R10 ;  /* 0x0000000100007824 */ /* 0x000fe400078e020a */
[----:B------:R-:W-:Y:S01]  /*0ce0*/  IMAD.IADD R206, R205, 0x1, R202 ;  /* 0x00000001cdce7824 */ /* 0x000fe200078e02ca */
[----:B------:R-:W-:Y:S01]  /*0cf0*/  STL [R1+0x78], R13 ;  /* 0x0000780d01007387 */ /* 0x000fe20000100800 */
[----:B------:R-:W-:Y:S01]  /*0d00*/  IMAD.IADD R160, R160, 0x1, R159 ;  /* 0x00000001a0a07824 */ /* 0x000fe200078e029f */
[C---:B-1----:R-:W-:Y:S02]  /*0d10*/  IADD3 R6, R8.reuse, 0x2040, RZ ;  /* 0x0000204008067810 */ /* 0x042fe40007ffe0ff */
[----:B------:R-:W-:Y:S01]  /*0d20*/  STL [R1+0x60], R10 ;  /* 0x0000600a01007387 */ /* 0x000fe20000100800 */
[----:B------:R-:W-:-:S03]  /*0d30*/  @P2 IADD3 R6, R8, 0x1fc0, RZ ;  /* 0x00001fc008062810 */ /* 0x000fc60007ffe0ff */
[----:B------:R-:W-:Y:S04]  /*0d40*/  STL [R1+0x74], R12 ;  /* 0x0000740c01007387 */ /* 0x000fe80000100800 */
[----:B------:R-:W-:Y:S01]  /*0d50*/  STL [R1+0x68], R6 ;  /* 0x0000680601007387 */ /* 0x000fe20000100800 */
[C---:B--2---:R-:W-:Y:S02]  /*0d60*/  IADD3 R5, R8.reuse, 0x2440, RZ ;  /* 0x0000244008057810 */ /* 0x044fe40007ffe0ff */
[----:B------:R-:W-:Y:S01]  /*0d70*/  @P2 IADD3 R5, R8, 0x23c0, RZ ;  /* 0x000023c008052810 */ /* 0x000fe20007ffe0ff */
[----:B---3--:R-:W-:-:S04]  /*0d80*/  IMAD.IADD R4, R205, 0x1, R4 ;  /* 0x00000001cd047824 */ /* 0x008fc800078e0204 */
[----:B------:R1:W-:Y:S02]  /*0d90*/  STL [R1+0x64], R5 ;  /* 0x0000640501007387 */ /* 0x0003e40000100800 */
[C---:B-1----:R-:W-:Y:S02]  /*0da0*/  IMAD.IADD R5, R205.reuse, 0x1, R11 ;  /* 0x00000001cd057824 */ /* 0x042fe400078e020b */
[----:B------:R-:W-:-:S03]  /*0db0*/  IMAD.IADD R205, R205, 0x1, R203 ;  /* 0x00000001cdcd7824 */ /* 0x000fc600078e02cb */
[----:B------:R1:W-:Y:S04]  /*0dc0*/  STL [R1+0x88], R5 ;  /* 0x0000880501007387 */ /* 0x0003e80000100800 */
[----:B------:R1:W-:Y:S04]  /*0dd0*/  STL [R1+0x84], R4 ;  /* 0x0000840401007387 */ /* 0x0003e80000100800 */
[----:B------:R1:W-:Y:S04]  /*0de0*/  STL [R1+0x80], R2 ;  /* 0x0000800201007387 */ /* 0x0003e80000100800 */
[----:B------:R1:W-:Y:S02]  /*0df0*/  STL [R1+0x7c], R0 ;  /* 0x00007c0001007387 */ /* 0x0003e40000100800 */
.L_x_678:
[----:B------:R-:W-:Y:S02]  /*0e00*/  ULDC.64 UR4, c[0x0][0x240] ;  /* 0x0000900000047ab9 */ /* 0x000fe40000000a00 */
[----:B------:R-:W-:-:S02]  /*0e10*/  UISETP.NE.U32.AND UP6, UPT, URZ, UR4, UPT ;  /* 0x000000043f00728c */ /* 0x000fc4000bfc5070 */
[----:B------:R-:W-:Y:S02]  /*0e20*/  USHF.R.S32.HI UR41, URZ, 0x1f, UR34 ;  /* 0x0000001f3f297899 */ /* 0x000fe40008011422 */
[----:B------:R-:W-:Y:S02]  /*0e30*/  USHF.L.U32 UR15, UR34, 0x2, URZ ;  /* 0x00000002220f7899 */ /* 0x000fe4000800063f */
[----:B------:R-:W-:Y:S02]  /*0e40*/  UISETP.NE.AND.EX UP6, UPT, URZ, UR5, UPT, UP6 ;  /* 0x000000053f00728c */ /* 0x000fe4000bfc5360 */
[----:B------:R-:W-:Y:S02]  /*0e50*/  ULDC.64 UR10, c[0x0][0x250] ;  /* 0x00009400000a7ab9 */ /* 0x000fe40000000a00 */
[----:B------:R-:W-:Y:S02]  /*0e60*/  UISETP.NE.U32.AND UP4, UPT, URZ, UR10, UPT ;  /* 0x0000000a3f00728c */ /* 0x000fe4000bf85070 */
[----:B------:R-:W-:Y:S01]  /*0e70*/  USHF.L.U64.HI UR12, UR34, 0x2, UR41 ;  /* 0x00000002220c7899 */ /* 0x000fe20008010229 */
[----:B------:R-:W-:Y:S01]  /*0e80*/  PLOP3.LUT P2, PT, PT, PT, UP6, 0x80, 0x0 ;  /* 0x000000000000781c */ /* 0x000fe20003f4f068 */
[----:B------:R-:W-:-:S02]  /*0e90*/  UIADD3 UR13, UP0, UR15, UR4, URZ ;  /* 0x000000040f0d7290 */ /* 0x000fc4000ff1e03f */
[----:B------:R-:W-:Y:S02]  /*0ea0*/  UISETP.NE.AND.EX UP4, UPT, URZ, UR11, UPT, UP4 ;  /* 0x0000000b3f00728c */ /* 0x000fe4000bf85340 */
        /* <DEDUP_REMOVED lines=22> */
[----:B------:R-:W5:Y:S01]  /*1010*/  @!P1 LDG.E R0, [R4.64] ;  /* 0x0000001604009981 */ /* 0x000f62000c1e1900 */
        /* <DEDUP_REMOVED lines=20> */
.L_x_602:
        /* <DEDUP_REMOVED lines=58> */
.L_x_604:
        /* <DEDUP_REMOVED lines=18> */
.L_x_605:
        /* <DEDUP_REMOVED lines=8> */
[----:B------:R-:W-:Y:S02]  /*16a0*/  USHF.R.S32.HI UR16, URZ, 0x1f, UR25 ;  /* 0x0000001f3f107899 */ /* 0x000fe40008011419 */
[----:B------:R-:W-:-:S02]  /*16b0*/  @UP1 UMOV UR29, UR8 ;  /* 0x00000008001d1c82 */ /* 0x000fc40008000000 */
        /* <DEDUP_REMOVED lines=29> */
[----:B------:R-:W-:Y:S02]  /*1890*/  IMAD.HI.U32 R0, R5, R0, R4 ;  /* 0x0000000005007227 */ /* 0x000fe400078e0004 */
[----:B------:R-:W-:Y:S02]  /*18a0*/  ULDC UR12, c[0x0][0x234] ;  /* 0x00008d00000c7ab9 */ /* 0x000fe40000000800 */
[----:B------:R-:W-:-:S02]  /*18b0*/  UIADD3 UR8, UP0, UR17, UR8, URZ ;  /* 0x0000000811087290 */ /* 0x000fc4000ff1e03f */
[----:B------:R-:W-:Y:S02]  /*18c0*/  IMAD.HI.U32 R0, R0, R2, RZ ;  /* 0x0000000200007227 */ /* 0x000fe400078e00ff */
[----:B------:R-:W-:Y:S02]  /*18d0*/  UIADD3.X UR9, UR33, UR4, URZ, UP0, !UPT ;  /* 0x0000000421097290 */ /* 0x000fe400087fe43f */
[----:B------:R-:W-:Y:S01]  /*18e0*/  IMAD.MOV R4, RZ, RZ, -R0 ;  /* 0x000000ffff047224 */ /* 0x000fe200078e0a00 */
[----:B------:R-:W-:-:S03]  /*18f0*/  UIMAD UR4, UR39, UR8, URZ ;  /* 0x00000008270472a4 */ /* 0x000fc6000f8e023f */
[C---:B------:R-:W-:Y:S01]  /*1900*/  IMAD R2, R6.reuse, R4, R2 ;  /* 0x0000000406027224 */ /* 0x040fe200078e0202 */
[----:B------:R-:W-:Y:S02]  /*1910*/  UIMAD UR10, UR38, UR9, UR4 ;  /* 0x00000009260a72a4 */ /* 0x000fe4000f8e0204 */
[----:B------:R-:W-:Y:S02]  /*1920*/  @UP2 USEL UR4, UR58, UR14, !UP1 ;  /* 0x0000000e3a042287 */ /* 0x000fe4000c800000 */
[----:B------:R-:W-:Y:S01]  /*1930*/  ISETP.GT.U32.AND P0, PT, R6, R2, PT ;  /* 0x000000020600720c */ /* 0x000fe20003f04070 */
[----:B------:R-:W-:Y:S02]  /*1940*/  UIMAD.WIDE.U32 UR8, UR38, UR8, URZ ;  /* 0x00000008260872a5 */ /* 0x000fe4000f8e003f */
[----:B------:R-:W-:Y:S02]  /*1950*/  @UP2 UIMAD UR15, UR37, UR12, UR4 ;  /* 0x0000000c250f22a4 */ /* 0x000fe4000f8e0204 */
[----:B------:R-:W-:-:S02]  /*1960*/  USEL UR12, UR11, URZ, UP3 ;  /* 0x0000003f0b0c7287 */ /* 0x000fc40009800000 */
[----:B------:R-:W-:-:S03]  /*1970*/  UIADD3 UR10, UR9, UR10, URZ ;  /* 0x0000000a090a7290 */ /* 0x000fc6000fffe03f */
[----:B------:R-:W-:-:S03]  /*1980*/  @!UP2 UMOV UR15, UR53 ;  /* 0x00000035000fac82 */ /* 0x000fc60008000000 */
        /* <DEDUP_REMOVED lines=16> */
.L_x_606:
[----:B------:R-:W-:Y:S02]  /*1a90*/  UMOV UR11, UR54 ;  /* 0x00000036000b7c82 */ /* 0x000fe40008000000 */
.L_x_607:
[----:B------:R-:W1:Y:S01]  /*1aa0*/  S2R R10, SR_TID.X ;  /* 0x00000000000a7919 */ /* 0x000e620000002100 */
[----:B------:R-:W-:Y:S01]  /*1ab0*/  SHF.R.S32.HI R211, RZ, 0x1f, R210 ;  /* 0x0000001fffd37819 */ /* 0x000fe200000114d2 */
[----:B------:R-:W-:Y:S01]  /*1ac0*/  UIADD3 UR8, UP5, UP4, UR8, UR43, UR51 ;  /* 0x0000002b08087290 */ /* 0x000fe2000fcbe033 */
[----:B------:R-:W-:Y:S01]  /*1ad0*/  IMAD.U32 R9, RZ, RZ, UR17 ;  /* 0x00000011ff097e24 */ /* 0x000fe2000f8e00ff */
[----:B------:R-:W-:Y:S01]  /*1ae0*/  UIADD3 UR14, UR17, UR11, URZ ;  /* 0x0000000b110e7290 */ /* 0x000fe2000fffe03f */
[----:B------:R-:W-:Y:S01]  /*1af0*/  BSSY B1, `(.L_x_603) ;  /* 0x0000a6c000017945 */ /* 0x000fe20003800000 */
[----:B------:R-:W-:Y:S02]  /*1b00*/  UIADD3 UR18, UP1, UP0, UR18, UR8, UR19 ;  /* 0x0000000812127290 */ /* 0x000fe4000f83e013 */
[----:B------:R-:W-:Y:S02]  /*1b10*/  UIADD3.X UR4, UR10, UR52, UR57, UP5, UP4 ;  /* 0x000000340a047290 */ /* 0x000fe4000afe8439 */
[----:B------:R-:W-:-:S02]  /*1b20*/  ULDC.64 UR8, c[0x0][0x1a8] ;  /* 0x00006a0000087ab9 */ /* 0x000fc40000000a00 */
[----:B------:R-:W-:Y:S02]  /*1b30*/  UIADD3.X UR13, UR12, UR4, UR13, UP1, UP0 ;  /* 0x000000040c0d7290 */ /* 0x000fe40008fe040d */
[----:B------:R-:W-:Y:S02]  /*1b40*/  UIMAD UR4, UR61, UR8, URZ ;  /* 0x000000083d0472a4 */ /* 0x000fe4000f8e023f */
[----:B------:R-:W-:Y:S02]  /*1b50*/  UISETP.GE.AND UP0, UPT, UR28, 0x1, UPT ;  /* 0x000000011c00788c */ /* 0x000fe4000bf06270 */
[----:B------:R-:W-:Y:S02]  /*1b60*/  UIMAD UR12, UR37, UR9, UR4 ;  /* 0x00000009250c72a4 */ /* 0x000fe4000f8e0204 */
[----:B------:R-:W-:Y:S02]  /*1b70*/  UMOV UR19, 0x4 ;  /* 0x0000000400137882 */ /* 0x000fe40000000000 */
[----:B------:R-:W-:Y:S01]  /*1b80*/  ULDC.64 UR8, c[0x0][0x378] ;  /* 0x0000de0000087ab9 */ /* 0x000fe20000000a00 */
[----:B-1----:R-:W-:Y:S01]  /*1b90*/  SHF.R.S32.HI R8, RZ, 0x1f, R10 ;  /* 0x0000001fff087819 */ /* 0x002fe2000001140a */
[----:B------:R-:W-:-:S03]  /*1ba0*/  UIMAD UR4, UR61, UR8, URZ ;  /* 0x000000083d0472a4 */ /* 0x000fc6000f8e023f */
[----:B------:R-:W-:Y:S01]  /*1bb0*/  LEA.HI R2, R8, R10, RZ, 0x3 ;  /* 0x0000000a08027211 */ /* 0x000fe200078f18ff */
[----:B------:R-:W-:-:S03]  /*1bc0*/  UIMAD UR10, UR37, UR9, UR4 ;  /* 0x00000009250a72a4 */ /* 0x000fc6000f8e0204 */
[----:B------:R-:W-:Y:S01]  /*1bd0*/  SHF.R.S32.HI R2, RZ, 0x3, R2 ;  /* 0x00000003ff027819 */ /* 0x000fe20000011402 */
[----:B------:R-:W-:Y:S02]  /*1be0*/  ULDC.64 UR8, c[0x0][0x370] ;  /* 0x0000dc0000087ab9 */ /* 0x000fe40000000a00 */
[----:B------:R-:W-:Y:S01]  /*1bf0*/  UIMAD UR4, UR33, UR8, URZ ;  /* 0x00000008210472a4 */ /* 0x000fe2000f8e023f */
[----:B------:R-:W-:Y:S01]  /*1c00*/  SHF.R.S32.HI R18, RZ, 0x1f, R2 ;  /* 0x0000001fff127819 */ /* 0x000fe20000011402 */
[----:B------:R-:W-:Y:S01]  /*1c10*/  UIADD3 UR8, UR17, UR15, URZ ;  /* 0x0000000f11087290 */ /* 0x000fe2000fffe03f */
[----:B------:R-:W-:Y:S01]  /*1c20*/  IADD3 R0, P0, R2, UR17, RZ ;  /* 0x0000001102007c10 */ /* 0x000fe2000ff1e0ff */
[----:B------:R-:W-:-:S03]  /*1c30*/  UIMAD UR4, UR17, UR9, UR4 ;  /* 0x00000009110472a4 */ /* 0x000fc6000f8e0204 */
[----:B------:R-:W-:Y:S01]  /*1c40*/  IADD3.X R7, R18, UR33, RZ, P0, !PT ;  /* 0x0000002112077c10 */ /* 0x000fe200087fe4ff */
[----:B------:R-:W-:-:S04]  /*1c50*/  IMAD.WIDE.U32 R4, R0, c[0x0][0x190], R210 ;  /* 0x0000640000047a25 */ /* 0x000fc800078e00d2 */
[----:B------:R-:W-:Y:S01]  /*1c60*/  IMAD R7, R7, c[0x0][0x190], RZ ;  /* 0x0000640007077a24 */ /* 0x000fe200078e02ff */
[----:B------:R-:W-:-:S03]  /*1c70*/  IADD3 R6, P0, R4, UR40, RZ ;  /* 0x0000002804067c10 */ /* 0x000fc6000ff1e0ff */
[----:B------:R-:W-:-:S05]  /*1c80*/  IMAD R0, R0, c[0x0][0x194], R7 ;  /* 0x0000650000007a24 */ /* 0x000fca00078e0207 */
[----:B------:R-:W-:Y:S02]  /*1c90*/  IADD3.X R7, R5, UR36, R0, P0, !PT ;  /* 0x0000002405077c10 */ /* 0x000fe400087fe400 */
[----:B------:R-:W-:Y:S02]  /*1ca0*/  LEA.HI R0, R8, R10, RZ, 0x5 ;  /* 0x0000000a08007211 */ /* 0x000fe400078f28ff */
[----:B------:R-:W-:Y:S02]  /*1cb0*/  IADD3 R4, P0, R210, UR29, RZ ;  /* 0x0000001dd2047c10 */ /* 0x000fe4000ff1e0ff */
[----:B------:R-:W-:Y:S02]  /*1cc0*/  LOP3.LUT R8, R0, 0xffffffe0, RZ, 0xc0, !PT ;  /* 0xffffffe000087812 */ /* 0x000fe400078ec0ff */
[----:B------:R-:W-:Y:S02]  /*1cd0*/  SHF.R.S32.HI R0, RZ, 0x5, R0 ;  /* 0x00000005ff007819 */ /* 0x000fe40000011400 */
[----:B------:R-:W-:Y:S01]  /*1ce0*/  IADD3.X R5, R211, UR32, RZ, P0, !PT ;  /* 0x00000020d3057c10 */ /* 0x000fe200087fe4ff */
[----:B------:R-:W-:Y:S01]  /*1cf0*/  IMAD.IADD R8, R10, 0x1, -R8 ;  /* 0x000000010a087824 */ /* 0x000fe200078e0a08 */
[----:B------:R-:W-:-:S02]  /*1d00*/  ULDC.64 UR32, c[0x0][0x3c8] ;  /* 0x0000f20000207ab9 */ /* 0x000fc40000000a00 */
[----:B------:R-:W-:Y:S01]  /*1d10*/  UIMAD.WIDE UR14, UR14, UR19, UR32 ;  /* 0x000000130e0e72a5 */ /* 0x000fe2000f8e0220 */
        /* <DEDUP_REMOVED lines=12> */
[----:B------:R-:W-:Y:S01]  /*1de0*/  IADD3 R5, R5, UR10, RZ ;  /* 0x0000000a05057c10 */ /* 0x000fe2000fffe0ff */
[----:B------:R-:W-:Y:S02]  /*1df0*/  ULDC.64 UR10, c[0x0][0x200] ;  /* 0x00008000000a7ab9 */ /* 0x000fe40000000a00 */
[----:B------:R-:W-:Y:S01]  /*1e00*/  IMAD R0, R18, c[0x0][0x370], RZ ;  /* 0x0000dc0012007a24 */ /* 0x000fe200078e02ff */
[----:B------:R-:W-:Y:S01]  /*1e10*/  IADD3 R11, R7, UR12, RZ ;  /* 0x0000000c070b7c10 */ /* 0x000fe2000fffe0ff */
[----:B------:R-:W-:Y:S01]  /*1e20*/  IMAD.WIDE.U32 R4, R2, c[0x0][0x370], R4 ;  /* 0x0000dc0002047a25 */ /* 0x000fe200078e0004 */
[----:B------:R-:W-:-:S03]  /*1e30*/  UIMAD.WIDE UR8, UR8, UR19, UR10 ;  /* 0x00000013080872a5 */ /* 0x000fc6000f8e020a */
[----:B------:R-:W-:Y:S01]  /*1e40*/  IMAD R0, R2, c[0x0][0x374], R0 ;  /* 0x0000dd0002007a24 */ /* 0x000fe200078e0200 */
[----:B------:R-:W-:-:S03]  /*1e50*/  LEA R7, P1, R4, c[0x0][0x330], 0x1 ;  /* 0x0000cc0004077a11 */ /* 0x000fc600078208ff */
[----:B------:R-:W-:Y:S01]  /*1e60*/  IMAD.IADD R0, R5, 0x1, R0 ;  /* 0x0000000105007824 */ /* 0x000fe200078e0200 */
[----:B------:R-:W-:-:S04]  /*1e70*/  LEA R5, P2, R6, c[0x0][0x160], 0x1 ;  /* 0x0000580006057a11 */ /* 0x000fc800078408ff */
[----:B------:R-:W-:Y:S02]  /*1e80*/  LEA.HI.X R4, R4, c[0x0][0x334], R0, 0x1, P1 ;  /* 0x0000cd0004047a11 */ /* 0x000fe400008f0c00 */
[----:B------:R-:W-:Y:S01]  /*1e90*/  LEA.HI.X R6, R6, c[0x0][0x164], R11, 0x1, P2 ;  /* 0x0000590006067a11 */ /* 0x000fe200010f0c0b */
[----:B------:R-:W-:Y:S05]  /*1ea0*/  @!P0 BRA `(.L_x_608) ;  /* 0x0000973000008947 */ /* 0x000fea0003800000 */
        /* <DEDUP_REMOVED lines=12> */
[----:B------:R-:W-:Y:S01]  /*1f70*/  UMOV UR13, UR14 ;  /* 0x0000000e000d7c82 */ /* 0x000fe20008000000 */
[----:B------:R-:W-:Y:S01]  /*1f80*/  MOV R200, R9 ;  /* 0x0000000900c87202 */ /* 0x000fe20000000f00 */
[----:B------:R-:W-:Y:S01]  /*1f90*/  UIADD3 UR4, UR8, -UR4, URZ ;  /* 0x8000000408047290 */ /* 0x000fe2000fffe03f */
[----:B------:R-:W-:Y:S01]  /*1fa0*/  IMAD.MOV.U32 R199, RZ, RZ, R8 ;  /* 0x000000ffffc77224 */ /* 0x000fe200078e0008 */
[----:B------:R-:W-:-:S02]  /*1fb0*/  UMOV UR12, UR15 ;  /* 0x0000000f000c7c82 */ /* 0x000fc40008000000 */
        /* <DEDUP_REMOVED lines=16> */
.L_x_610:
[----:B------:R-:W-:Y:S05]  /*20c0*/  BSYNC B0 ;  /* 0x0000000000007941 */ /* 0x000fea0003800000 */
.L_x_609:
        /* <DEDUP_REMOVED lines=16> */
.L_x_612:
[----:B------:R-:W-:Y:S05]  /*21d0*/  BSYNC B0 ;  /* 0x0000000000007941 */ /* 0x000fea0003800000 */
.L_x_611:
        /* <DEDUP_REMOVED lines=16> */
.L_x_614:
[----:B------:R-:W-:Y:S05]  /*22e0*/  BSYNC B0 ;  /* 0x0000000000007941 */ /* 0x000fea0003800000 */
.L_x_613:
        /* <DEDUP_REMOVED lines=19> */
.L_x_616:
[----:B------:R-:W-:Y:S05]  /*2420*/  BSYNC B0 ;  /* 0x0000000000007941 */ /* 0x000fea0003800000 */
.L_x_615:
        /* <DEDUP_REMOVED lines=22> */
.L_x_618:
[----:B------:R-:W-:Y:S05]  /*2590*/  BSYNC B0 ;  /* 0x0000000000007941 */ /* 0x000fea0003800000 */
.L_x_617:
        /* <DEDUP_REMOVED lines=20> */
.L_x_620:
[----:B------:R-:W-:Y:S05]  /*26e0*/  BSYNC B0 ;  /* 0x0000000000007941 */ /* 0x000fea0003800000 */
.L_x_619:
        /* <DEDUP_REMOVED lines=20> */
.L_x_622:
[----:B------:R-:W-:Y:S05]  /*2830*/  BSYNC B0 ;  /* 0x0000000000007941 */ /* 0x000fea0003800000 */
.L_x_621:
        /* <DEDUP_REMOVED lines=23> */
.L_x_624:
[----:B------:R-:W-:Y:S05]  /*29b0*/  BSYNC B0 ;  /* 0x0000000000007941 */ /* 0x000fea0003800000 */
.L_x_623:
[----:B------:R-:W5:Y:S01]  /*29c0*/  LDL R19, [R1+0x58] ;  /* 0x0000580001137983 */ /* 0x000f620000100800 */
        /* <DEDUP_REMOVED lines=12> */
[C---:B-----5:R-:W-:Y:S01]  /*2a90*/  IADD3 R4, R19.reuse, 0x48, RZ ;  /* 0x0000004813047810 */ /* 0x060fe20007ffe0ff */
[C---:B------:R-:W-:Y:S01]  /*2aa0*/  IMAD.SHL.U32 R10, R19.reuse, 0x4, RZ ;  /* 0x00000004130a7824 */ /* 0x040fe200078e00ff */
[C---:B------:R-:W-:Y:S02]  /*2ab0*/  IADD3 R8, R19.reuse, 0x8, RZ ;  /* 0x0000000813087810 */ /* 0x040fe40007ffe0ff */
[----:B------:R-:W-:Y:S02]  /*2ac0*/  ISETP.GE.AND P2, PT, R4, UR4, PT ;  /* 0x0000000404007c0c */ /* 0x000fe4000bf46270 */
[----:B------:R-:W-:Y:S02]  /*2ad0*/  IADD3 R5, R19, 0x40, RZ ;  /* 0x0000004013057810 */ /* 0x000fe40007ffe0ff */
[----:B------:R-:W-:-:S02]  /*2ae0*/  ISETP.GE.AND P4, PT, R8, UR4, PT ;  /* 0x0000000408007c0c */ /* 0x000fc4000bf86270 */
[----:B------:R-:W-:Y:S02]  /*2af0*/  ISETP.GE.AND P3, PT, R5, UR4, PT ;  /* 0x0000000405007c0c */ /* 0x000fe4000bf66270 */
[----:B------:R-:W-:Y:S02]  /*2b00*/  SHF.R.S32.HI R5, RZ, 0x1f, R4 ;  /* 0x0000001fff057819 */ /* 0x000fe40000011404 */
[----:B------:R-:W-:Y:S02]  /*2b10*/  SHF.R.S32.HI R15, RZ, 0x1f, R19 ;  /* 0x0000001fff0f7819 */ /* 0x000fe40000011413 */
[----:B------:R-:W-:Y:S02]  /*2b20*/  ISETP.GE.AND P5, PT, R19, UR4, PT ;  /* 0x0000000413007c0c */ /* 0x000fe4000bfa6270 */
[----:B------:R-:W-:-:S04]  /*2b30*/  @!P2 LEA R8, P1, R4, UR11, 0x2 ;  /* 0x0000000b0408ac11 */ /* 0x000fc8000f8210ff */
[----:B------:R-:W-:Y:S02]  /*2b40*/  @!P2 LEA.HI.X R9, R4, UR10, R5, 0x2, P1 ;  /* 0x0000000a0409ac11 */ /* 0x000fe400088f1405 */
[----:B------:R-:W-:Y:S02]  /*2b50*/  IADD3 R4, P1, R10, UR11, RZ ;  /* 0x0000000b0a047c10 */ /* 0x000fe4000ff3e0ff */
[----:B------:R-:W-:Y:S01]  /*2b60*/  SHF.L.U64.HI R5, R19, 0x2, R15 ;  /* 0x0000000213057819 */ /* 0x000fe2000001020f */
[----:B------:R-:W5:Y:S03]  /*2b70*/  @!P2 LDG.E R20, [R8.64] ;  /* 0x000000160814a981 */ /* 0x000f66000c1e1900 */
[----:B------:R-:W-:-:S05]  /*2b80*/  IADD3.X R5, R5, UR10, RZ, P1, !PT ;  /* 0x0000000a05057c10 */ /* 0x000fca0008ffe4ff */
[----:B--2---:R1:W2:Y:S04]  /*2b90*/  @!P3 LDG.E R21, [R4.64+0x100] ;  /* 0x000100160415b981 */ /* 0x0042a8000c1e1900 */
[----:B---3--:R1:W3:Y:S04]  /*2ba0*/  @!P4 LDG.E R22, [R4.64+0x20] ;  /* 0x000020160416c981 */ /* 0x0082e8000c1e1900 */
[----:B----4-:R1:W4:Y:S01]  /*2bb0*/  @!P5 LDG.E R23, [R4.64] ;  /* 0x000000160417d981 */ /* 0x010322000c1e1900 */
[----:B------:R-:W-:-:S06]  /*2bc0*/  UIMAD UR4, UR20, -0x80, UR5 ;  /* 0xffffff80140478a4 */ /* 0x000fcc000f8e0205 */
[----:B------:R-:W-:-:S13]  /*2bd0*/  ISETP.GE.AND P5, PT, R2, UR4, PT ;  /* 0x0000000402007c0c */ /* 0x000fda000bfa6270 */
[----:B------:R2:W-:Y:S01]  /*2be0*/  @P5 STS.128 [R0+0xc000], RZ ;  /* 0x00c000ff00005388 */ /* 0x0005e20000000c00 */
[----:B-1----:R-:W-:Y:S01]  /*2bf0*/  IMAD R4, R14, c[0x0][0x1b0], RZ ;  /* 0x00006c000e047a24 */ /* 0x002fe200078e02ff */
[----:B------:R-:W-:Y:S03]  /*2c00*/  BSSY B0, `(.L_x_625) ;  /* 0x0000018000007945 */ /* 0x000fe60003800000 */
[C---:B------:R-:W-:Y:S02]  /*2c10*/  IMAD R10, R12.reuse, c[0x0][0x1b4], R4 ;  /* 0x00006d000c0a7a24 */ /* 0x040fe400078e0204 */
[----:B------:R-:W-:-:S04]  /*2c20*/  IMAD.WIDE.U32 R4, R12, c[0x0][0x1b0], R6 ;  /* 0x00006c000c047a25 */ /* 0x000fc800078e0006 */
[----:B------:R-:W-:Y:S01]  /*2c30*/  IMAD.IADD R10, R5, 0x1, R10 ;  /* 0x00000001050a7824 */ /* 0x000fe200078e020a */
[----:B-----5:R1:W-:Y:S04]  /*2c40*/  STL [R1+0x4], R20 ;  /* 0x0000041401007387 */ /* 0x0203e80000100800 */
[----:B--2---:R1:W-:Y:S04]  /*2c50*/  STL [R1], R21 ;  /* 0x0000001501007387 */ /* 0x0043e80000100800 */
[----:B---3--:R1:W-:Y:S04]  /*2c60*/  STL [R1+0xc], R22 ;  /* 0x00000c1601007387 */ /* 0x0083e80000100800 */
[----:B----4-:R1:W-:Y:S01]  /*2c70*/  STL [R1+0x8], R23 ;  /* 0x0000081701007387 */ /* 0x0103e20000100800 */
        /* <DEDUP_REMOVED lines=16> */
.L_x_626:
[----:B------:R-:W-:Y:S05]  /*2d80*/  BSYNC B0 ;  /* 0x0000000000007941 */ /* 0x000fea0003800000 */
.L_x_625:
[----:B------:R-:W-:Y:S01]  /*2d90*/  ISETP.GE.AND P4, PT, R11, UR4, PT ;  /* 0x000000040b007c0c */ /* 0x000fe2000bf86270 */
[----:B------:R-:W-:-:S12]  /*2da0*/  BSSY B0, `(.L_x_627) ;  /* 0x0000014000007945 */ /* 0x000fd80003800000 */
[----:B------:R4:W-:Y:S01]  /*2db0*/  @P4 STS.128 [R0+0xd000], RZ ;  /* 0x00d000ff00004388 */ /* 0x0009e20000000c00 */
[----:B------:R-:W-:Y:S05]  /*2dc0*/  @P4 BRA `(.L_x_628) ;  /* 0x0000011000004947 */ /* 0x000fea0003800000 */
[----:B------:R-:W-:-:S13]  /*2dd0*/  ISETP.GE.AND P1, PT, R210, c[0x0][0x220], PT ;  /* 0x00008800d2007a0c */ /* 0x000fda0003f26270 */
[----:B------:R1:W-:Y:S01]  /*2de0*/  @P1 STS.128 [R0+0xd000], RZ ;  /* 0x00d000ff00001388 */ /* 0x0003e20000000c00 */
[----:B------:R-:W-:Y:S05]  /*2df0*/  @P1 BRA `(.L_x_628) ;  /* 0x000000e000001947 */ /* 0x000fea0003800000 */
[----:B---3--:R-:W-:Y:S02]  /*2e00*/  IADD3 R8, P1, R2, 0x20, RZ ;  /* 0x0000002002087810 */ /* 0x008fe40007f3e0ff */
        /* <DEDUP_REMOVED lines=13> */
.L_x_628:
[----:B------:R-:W-:Y:S05]  /*2ee0*/  BSYNC B0 ;  /* 0x0000000000007941 */ /* 0x000fea0003800000 */
.L_x_627:
        /* <DEDUP_REMOVED lines=21> */
.L_x_630:
[----:B------:R-:W-:Y:S05]  /*3040*/  BSYNC B0 ;  /* 0x0000000000007941 */ /* 0x000fea0003800000 */
.L_x_629:
        /* <DEDUP_REMOVED lines=21> */
.L_x_632:
[----:B------:R-:W-:Y:S05]  /*31a0*/  BSYNC B0 ;  /* 0x0000000000007941 */ /* 0x000fea0003800000 */
.L_x_631:
        /* <DEDUP_REMOVED lines=18> */
[----:B---3--:R-:W-:Y:S01]  /*32d0*/  IMAD R8, R18, c[0x0][0x1a0], RZ ;  /* 0x0000680012087a24 */ /* 0x008fe200078e02ff */
        /* <DEDUP_REMOVED lines=10> */
.L_x_634:
[----:B------:R-:W-:Y:S05]  /*3380*/  BSYNC B0 ;  /* 0x0000000000007941 */ /* 0x000fea0003800000 */
.L_x_633:
[----:B------:R1:W-:Y:S01]  /*3390*/  @P4 STS.128 [R0+0x11000], RZ ;  /* 0x011000ff00004388 */ /* 0x0003e20000000c00 */
[----:B------:R-:W-:Y:S01]  /*33a0*/  BSSY B0, `(.L_x_635) ;  /* 0x0000013000007945 */ /* 0x000fe20003800000 */
        /* <DEDUP_REMOVED lines=18> */
.L_x_636:
[----:B------:R-:W-:Y:S05]  /*34d0*/  BSYNC B0 ;  /* 0x0000000000007941 */ /* 0x000fea0003800000 */
.L_x_635:
        /* <DEDUP_REMOVED lines=20> */
.L_x_638:
[----:B------:R-:W-:Y:S05]  /*3620*/  BSYNC B0 ;  /* 0x0000000000007941 */ /* 0x000fea0003800000 */
.L_x_637:
        /* <DEDUP_REMOVED lines=19> */
.L_x_640:
[----:B------:R-:W-:Y:S05]  /*3760*/  BSYNC B0 ;  /* 0x0000000000007941 */ /* 0x000fea0003800000 */
.L_x_639:
[----:B------:R-:W-:Y:S01]  /*3770*/  ULDC.64 UR16, c[0x0][0x318] ;  /* 0x0000c60000107ab9 */ /* 0x000fe20000000a00 */
[----:B------:R-:W5:Y:S01]  /*3780*/  LDL R6, [R1+0x4c] ;  /* 0x00004c0001067983 */ /* 0x000f620000100800 */
[----:B------:R-:W-:Y:S02]  /*3790*/  UISETP.NE.U32.AND UP1, UPT, URZ, UR16, UPT ;  /* 0x000000103f00728c */ /* 0x000fe4000bf25070 */
[----:B------:R-:W-:Y:S01]  /*37a0*/  ULDC.64 UR18, c[0x0][0x320] ;  /* 0x0000c80000127ab9 */ /* 0x000fe20000000a00 */
[----:B------:R-:W0:Y:S01]  /*37b0*/  LDGDEPBAR ;  /* 0x00000000000079af */ /* 0x000e220000000000 */
[----:B------:R-:W-:-:S06]  /*37c0*/  UISETP.NE.AND.EX UP1, UPT, URZ, UR17, UPT, UP1 ;  /* 0x000000113f00728c */ /* 0x000fcc000bf25310 */
[----:B------:R-:W-:-:S05]  /*37d0*/  PLOP3.LUT P1, PT, PT, PT, UP1, 0x80, 0x0 ;  /* 0x000000000000781c */ /* 0x000fca0003f2f018 */
[----:B------:R-:W-:Y:S02]  /*37e0*/  @UP1 UIMAD UR4, UR41, UR18, URZ ;  /* 0x00000012290412a4 */ /* 0x000fe4000f8e023f */
[----:B------:R-:W-:Y:S02]  /*37f0*/  @UP1 UMOV UR14, UR37 ;  /* 0x00000025000e1c82 */ /* 0x000fe40008000000 */
[----:B------:R-:W-:Y:S02]  /*3800*/  @UP1 UMOV UR15, UR61 ;  /* 0x0000003d000f1c82 */ /* 0x000fe40008000000 */
[----:B------:R-:W-:Y:S02]  /*3810*/  @UP1 UIMAD.WIDE.U32 UR14, UR34, UR18, UR14 ;  /* 0x00000012220e12a5 */ /* 0x000fe4000f8e000e */
[----:B------:R-:W-:Y:S02]  /*3820*/  @UP1 UIMAD UR19, UR34, UR19, UR4 ;  /* 0x00000013221312a4 */ /* 0x000fe4000f8e0204 */
[----:B------:R-:W-:-:S02]  /*3830*/  @UP1 ULEA UR16, UP0, UR14, UR16, 0x2 ;  /* 0x000000100e101291 */ /* 0x000fc4000f80103f */
[----:B------:R-:W-:-:S04]  /*3840*/  @UP1 UIADD3 UR19, UR15, UR19, URZ ;  /* 0x000000130f131290 */ /* 0x000fc8000fffe03f */
[----:B------:R-:W-:Y:S01]  /*3850*/  @UP1 ULEA.HI.X UR17, UR14, UR17, UR19, 0x2, UP0 ;  /* 0x000000110e111291 */ /* 0x000fe200080f1413 */
[----:B---3--:R-:W-:-:S05]  /*3860*/  IMAD.U32 R4, RZ, RZ, UR16 ;  /* 0x00000010ff047e24 */ /* 0x008fca000f8e00ff */
[----:B------:R-:W-:-:S05]  /*3870*/  IMAD.U32 R5, RZ, RZ, UR17 ;  /* 0x00000011ff057e24 */ /* 0x000fca000f8e00ff */
[----:B-12-4-:R-:W2:Y:S01]  /*3880*/  @P1 LDG.E R0, [R4.64] ;  /* 0x0000001604001981 */ /* 0x016ea2000c1e1900 */
[----:B------:R-:W2:Y:S01]  /*3890*/  @P1 MUFU.RCP R2, c[0x0][0x238] ;  /* 0x00008e0000021b08 */ /* 0x000ea20000001000 */
[----:B------:R-:W-:Y:S01]  /*38a0*/  IADD3 R162, R166, 0x2000, RZ ;  /* 0x00002000a6a27810 */ /* 0x000fe20007ffe0ff */
[----:B------:R-:W-:Y:S01]  /*38b0*/  IMAD.MOV.U32 R209, RZ, RZ, R173 ;  /* 0x000000ffffd17224 */ /* 0x000fe200078e00ad */
[----:B------:R-:W-:Y:S01]  /*38c0*/  CS2R R126, SRZ ;  /* 0x00000000007e7805 */ /* 0x000fe2000001ff00 */
[----:B------:R-:W-:Y:S01]  /*38d0*/  CS2R R124, SRZ ;  /* 0x00000000007c7805 */ /* 0x000fe2000001ff00 */
[----:B------:R-:W-:Y:S01]  /*38e0*/  SEL R162, R162, R166, !P0 ;  /* 0x000000a6a2a27207 */ /* 0x000fe20004000000 */
        /* <DEDUP_REMOVED lines=31> */
[----:B------:R-:W-:Y:S01]  /*3ae0*/  SHF.L.U32 R164, R166, 0x1, RZ ;  /* 0x00000001a6a47819 */ /* 0x000fe200000006ff */
[----:B------:R-:W-:Y:S01]  /*3af0*/  IMAD.MOV.U32 R168, RZ, RZ, 0x20 ;  /* 0x00000020ffa87424 */ /* 0x000fe200078e00ff */
[----:B------:R-:W-:Y:S01]  /*3b00*/  UMOV UR4, URZ ;  /* 0x0000003f00047c82 */ /* 0x000fe20008000000 */
[----:B------:R-:W-:-:S02]  /*3b10*/  IMAD.MOV.U32 R167, RZ, RZ, 0x40 ;  /* 0x00000040ffa77424 */ /* 0x000fc400078e00ff */
[----:B------:R-:W-:Y:S02]  /*3b20*/  IMAD.SHL.U32 R163, R166, 0x2, RZ ;  /* 0x00000002a6a37824 */ /* 0x000fe400078e00ff */
[----:B--2---:R-:W-:Y:S01]  /*3b30*/  @P1 FMUL.FTZ R0, R0, R2 ;  /* 0x0000000200001220 */ /* 0x004fe20000410000 */
[----:B------:R-:W-:-:S03]  /*3b40*/  IADD3 R2, R165, 0x2000, RZ ;  /* 0x00002000a5027810 */ /* 0x000fc60007ffe0ff */
[----:B------:R1:W2:Y:S01]  /*3b50*/  @P1 R2UR UR9, R0 ;  /* 0x00000000000913c2 */ /* 0x0002a200000e0000 */
[----:B------:R-:W-:-:S04]  /*3b60*/  SEL R2, R2, R165, !P0 ;  /* 0x000000a502027207 */ /* 0x000fc80004000000 */
[----:B------:R-:W-:Y:S01]  /*3b70*/  SHF.L.U32 R156, R2, 0x1, RZ ;  /* 0x00000001029c7819 */ /* 0x000fe200000006ff */
[----:B------:R-:W-:-:S04]  /*3b80*/  IMAD.MOV.U32 R2, RZ, RZ, c[0x0][0x22c] ;  /* 0x00008b00ff027624 */ /* 0x000fc800078e00ff */
[----:B------:R-:W-:-:S04]  /*3b90*/  IMAD R2, R2, c[0x0][0x1c0], RZ ;  /* 0x0000700002027a24 */ /* 0x000fc800078e02ff */
[C---:B------:R-:W-:Y:S01]  /*3ba0*/  IMAD.SHL.U32 R4, R2.reuse, 0x8, RZ ;  /* 0x0000000802047824 */ /* 0x040fe200078e00ff */
[----:B------:R-:W-:Y:S02]  /*3bb0*/  SHF.L.U32 R5, R2, 0x4, RZ ;  /* 0x0000000402057819 */ /* 0x000fe400000006ff */
[----:B-1----:R-:W-:Y:S01]  /*3bc0*/  MOV R0, UR20 ;  /* 0x0000001400007c02 */ /* 0x002fe20008000f00 */
[----:B--2---:R-:W-:-:S04]  /*3bd0*/  @UP1 UMOV UR4, UR9 ;  /* 0x0000000900041c82 */ /* 0x004fc80008000000 */
[----:B-----5:R-:W-:-:S05]  /*3be0*/  IMAD R0, R0, 0x80, R6 ;  /* 0x0000008000007824 */ /* 0x020fca00078e0206 */
[----:B------:R-:W-:-:S04]  /*3bf0*/  IADD3 R0, R19, -UR28, -R0 ;  /* 0x8000001c13007c10 */ /* 0x000fc8000fffe800 */
[----:B------:R-:W-:-:S05]  /*3c00*/  IADD3 R0, R0, UR5, RZ ;  /* 0x0000000500007c10 */ /* 0x000fca000fffe0ff */
[----:B------:R1:W-:Y:S02]  /*3c10*/  STL [R1+0x44], R0 ;  /* 0x0000440001007387 */ /* 0x0003e40000100800 */
[----:B-1----:R-:W-:Y:S02]  /*3c20*/  IADD3 R0, R5, 0x20, RZ ;  /* 0x0000002005007810 */ /* 0x002fe40007ffe0ff */
[----:B------:R-:W-:-:S03]  /*3c30*/  SHF.L.U64.HI R5, R19, 0x2, R15 ;  /* 0x0000000213057819 */ /* 0x000fc6000001020f */
[----:B------:R-:W-:-:S05]  /*3c40*/  IMAD.IADD R0, R4, 0x1, R0 ;  /* 0x0000000104007824 */ /* 0x000fca00078e0200 */
[----:B------:R-:W-:-:S05]  /*3c50*/  IADD3 R0, R4, R0, RZ ;  /* 0x0000000004007210 */ /* 0x000fca0007ffe0ff */
        /* <DEDUP_REMOVED lines=8> */
[----:B-1----:R-:W-:-:S02]  /*3ce0*/  IADD3 R0, R19, -0x80, RZ ;  /* 0xffffff8013007810 */ /* 0x002fc40007ffe0ff */
[----:B--2---:R-:W-:Y:S02]  /*3cf0*/  SHF.L.U32 R5, R19, 0x2, RZ ;  /* 0x0000000213057819 */ /* 0x004fe400000006ff */
[----:B---3--:R-:W-:-:S03]  /*3d00*/  IADD3 R2, R4, R2, RZ ;  /* 0x0000000204027210 */ /* 0x008fc60007ffe0ff */
[----:B------:R1:W-:Y:S04]  /*3d10*/  STL [R1+0x3c], R5 ;  /* 0x00003c0501007387 */ /* 0x0003e80000100800 */
[----:B------:R2:W-:Y:S01]  /*3d20*/  STL [R1+0x24], R2 ;  /* 0x0000240201007387 */ /* 0x0005e20000100800 */
[----:B-1----:R-:W-:Y:S01]  /*3d30*/  IADD3 R5, R4, R2, RZ ;  /* 0x0000000204057210 */ /* 0x002fe20007ffe0ff */
[----:B--2---:R-:W-:-:S03]  /*3d40*/  IMAD.SHL.U32 R2, R0, 0x4, RZ ;  /* 0x0000000400027824 */ /* 0x004fc600078e00ff */
[C---:B------:R-:W-:Y:S01]  /*3d50*/  IADD3 R0, R4.reuse, R5, RZ ;  /* 0x0000000504007210 */ /* 0x040fe20007ffe0ff */
[----:B------:R-:W-:Y:S04]  /*3d60*/  STL [R1+0x20], R5 ;  /* 0x0000200501007387 */ /* 0x000fe80000100800 */
[----:B------:R-:W-:Y:S04]  /*3d70*/  STL [R1+0x38], R2 ;  /* 0x0000380201007387 */ /* 0x000fe80000100800 */
[----:B------:R1:W-:Y:S02]  /*3d80*/  STL [R1+0x1c], R0 ;  /* 0x00001c0001007387 */ /* 0x0003e40000100800 */
[----:B-1----:R-:W-:-:S05]  /*3d90*/  IMAD.IADD R0, R4, 0x1, R0 ;  /* 0x0000000104007824 */ /* 0x002fca00078e0200 */
[----:B------:R1:W-:Y:S02]  /*3da0*/  STL [R1+0x18], R0 ;  /* 0x0000180001007387 */ /* 0x0003e40000100800 */
[----:B-1----:R-:W-:-:S05]  /*3db0*/  IADD3 R0, R4, R0, RZ ;  /* 0x0000000004007210 */ /* 0x002fca0007ffe0ff */
[----:B------:R1:W-:Y:S02]  /*3dc0*/  STL [R1+0x14], R0 ;  /* 0x0000140001007387 */ /* 0x0003e40000100800 */
[----:B-1----:R-:W-:-:S05]  /*3dd0*/  IMAD.IADD R0, R4, 0x1, R0 ;  /* 0x0000000104007824 */ /* 0x002fca00078e0200 */
[----:B------:R1:W-:Y:S02]  /*3de0*/  STL [R1+0x10], R0 ;  /* 0x0000100001007387 */ /* 0x0003e40000100800 */
[----:B-1----:R-:W-:-:S05]  /*3df0*/  IADD3 R0, R4, R0, RZ ;  /* 0x0000000004007210 */ /* 0x002fca0007ffe0ff */
[----:B------:R1:W-:Y:S02]  /*3e00*/  STL [R1+0x34], R0 ;  /* 0x0000340001007387 */ /* 0x0003e40000100800 */
.L_x_643:
[----:B------:R-:W2:Y:S01]  /*3e10*/  LDL R52, [R1+0x44] ;  /* 0x0000440001347983 */ /* 0x000ea20000100800 */
[----:B------:R-:W-:Y:S01]  /*3e20*/  IMAD.U32 R169, RZ, RZ, UR8 ;  /* 0x00000008ffa97e24 */ /* 0x000fe2000f8e00ff */
[----:B------:R-:W-:Y:S02]  /*3e30*/  USHF.L.U32 UR9, UR20, 0x7, URZ ;  /* 0x0000000714097899 */ /* 0x000fe4000800063f */
[----:B-1----:R-:W3:Y:S01]  /*3e40*/  LDL R0, [R1+0x54] ;  /* 0x0000540001007983 */ /* 0x002ee20000100800 */
[----:B------:R-:W-:Y:S02]  /*3e50*/  UISETP.GE.AND UP4, UPT, UR8, 0x1, UPT ;  /* 0x000000010800788c */ /* 0x000fe4000bf86270 */
[----:B------:R-:W-:Y:S01]  /*3e60*/  UIADD3 UR9, UR9, 0x80, URZ ;  /* 0x0000008009097890 */ /* 0x000fe2000fffe03f */
[----:B------:R-:W0:Y:S03]  /*3e70*/  LDGDEPBAR ;  /* 0x00000000000079af */ /* 0x000e260000000000 */
[----:B------:R-:W-:Y:S05]  /*3e80*/  UISETP.GE.AND UP0, UPT, UR9, UR5, UPT ;  /* 0x000000050900728c */ /* 0x000fea000bf06270 */
[----:B------:R-:W4:Y:S04]  /*3e90*/  LDL R218, [R1+0x4c] ;  /* 0x00004c0001da7983 */ /* 0x000f280000100800 */
[----:B------:R-:W5:Y:S04]  /*3ea0*/  LDL R217, [R1+0x8] ;  /* 0x0000080001d97983 */ /* 0x000f680000100800 */
[----:B------:R-:W4:Y:S01]  /*3eb0*/  LDL R216, [R1+0xc] ;  /* 0x00000c0001d87983 */ /* 0x000f220000100800 */
[----:B------:R-:W-:Y:S04]  /*3ec0*/  DEPBAR.LE SB0, 0x0 ;  /* 0x000080000000791a */ /* 0x000fe80000000000 */
[----:B------:R-:W-:Y:S08]  /*3ed0*/  BAR.SYNC.DEFER_BLOCKING 0x0 ;  /* 0x0000000000007b1d */ /* 0x000ff00000010000 */
[----:B------:R-:W-:Y:S08]  /*3ee0*/  LDSM.16.M88.4 R64, [R162] ;  /* 0x00000000a240783b */ /* 0x000ff00000000200 */
[----:B------:R-:W1:Y:S08]  /*3ef0*/  LDSM.16.M88.4 R16, [R158+0xc000] ;  /* 0x00c000009e10783b */ /* 0x000e700000000200 */
[----:B------:R-:W1:Y:S08]  /*3f00*/  LDSM.16.M88.4 R60, [R162+0x2000] ;  /* 0x00200000a23c783b */ /* 0x000e700000000200 */
[----:B------:R-:W1:Y:S08]  /*3f10*/  LDSM.16.M88.4 R32, [R158+0xc800] ;  /* 0x00c800009e20783b */ /* 0x000e700000000200 */
[----:B------:R-:W1:Y:S08]  /*3f20*/  LDSM.16.M88.4 R48, [R158+0xd000] ;  /* 0x00d000009e30783b */ /* 0x000e700000000200 */
[----:B------:R-:W2:Y:S01]  /*3f30*/  LDSM.16.M88.4 R132, [R158+0xd800] ;  /* 0x00d800009e84783b */ /* 0x000ea20000000200 */
[-C--:B-1----:R-:W-:Y:S07]  /*3f40*/  HMMA.16816.F32.BF16 R4, R64, R16.reuse, RZ ;  /* 0x000000104004723c */ /* 0x082fee00000418ff */
[----:B------:R-:W-:Y:S01]  /*3f50*/  LDSM.16.M88.4 R140, [R161+0xc000] ;  /* 0x00c00000a18c783b */ /* 0x000fe20000000200 */
[C---:B------:R-:W-:Y:S08]  /*3f60*/  HMMA.16816.F32.BF16 R8, R60.reuse, R16, RZ ;  /* 0x000000103c08723c */ /* 0x040ff000000418ff */
[-C--:B------:R-:W-:Y:S08]  /*3f70*/  HMMA.16816.F32.BF16 R12, R60, R18.reuse, RZ ;  /* 0x000000123c0c723c */ /* 0x080ff000000418ff */
        /* <DEDUP_REMOVED lines=8> */
[C---:B------:R-:W-:Y:S01]  /*4000*/  HMMA.16816.F32.BF16 R48, R64.reuse, R50, RZ ;  /* 0x000000324030723c */ /* 0x040fe200000418ff */
[----:B--2---:R-:W-:Y:S07]  /*4010*/  IMAD R169, R169, 0x80, R52 ;  /* 0x00000080a9a97824 */ /* 0x004fee00078e0234 */
[-C--:B------:R-:W-:Y:S01]  /*4020*/  HMMA.16816.F32.BF16 R52, R64, R132.reuse, RZ ;  /* 0x000000844034723c */ /* 0x080fe200000418ff */
[----:B---3--:R-:W-:Y:S03]  /*4030*/  R2P PR, R0, 0x6 ;  /* 0x0000000600007804 */ /* 0x008fe60000000000 */
[C---:B------:R-:W-:Y:S02]  /*4040*/  IADD3 R148, R169.reuse, -0x1, RZ ;  /* 0xffffffffa9947810 */ /* 0x040fe40007ffe0ff */
[----:B------:R-:W-:Y:S02]  /*4050*/  IABS R56, R169 ;  /* 0x000000a900387213 */ /* 0x000fe40000000000 */
[----:B------:R-:W-:Y:S02]  /*4060*/  SEL R2, R168, 0xffffffe0, !P1 ;  /* 0xffffffe0a8027807 */ /* 0x000fe40004800000 */
[----:B------:R1:W2:Y:S01]  /*4070*/  I2F R194, R56 ;  /* 0x0000003800c27306 */ /* 0x0002a20000201400 */
[----:B------:R-:W-:Y:S02]  /*4080*/  ISETP.GE.AND P0, PT, R148, RZ, PT ;  /* 0x000000ff9400720c */ /* 0x000fe40003f06270 */
[----:B------:R-:W-:Y:S01]  /*4090*/  IMAD.IADD R0, R162, 0x1, R2 ;  /* 0x00000001a2007824 */ /* 0x000fe200078e0202 */
[C---:B------:R-:W-:Y:S02]  /*40a0*/  IADD3 R152, R169.reuse, 0x8, RZ ;  /* 0x00000008a9987810 */ /* 0x040fe40007ffe0ff */
[----:B------:R-:W-:Y:S02]  /*40b0*/  IADD3 R153, R169, 0x7, RZ ;  /* 0x00000007a9997810 */ /* 0x000fe40007ffe0ff */
[----:B------:R-:W-:Y:S01]  /*40c0*/  ISETP.GE.AND P1, PT, R152, RZ, PT ;  /* 0x000000ff9800720c */ /* 0x000fe20003f26270 */
[----:B------:R-:W3:Y:S01]  /*40d0*/  LDSM.16.M88.4 R136, [R0] ;  /* 0x000000000088783b */ /* 0x000ee20000000200 */
[----:B------:R-:W-:Y:S02]  /*40e0*/  SEL R157, R167, 0xffffffc0, !P2 ;  /* 0xffffffc0a79d7807 */ /* 0x000fe40005000000 */
[C---:B------:R-:W-:Y:S02]  /*40f0*/  IADD3 R172, R169.reuse, 0x30, RZ ;  /* 0x00000030a9ac7810 */ /* 0x040fe40007ffe0ff */
[C---:B------:R-:W-:Y:S02]  /*4100*/  @!P0 IADD3 R148, -R169.reuse, 0x1, RZ ;  /* 0x00000001a9948810 */ /* 0x040fe40007ffe1ff */
[----:B------:R-:W-:Y:S01]  /*4110*/  IADD3 R171, R169, 0x2f, RZ ;  /* 0x0000002fa9ab7810 */ /* 0x000fe20007ffe0ff */
[----:B------:R2:W4:Y:S01]  /*4120*/  LDSM.16.M88.4 R144, [R0+0x2000] ;  /* 0x002000000090783b */ /* 0x0005220000000200 */
[----:B------:R2:W2:Y:S01]  /*4130*/  I2F R193, R148 ;  /* 0x0000009400c17306 */ /* 0x0004a20000201400 */
[----:B------:R-:W-:Y:S02]  /*4140*/  ISETP.GE.AND P0, PT, R153, RZ, PT ;  /* 0x000000ff9900720c */ /* 0x000fe40003f06270 */
[C---:B------:R-:W-:Y:S02]  /*4150*/  @!P1 IADD3 R152, -R169.reuse, -0x8, RZ ;  /* 0xfffffff8a9989810 */ /* 0x040fe40007ffe1ff */
[C---:B------:R-:W-:Y:S01]  /*4160*/  IADD3 R170, R169.reuse, 0x28, RZ ;  /* 0x00000028a9aa7810 */ /* 0x040fe20007ffe0ff */
[C---:B-1----:R-:W-:Y:S01]  /*4170*/  HMMA.16816.F32.BF16 R56, R60.reuse, R132, RZ ;  /* 0x000000843c38723c */ /* 0x042fe200000418ff */
[----:B------:R-:W-:Y:S02]  /*4180*/  PLOP3.LUT P5, PT, PT, PT, UP0, 0x80, 0x0 ;  /* 0x000000000000781c */ /* 0x000fe40003faf008 */
[----:B------:R-:W-:Y:S01]  /*4190*/  PLOP3.LUT P6, PT, PT, PT, UP0, 0x80, 0x0 ;  /* 0x000000000000781c */ /* 0x000fe20003fcf008 */
[----:B------:R1:W-:Y:S01]  /*41a0*/  I2F R197, R152 ;  /* 0x0000009800c57306 */ /* 0x0003e20000201400 */
[----:B------:R-:W-:Y:S02]  /*41b0*/  PLOP3.LUT P4, PT, PT, PT, UP0, 0x80, 0x0 ;  /* 0x000000000000781c */ /* 0x000fe40003f8f008 */
[C---:B------:R-:W-:Y:S01]  /*41c0*/  IADD3 R132, R169.reuse, 0x40, RZ ;  /* 0x00000040a9847810 */ /* 0x040fe20007ffe0ff */
[-C--:B------:R-:W-:Y:S01]  /*41d0*/  HMMA.16816.F32.BF16 R60, R60, R134.reuse, RZ ;  /* 0x000000863c3c723c */ /* 0x080fe200000418ff */
[C---:B------:R-:W-:Y:S02]  /*41e0*/  IADD3 R133, R169.reuse, 0x3f, RZ ;  /* 0x0000003fa9857810 */ /* 0x040fe40007ffe0ff */
[----:B------:R-:W-:Y:S02]  /*41f0*/  ISETP.GE.AND P1, PT, R132, RZ, PT ;  /* 0x000000ff8400720c */ /* 0x000fe40003f26270 */
[----:B------:R-:W-:Y:S02]  /*4200*/  @!P0 IADD3 R153, -R169, -0x7, RZ ;  /* 0xfffffff9a9998810 */ /* 0x000fe40007ffe1ff */
[----:B------:R-:W-:Y:S01]  /*4210*/  ISETP.GE.AND P0, PT, R133, RZ, PT ;  /* 0x000000ff8500720c */ /* 0x000fe20003f06270 */
[----:B------:R-:W-:Y:S01]  /*4220*/  HMMA.16816.F32.BF16 R64, R64, R134, RZ ;  /* 0x000000864040723c */ /* 0x000fe200000418ff */
[----:B------:R5:W5:Y:S01]  /*4230*/  I2F R198, R153 ;  /* 0x0000009900c67306 */ /* 0x000b620000201400 */
[----:B--2---:R-:W2:Y:S02]  /*4240*/  LDSM.16.M88.4 R148, [R161+0xc800] ;  /* 0x00c80000a194783b */ /* 0x004ea40000000200 */
[--C-:B------:R-:W-:Y:S04]  /*4250*/  IMAD.IADD R0, R0, 0x1, R157.reuse ;  /* 0x0000000100007824 */ /* 0x100fe800078e029d */
[C---:B------:R-:W-:Y:S01]  /*4260*/  @!P1 IADD3 R132, -R169.reuse, -0x40, RZ ;  /* 0xffffffc0a9849810 */ /* 0x040fe20007ffe1ff */
[-C--:B---3--:R-:W-:Y:S03]  /*4270*/  HMMA.16816.F32.BF16 R4, R136, R140.reuse, R4 ;  /* 0x0000008c8804723c */ /* 0x088fe60000041804 */
[----:B------:R-:W-:Y:S01]  /*4280*/  I2F R181, R132 ;  /* 0x0000008400b57306 */ /* 0x000fe20000201400 */
[C---:B-1----:R-:W-:Y:S02]  /*4290*/  IADD3 R152, R169.reuse, 0x48, RZ ;  /* 0x00000048a9987810 */ /* 0x042fe40007ffe0ff */
[C---:B------:R-:W-:Y:S02]  /*42a0*/  @!P0 IADD3 R133, -R169.reuse, -0x3f, RZ ;  /* 0xffffffc1a9858810 */ /* 0x040fe40007ffe1ff */
[----:B------:R-:W-:Y:S01]  /*42b0*/  ISETP.GE.AND P1, PT, R152, RZ, PT ;  /* 0x000000ff9800720c */ /* 0x000fe20003f26270 */
[C---:B----4-:R-:W-:Y:S04]  /*42c0*/  HMMA.16816.F32.BF16 R8, R144.reuse, R140, R8 ;  /* 0x0000008c9008723c */ /* 0x050fe80000041808 */
[----:B------:R1:W-:Y:S03]  /*42d0*/  I2F R180, R133 ;  /* 0x0000008500b47306 */ /* 0x0003e60000201400 */
[C---:B------:R-:W-:Y:S01]  /*42e0*/  IADD3 R140, R169.reuse, 0x47, RZ ;  /* 0x00000047a98c7810 */ /* 0x040fe20007ffe0ff */
[-C--:B------:R-:W-:Y:S01]  /*42f0*/  HMMA.16816.F32.BF16 R12, R144, R142.reuse, R12 ;  /* 0x0000008e900c723c */ /* 0x080fe2000004180c */
[C---:B------:R-:W-:Y:S02]  /*4300*/  IADD3 R141, R169.reuse, 0x38, RZ ;  /* 0x00000038a98d7810 */ /* 0x040fe40007ffe0ff */
[----:B------:R-:W-:Y:S02]  /*4310*/  ISETP.GE.AND P0, PT, R140, RZ, PT ;  /* 0x000000ff8c00720c */ /* 0x000fe40003f06270 */
[----:B------:R-:W-:Y:S02]  /*4320*/  @!P1 IADD3 R152, -R169, -0x48, RZ ;  /* 0xffffffb8a9989810 */ /* 0x000fe40007ffe1ff */
[----:B------:R-:W-:Y:S01]  /*4330*/  ISETP.GE.AND P1, PT, R141, RZ, PT ;  /* 0x000000ff8d00720c */ /* 0x000fe20003f26270 */
[C---:B------:R-:W-:Y:S01]  /*4340*/  HMMA.16816.F32.BF16 R16, R136.reuse, R142, R16 ;  /* 0x0000008e8810723c */ /* 0x040fe20000041810 */
[----:B------:R3:W4:Y:S03]  /*4350*/  I2F R196, R152 ;  /* 0x0000009800c47306 */ /* 0x0007260000201400 */
[C---:B-----5:R-:W-:Y:S04]  /*4360*/  IADD3 R153, R169.reuse, -0x11, RZ ;  /* 0xffffffefa9997810 */ /* 0x060fe80007ffe0ff */
[-C--:B--2---:R-:W-:Y:S01]  /*4370*/  HMMA.16816.F32.BF16 R20, R136, R148.reuse, R20 ;  /* 0x000000948814723c */ /* 0x084fe20000041814 */
[C---:B------:R-:W-:Y:S01]  /*4380*/  @!P0 IADD3 R140, -R169.reuse, -0x47, RZ ;  /* 0xffffffb9a98c8810 */ /* 0x040fe20007ffe1ff */
[----:B-1----:R-:W1:Y:S03]  /*4390*/  LDSM.16.M88.4 R132, [R161+0xd000] ;  /* 0x00d00000a184783b */ /* 0x002e660000000200 */
[----:B------:R-:W-:Y:S01]  /*43a0*/  I2F R195, R140 ;  /* 0x0000008c00c37306 */ /* 0x000fe20000201400 */
[C---:B------:R-:W-:Y:S02]  /*43b0*/  @!P1 IADD3 R141, -R169.reuse, -0x38, RZ ;  /* 0xffffffc8a98d9810 */ /* 0x040fe40007ffe1ff */
[C---:B------:R-:W-:Y:S07]  /*43c0*/  HMMA.16816.F32.BF16 R24, R144.reuse, R148, R24 ;  /* 0x000000949018723c */ /* 0x040fee0000041818 */
[----:B------:R2:W-:Y:S01]  /*43d0*/  I2F R191, R141 ;  /* 0x0000008d00bf7306 */ /* 0x0005e20000201400 */
[-C--:B------:R-:W-:Y:S01]  /*43e0*/  HMMA.16816.F32.BF16 R28, R144, R150.reuse, R28 ;  /* 0x00000096901c723c */ /* 0x080fe2000004181c */
[C---:B---3--:R-:W-:Y:S03]  /*43f0*/  IADD3 R152, R169.reuse, 0x37, RZ ;  /* 0x00000037a9987810 */ /* 0x048fe60007ffe0ff */
[----:B------:R-:W-:Y:S02]  /*4400*/  IADD3 R149, R169, -0x8, RZ ;  /* 0xfffffff8a9957810 */ /* 0x000fe40007ffe0ff */
[----:B------:R-:W-:Y:S02]  /*4410*/  ISETP.GE.AND P0, PT, R152, RZ, PT ;  /* 0x000000ff9800720c */ /* 0x000fe40003f06270 */
[----:B------:R-:W-:Y:S01]  /*4420*/  ISETP.GE.AND P1, PT, R149, RZ, PT ;  /* 0x000000ff9500720c */ /* 0x000fe20003f26270 */
[C---:B------:R-:W-:Y:S03]  /*4430*/  HMMA.16816.F32.BF16 R32, R136.reuse, R150, R32 ;  /* 0x000000968820723c */ /* 0x040fe60000041820 */
[C---:B------:R-:W-:Y:S04]  /*4440*/  IADD3 R148, R169.reuse, -0x9, RZ ;  /* 0xfffffff7a9947810 */ /* 0x040fe80007ffe0ff */
[C---:B------:R-:W-:Y:S05]  /*4450*/  IADD3 R150, R169.reuse, -0x10, RZ ;  /* 0xfffffff0a9967810 */ /* 0x040fea0007ffe0ff */
[C---:B------:R-:W-:Y:S02]  /*4460*/  @!P0 IADD3 R152, -R169.reuse, -0x37, RZ ;  /* 0xffffffc9a9988810 */ /* 0x040fe40007ffe1ff */
[----:B------:R-:W-:Y:S01]  /*4470*/  ISETP.GE.AND P0, PT, R148, RZ, PT ;  /* 0x000000ff9400720c */ /* 0x000fe20003f06270 */
[----:B--2---:R-:W2:Y:S01]  /*4480*/  LDSM.16.M88.4 R140, [R161+0xd800] ;  /* 0x00d80000a18c783b */ /* 0x004ea20000000200 */
[----:B------:R3:W5:Y:S01]  /*4490*/  I2F R189, R152 ;  /* 0x0000009800bd7306 */ /* 0x0007620000201400 */
[C---:B------:R-:W-:Y:S02]  /*44a0*/  @!P1 IADD3 R149, -R169.reuse, 0x8, RZ ;  /* 0x00000008a9959810 */ /* 0x040fe40007ffe1ff */
[----:B------:R-:W-:Y:S01]  /*44b0*/  ISETP.GE.AND P1, PT, R150, RZ, PT ;  /* 0x000000ff9600720c */ /* 0x000fe20003f26270 */
[-C--:B-1----:R-:W-:Y:S06]  /*44c0*/  HMMA.16816.F32.BF16 R36, R136, R132.reuse, R36 ;  /* 0x000000848824723c */ /* 0x082fec0000041824 */
[----:B------:R-:W-:Y:S01]  /*44d0*/  I2F R179, R149 ;  /* 0x0000009500b37306 */ /* 0x000fe20000201400 */
[----:B------:R-:W-:Y:S01]  /*44e0*/  @!P0 IADD3 R148, -R169, 0x9, RZ ;  /* 0x00000009a9948810 */ /* 0x000fe20007ffe1ff */
[C---:B------:R-:W-:Y:S01]  /*44f0*/  HMMA.16816.F32.BF16 R40, R144.reuse, R132, R40 ;  /* 0x000000849028723c */ /* 0x040fe20000041828 */
[----:B------:R-:W-:Y:S03]  /*4500*/  ISETP.GE.AND P0, PT, R153, RZ, PT ;  /* 0x000000ff9900720c */ /* 0x000fe60003f06270 */
[C---:B------:R-:W-:Y:S02]  /*4510*/  @!P1 IADD3 R150, -R169.reuse, 0x10, RZ ;  /* 0x00000010a9969810 */ /* 0x040fe40007ffe1ff */
[----:B------:R-:W-:Y:S02]  /*4520*/  ISETP.GE.AND P1, PT, R172, RZ, PT ;  /* 0x000000ffac00720c */ /* 0x000fe40003f26270 */
[----:B------:R-:W1:Y:S01]  /*4530*/  I2F R177, R148 ;  /* 0x0000009400b17306 */ /* 0x000e620000201400 */
[-C--:B------:R-:W-:Y:S03]  /*4540*/  HMMA.16816.F32.BF16 R44, R144, R134.reuse, R44 ;  /* 0x00000086902c723c */ /* 0x080fe6000004182c */
[----:B---3--:R-:W-:Y:S02]  /*4550*/  IMAD.IADD R152, R162, 0x1, R157 ;  /* 0x00000001a2987824 */ /* 0x008fe400078e029d */
[----:B------:R-:W-:Y:S02]  /*4560*/  @!P0 IADD3 R153, -R169, 0x11, RZ ;  /* 0x00000011a9998810 */ /* 0x000fe40007ffe1ff */
[----:B------:R-:W-:Y:S01]  /*4570*/  ISETP.GE.AND P0, PT, R171, RZ, PT ;  /* 0x000000ffab00720c */ /* 0x000fe20003f06270 */
[C---:B------:R-:W-:Y:S01]  /*4580*/  HMMA.16816.F32.BF16 R48, R136.reuse, R134, R48 ;  /* 0x000000868830723c */ /* 0x040fe20000041830 */
[----:B------:R3:W-:Y:S01]  /*4590*/  I2F R192, R150 ;  /* 0x0000009600c07306 */ /* 0x0007e20000201400 */
[----:B------:R-:W-:Y:S02]  /*45a0*/  LDSM.16.M88.4 R132, [R152] ;  /* 0x000000009884783b */ /* 0x000fe40000000200 */
[C---:B------:R-:W-:Y:S02]  /*45b0*/  @!P1 IADD3 R172, -R169.reuse, -0x30, RZ ;  /* 0xffffffd0a9ac9810 */ /* 0x040fe40007ffe1ff */
[----:B------:R-:W-:Y:S02]  /*45c0*/  ISETP.GE.AND P1, PT, R170, RZ, PT ;  /* 0x000000ffaa00720c */ /* 0x000fe40003f26270 */
[-C--:B--2---:R-:W-:Y:S03]  /*45d0*/  HMMA.16816.F32.BF16 R52, R136, R140.reuse, R52 ;  /* 0x0000008c8834723c */ /* 0x084fe60000041834 */
[----:B------:R2:W1:Y:S01]  /*45e0*/  I2F R190, R153 ;  /* 0x0000009900be7306 */ /* 0x0004620000201400 */
[C---:B------:R-:W-:Y:S04]  /*45f0*/  @!P0 IADD3 R171, -R169.reuse, -0x2f, RZ ;  /* 0xffffffd1a9ab8810 */ /* 0x040fe80007ffe1ff */
[C---:B------:R-:W-:Y:S04]  /*4600*/  HMMA.16816.F32.BF16 R56, R144.reuse, R140, R56 ;  /* 0x0000008c9038723c */ /* 0x040fe80000041838 */
[C---:B------:R-:W-:Y:S01]  /*4610*/  @!P1 IADD3 R170, -R169.reuse, -0x28, RZ ;  /* 0xffffffd8a9aa9810 */ /* 0x040fe20007ffe1ff */
[----:B------:R-:W-:Y:S01]  /*4620*/  I2F R178, R172 ;  /* 0x000000ac00b27306 */ /* 0x000fe20000201400 */
[----:B---3--:R-:W3:Y:S01]  /*4630*/  LDSM.16.M88.4 R148, [R159+0xc000] ;  /* 0x00c000009f94783b */ /* 0x008ee20000000200 */
[C---:B------:R-:W-:Y:S01]  /*4640*/  IADD3 R141, R169.reuse, 0x27, RZ ;  /* 0x00000027a98d7810 */ /* 0x040fe20007ffe0ff */
[-C--:B------:R-:W-:Y:S01]  /*4650*/  HMMA.16816.F32.BF16 R60, R144, R142.reuse, R60 ;  /* 0x0000008e903c723c */ /* 0x080fe2000004183c */
[----:B------:R-:W-:Y:S06]  /*4660*/  IADD3 R140, R169, -0x18, RZ ;  /* 0xffffffe8a98c7810 */ /* 0x000fec0007ffe0ff */
[----:B------:R-:W1:Y:S01]  /*4670*/  I2F R174, R171 ;  /* 0x000000ab00ae7306 */ /* 0x000e620000201400 */
[----:B------:R-:W-:Y:S02]  /*4680*/  ISETP.GE.AND P0, PT, R141, RZ, PT ;  /* 0x000000ff8d00720c */ /* 0x000fe40003f06270 */
[----:B------:R-:W-:Y:S01]  /*4690*/  ISETP.GE.AND P1, PT, R140, RZ, PT ;  /* 0x000000ff8c00720c */ /* 0x000fe20003f26270 */
[----:B--2---:R-:W2:Y:S01]  /*46a0*/  LDSM.16.M88.4 R152, [R152+0x2000] ;  /* 0x002000009898783b */ /* 0x004ea20000000200 */
[----:B------:R-:W-:Y:S01]  /*46b0*/  HMMA.16816.F32.BF16 R64, R136, R142, R64 ;  /* 0x0000008e8840723c */ /* 0x000fe20000041840 */
[C---:B------:R-:W-:Y:S04]  /*46c0*/  IADD3 R144, R169.reuse, -0x19, RZ ;  /* 0xffffffe7a9907810 */ /* 0x040fe80007ffe0ff */
[----:B------:R-:W-:Y:S01]  /*46d0*/  I2F R186, R170 ;  /* 0x000000aa00ba7306 */ /* 0x000fe20000201400 */
[C---:B------:R-:W-:Y:S01]  /*46e0*/  IADD3 R146, R169.reuse, -0x20, RZ ;  /* 0xffffffe0a9927810 */ /* 0x040fe20007ffe0ff */
[----:B------:R-:W1:Y:S01]  /*46f0*/  LDSM.16.M88.4 R136, [R159+0xc800] ;  /* 0x00c800009f88783b */ /* 0x000e620000000200 */
[C---:B------:R-:W-:Y:S04]  /*4700*/  IADD3 R145, R169.reuse, -0x21, RZ ;  /* 0xffffffdfa9917810 */ /* 0x040fe80007ffe0ff */
[C---:B------:R-:W-:Y:S02]  /*4710*/  @!P0 IADD3 R141, -R169.reuse, -0x27, RZ ;  /* 0xffffffd9a98d8810 */ /* 0x040fe40007ffe1ff */
[C---:B------:R-:W-:Y:S02]  /*4720*/  @!P1 IADD3 R140, -R169.reuse, 0x18, RZ ;  /* 0x00000018a98c9810 */ /* 0x040fe40007ffe1ff */
[----:B------:R-:W1:Y:S01]  /*4730*/  I2F R184, R141 ;  /* 0x0000008d00b87306 */ /* 0x000e620000201400 */
[----:B------:R-:W-:Y:S02]  /*4740*/  ISETP.GE.AND P0, PT, R144, RZ, PT ;  /* 0x000000ff9000720c */ /* 0x000fe40003f06270 */
[----:B------:R-:W-:Y:S07]  /*4750*/  ISETP.GE.AND P1, PT, R146, RZ, PT ;  /* 0x000000ff9200720c */ /* 0x000fee0003f26270 */
[----:B------:R1:W-:Y:S01]  /*4760*/  I2F R175, R140 ;  /* 0x0000008c00af7306 */ /* 0x0003e20000201400 */
[-C--:B---3--:R-:W-:Y:S03]  /*4770*/  HMMA.16816.F32.BF16 R4, R132, R148.reuse, R4 ;  /* 0x000000948404723c */ /* 0x088fe60000041804 */
[C---:B------:R-:W-:Y:S02]  /*4780*/  @!P0 IADD3 R144, -R169.reuse, 0x19, RZ ;  /* 0x00000019a9908810 */ /* 0x040fe40007ffe1ff */
[----:B------:R-:W-:Y:S02]  /*4790*/  @!P1 IADD3 R146, -R169, 0x20, RZ ;  /* 0x00000020a9929810 */ /* 0x000fe40007ffe1ff */
[----:B------:R-:W-:Y:S02]  /*47a0*/  ISETP.GE.AND P0, PT, R145, RZ, PT ;  /* 0x000000ff9100720c */ /* 0x000fe40003f06270 */
[----:B------:R3:W3:Y:S01]  /*47b0*/  I2F R172, R144 ;  /* 0x0000009000ac7306 */ /* 0x0006e20000201400 */
[C---:B--2---:R-:W-:Y:S09]  /*47c0*/  HMMA.16816.F32.BF16 R8, R152.reuse, R148, R8 ;  /* 0x000000949808723c */ /* 0x044ff20000041808 */
[----:B------:R2:W-:Y:S01]  /*47d0*/  I2F R188, R146 ;  /* 0x0000009200bc7306 */ /* 0x0005e20000201400 */
[-C--:B------:R-:W-:Y:S02]  /*47e0*/  HMMA.16816.F32.BF16 R12, R152, R150.reuse, R12 ;  /* 0x00000096980c723c */ /* 0x080fe4000004180c */
[C---:B------:R-:W-:Y:S01]  /*47f0*/  @!P0 IADD3 R145, -R169.reuse, 0x21, RZ ;  /* 0x00000021a9918810 */ /* 0x040fe20007ffe1ff */
[----:B-1----:R-:W1:Y:S01]  /*4800*/  LDSM.16.M88.4 R140, [R159+0xd000] ;  /* 0x00d000009f8c783b */ /* 0x002e620000000200 */
[C---:B------:R-:W-:Y:S02]  /*4810*/  IADD3 R149, R169.reuse, -0x28, RZ ;  /* 0xffffffd8a9957810 */ /* 0x040fe40007ffe0ff */
[C---:B------:R-:W-:Y:S02]  /*4820*/  IADD3 R148, R169.reuse, -0x30, RZ ;  /* 0xffffffd0a9947810 */ /* 0x040fe40007ffe0ff */
[C---:B------:R-:W-:Y:S01]  /*4830*/  HMMA.16816.F32.BF16 R16, R132.reuse, R150, R16 ;  /* 0x000000968410723c */ /* 0x040fe20000041810 */
[----:B------:R4:W-:Y:S03]  /*4840*/  I2F R185, R145 ;  /* 0x0000009100b97306 */ /* 0x0009e60000201400 */
[C---:B---3--:R-:W-:Y:S03]  /*4850*/  IADD3 R144, R169.reuse, 0x20, RZ ;  /* 0x00000020a9907810 */ /* 0x048fe60007ffe0ff */
[C---:B------:R-:W-:Y:S01]  /*4860*/  IADD3 R150, R169.reuse, -0x29, RZ ;  /* 0xffffffd7a9967810 */ /* 0x040fe20007ffe0ff */
[-C--:B------:R-:W-:Y:S01]  /*4870*/  HMMA.16816.F32.BF16 R20, R132, R136.reuse, R20 ;  /* 0x000000888414723c */ /* 0x080fe20000041814 */
[----:B------:R-:W-:Y:S03]  /*4880*/  ISETP.GE.AND P1, PT, R144, RZ, PT ;  /* 0x000000ff9000720c */ /* 0x000fe60003f26270 */
[C---:B--2---:R-:W-:Y:S04]  /*4890*/  IADD3 R146, R169.reuse, 0x1f, RZ ;  /* 0x0000001fa9927810 */ /* 0x044fe80007ffe0ff */
[C---:B------:R-:W-:Y:S01]  /*48a0*/  HMMA.16816.F32.BF16 R24, R152.reuse, R136, R24 ;  /* 0x000000889818723c */ /* 0x040fe20000041818 */
[----:B------:R-:W-:Y:S05]  /*48b0*/  ISETP.GE.AND P0, PT, R146, RZ, PT ;  /* 0x000000ff9200720c */ /* 0x000fea0003f06270 */
[C---:B------:R-:W-:Y:S02]  /*48c0*/  @!P1 IADD3 R144, -R169.reuse, -0x20, RZ ;  /* 0xffffffe0a9909810 */ /* 0x040fe40007ffe1ff */
[-C--:B------:R-:W-:Y:S01]  /*48d0*/  HMMA.16816.F32.BF16 R28, R152, R138.reuse, R28 ;  /* 0x0000008a981c723c */ /* 0x080fe2000004181c */
[----:B----4-:R-:W-:Y:S01]  /*48e0*/  IADD3 R145, R169, 0x18, RZ ;  /* 0x00000018a9917810 */ /* 0x010fe20007ffe0ff */
[----:B------:R2:W-:Y:S03]  /*48f0*/  I2F R176, R144 ;  /* 0x0000009000b07306 */ /* 0x0005e60000201400 */
[----:B------:R-:W-:Y:S03]  /*4900*/  ISETP.GE.AND P1, PT, R145, RZ, PT ;  /* 0x000000ff9100720c */ /* 0x000fe60003f26270 */
[C---:B------:R-:W-:Y:S01]  /*4910*/  HMMA.16816.F32.BF16 R32, R132.reuse, R138, R32 ;  /* 0x0000008a8420723c */ /* 0x040fe20000041820 */
[----:B------:R-:W3:Y:S03]  /*4920*/  LDSM.16.M88.4 R136, [R159+0xd800] ;  /* 0x00d800009f88783b */ /* 0x000ee60000000200 */
[C---:B------:R-:W-:Y:S04]  /*4930*/  @!P0 IADD3 R146, -R169.reuse, -0x1f, RZ ;  /* 0xffffffe1a9928810 */ /* 0x040fe80007ffe1ff */
[----:B------:R-:W-:Y:S01]  /*4940*/  I2F R151, R146 ;  /* 0x0000009200977306 */ /* 0x000fe20000201400 */
[-C--:B-1----:R-:W-:Y:S03]  /*4950*/  HMMA.16816.F32.BF16 R36, R132, R140.reuse, R36 ;  /* 0x0000008c8424723c */ /* 0x082fe60000041824 */
[----:B------:R-:W-:Y:S02]  /*4960*/  @!P1 IADD3 R145, -R169, -0x18, RZ ;  /* 0xffffffe8a9919810 */ /* 0x000fe40007ffe1ff */
[----:B------:R-:W-:Y:S03]  /*4970*/  ISETP.GE.AND P1, PT, R149, RZ, PT ;  /* 0x000000ff9500720c */ /* 0x000fe60003f26270 */
[C---:B------:R-:W-:Y:S01]  /*4980*/  HMMA.16816.F32.BF16 R40, R152.reuse, R140, R40 ;  /* 0x0000008c9828723c */ /* 0x040fe20000041828 */
[----:B------:R-:W-:Y:S03]  /*4990*/  I2F R183, R145 ;  /* 0x0000009100b77306 */ /* 0x000fe60000201400 */
[C---:B--2---:R-:W-:Y:S04]  /*49a0*/  IADD3 R144, R169.reuse, 0x17, RZ ;  /* 0x00000017a9907810 */ /* 0x044fe80007ffe0ff */
[-C--:B------:R-:W-:Y:S01]  /*49b0*/  HMMA.16816.F32.BF16 R44, R152, R142.reuse, R44 ;  /* 0x0000008e982c723c */ /* 0x080fe2000004182c */
[----:B------:R-:W-:Y:S03]  /*49c0*/  ISETP.GE.AND P0, PT, R144, RZ, PT ;  /* 0x000000ff9000720c */ /* 0x000fe60003f06270 */
[C---:B------:R-:W-:Y:S02]  /*49d0*/  @!P1 IADD3 R149, -R169.reuse, 0x28, RZ ;  /* 0x00000028a9959810 */ /* 0x040fe40007ffe1ff */
[----:B------:R-:W-:Y:S02]  /*49e0*/  ISETP.GE.AND P1, PT, R148, RZ, PT ;  /* 0x000000ff9400720c */ /* 0x000fe40003f26270 */
[----:B------:R1:W-:Y:S01]  /*49f0*/  I2F R171, R149 ;  /* 0x0000009500ab7306 */ /* 0x0003e20000201400 */
[C---:B------:R-:W-:Y:S01]  /*4a00*/  HMMA.16816.F32.BF16 R48, R132.reuse, R142, R48 ;  /* 0x0000008e8430723c */ /* 0x040fe20000041830 */
[----:B------:R-:W-:Y:S04]  /*4a10*/  LDSM.16.M88.4 R140, [R0] ;  /* 0x00000000008c783b */ /* 0x000fe80000000200 */
[C---:B------:R-:W-:Y:S02]  /*4a20*/  @!P0 IADD3 R144, -R169.reuse, -0x17, RZ ;  /* 0xffffffe9a9908810 */ /* 0x040fe40007ffe1ff */
[----:B------:R-:W-:Y:S01]  /*4a30*/  ISETP.GE.AND P0, PT, R150, RZ, PT ;  /* 0x000000ff9600720c */ /* 0x000fe20003f06270 */
[-C--:B---3--:R-:W-:Y:S01]  /*4a40*/  HMMA.16816.F32.BF16 R52, R132, R136.reuse, R52 ;  /* 0x000000888434723c */ /* 0x088fe20000041834 */
[----:B------:R2:W-:Y:S03]  /*4a50*/  I2F R182, R144 ;  /* 0x0000009000b67306 */ /* 0x0005e60000201400 */
[C---:B------:R-:W-:Y:S04]  /*4a60*/  @!P1 IADD3 R148, -R169.reuse, 0x30, RZ ;  /* 0x00000030a9949810 */ /* 0x040fe80007ffe1ff */
[C---:B------:R-:W-:Y:S03]  /*4a70*/  HMMA.16816.F32.BF16 R56, R152.reuse, R136, R56 ;  /* 0x000000889838723c */ /* 0x040fe60000041838 */
[----:B------:R-:W-:Y:S01]  /*4a80*/  I2F R187, R148 ;  /* 0x0000009400bb7306 */ /* 0x000fe20000201400 */
[C---:B------:R-:W-:Y:S03]  /*4a90*/  @!P0 IADD3 R150, -R169.reuse, 0x29, RZ ;  /* 0x00000029a9968810 */ /* 0x040fe60007ffe1ff */
[C---:B------:R-:W-:Y:S01]  /*4aa0*/  IADD3 R136, R169.reuse, -0x38, RZ ;  /* 0xffffffc8a9887810 */ /* 0x040fe20007ffe0ff */
[-C--:B------:R-:W-:Y:S01]  /*4ab0*/  HMMA.16816.F32.BF16 R60, R152, R138.reuse, R60 ;  /* 0x0000008a983c723c */ /* 0x080fe2000004183c */
[----:B------:R-:W3:Y:S02]  /*4ac0*/  LDL R155, [R1] ;  /* 0x00000000019b7983 */ /* 0x000ee40000100800 */
[----:B------:R-:W-:Y:S02]  /*4ad0*/  ISETP.GE.AND P3, PT, R136, RZ, PT ;  /* 0x000000ff8800720c */ /* 0x000fe40003f66270 */
[----:B------:R4:W-:Y:S01]  /*4ae0*/  I2F R170, R150 ;  /* 0x0000009600aa7306 */ /* 0x0009e20000201400 */
[----:B------:R-:W3:Y:S01]  /*4af0*/  LDL R154, [R1+0x4] ;  /* 0x00000400019a7983 */ /* 0x000ee20000100800 */
[C---:B-1----:R-:W-:Y:S01]  /*4b00*/  IADD3 R149, R169.reuse, -0x31, RZ ;  /* 0xffffffcfa9957810 */ /* 0x042fe20007ffe0ff */
[----:B------:R-:W-:Y:S01]  /*4b10*/  HMMA.16816.F32.BF16 R64, R132, R138, R64 ;  /* 0x0000008a8440723c */ /* 0x000fe20000041840 */
[----:B------:R-:W-:Y:S01]  /*4b20*/  IADD3 R137, R169, 0xf, RZ ;  /* 0x0000000fa9897810 */ /* 0x000fe20007ffe0ff */
[----:B--2---:R-:W1:Y:S01]  /*4b30*/  LDSM.16.M88.4 R144, [R160+0xc000] ;  /* 0x00c00000a090783b */ /* 0x004e620000000200 */
[----:B------:R-:W-:Y:S04]  /*4b40*/  ISETP.GE.AND P0, PT, R149, RZ, PT ;  /* 0x000000ff9500720c */ /* 0x000fe80003f06270 */
[----:B------:R-:W-:Y:S01]  /*4b50*/  IMAD.U32 R138, RZ, RZ, UR20 ;  /* 0x00000014ff8a7e24 */ /* 0x000fe2000f8e00ff */
[----:B------:R-:W-:Y:S01]  /*4b60*/  @!P3 IADD3 R136, -R169, 0x38, RZ ;  /* 0x00000038a988b810 */ /* 0x000fe20007ffe1ff */
[----:B------:R-:W-:Y:S01]  /*4b70*/  FMUL.FTZ R139, R217, 1.4426950216293334961 ;  /* 0x3fb8aa3bd98b7820 */ /* 0x000fe20000410000 */
[----:B------:R2:W5:Y:S01]  /*4b80*/  LDSM.16.M88.4 R132, [R0+0x2000] ;  /* 0x002000000084783b */ /* 0x0005620000000200 */
[----:B------:R-:W-:Y:S01]  /*4b90*/  PLOP3.LUT P3, PT, PT, PT, UP0, 0x80, 0x0 ;  /* 0x000000000000781c */ /* 0x000fe20003f6f008 */
[----:B------:R1:W-:Y:S01]  /*4ba0*/  I2F R153, R136 ;  /* 0x0000008800997306 */ /* 0x0003e20000201400 */
[----:B------:R-:W-:Y:S03]  /*4bb0*/  IMAD R138, R138, 0x80, R218 ;  /* 0x000000808a8a7824 */ /* 0x000fe600078e02da */
[----:B------:R-:W-:Y:S02]  /*4bc0*/  @!P0 IADD3 R149, -R169, 0x31, RZ ;  /* 0x00000031a9958810 */ /* 0x000fe40007ffe1ff */
[----:B------:R-:W-:Y:S02]  /*4bd0*/  ISETP.GE.AND P0, PT, R137, RZ, PT ;  /* 0x000000ff8900720c */ /* 0x000fe40003f06270 */
[----:B------:R-:W-:Y:S02]  /*4be0*/  @P5 ISETP.GE.AND P5, PT, R138, UR5, PT ;  /* 0x000000058a005c0c */ /* 0x000fe4000bfa6270 */
[----:B------:R-:W-:Y:S01]  /*4bf0*/  I2F R149, R149 ;  /* 0x0000009500957306 */ /* 0x000fe20000201400 */
[C---:B----4-:R-:W-:Y:S04]  /*4c00*/  IADD3 R150, R169.reuse, 0x10, RZ ;  /* 0x00000010a9967810 */ /* 0x050fe80007ffe0ff */
[----:B------:R-:W-:Y:S04]  /*4c10*/  ISETP.GE.AND P1, PT, R150, RZ, PT ;  /* 0x000000ff9600720c */ /* 0x000fe80003f26270 */
[C---:B------:R-:W-:Y:S02]  /*4c20*/  @!P0 IADD3 R137, -R169.reuse, -0xf, RZ ;  /* 0xfffffff1a9898810 */ /* 0x040fe40007ffe1ff */
[C---:B--2---:R-:W-:Y:S02]  /*4c30*/  IADD3 R0, R169.reuse, -0x39, RZ ;  /* 0xffffffc7a9007810 */ /* 0x044fe40007ffe0ff */
[----:B------:R2:W-:Y:S01]  /*4c40*/  I2F R148, R137 ;  /* 0x0000008900947306 */ /* 0x0005e20000201400 */
[----:B------:R-:W-:Y:S02]  /*4c50*/  PLOP3.LUT P0, PT, PT, PT, UP0, 0x80, 0x0 ;  /* 0x000000000000781c */ /* 0x000fe40003f0f008 */
[----:B------:R-:W-:Y:S02]  /*4c60*/  ISETP.GE.AND P2, PT, R0, RZ, PT ;  /* 0x000000ff0000720c */ /* 0x000fe40003f46270 */
[C---:B------:R-:W-:Y:S01]  /*4c70*/  @!P1 IADD3 R150, -R169.reuse, -0x10, RZ ;  /* 0xfffffff0a9969810 */ /* 0x040fe20007ffe1ff */
[-C--:B-1----:R-:W-:Y:S01]  /*4c80*/  HMMA.16816.F32.BF16 R4, R140, R144.reuse, R4 ;  /* 0x000000908c04723c */ /* 0x082fe20000041804 */
[----:B------:R-:W-:Y:S04]  /*4c90*/  PLOP3.LUT P1, PT, PT, PT, UP0, 0x80, 0x0 ;  /* 0x000000000000781c */ /* 0x000fe80003f2f008 */
[----:B------:R-:W-:Y:S03]  /*4ca0*/  I2F R150, R150 ;  /* 0x0000009600967306 */ /* 0x000fe60000201400 */
[C---:B-----5:R-:W-:Y:S04]  /*4cb0*/  HMMA.16816.F32.BF16 R8, R132.reuse, R144, R8 ;  /* 0x000000908408723c */ /* 0x060fe80000041808 */
[----:B------:R-:W-:Y:S02]  /*4cc0*/  @!P2 IADD3 R0, -R169, 0x39, RZ ;  /* 0x00000039a900a810 */ /* 0x000fe40007ffe1ff */
[----:B------:R-:W-:Y:S02]  /*4cd0*/  PLOP3.LUT P2, PT, PT, PT, UP0, 0x80, 0x0 ;  /* 0x000000000000781c */ /* 0x000fe40003f4f008 */
[----:B------:R-:W-:Y:S01]  /*4ce0*/  I2F R152, R0 ;  /* 0x0000000000987306 */ /* 0x000fe20000201400 */
[----:B------:R-:W-:Y:S01]  /*4cf0*/  @P1 IADD3 R136, R138, 0x1, RZ ;  /* 0x000000018a881810 */ /* 0x000fe20007ffe0ff */
[-C--:B------:R-:W-:Y:S01]  /*4d00*/  HMMA.16816.F32.BF16 R12, R132, R146.reuse, R12 ;  /* 0x00000092840c723c */ /* 0x080fe2000004180c */
[----:B------:R-:W-:Y:S02]  /*4d10*/  FSETP.NEU.FTZ.AND P1, PT, R217, -INF , PT ;  /* 0xff800000d900780b */ /* 0x000fe40003f3d000 */
[----:B------:R-:W-:Y:S01]  /*4d20*/  @P4 ISETP.GE.AND P4, PT, R136, UR5, PT ;  /* 0x0000000588004c0c */ /* 0x000fe2000bf86270 */
[----:B--2---:R-:W-:Y:S01]  /*4d30*/  FMUL.FTZ R137, R216, 1.4426950216293334961 ;  /* 0x3fb8aa3bd8897820 */ /* 0x004fe20000410000 */
[----:B------:R-:W-:Y:S02]  /*4d40*/  FSEL R139, R139, RZ, P1 ;  /* 0x000000ff8b8b7208 */ /* 0x000fe40000800000 */
[----:B------:R-:W-:Y:S01]  /*4d50*/  PLOP3.LUT P1, PT, PT, PT, UP0, 0x80, 0x0 ;  /* 0x000000000000781c */ /* 0x000fe20003f2f008 */
[----:B------:R-:W-:Y:S01]  /*4d60*/  FFMA.FTZ R4, R194, -UR4, R4 ;  /* 0x80000004c2047c23 */ /* 0x000fe20008010004 */
[C---:B------:R-:W-:Y:S03]  /*4d70*/  HMMA.16816.F32.BF16 R16, R140.reuse, R146, R16 ;  /* 0x000000928c10723c */ /* 0x040fe60000041810 */
[----:B------:R-:W-:Y:S01]  /*4d80*/  FFMA.FTZ R5, R193, -UR4, R5 ;  /* 0x80000004c1057c23 */ /* 0x000fe20008010005 */
[----:B------:R-:W-:Y:S01]  /*4d90*/  @P0 FSEL R4, R4, -INF , !P5 ;  /* 0xff80000004040808 */ /* 0x000fe20006800000 */
[----:B------:R-:W-:Y:S01]  /*4da0*/  FFMA.FTZ R7, R198, -UR4, R7 ;  /* 0x80000004c6077c23 */ /* 0x000fe20008010007 */
[----:B------:R-:W-:Y:S01]  /*4db0*/  PLOP3.LUT P0, PT, PT, PT, UP0, 0x80, 0x0 ;  /* 0x000000000000781c */ /* 0x000fe20003f0f008 */
[----:B------:R-:W-:Y:S01]  /*4dc0*/  FFMA.FTZ R6, R197, -UR4, R6 ;  /* 0x80000004c5067c23 */ /* 0x000fe20008010006 */
[----:B------:R-:W-:Y:S01]  /*4dd0*/  @P2 FSEL R5, R5, -INF , !P4 ;  /* 0xff80000005052808 */ /* 0x000fe20006000000 */
[--C-:B------:R-:W-:Y:S01]  /*4de0*/  FFMA.FTZ R4, R4, c[0x0][0x23c], -R139.reuse ;  /* 0x00008f0004047a23 */ /* 0x100fe2000001088b */
[----:B------:R-:W-:Y:S02]  /*4df0*/  FSETP.NEU.FTZ.AND P2, PT, R216, -INF , PT ;  /* 0xff800000d800780b */ /* 0x000fe40003f5d000 */
[----:B------:R-:W-:Y:S01]  /*4e00*/  @P1 FSEL R7, R7, -INF , !P4 ;  /* 0xff80000007071808 */ /* 0x000fe20006000000 */
[----:B------:R1:W-:Y:S01]  /*4e10*/  MUFU.EX2 R229, R4 ;  /* 0x0000000400e57308 */ /* 0x0003e20000000800 */
[----:B------:R-:W-:Y:S01]  /*4e20*/  FSEL R137, R137, RZ, P2 ;  /* 0x000000ff89897208 */ /* 0x000fe20001000000 */
[----:B------:R-:W-:Y:S01]  /*4e30*/  FFMA.FTZ R5, R5, c[0x0][0x23c], -R139 ;  /* 0x00008f0005057a23 */ /* 0x000fe2000001088b */
[----:B------:R-:W-:Y:S01]  /*4e40*/  PLOP3.LUT P1, PT, PT, PT, UP0, 0x80, 0x0 ;  /* 0x000000000000781c */ /* 0x000fe20003f2f008 */
[----:B------:R-:W-:Y:S02]  /*4e50*/  FFMA.FTZ R10, R196, -UR4, R10 ;  /* 0x80000004c40a7c23 */ /* 0x000fe4000801000a */
[----:B------:R-:W-:Y:S01]  /*4e60*/  @P0 FSEL R6, R6, -INF , !P5 ;  /* 0xff80000006060808 */ /* 0x000fe20006800000 */
[----:B------:R-:W-:Y:S01]  /*4e70*/  FFMA.FTZ R7, R7, c[0x0][0x23c], -R137 ;  /* 0x00008f0007077a23 */ /* 0x000fe20000010889 */
[----:B------:R-:W-:Y:S01]  /*4e80*/  PLOP3.LUT P0, PT, PT, PT, UP0, 0x80, 0x0 ;  /* 0x000000000000781c */ /* 0x000fe20003f0f008 */
[----:B------:R-:W-:Y:S01]  /*4e90*/  FFMA.FTZ R13, R189, -UR4, R13 ;  /* 0x80000004bd0d7c23 */ /* 0x000fe2000801000d */
[----:B------:R-:W-:Y:S01]  /*4ea0*/  MUFU.EX2 R226, R5 ;  /* 0x0000000500e27308 */ /* 0x000fe20000000800 */
[----:B------:R-:W-:Y:S02]  /*4eb0*/  FFMA.FTZ R6, R6, c[0x0][0x23c], -R137 ;  /* 0x00008f0006067a23 */ /* 0x000fe40000010889 */
[----:B------:R-:W-:Y:S02]  /*4ec0*/  FFMA.FTZ R12, R191, -UR4, R12 ;  /* 0x80000004bf0c7c23 */ /* 0x000fe4000801000c */
[----:B------:R-:W-:Y:S02]  /*4ed0*/  FFMA.FTZ R17, R177, -UR4, R17 ;  /* 0x80000004b1117c23 */ /* 0x000fe40008010011 */
[C---:B------:R-:W-:Y:S02]  /*4ee0*/  FFMA.FTZ R8, R181.reuse, -UR4, R8 ;  /* 0x80000004b5087c23 */ /* 0x040fe40008010008 */
[----:B------:R-:W-:Y:S01]  /*4ef0*/  FFMA.FTZ R9, R180, -UR4, R9 ;  /* 0x80000004b4097c23 */ /* 0x000fe20008010009 */
[----:B------:R-:W-:Y:S01]  /*4f00*/  MUFU.EX2 R249, R6 ;  /* 0x0000000600f97308 */ /* 0x000fe20000000800 */
[----:B------:R-:W-:Y:S01]  /*4f10*/  FFMA.FTZ R14, R181, -UR4, R14 ;  /* 0x80000004b50e7c23 */ /* 0x000fe2000801000e */
[----:B------:R-:W-:Y:S01]  /*4f20*/  @P0 FSEL R8, R8, -INF , !P5 ;  /* 0xff80000008080808 */ /* 0x000fe20006800000 */
[----:B------:R-:W-:Y:S01]  /*4f30*/  FFMA.FTZ R11, R195, -UR4, R11 ;  /* 0x80000004c30b7c23 */ /* 0x000fe2000801000b */
[----:B-1----:R-:W-:Y:S01]  /*4f40*/  @P3 IADD3 R4, R138, 0x8, RZ ;  /* 0x000000088a043810 */ /* 0x002fe20007ffe0ff */
[----:B------:R-:W-:Y:S01]  /*4f50*/  FFMA.FTZ R15, R180, -UR4, R15 ;  /* 0x80000004b40f7c23 */ /* 0x000fe2000801000f */
[----:B------:R-:W-:Y:S01]  /*4f60*/  PLOP3.LUT P3, PT, PT, PT, UP0, 0x80, 0x0 ;  /* 0x000000000000781c */ /* 0x000fe20003f6f008 */
[----:B------:R-:W-:Y:S01]  /*4f70*/  FFMA.FTZ R16, R179, -UR4, R16 ;  /* 0x80000004b3107c23 */ /* 0x000fe20008010010 */
[----:B------:R-:W-:Y:S01]  /*4f80*/  @P6 ISETP.GE.AND P6, PT, R4, UR5, PT ;  /* 0x0000000504006c0c */ /* 0x000fe2000bfc6270 */
[----:B------:R-:W-:Y:S01]  /*4f90*/  FFMA.FTZ R19, R193, -UR4, R19 ;  /* 0x80000004c1137c23 */ /* 0x000fe20008010013 */
[----:B------:R1:W-:Y:S01]  /*4fa0*/  MUFU.EX2 R247, R7 ;  /* 0x0000000700f77308 */ /* 0x0003e20000000800 */
[----:B------:R-:W-:Y:S01]  /*4fb0*/  @P1 FSEL R9, R9, -INF , !P4 ;  /* 0xff80000009091808 */ /* 0x000fe20006000000 */
[----:B------:R-:W-:Y:S01]  /*4fc0*/  FFMA.FTZ R18, R194, -UR4, R18 ;  /* 0x80000004c2127c23 */ /* 0x000fe20008010012 */
[----:B------:R-:W-:Y:S11]  /*4fd0*/  PLOP3.LUT P0, PT, PT, PT, UP0, 0x80, 0x0 ;  /* 0x000000000000781c */ /* 0x000ff60003f0f008 */
[----:B------:R-:W-:Y:S02]  /*4fe0*/  @!UPT UIADD3 URZ, URZ, URZ, URZ ;  /* 0x0000003f3f3ff290 */ /* 0x000fe4000fffe03f */
[----:B------:R-:W-:Y:S02]  /*4ff0*/  @P0 FSEL R10, R10, -INF , !P5 ;  /* 0xff8000000a0a0808 */ /* 0x000fe40006800000 */
[----:B------:R-:W-:Y:S02]  /*5000*/  PLOP3.LUT P0, PT, PT, PT, UP0, 0x80, 0x0 ;  /* 0x000000000000781c */ /* 0x000fe40003f0f008 */
[----:B------:R-:W-:Y:S11]  /*5010*/  PLOP3.LUT P5, PT, PT, PT, UP0, 0x80, 0x0 ;  /* 0x000000000000781c */ /* 0x000ff60003faf008 */
[----:B------:R-:W-:Y:S02]  /*5020*/  @P0 FSEL R12, R12, -INF , !P6 ;  /* 0xff8000000c0c0808 */ /* 0x000fe40007000000 */
[----:B------:R-:W-:Y:S11]  /*5030*/  PLOP3.LUT P0, PT, PT, PT, UP0, 0x80, 0x0 ;  /* 0x000000000000781c */ /* 0x000ff60003f0f008 */
[----:B------:R-:W-:Y:S02]  /*5040*/  @!UPT UIADD3 URZ, URZ, URZ, URZ ;  /* 0x0000003f3f3ff290 */ /* 0x000fe4000fffe03f */
[----:B------:R-:W-:Y:S02]  /*5050*/  @P0 FSEL R14, R14, -INF , !P6 ;  /* 0xff8000000e0e0808 */ /* 0x000fe40007000000 */
[----:B------:R-:W-:Y:S11]  /*5060*/  PLOP3.LUT P0, PT, PT, PT, UP0, 0x80, 0x0 ;  /* 0x000000000000781c */ /* 0x000ff60003f0f008 */
[----:B------:R-:W-:Y:S02]  /*5070*/  @!UPT UIADD3 URZ, URZ, URZ, URZ ;  /* 0x0000003f3f3ff290 */ /* 0x000fe4000fffe03f */
[----:B------:R-:W-:Y:S02]  /*5080*/  @P0 FSEL R16, R16, -INF , !P6 ;  /* 0xff80000010100808 */ /* 0x000fe40007000000 */
[----:B------:R-:W-:Y:S03]  /*5090*/  PLOP3.LUT P0, PT, PT, PT, UP0, 0x80, 0x0 ;  /* 0x000000000000781c */ /* 0x000fe60003f0f008 */
[----:B------:R-:W-:Y:S04]  /*50a0*/  FFMA.FTZ R16, R16, c[0x0][0x23c], -R139 ;  /* 0x00008f0010107a23 */ /* 0x000fe8000001088b */
[----:B------:R-:W-:Y:S06]  /*50b0*/  MUFU.EX2 R233, R16 ;  /* 0x0000001000e97308 */ /* 0x000fec0000000800 */
[----:B------:R-:W-:Y:S02]  /*50c0*/  @P0 FSEL R18, R18, -INF , !P6 ;  /* 0xff80000012120808 */ /* 0x000fe40007000000 */
[----:B------:R-:W-:Y:S02]  /*50d0*/  PLOP3.LUT P0, PT, PT, PT, UP0, 0x80, 0x0 ;  /* 0x000000000000781c */ /* 0x000fe40003f0f008 */
[----:B------:R-:W-:Y:S01]  /*50e0*/  PLOP3.LUT P6, PT, PT, PT, UP0, 0x80, 0x0 ;  /* 0x000000000000781c */ /* 0x000fe20003fcf008 */
[----:B------:R-:W-:Y:S04]  /*50f0*/  FFMA.FTZ R18, R18, c[0x0][0x23c], -R137 ;  /* 0x00008f0012127a23 */ /* 0x000fe80000010889 */
[----:B------:R-:W-:Y:S01]  /*5100*/  MUFU.EX2 R239, R18 ;  /* 0x0000001200ef7308 */ /* 0x000fe20000000800 */
[C---:B---3--:R-:W-:Y:S01]  /*5110*/  FMUL.FTZ R136, R155.reuse, 1.4426950216293334961 ;  /* 0x3fb8aa3b9b887820 */ /* 0x048fe20000410000 */
[----:B------:R-:W-:Y:S04]  /*5120*/  FSETP.NEU.FTZ.AND P2, PT, R155, -INF , PT ;  /* 0xff8000009b00780b */ /* 0x000fe80003f5d000 */
[----:B------:R-:W-:Y:S01]  /*5130*/  FSEL R136, R136, RZ, P2 ;  /* 0x000000ff88887208 */ /* 0x000fe20001000000 */
[C---:B------:R-:W-:Y:S01]  /*5140*/  FMUL.FTZ R0, R154.reuse, 1.4426950216293334961 ;  /* 0x3fb8aa3b9a007820 */ /* 0x040fe20000410000 */
[----:B------:R-:W-:Y:S02]  /*5150*/  PLOP3.LUT P2, PT, PT, PT, UP0, 0x80, 0x0 ;  /* 0x000000000000781c */ /* 0x000fe40003f4f008 */
[----:B------:R-:W-:Y:S01]  /*5160*/  FSETP.NEU.FTZ.AND P1, PT, R154, -INF , PT ;  /* 0xff8000009a00780b */ /* 0x000fe20003f3d000 */
[--C-:B------:R-:W-:Y:S02]  /*5170*/  FFMA.FTZ R8, R8, c[0x0][0x23c], -R136.reuse ;  /* 0x00008f0008087a23 */ /* 0x100fe40000010888 */
[--C-:B------:R-:W-:Y:S01]  /*5180*/  FFMA.FTZ R9, R9, c[0x0][0x23c], -R136.reuse ;  /* 0x00008f0009097a23 */ /* 0x100fe20000010888 */
[----:B------:R-:W-:Y:S01]  /*5190*/  FSEL R0, R0, RZ, P1 ;  /* 0x000000ff00007208 */ /* 0x000fe20000800000 */
[----:B------:R2:W-:Y:S01]  /*51a0*/  MUFU.EX2 R251, R8 ;  /* 0x0000000800fb7308 */ /* 0x0005e20000000800 */
[----:B------:R-:W-:Y:S01]  /*51b0*/  PLOP3.LUT P1, PT, PT, PT, UP0, 0x80, 0x0 ;  /* 0x000000000000781c */ /* 0x000fe20003f2f008 */
[----:B------:R-:W-:Y:S02]  /*51c0*/  FFMA.FTZ R12, R12, c[0x0][0x23c], -R136 ;  /* 0x00008f000c0c7a23 */ /* 0x000fe40000010888 */
[--C-:B------:R-:W-:Y:S02]  /*51d0*/  FFMA.FTZ R10, R10, c[0x0][0x23c], -R0.reuse ;  /* 0x00008f000a0a7a23 */ /* 0x100fe40000010800 */
[----:B------:R-:W-:Y:S01]  /*51e0*/  @P2 IADD3 R4, R138, 0x9, RZ ;  /* 0x000000098a042810 */ /* 0x000fe20007ffe0ff */
[--C-:B------:R-:W-:Y:S01]  /*51f0*/  FFMA.FTZ R14, R14, c[0x0][0x23c], -R0.reuse ;  /* 0x00008f000e0e7a23 */ /* 0x100fe20000010800 */
[----:B------:R-:W-:Y:S02]  /*5200*/  PLOP3.LUT P2, PT, PT, PT, UP0, 0x80, 0x0 ;  /* 0x000000000000781c */ /* 0x000fe40003f4f008 */
[----:B------:R-:W-:Y:S01]  /*5210*/  @P3 ISETP.GE.AND P3, PT, R4, UR5, PT ;  /* 0x0000000504003c0c */ /* 0x000fe2000bf66270 */
[----:B------:R-:W3:Y:S01]  /*5220*/  MUFU.EX2 R145, R10 ;  /* 0x0000000a00917308 */ /* 0x000ee20000000800 */
[----:B-1----:R-:W1:Y:S02]  /*5230*/  LDSM.16.M88.4 R4, [R160+0xc800] ;  /* 0x00c80000a004783b */ /* 0x002e640000000200 */
[----:B------:R-:W-:Y:S02]  /*5240*/  @P1 FSEL R11, R11, -INF , !P4 ;  /* 0xff8000000b0b1808 */ /* 0x000fe40006000000 */
[----:B------:R-:W-:Y:S02]  /*5250*/  PLOP3.LUT P1, PT, PT, PT, UP0, 0x80, 0x0 ;  /* 0x000000000000781c */ /* 0x000fe40003f2f008 */
[----:B------:R-:W-:Y:S01]  /*5260*/  PLOP3.LUT P4, PT, PT, PT, UP0, 0x80, 0x0 ;  /* 0x000000000000781c */ /* 0x000fe20003f8f008 */
[----:B------:R-:W-:Y:S02]  /*5270*/  FFMA.FTZ R11, R11, c[0x0][0x23c], -R0 ;  /* 0x00008f000b0b7a23 */ /* 0x000fe40000010800 */
[----:B------:R-:W-:Y:S08]  /*5280*/  MUFU.EX2 R248, R12 ;  /* 0x0000000c00f87308 */ /* 0x000ff00000000800 */
[----:B------:R-:W-:Y:S02]  /*5290*/  @P1 FSEL R13, R13, -INF , !P3 ;  /* 0xff8000000d0d1808 */ /* 0x000fe40005800000 */
[----:B------:R-:W-:Y:S01]  /*52a0*/  PLOP3.LUT P1, PT, PT, PT, UP0, 0x80, 0x0 ;  /* 0x000000000000781c */ /* 0x000fe20003f2f008 */
[----:B------:R-:W-:Y:S01]  /*52b0*/  MUFU.EX2 R144, R11 ;  /* 0x0000000b00907308 */ /* 0x000fe20000000800 */
[----:B--2---:R-:W-:Y:S01]  /*52c0*/  @P4 IADD3 R8, R138, 0x10, RZ ;  /* 0x000000108a084810 */ /* 0x004fe20007ffe0ff */
[----:B------:R-:W-:Y:S01]  /*52d0*/  FFMA.FTZ R13, R13, c[0x0][0x23c], -R136 ;  /* 0x00008f000d0d7a23 */ /* 0x000fe20000010888 */
[----:B------:R-:W-:Y:S02]  /*52e0*/  PLOP3.LUT P4, PT, PT, PT, UP0, 0x80, 0x0 ;  /* 0x000000000000781c */ /* 0x000fe40003f8f008 */
[----:B------:R-:W-:Y:S02]  /*52f0*/  @P5 ISETP.GE.AND P5, PT, R8, UR5, PT ;  /* 0x0000000508005c0c */ /* 0x000fe4000bfa6270 */
[----:B------:R-:W-:Y:S02]  /*5300*/  @P2 IADD3 R8, R138, 0x11, RZ ;  /* 0x000000118a082810 */ /* 0x000fe40007ffe0ff */
[----:B------:R-:W-:Y:S01]  /*5310*/  PLOP3.LUT P2, PT, PT, PT, UP0, 0x80, 0x0 ;  /* 0x000000000000781c */ /* 0x000fe20003f4f008 */
[----:B------:R-:W-:Y:S02]  /*5320*/  MUFU.EX2 R246, R13 ;  /* 0x0000000d00f67308 */ /* 0x000fe40000000800 */
[----:B------:R-:W-:Y:S02]  /*5330*/  @P1 FSEL R15, R15, -INF , !P3 ;  /* 0xff8000000f0f1808 */ /* 0x000fe40005800000 */
[----:B------:R-:W-:Y:S02]  /*5340*/  PLOP3.LUT P1, PT, PT, PT, UP0, 0x80, 0x0 ;  /* 0x000000000000781c */ /* 0x000fe40003f2f008 */
[----:B------:R-:W-:Y:S01]  /*5350*/  @P4 ISETP.GE.AND P4, PT, R8, UR5, PT ;  /* 0x0000000508004c0c */ /* 0x000fe2000bf86270 */
[----:B------:R-:W-:Y:S01]  /*5360*/  FFMA.FTZ R15, R15, c[0x0][0x23c], -R0 ;  /* 0x00008f000f0f7a23 */ /* 0x000fe20000010800 */
[-C--:B-1----:R-:W-:Y:S02]  /*5370*/  HMMA.16816.F32.BF16 R20, R140, R4.reuse, R20 ;  /* 0x000000048c14723c */ /* 0x082fe40000041814 */
[----:B------:R-:W-:Y:S07]  /*5380*/  MUFU.EX2 R250, R9 ;  /* 0x0000000900fa7308 */ /* 0x000fee0000000800 */
[----:B------:R-:W-:Y:S01]  /*5390*/  @P1 FSEL R17, R17, -INF , !P3 ;  /* 0xff80000011111808 */ /* 0x000fe20005800000 */
[C---:B------:R-:W-:Y:S01]  /*53a0*/  HMMA.16816.F32.BF16 R24, R132.reuse, R4, R24 ;  /* 0x000000048418723c */ /* 0x040fe20000041818 */
[----:B------:R-:W-:Y:S01]  /*53b0*/  PLOP3.LUT P1, PT, PT, PT, UP0, 0x80, 0x0 ;  /* 0x000000000000781c */ /* 0x000fe20003f2f008 */
[----:B------:R-:W-:Y:S02]  /*53c0*/  MUFU.EX2 R252, R15 ;  /* 0x0000000f00fc7308 */ /* 0x000fe40000000800 */
[----:B------:R-:W-:Y:S04]  /*53d0*/  FFMA.FTZ R17, R17, c[0x0][0x23c], -R139 ;  /* 0x00008f0011117a23 */ /* 0x000fe8000001088b */
[-C--:B------:R-:W-:Y:S04]  /*53e0*/  HMMA.16816.F32.BF16 R28, R132, R6.reuse, R28 ;  /* 0x00000006841c723c */ /* 0x080fe8000004181c */
[----:B------:R-:W1:Y:S02]  /*53f0*/  MUFU.EX2 R232, R17 ;  /* 0x0000001100e87308 */ /* 0x000e640000000800 */
[----:B------:R-:W-:Y:S02]  /*5400*/  @P1 FSEL R19, R19, -INF , !P3 ;  /* 0xff80000013131808 */ /* 0x000fe40005800000 */
[C---:B------:R-:W-:Y:S01]  /*5410*/  HMMA.16816.F32.BF16 R32, R140.reuse, R6, R32 ;  /* 0x000000068c20723c */ /* 0x040fe20000041820 */
[----:B------:R-:W-:Y:S02]  /*5420*/  PLOP3.LUT P1, PT, PT, PT, UP0, 0x80, 0x0 ;  /* 0x000000000000781c */ /* 0x000fe40003f2f008 */
[----:B------:R-:W-:Y:S01]  /*5430*/  PLOP3.LUT P3, PT, PT, PT, UP0, 0x80, 0x0 ;  /* 0x000000000000781c */ /* 0x000fe20003f6f008 */
[----:B------:R-:W-:Y:S02]  /*5440*/  FFMA.FTZ R21, R190, -UR4, R21 ;  /* 0x80000004be157c23 */ /* 0x000fe40008010015 */
[----:B------:R-:W-:Y:S01]  /*5450*/  FFMA.FTZ R20, R192, -UR4, R20 ;  /* 0x80000004c0147c23 */ /* 0x000fe20008010014 */
[----:B------:R-:W2:Y:S01]  /*5460*/  MUFU.EX2 R9, R14 ;  /* 0x0000000e00097308 */ /* 0x000ea20000000800 */
[----:B------:R-:W-:Y:S04]  /*5470*/  FFMA.FTZ R23, R177, -UR4, R23 ;  /* 0x80000004b1177c23 */ /* 0x000fe80008010017 */
[----:B------:R-:W-:Y:S01]  /*5480*/  @P0 FSEL R20, R20, -INF , !P5 ;  /* 0xff80000014140808 */ /* 0x000fe20006800000 */
[----:B------:R-:W-:Y:S01]  /*5490*/  FFMA.FTZ R22, R179, -UR4, R22 ;  /* 0x80000004b3167c23 */ /* 0x000fe20008010016 */
[----:B------:R-:W-:Y:S01]  /*54a0*/  @P1 FSEL R21, R21, -INF , !P4 ;  /* 0xff80000015151808 */ /* 0x000fe20006000000 */
[----:B------:R-:W-:Y:S01]  /*54b0*/  FFMA.FTZ R25, R174, -UR4, R25 ;  /* 0x80000004ae197c23 */ /* 0x000fe20008010019 */
[----:B------:R-:W-:Y:S01]  /*54c0*/  PLOP3.LUT P1, PT, PT, PT, UP0, 0x80, 0x0 ;  /* 0x000000000000781c */ /* 0x000fe20003f2f008 */
[----:B------:R-:W-:Y:S01]  /*54d0*/  FFMA.FTZ R24, R178, -UR4, R24 ;  /* 0x80000004b2187c23 */ /* 0x000fe20008010018 */
[----:B------:R-:W-:Y:S01]  /*54e0*/  PLOP3.LUT P0, PT, PT, PT, UP0, 0x80, 0x0 ;  /* 0x000000000000781c */ /* 0x000fe20003f0f008 */
[----:B------:R-:W-:Y:S01]  /*54f0*/  FFMA.FTZ R27, R189, -UR4, R27 ;  /* 0x80000004bd1b7c23 */ /* 0x000fe2000801001b */
[----:B------:R-:W-:Y:S01]  /*5500*/  @P3 IADD3 R4, R138, 0x18, RZ ;  /* 0x000000188a043810 */ /* 0x000fe20007ffe0ff */
[----:B------:R-:W-:Y:S01]  /*5510*/  FFMA.FTZ R26, R191, -UR4, R26 ;  /* 0x80000004bf1a7c23 */ /* 0x000fe2000801001a */
[----:B------:R-:W-:Y:S01]  /*5520*/  PLOP3.LUT P3, PT, PT, PT, UP0, 0x80, 0x0 ;  /* 0x000000000000781c */ /* 0x000fe20003f6f008 */
[----:B------:R-:W-:Y:S01]  /*5530*/  FFMA.FTZ R29, R184, -UR4, R29 ;  /* 0x80000004b81d7c23 */ /* 0x000fe2000801001d */
[----:B------:R-:W-:Y:S01]  /*5540*/  @P6 ISETP.GE.AND P6, PT, R4, UR5, PT ;  /* 0x0000000504006c0c */ /* 0x000fe2000bfc6270 */
[----:B------:R-:W-:Y:S01]  /*5550*/  FFMA.FTZ R28, R186, -UR4, R28 ;  /* 0x80000004ba1c7c23 */ /* 0x000fe2000801001c */
[----:B------:R-:W-:Y:S01]  /*5560*/  @P2 IADD3 R4, R138, 0x19, RZ ;  /* 0x000000198a042810 */ /* 0x000fe20007ffe0ff */
[----:B------:R-:W-:Y:S01]  /*5570*/  FFMA.FTZ R31, R174, -UR4, R31 ;  /* 0x80000004ae1f7c23 */ /* 0x000fe2000801001f */
[----:B------:R-:W-:Y:S01]  /*5580*/  PLOP3.LUT P2, PT, PT, PT, UP0, 0x80, 0x0 ;  /* 0x000000000000781c */ /* 0x000fe20003f4f008 */
[----:B------:R-:W-:Y:S01]  /*5590*/  FFMA.FTZ R30, R178, -UR4, R30 ;  /* 0x80000004b21e7c23 */ /* 0x000fe2000801001e */
[----:B------:R-:W-:Y:S01]  /*55a0*/  @P1 FSEL R23, R23, -INF , !P4 ;  /* 0xff80000017171808 */ /* 0x000fe20006000000 */
[----:B------:R-:W-:Y:S01]  /*55b0*/  FFMA.FTZ R33, R172, -UR4, R33 ;  /* 0x80000004ac217c23 */ /* 0x000fe20008010021 */
[----:B------:R-:W-:Y:S01]  /*55c0*/  PLOP3.LUT P1, PT, PT, PT, UP0, 0x80, 0x0 ;  /* 0x000000000000781c */ /* 0x000fe20003f2f008 */
[----:B------:R-:W-:Y:S01]  /*55d0*/  FFMA.FTZ R32, R175, -UR4, R32 ;  /* 0x80000004af207c23 */ /* 0x000fe20008010020 */
[----:B------:R-:W-:Y:S01]  /*55e0*/  @P0 FSEL R22, R22, -INF , !P5 ;  /* 0xff80000016160808 */ /* 0x000fe20006800000 */
[----:B------:R-:W-:Y:S01]  /*55f0*/  FFMA.FTZ R35, R190, -UR4, R35 ;  /* 0x80000004be237c23 */ /* 0x000fe20008010023 */
[----:B------:R-:W-:Y:S01]  /*5600*/  PLOP3.LUT P0, PT, PT, PT, UP0, 0x80, 0x0 ;  /* 0x000000000000781c */ /* 0x000fe20003f0f008 */
[----:B------:R-:W-:Y:S01]  /*5610*/  FFMA.FTZ R34, R192, -UR4, R34 ;  /* 0x80000004c0227c23 */ /* 0x000fe20008010022 */
[----:B------:R-:W-:Y:S01]  /*5620*/  @P3 ISETP.GE.AND P3, PT, R4, UR5, PT ;  /* 0x0000000504003c0c */ /* 0x000fe2000bf66270 */
[----:B------:R-:W-:Y:S01]  /*5630*/  FFMA.FTZ R19, R19, c[0x0][0x23c], -R137 ;  /* 0x00008f0013137a23 */ /* 0x000fe20000010889 */
[----:B------:R-:W4:Y:S01]  /*5640*/  LDSM.16.M88.4 R4, [R160+0xd000] ;  /* 0x00d00000a004783b */ /* 0x000f220000000200 */
[----:B---3--:R-:W-:Y:S02]  /*5650*/  IMAD.MOV.U32 R174, RZ, RZ, R145 ;  /* 0x000000ffffae7224 */ /* 0x008fe400078e0091 */
[----:B------:R-:W-:Y:S01]  /*5660*/  MUFU.EX2 R238, R19 ;  /* 0x0000001300ee7308 */ /* 0x000fe20000000800 */
[--C-:B------:R-:W-:Y:S01]  /*5670*/  FFMA.FTZ R20, R20, c[0x0][0x23c], -R139.reuse ;  /* 0x00008f0014147a23 */ /* 0x100fe2000001088b */
[----:B------:R-:W-:Y:S01]  /*5680*/  @P1 FSEL R25, R25, -INF , !P4 ;  /* 0xff80000019191808 */ /* 0x000fe20006000000 */
[----:B------:R-:W-:Y:S01]  /*5690*/  FFMA.FTZ R21, R21, c[0x0][0x23c], -R139 ;  /* 0x00008f0015157a23 */ /* 0x000fe2000001088b */
[----:B------:R-:W-:Y:S01]  /*56a0*/  PLOP3.LUT P1, PT, PT, PT, UP0, 0x80, 0x0 ;  /* 0x000000000000781c */ /* 0x000fe20003f2f008 */
[--C-:B------:R-:W-:Y:S01]  /*56b0*/  FFMA.FTZ R22, R22, c[0x0][0x23c], -R137.reuse ;  /* 0x00008f0016167a23 */ /* 0x100fe20000010889 */
[----:B------:R-:W-:Y:S01]  /*56c0*/  @P0 FSEL R24, R24, -INF , !P5 ;  /* 0xff80000018180808 */ /* 0x000fe20006800000 */
[----:B------:R-:W-:Y:S01]  /*56d0*/  FFMA.FTZ R23, R23, c[0x0][0x23c], -R137 ;  /* 0x00008f0017177a23 */ /* 0x000fe20000010889 */
[----:B------:R-:W-:Y:S01]  /*56e0*/  PLOP3.LUT P0, PT, PT, PT, UP0, 0x80, 0x0 ;  /* 0x000000000000781c */ /* 0x000fe20003f0f008 */
[--C-:B------:R-:W-:Y:S01]  /*56f0*/  FFMA.FTZ R25, R25, c[0x0][0x23c], -R136.reuse ;  /* 0x00008f0019197a23 */ /* 0x100fe20000010888 */
[----:B------:R-:W-:Y:S01]  /*5700*/  MUFU.EX2 R231, R20 ;  /* 0x0000001400e77308 */ /* 0x000fe20000000800 */
[----:B------:R-:W-:Y:S06]  /*5710*/  FFMA.FTZ R24, R24, c[0x0][0x23c], -R136 ;  /* 0x00008f0018187a23 */ /* 0x000fec0000010888 */
[----:B------:R-:W-:Y:S02]  /*5720*/  @P1 FSEL R27, R27, -INF , !P4 ;  /* 0xff8000001b1b1808 */ /* 0x000fe40006000000 */
[----:B------:R-:W-:Y:S01]  /*5730*/  PLOP3.LUT P1, PT, PT, PT, UP0, 0x80, 0x0 ;  /* 0x000000000000781c */ /* 0x000fe20003f2f008 */
[----:B------:R-:W-:Y:S01]  /*5740*/  MUFU.EX2 R241, R24 ;  /* 0x0000001800f17308 */ /* 0x000fe20000000800 */
[----:B------:R-:W-:Y:S01]  /*5750*/  @P0 FSEL R26, R26, -INF , !P5 ;  /* 0xff8000001a1a0808 */ /* 0x000fe20006800000 */
[--C-:B------:R-:W-:Y:S01]  /*5760*/  FFMA.FTZ R27, R27, c[0x0][0x23c], -R0.reuse ;  /* 0x00008f001b1b7a23 */ /* 0x100fe20000010800 */
[----:B------:R-:W-:Y:S02]  /*5770*/  PLOP3.LUT P0, PT, PT, PT, UP0, 0x80, 0x0 ;  /* 0x000000000000781c */ /* 0x000fe40003f0f008 */
[----:B------:R-:W-:Y:S01]  /*5780*/  PLOP3.LUT P4, PT, PT, PT, UP0, 0x80, 0x0 ;  /* 0x000000000000781c */ /* 0x000fe20003f8f008 */
[----:B------:R-:W-:Y:S01]  /*5790*/  FFMA.FTZ R26, R26, c[0x0][0x23c], -R0 ;  /* 0x00008f001a1a7a23 */ /* 0x000fe20000010800 */
[----:B------:R-:W-:Y:S03]  /*57a0*/  PLOP3.LUT P5, PT, PT, PT, UP0, 0x80, 0x0 ;  /* 0x000000000000781c */ /* 0x000fe60003faf008 */
[----:B------:R-:W-:Y:S02]  /*57b0*/  MUFU.EX2 R230, R21 ;  /* 0x0000001500e67308 */ /* 0x000fe40000000800 */
[----:B------:R-:W-:Y:S02]  /*57c0*/  @P1 FSEL R29, R29, -INF , !P3 ;  /* 0xff8000001d1d1808 */ /* 0x000fe40005800000 */
[----:B------:R-:W-:Y:S02]  /*57d0*/  PLOP3.LUT P1, PT, PT, PT, UP0, 0x80, 0x0 ;  /* 0x000000000000781c */ /* 0x000fe40003f2f008 */
[----:B------:R-:W-:Y:S01]  /*57e0*/  @P0 FSEL R28, R28, -INF , !P6 ;  /* 0xff8000001c1c0808 */ /* 0x000fe20007000000 */
[-C--:B----4-:R-:W-:Y:S01]  /*57f0*/  HMMA.16816.F32.BF16 R36, R140, R4.reuse, R36 ;  /* 0x000000048c24723c */ /* 0x090fe20000041824 */
[----:B------:R-:W-:Y:S01]  /*5800*/  PLOP3.LUT P0, PT, PT, PT, UP0, 0x80, 0x0 ;  /* 0x000000000000781c */ /* 0x000fe20003f0f008 */
[--C-:B------:R-:W-:Y:S01]  /*5810*/  FFMA.FTZ R29, R29, c[0x0][0x23c], -R136.reuse ;  /* 0x00008f001d1d7a23 */ /* 0x100fe20000010888 */
[----:B------:R-:W-:Y:S01]  /*5820*/  @P4 IADD3 R8, R138, 0x20, RZ ;  /* 0x000000208a084810 */ /* 0x000fe20007ffe0ff */
[----:B------:R-:W-:Y:S01]  /*5830*/  MUFU.EX2 R240, R25 ;  /* 0x0000001900f07308 */ /* 0x000fe20000000800 */
[----:B------:R-:W-:Y:S01]  /*5840*/  PLOP3.LUT P4, PT, PT, PT, UP0, 0x80, 0x0 ;  /* 0x000000000000781c */ /* 0x000fe20003f8f008 */
[----:B------:R-:W-:Y:S01]  /*5850*/  FFMA.FTZ R28, R28, c[0x0][0x23c], -R136 ;  /* 0x00008f001c1c7a23 */ /* 0x000fe20000010888 */
[----:B------:R-:W-:Y:S01]  /*5860*/  @P5 ISETP.GE.AND P5, PT, R8, UR5, PT ;  /* 0x0000000508005c0c */ /* 0x000fe2000bfa6270 */
[C---:B------:R-:W-:Y:S01]  /*5870*/  HMMA.16816.F32.BF16 R40, R132.reuse, R4, R40 ;  /* 0x000000048428723c */ /* 0x040fe20000041828 */
[----:B------:R-:W-:Y:S02]  /*5880*/  @P2 IADD3 R8, R138, 0x21, RZ ;  /* 0x000000218a082810 */ /* 0x000fe40007ffe0ff */
[----:B------:R-:W-:Y:S02]  /*5890*/  PLOP3.LUT P2, PT, PT, PT, UP0, 0x80, 0x0 ;  /* 0x000000000000781c */ /* 0x000fe40003f4f008 */
[----:B------:R-:W-:Y:S01]  /*58a0*/  @P1 FSEL R31, R31, -INF , !P3 ;  /* 0xff8000001f1f1808 */ /* 0x000fe20005800000 */
[----:B------:R-:W-:Y:S01]  /*58b0*/  MUFU.EX2 R236, R22 ;  /* 0x0000001600ec7308 */ /* 0x000fe20000000800 */
[----:B------:R-:W-:Y:S01]  /*58c0*/  PLOP3.LUT P1, PT, PT, PT, UP0, 0x80, 0x0 ;  /* 0x000000000000781c */ /* 0x000fe20003f2f008 */
[-C--:B------:R-:W-:Y:S01]  /*58d0*/  HMMA.16816.F32.BF16 R44, R132, R6.reuse, R44 ;  /* 0x00000006842c723c */ /* 0x080fe2000004182c */
[----:B------:R-:W-:Y:S02]  /*58e0*/  @P0 FSEL R30, R30, -INF , !P6 ;  /* 0xff8000001e1e0808 */ /* 0x000fe40007000000 */
[----:B------:R-:W-:Y:S01]  /*58f0*/  PLOP3.LUT P0, PT, PT, PT, UP0, 0x80, 0x0 ;  /* 0x000000000000781c */ /* 0x000fe20003f0f008 */
[--C-:B------:R-:W-:Y:S01]  /*5900*/  FFMA.FTZ R31, R31, c[0x0][0x23c], -R0.reuse ;  /* 0x00008f001f1f7a23 */ /* 0x100fe20000010800 */
[----:B------:R-:W-:Y:S01]  /*5910*/  @P4 ISETP.GE.AND P4, PT, R8, UR5, PT ;  /* 0x0000000508004c0c */ /* 0x000fe2000bf86270 */
[----:B------:R-:W-:Y:S02]  /*5920*/  FFMA.FTZ R30, R30, c[0x0][0x23c], -R0 ;  /* 0x00008f001e1e7a23 */ /* 0x000fe40000010800 */
[C---:B------:R-:W-:Y:S01]  /*5930*/  HMMA.16816.F32.BF16 R48, R140.reuse, R6, R48 ;  /* 0x000000068c30723c */ /* 0x040fe20000041830 */
[----:B------:R-:W-:Y:S01]  /*5940*/  FFMA.FTZ R37, R185, -UR4, R37 ;  /* 0x80000004b9257c23 */ /* 0x000fe20008010025 */
[----:B------:R-:W-:Y:S02]  /*5950*/  MUFU.EX2 R234, R23 ;  /* 0x0000001700ea7308 */ /* 0x000fe40000000800 */
[----:B------:R-:W-:Y:S01]  /*5960*/  @P1 FSEL R33, R33, -INF , !P3 ;  /* 0xff80000021211808 */ /* 0x000fe20005800000 */
[----:B------:R-:W-:Y:S01]  /*5970*/  FFMA.FTZ R39, R172, -UR4, R39 ;  /* 0x80000004ac277c23 */ /* 0x000fe20008010027 */
[----:B------:R-:W-:Y:S01]  /*5980*/  PLOP3.LUT P1, PT, PT, PT, UP0, 0x80, 0x0 ;  /* 0x000000000000781c */ /* 0x000fe20003f2f008 */
[----:B------:R-:W-:Y:S01]  /*5990*/  FFMA.FTZ R36, R188, -UR4, R36 ;  /* 0x80000004bc247c23 */ /* 0x000fe20008010024 */
[----:B------:R-:W-:Y:S01]  /*59a0*/  @P0 FSEL R32, R32, -INF , !P6 ;  /* 0xff80000020200808 */ /* 0x000fe20007000000 */
[----:B------:R-:W-:Y:S01]  /*59b0*/  FFMA.FTZ R41, R151, -UR4, R41 ;  /* 0x8000000497297c23 */ /* 0x000fe20008010029 */
[----:B------:R-:W-:Y:S02]  /*59c0*/  PLOP3.LUT P0, PT, PT, PT, UP0, 0x80, 0x0 ;  /* 0x000000000000781c */ /* 0x000fe40003f0f008 */
[----:B------:R-:W-:Y:S01]  /*59d0*/  FFMA.FTZ R43, R184, -UR4, R43 ;  /* 0x80000004b82b7c23 */ /* 0x000fe2000801002b */
[----:B------:R-:W-:Y:S01]  /*59e0*/  MUFU.EX2 R245, R26 ;  /* 0x0000001a00f57308 */ /* 0x000fe20000000800 */
[----:B------:R-:W-:Y:S02]  /*59f0*/  FFMA.FTZ R38, R175, -UR4, R38 ;  /* 0x80000004af267c23 */ /* 0x000fe40008010026 */
[----:B------:R-:W-:Y:S02]  /*5a00*/  FFMA.FTZ R45, R182, -UR4, R45 ;  /* 0x80000004b62d7c23 */ /* 0x000fe4000801002d */
[----:B------:R-:W-:Y:S01]  /*5a10*/  FFMA.FTZ R40, R176, -UR4, R40 ;  /* 0x80000004b0287c23 */ /* 0x000fe20008010028 */
[----:B------:R-:W-:Y:S01]  /*5a20*/  @P1 FSEL R35, R35, -INF , !P3 ;  /* 0xff80000023231808 */ /* 0x000fe20005800000 */
[----:B------:R-:W-:Y:S01]  /*5a30*/  FFMA.FTZ R47, R151, -UR4, R47 ;  /* 0x80000004972f7c23 */ /* 0x000fe2000801002f */
[----:B------:R-:W-:Y:S01]  /*5a40*/  PLOP3.LUT P1, PT, PT, PT, UP0, 0x80, 0x0 ;  /* 0x000000000000781c */ /* 0x000fe20003f2f008 */
[----:B------:R-:W-:Y:S01]  /*5a50*/  FFMA.FTZ R42, R186, -UR4, R42 ;  /* 0x80000004ba2a7c23 */ /* 0x000fe2000801002a */
[----:B------:R-:W-:Y:S01]  /*5a60*/  PLOP3.LUT P3, PT, PT, PT, UP0, 0x80, 0x0 ;  /* 0x000000000000781c */ /* 0x000fe20003f6f008 */
[----:B------:R-:W-:Y:S01]  /*5a70*/  FFMA.FTZ R49, R170, -UR4, R49 ;  /* 0x80000004aa317c23 */ /* 0x000fe20008010031 */
[----:B------:R-:W-:Y:S01]  /*5a80*/  @P0 FSEL R34, R34, -INF , !P6 ;  /* 0xff80000022220808 */ /* 0x000fe20007000000 */
[----:B------:R-:W-:Y:S01]  /*5a90*/  FFMA.FTZ R51, R185, -UR4, R51 ;  /* 0x80000004b9337c23 */ /* 0x000fe20008010033 */
[----:B------:R-:W-:Y:S01]  /*5aa0*/  PLOP3.LUT P6, PT, PT, PT, UP0, 0x80, 0x0 ;  /* 0x000000000000781c */ /* 0x000fe20003fcf008 */
[----:B------:R-:W-:Y:S01]  /*5ab0*/  FFMA.FTZ R44, R183, -UR4, R44 ;  /* 0x80000004b72c7c23 */ /* 0x000fe2000801002c */
[----:B------:R-:W-:Y:S01]  /*5ac0*/  PLOP3.LUT P0, PT, PT, PT, UP0, 0x80, 0x0 ;  /* 0x000000000000781c */ /* 0x000fe20003f0f008 */
[----:B------:R-:W-:Y:S01]  /*5ad0*/  FFMA.FTZ R46, R176, -UR4, R46 ;  /* 0x80000004b02e7c23 */ /* 0x000fe2000801002e */
[----:B------:R-:W3:Y:S01]  /*5ae0*/  MUFU.EX2 R244, R27 ;  /* 0x0000001b00f47308 */ /* 0x000ee20000000800 */
[----:B------:R-:W-:Y:S01]  /*5af0*/  FFMA.FTZ R48, R171, -UR4, R48 ;  /* 0x80000004ab307c23 */ /* 0x000fe20008010030 */
[----:B------:R-:W4:Y:S01]  /*5b00*/  LDL R151, [R1+0x3c] ;  /* 0x00003c0001977983 */ /* 0x000f220000100800 */
[----:B------:R-:W-:Y:S01]  /*5b10*/  @P1 FSEL R37, R37, -INF , !P4 ;  /* 0xff80000025251808 */ /* 0x000fe20006000000 */
[----:B------:R-:W-:Y:S01]  /*5b20*/  FFMA.FTZ R50, R188, -UR4, R50 ;  /* 0x80000004bc327c23 */ /* 0x000fe20008010032 */
[----:B------:R-:W-:Y:S01]  /*5b30*/  PLOP3.LUT P1, PT, PT, PT, UP0, 0x80, 0x0 ;  /* 0x000000000000781c */ /* 0x000fe20003f2f008 */
[--C-:B------:R-:W-:Y:S01]  /*5b40*/  FFMA.FTZ R32, R32, c[0x0][0x23c], -R139.reuse ;  /* 0x00008f0020207a23 */ /* 0x100fe2000001088b */
[----:B------:R-:W-:Y:S01]  /*5b50*/  @P3 IADD3 R4, R138, 0x28, RZ ;  /* 0x000000288a043810 */ /* 0x000fe20007ffe0ff */
[----:B------:R-:W-:Y:S01]  /*5b60*/  FFMA.FTZ R33, R33, c[0x0][0x23c], -R139 ;  /* 0x00008f0021217a23 */ /* 0x000fe2000001088b */
[----:B------:R-:W-:Y:S01]  /*5b70*/  PLOP3.LUT P3, PT, PT, PT, UP0, 0x80, 0x0 ;  /* 0x000000000000781c */ /* 0x000fe20003f6f008 */
[--C-:B------:R-:W-:Y:S01]  /*5b80*/  FFMA.FTZ R34, R34, c[0x0][0x23c], -R137.reuse ;  /* 0x00008f0022227a23 */ /* 0x100fe20000010889 */
[----:B------:R-:W-:Y:S01]  /*5b90*/  @P6 ISETP.GE.AND P6, PT, R4, UR5, PT ;  /* 0x0000000504006c0c */ /* 0x000fe2000bfc6270 */
[----:B------:R-:W-:Y:S01]  /*5ba0*/  FFMA.FTZ R35, R35, c[0x0][0x23c], -R137 ;  /* 0x00008f0023237a23 */ /* 0x000fe20000010889 */
[----:B------:R-:W-:Y:S01]  /*5bb0*/  @P2 IADD3 R4, R138, 0x29, RZ ;  /* 0x000000298a042810 */ /* 0x000fe20007ffe0ff */
[----:B------:R-:W-:Y:S01]  /*5bc0*/  MUFU.EX2 R169, R32 ;  /* 0x0000002000a97308 */ /* 0x000fe20000000800 */
[----:B------:R-:W-:Y:S01]  /*5bd0*/  @P0 FSEL R36, R36, -INF , !P5 ;  /* 0xff80000024240808 */ /* 0x000fe20006800000 */
[--C-:B------:R-:W-:Y:S01]  /*5be0*/  FFMA.FTZ R37, R37, c[0x0][0x23c], -R139.reuse ;  /* 0x00008f0025257a23 */ /* 0x100fe2000001088b */
[----:B------:R-:W-:Y:S02]  /*5bf0*/  PLOP3.LUT P0, PT, PT, PT, UP0, 0x80, 0x0 ;  /* 0x000000000000781c */ /* 0x000fe40003f0f008 */
[----:B------:R-:W-:Y:S01]  /*5c00*/  @P1 FSEL R39, R39, -INF , !P4 ;  /* 0xff80000027271808 */ /* 0x000fe20006000000 */
[----:B------:R-:W-:Y:S01]  /*5c10*/  FFMA.FTZ R36, R36, c[0x0][0x23c], -R139 ;  /* 0x00008f0024247a23 */ /* 0x000fe2000001088b */
[----:B------:R-:W-:Y:S02]  /*5c20*/  PLOP3.LUT P1, PT, PT, PT, UP0, 0x80, 0x0 ;  /* 0x000000000000781c */ /* 0x000fe40003f2f008 */
[----:B------:R-:W-:Y:S01]  /*5c30*/  @P3 ISETP.GE.AND P3, PT, R4, UR5, PT ;  /* 0x0000000504003c0c */ /* 0x000fe2000bf66270 */
[----:B------:R-:W5:Y:S01]  /*5c40*/  MUFU.EX2 R196, R33 ;  /* 0x0000002100c47308 */ /* 0x000f620000000800 */
[----:B------:R-:W1:Y:S01]  /*5c50*/  LDSM.16.M88.4 R4, [R160+0xd800] ;  /* 0x00d80000a004783b */ /* 0x000e620000000200 */
[--C-:B------:R-:W-:Y:S01]  /*5c60*/  FFMA.FTZ R39, R39, c[0x0][0x23c], -R137.reuse ;  /* 0x00008f0027277a23 */ /* 0x100fe20000010889 */
[----:B------:R-:W-:Y:S03]  /*5c70*/  PLOP3.LUT P2, PT, PT, PT, UP0, 0x80, 0x0 ;  /* 0x000000000000781c */ /* 0x000fe60003f4f008 */
[----:B------:R-:W-:Y:S02]  /*5c80*/  @P0 FSEL R38, R38, -INF , !P5 ;  /* 0xff80000026260808 */ /* 0x000fe40006800000 */
[----:B------:R-:W-:Y:S02]  /*5c90*/  PLOP3.LUT P0, PT, PT, PT, UP0, 0x80, 0x0 ;  /* 0x000000000000781c */ /* 0x000fe40003f0f008 */
[----:B------:R-:W-:Y:S01]  /*5ca0*/  @P1 FSEL R41, R41, -INF , !P4 ;  /* 0xff80000029291808 */ /* 0x000fe20006000000 */
[----:B------:R-:W-:Y:S01]  /*5cb0*/  MUFU.EX2 R221, R34 ;  /* 0x0000002200dd7308 */ /* 0x000fe20000000800 */
[----:B------:R-:W-:Y:S01]  /*5cc0*/  PLOP3.LUT P1, PT, PT, PT, UP0, 0x80, 0x0 ;  /* 0x000000000000781c */ /* 0x000fe20003f2f008 */
[----:B------:R-:W-:Y:S02]  /*5cd0*/  FFMA.FTZ R38, R38, c[0x0][0x23c], -R137 ;  /* 0x00008f0026267a23 */ /* 0x000fe40000010889 */
[--C-:B------:R-:W-:Y:S06]  /*5ce0*/  FFMA.FTZ R41, R41, c[0x0][0x23c], -R136.reuse ;  /* 0x00008f0029297a23 */ /* 0x100fec0000010888 */
[----:B------:R-:W-:Y:S01]  /*5cf0*/  @P0 FSEL R40, R40, -INF , !P5 ;  /* 0xff80000028280808 */ /* 0x000fe20006800000 */
[----:B------:R-:W2:Y:S01]  /*5d00*/  MUFU.EX2 R220, R35 ;  /* 0x0000002300dc7308 */ /* 0x000ea20000000800 */
[----:B------:R-:W-:Y:S02]  /*5d10*/  PLOP3.LUT P0, PT, PT, PT, UP0, 0x80, 0x0 ;  /* 0x000000000000781c */ /* 0x000fe40003f0f008 */
[----:B------:R-:W-:Y:S01]  /*5d20*/  @P1 FSEL R43, R43, -INF , !P4 ;  /* 0xff8000002b2b1808 */ /* 0x000fe20006000000 */
[----:B------:R-:W-:Y:S01]  /*5d30*/  FFMA.FTZ R40, R40, c[0x0][0x23c], -R136 ;  /* 0x00008f0028287a23 */ /* 0x000fe20000010888 */
[----:B------:R-:W-:Y:S02]  /*5d40*/  PLOP3.LUT P1, PT, PT, PT, UP0, 0x80, 0x0 ;  /* 0x000000000000781c */ /* 0x000fe40003f2f008 */
[----:B------:R-:W-:Y:S01]  /*5d50*/  PLOP3.LUT P4, PT, PT, PT, UP0, 0x80, 0x0 ;  /* 0x000000000000781c */ /* 0x000fe20003f8f008 */
[--C-:B------:R-:W-:Y:S02]  /*5d60*/  FFMA.FTZ R43, R43, c[0x0][0x23c], -R0.reuse ;  /* 0x00008f002b2b7a23 */ /* 0x100fe40000010800 */
[----:B------:R-:W-:Y:S04]  /*5d70*/  MUFU.EX2 R237, R28 ;  /* 0x0000001c00ed7308 */ /* 0x000fe80000000800 */
[----:B------:R-:W-:Y:S02]  /*5d80*/  @P0 FSEL R42, R42, -INF , !P5 ;  /* 0xff8000002a2a0808 */ /* 0x000fe40006800000 */
[----:B------:R-:W-:Y:S02]  /*5d90*/  PLOP3.LUT P5, PT, PT, PT, UP0, 0x80, 0x0 ;  /* 0x000000000000781c */ /* 0x000fe40003faf008 */
[----:B------:R-:W-:Y:S01]  /*5da0*/  @P1 FSEL R45, R45, -INF , !P3 ;  /* 0xff8000002d2d1808 */ /* 0x000fe20005800000 */
[-C--:B-1----:R-:W-:Y:S01]  /*5db0*/  HMMA.16816.F32.BF16 R52, R140, R4.reuse, R52 ;  /* 0x000000048c34723c */ /* 0x082fe20000041834 */
[----:B------:R-:W-:Y:S01]  /*5dc0*/  PLOP3.LUT P1, PT, PT, PT, UP0, 0x80, 0x0 ;  /* 0x000000000000781c */ /* 0x000fe20003f2f008 */
[----:B------:R-:W-:Y:S01]  /*5dd0*/  MUFU.EX2 R155, R36 ;  /* 0x00000024009b7308 */ /* 0x000fe20000000800 */
[----:B------:R-:W-:Y:S01]  /*5de0*/  @P4 IADD3 R8, R138, 0x30, RZ ;  /* 0x000000308a084810 */ /* 0x000fe20007ffe0ff */
[----:B------:R-:W-:Y:S01]  /*5df0*/  FFMA.FTZ R42, R42, c[0x0][0x23c], -R0 ;  /* 0x00008f002a2a7a23 */ /* 0x000fe20000010800 */
[----:B------:R-:W-:Y:S01]  /*5e00*/  PLOP3.LUT P4, PT, PT, PT, UP0, 0x80, 0x0 ;  /* 0x000000000000781c */ /* 0x000fe20003f8f008 */
[----:B------:R-:W-:Y:S01]  /*5e10*/  FFMA.FTZ R45, R45, c[0x0][0x23c], -R136 ;  /* 0x00008f002d2d7a23 */ /* 0x000fe20000010888 */
[----:B------:R-:W-:Y:S01]  /*5e20*/  PLOP3.LUT P0, PT, PT, PT, UP0, 0x80, 0x0 ;  /* 0x000000000000781c */ /* 0x000fe20003f0f008 */
[C---:B------:R-:W-:Y:S02]  /*5e30*/  HMMA.16816.F32.BF16 R56, R132.reuse, R4, R56 ;  /* 0x000000048438723c */ /* 0x040fe40000041838 */
[----:B------:R-:W-:Y:S02]  /*5e40*/  @P5 ISETP.GE.AND P5, PT, R8, UR5, PT ;  /* 0x0000000508005c0c */ /* 0x000fe4000bfa6270 */
[----:B------:R-:W-:Y:S01]  /*5e50*/  @P2 IADD3 R8, R138, 0x31, RZ ;  /* 0x000000318a082810 */ /* 0x000fe20007ffe0ff */
[----:B------:R-:W-:Y:S01]  /*5e60*/  MUFU.EX2 R235, R29 ;  /* 0x0000001d00eb7308 */ /* 0x000fe20000000800 */
[----:B------:R-:W-:Y:S02]  /*5e70*/  @P1 FSEL R47, R47, -INF , !P3 ;  /* 0xff8000002f2f1808 */ /* 0x000fe40005800000 */
[-C--:B------:R-:W-:Y:S01]  /*5e80*/  HMMA.16816.F32.BF16 R60, R132, R6.reuse, R60 ;  /* 0x00000006843c723c */ /* 0x080fe2000004183c */
[----:B------:R-:W-:Y:S02]  /*5e90*/  PLOP3.LUT P1, PT, PT, PT, UP0, 0x80, 0x0 ;  /* 0x000000000000781c */ /* 0x000fe40003f2f008 */
[----:B------:R-:W-:Y:S01]  /*5ea0*/  PLOP3.LUT P2, PT, PT, PT, UP0, 0x80, 0x0 ;  /* 0x000000000000781c */ /* 0x000fe20003f4f008 */
[----:B------:R-:W-:Y:S01]  /*5eb0*/  FFMA.FTZ R47, R47, c[0x0][0x23c], -R0 ;  /* 0x00008f002f2f7a23 */ /* 0x000fe20000010800 */
[----:B------:R-:W-:Y:S02]  /*5ec0*/  @P0 FSEL R44, R44, -INF , !P6 ;  /* 0xff8000002c2c0808 */ /* 0x000fe40007000000 */
[----:B------:R-:W-:Y:S01]  /*5ed0*/  PLOP3.LUT P0, PT, PT, PT, UP0, 0x80, 0x0 ;  /* 0x000000000000781c */ /* 0x000fe20003f0f008 */
[----:B------:R-:W-:Y:S01]  /*5ee0*/  HMMA.16816.F32.BF16 R64, R140, R6, R64 ;  /* 0x000000068c40723c */ /* 0x000fe20000041840 */
[----:B------:R-:W-:Y:S01]  /*5ef0*/  F2FP.BF16.PACK_AB R5, R232, R233 ;  /* 0x000000e9e805723e */ /* 0x000fe200000010ff */
[----:B------:R-:W-:Y:S02]  /*5f00*/  MUFU.EX2 R243, R30 ;  /* 0x0000001e00f37308 */ /* 0x000fe40000000800 */
[----:B------:R-:W-:Y:S02]  /*5f10*/  FFMA.FTZ R52, R187, -UR4, R52 ;  /* 0x80000004bb347c23 */ /* 0x000fe40008010034 */
[----:B------:R-:W-:Y:S01]  /*5f20*/  @P1 FSEL R49, R49, -INF , !P3 ;  /* 0xff80000031311808 */ /* 0x000fe20005800000 */
[----:B------:R-:W-:Y:S01]  /*5f30*/  FFMA.FTZ R53, R149, -UR4, R53 ;  /* 0x8000000495357c23 */ /* 0x000fe20008010035 */
[----:B------:R-:W-:Y:S01]  /*5f40*/  PLOP3.LUT P1, PT, PT, PT, UP0, 0x80, 0x0 ;  /* 0x000000000000781c */ /* 0x000fe20003f2f008 */
[----:B------:R-:W-:Y:S03]  /*5f50*/  FFMA.FTZ R56, R150, -UR4, R56 ;  /* 0x8000000496387c23 */ /* 0x000fe60008010038 */
[----:B------:R-:W-:Y:S01]  /*5f60*/  @P0 FSEL R46, R46, -INF , !P6 ;  /* 0xff8000002e2e0808 */ /* 0x000fe20007000000 */
[----:B------:R-:W-:Y:S01]  /*5f70*/  FFMA.FTZ R55, R170, -UR4, R55 ;  /* 0x80000004aa377c23 */ /* 0x000fe20008010037 */
[----:B------:R-:W-:Y:S01]  /*5f80*/  @P2 FSEL R56, R56, -INF , !P5 ;  /* 0xff80000038382808 */ /* 0x000fe20006800000 */
[----:B------:R-:W-:Y:S01]  /*5f90*/  FFMA.FTZ R54, R171, -UR4, R54 ;  /* 0x80000004ab367c23 */ /* 0x000fe20008010036 */
[----:B------:R-:W-:Y:S01]  /*5fa0*/  PLOP3.LUT P2, PT, PT, PT, UP0, 0x80, 0x0 ;  /* 0x000000000000781c */ /* 0x000fe20003f4f008 */
[----:B------:R-:W-:Y:S01]  /*5fb0*/  FFMA.FTZ R61, R198, -UR4, R61 ;  /* 0x80000004c63d7c23 */ /* 0x000fe2000801003d */
[----:B------:R-:W-:Y:S01]  /*5fc0*/  PLOP3.LUT P0, PT, PT, PT, UP0, 0x80, 0x0 ;  /* 0x000000000000781c */ /* 0x000fe20003f0f008 */
[----:B------:R-:W-:Y:S01]  /*5fd0*/  IMAD.MOV.U32 R198, RZ, RZ, R144 ;  /* 0x000000ffffc67224 */ /* 0x000fe200078e0090 */
[----:B------:R-:W-:Y:S01]  /*5fe0*/  F2FP.BF16.PACK_AB R6, R247, R249 ;  /* 0x000000f9f706723e */ /* 0x000fe200000010ff */
[----:B------:R-:W-:Y:S01]  /*5ff0*/  FFMA.FTZ R60, R197, -UR4, R60 ;  /* 0x80000004c53c7c23 */ /* 0x000fe2000801003c */
[----:B------:R-:W-:Y:S01]  /*6000*/  @P1 FSEL R51, R51, -INF , !P3 ;  /* 0xff80000033331808 */ /* 0x000fe20005800000 */
[----:B--2---:R-:W-:Y:S01]  /*6010*/  IMAD.MOV.U32 R197, RZ, RZ, R9 ;  /* 0x000000ffffc57224 */ /* 0x004fe200078e0009 */
[----:B------:R-:W-:Y:S01]  /*6020*/  PLOP3.LUT P3, PT, PT, PT, UP0, 0x80, 0x0 ;  /* 0x000000000000781c */ /* 0x000fe20003f6f008 */
[----:B------:R1:W-:Y:S01]  /*6030*/  STS [R201+0x1c400], R6 ;  /* 0x01c40006c9007388 */ /* 0x0003e20000000800 */
[----:B------:R-:W-:Y:S01]  /*6040*/  PLOP3.LUT P1, PT, PT, PT, UP0, 0x80, 0x0 ;  /* 0x000000000000781c */ /* 0x000fe20003f2f008 */
[----:B------:R-:W-:Y:S01]  /*6050*/  FFMA.FTZ R58, R183, -UR4, R58 ;  /* 0x80000004b73a7c23 */ /* 0x000fe2000801003a */
[----:B------:R-:W2:Y:S01]  /*6060*/  MUFU.EX2 R242, R31 ;  /* 0x0000001f00f27308 */ /* 0x000ea20000000800 */
[----:B------:R-:W-:Y:S01]  /*6070*/  FFMA.FTZ R57, R148, -UR4, R57 ;  /* 0x8000000494397c23 */ /* 0x000fe20008010039 */
[----:B---3--:R-:W-:Y:S01]  /*6080*/  F2FP.BF16.PACK_AB R7, R244, R245 ;  /* 0x000000f5f407723e */ /* 0x008fe200000010ff */
[----:B------:R-:W-:Y:S01]  /*6090*/  FFMA.FTZ R59, R182, -UR4, R59 ;  /* 0x80000004b63b7c23 */ /* 0x000fe2000801003b */
[----:B------:R-:W-:Y:S01]  /*60a0*/  @P0 FSEL R48, R48, -INF , !P6 ;  /* 0xff80000030300808 */ /* 0x000fe20007000000 */
[----:B------:R-:W-:Y:S01]  /*60b0*/  FFMA.FTZ R64, R153, -UR4, R64 ;  /* 0x8000000499407c23 */ /* 0x000fe20008010040 */
[----:B------:R-:W-:Y:S01]  /*60c0*/  PLOP3.LUT P0, PT, PT, PT, UP0, 0x80, 0x0 ;  /* 0x000000000000781c */ /* 0x000fe20003f0f008 */
[----:B------:R-:W-:Y:S01]  /*60d0*/  FFMA.FTZ R66, R187, -UR4, R66 ;  /* 0x80000004bb427c23 */ /* 0x000fe20008010042 */
[----:B------:R-:W3:Y:S01]  /*60e0*/  LDL R170, [R1+0x40] ;  /* 0x0000400001aa7983 */ /* 0x000ee20000100800 */
[C---:B------:R-:W-:Y:S01]  /*60f0*/  @P3 IADD3 R4, R138.reuse, 0x38, RZ ;  /* 0x000000388a043810 */ /* 0x040fe20007ffe0ff */
[----:B------:R-:W2:Y:S01]  /*6100*/  MUFU.EX2 R195, R37 ;  /* 0x0000002500c37308 */ /* 0x000ea20000000800 */
[----:B------:R-:W-:Y:S01]  /*6110*/  @P4 IADD3 R138, R138, 0x39, RZ ;  /* 0x000000398a8a4810 */ /* 0x000fe20007ffe0ff */
[----:B------:R-:W-:Y:S01]  /*6120*/  FFMA.FTZ R62, R150, -UR4, R62 ;  /* 0x80000004963e7c23 */ /* 0x000fe2000801003e */
[----:B------:R-:W-:Y:S01]  /*6130*/  @P2 ISETP.GE.AND P3, PT, R4, UR5, PT ;  /* 0x0000000504002c0c */ /* 0x000fe2000bf66270 */
[----:B------:R-:W-:Y:S01]  /*6140*/  FFMA.FTZ R63, R148, -UR4, R63 ;  /* 0x80000004943f7c23 */ /* 0x000fe2000801003f */
[----:B------:R-:W-:Y:S01]  /*6150*/  F2FP.BF16.PACK_AB R4, R226, R229 ;  /* 0x000000e5e204723e */ /* 0x000fe200000010ff */
[--C-:B------:R-:W-:Y:S01]  /*6160*/  FFMA.FTZ R48, R48, c[0x0][0x23c], -R139.reuse ;  /* 0x00008f0030307a23 */ /* 0x100fe2000001088b */
[----:B------:R-:W-:Y:S01]  /*6170*/  PLOP3.LUT P2, PT, PT, PT, UP0, 0x80, 0x0 ;  /* 0x000000000000781c */ /* 0x000fe20003f4f008 */
[----:B------:R-:W-:Y:S01]  /*6180*/  FFMA.FTZ R49, R49, c[0x0][0x23c], -R139 ;  /* 0x00008f0031317a23 */ /* 0x000fe2000001088b */
[----:B------:R-:W-:Y:S01]  /*6190*/  @P0 FSEL R50, R50, -INF , !P6 ;  /* 0xff80000032320808 */ /* 0x000fe20007000000 */
[----:B------:R2:W-:Y:S01]  /*61a0*/  STS [R201+0x1c000], R4 ;  /* 0x01c00004c9007388 */ /* 0x0005e20000000800 */
[----:B------:R-:W-:Y:S01]  /*61b0*/  PLOP3.LUT P6, PT, PT, PT, UP0, 0x80, 0x0 ;  /* 0x000000000000781c */ /* 0x000fe20003fcf008 */
[--C-:B------:R-:W-:Y:S01]  /*61c0*/  FFMA.FTZ R51, R51, c[0x0][0x23c], -R137.reuse ;  /* 0x00008f0033337a23 */ /* 0x100fe20000010889 */
[----:B------:R-:W-:Y:S01]  /*61d0*/  PLOP3.LUT P0, PT, PT, PT, UP0, 0x80, 0x0 ;  /* 0x000000000000781c */ /* 0x000fe20003f0f008 */
[----:B------:R5:W-:Y:S01]  /*61e0*/  STS [R204+0x1c000], R5 ;  /* 0x01c00005cc007388 */ /* 0x000be20000000800 */
[----:B-1----:R-:W-:Y:S01]  /*61f0*/  F2FP.BF16.PACK_AB R6, R250, R251 ;  /* 0x000000fbfa06723e */ /* 0x002fe200000010ff */
[----:B------:R-:W-:Y:S01]  /*6200*/  FFMA.FTZ R50, R50, c[0x0][0x23c], -R137 ;  /* 0x00008f0032327a23 */ /* 0x000fe20000010889 */
[----:B------:R-:W-:Y:S01]  /*6210*/  MUFU.EX2 R218, R38 ;  /* 0x0000002600da7308 */ /* 0x000fe20000000800 */
[----:B------:R-:W-:Y:S02]  /*6220*/  FFMA.FTZ R46, R46, c[0x0][0x23c], -R0 ;  /* 0x00008f002e2e7a23 */ /* 0x000fe40000010800 */
[----:B------:R-:W-:Y:S01]  /*6230*/  @P2 FSEL R60, R60, -INF , !P3 ;  /* 0xff8000003c3c2808 */ /* 0x000fe20005800000 */
[--C-:B------:R-:W-:Y:S01]  /*6240*/  FFMA.FTZ R44, R44, c[0x0][0x23c], -R136.reuse ;  /* 0x00008f002c2c7a23 */ /* 0x100fe20000010888 */
[----:B------:R-:W-:Y:S01]  /*6250*/  PLOP3.LUT P2, PT, PT, PT, UP0, 0x80, 0x0 ;  /* 0x000000000000781c */ /* 0x000fe20003f4f008 */
[----:B------:R-:W-:Y:S01]  /*6260*/  FFMA.FTZ R65, R152, -UR4, R65 ;  /* 0x8000000498417c23 */ /* 0x000fe20008010041 */
[----:B------:R-:W-:Y:S01]  /*6270*/  @P6 ISETP.GE.AND P6, PT, R8, UR5, PT ;  /* 0x0000000508006c0c */ /* 0x000fe2000bfc6270 */
[----:B------:R-:W-:Y:S01]  /*6280*/  FFMA.FTZ R67, R149, -UR4, R67 ;  /* 0x8000000495437c23 */ /* 0x000fe20008010043 */
[----:B------:R-:W-:Y:S01]  /*6290*/  @P0 FSEL R52, R52, -INF , !P5 ;  /* 0xff80000034340808 */ /* 0x000fe20006800000 */
[----:B------:R-:W1:Y:S01]  /*62a0*/  MUFU.EX2 R216, R39 ;  /* 0x0000002700d87308 */ /* 0x000e620000000800 */
[----:B------:R-:W-:Y:S01]  /*62b0*/  PLOP3.LUT P0, PT, PT, PT, UP0, 0x80, 0x0 ;  /* 0x000000000000781c */ /* 0x000fe20003f0f008 */
[--C-:B------:R-:W-:Y:S02]  /*62c0*/  FFMA.FTZ R56, R56, c[0x0][0x23c], -R136.reuse ;  /* 0x00008f0038387a23 */ /* 0x100fe40000010888 */
[--C-:B------:R-:W-:Y:S02]  /*62d0*/  FFMA.FTZ R52, R52, c[0x0][0x23c], -R139.reuse ;  /* 0x00008f0034347a23 */ /* 0x100fe4000001088b */
[----:B------:R-:W-:Y:S01]  /*62e0*/  FFMA.FTZ R60, R60, c[0x0][0x23c], -R136 ;  /* 0x00008f003c3c7a23 */ /* 0x000fe20000010888 */
[----:B--2---:R-:W-:Y:S01]  /*62f0*/  F2FP.BF16.PACK_AB R4, R238, R239 ;  /* 0x000000efee04723e */ /* 0x004fe200000010ff */
[----:B------:R-:W-:Y:S02]  /*6300*/  IMAD.IADD R148, R2, 0x1, R164 ;  /* 0x0000000102947824 */ /* 0x000fe400078e02a4 */
[----:B------:R-:W-:Y:S01]  /*6310*/  @P1 FSEL R53, R53, -INF , !P6 ;  /* 0xff80000035351808 */ /* 0x000fe20007000000 */
[----:B------:R-:W-:Y:S01]  /*6320*/  MUFU.EX2 R154, R48 ;  /* 0x00000030009a7308 */ /* 0x000fe20000000800 */
[----:B-----5:R-:W-:Y:S01]  /*6330*/  F2FP.BF16.PACK_AB R5, R198, R174 ;  /* 0x000000aec605723e */ /* 0x020fe200000010ff */
[----:B------:R2:W-:Y:S01]  /*6340*/  STS [R204+0x1c400], R4 ;  /* 0x01c40004cc007388 */ /* 0x0005e20000000800 */
[----:B------:R-:W-:Y:S01]  /*6350*/  PLOP3.LUT P1, PT, PT, PT, UP0, 0x80, 0x0 ;  /* 0x000000000000781c */ /* 0x000fe20003f2f008 */
[----:B------:R-:W-:Y:S01]  /*6360*/  FFMA.FTZ R53, R53, c[0x0][0x23c], -R139 ;  /* 0x00008f0035357a23 */ /* 0x000fe2000001088b */
[----:B------:R-:W-:Y:S01]  /*6370*/  @P0 FSEL R54, R54, -INF , !P5 ;  /* 0xff80000036360808 */ /* 0x000fe20006800000 */
[----:B------:R5:W-:Y:S01]  /*6380*/  STS [R201+0x1e000], R6 ;  /* 0x01e00006c9007388 */ /* 0x000be20000000800 */
[----:B------:R-:W-:Y:S01]  /*6390*/  PLOP3.LUT P0, PT, PT, PT, UP0, 0x80, 0x0 ;  /* 0x000000000000781c */ /* 0x000fe20003f0f008 */
[----:B------:R-:W-:Y:S01]  /*63a0*/  IMAD.MOV.U32 R187, RZ, RZ, R174 ;  /* 0x000000ffffbb7224 */ /* 0x000fe200078e00ae */
[----:B------:R-:W-:Y:S01]  /*63b0*/  @P2 FSEL R62, R62, -INF , !P3 ;  /* 0xff8000003e3e2808 */ /* 0x000fe20005800000 */
[----:B------:R1:W-:Y:S01]  /*63c0*/  STS [R201+0x1e400], R5 ;  /* 0x01e40005c9007388 */ /* 0x0003e20000000800 */
[----:B------:R-:W-:Y:S01]  /*63d0*/  MUFU.EX2 R184, R49 ;  /* 0x0000003100b87308 */ /* 0x000fe20000000800 */
[----:B------:R-:W-:Y:S01]  /*63e0*/  PLOP3.LUT P2, PT, PT, PT, UP0, 0x80, 0x0 ;  /* 0x000000000000781c */ /* 0x000fe20003f4f008 */
[--C-:B------:R-:W-:Y:S02]  /*63f0*/  FFMA.FTZ R54, R54, c[0x0][0x23c], -R137.reuse ;  /* 0x00008f0036367a23 */ /* 0x100fe40000010889 */
[----:B------:R-:W-:Y:S01]  /*6400*/  FFMA.FTZ R62, R62, c[0x0][0x23c], -R0 ;  /* 0x00008f003e3e7a23 */ /* 0x000fe20000010800 */
[----:B------:R-:W-:Y:S02]  /*6410*/  @P1 FSEL R55, R55, -INF , !P6 ;  /* 0xff80000037371808 */ /* 0x000fe40007000000 */
[----:B------:R-:W-:Y:S02]  /*6420*/  PLOP3.LUT P1, PT, PT, PT, UP0, 0x80, 0x0 ;  /* 0x000000000000781c */ /* 0x000fe40003f2f008 */
[----:B------:R-:W-:Y:S01]  /*6430*/  @P0 FSEL R57, R57, -INF , !P6 ;  /* 0xff80000039390808 */ /* 0x000fe20007000000 */
[----:B------:R-:W-:Y:S01]  /*6440*/  MUFU.EX2 R191, R50 ;  /* 0x0000003200bf7308 */ /* 0x000fe20000000800 */
[----:B------:R-:W-:Y:S01]  /*6450*/  PLOP3.LUT P0, PT, PT, PT, UP0, 0x80, 0x0 ;  /* 0x000000000000781c */ /* 0x000fe20003f0f008 */
[----:B------:R-:W-:Y:S02]  /*6460*/  FFMA.FTZ R55, R55, c[0x0][0x23c], -R137 ;  /* 0x00008f0037377a23 */ /* 0x000fe40000010889 */
[----:B------:R-:W-:Y:S01]  /*6470*/  FFMA.FTZ R57, R57, c[0x0][0x23c], -R136 ;  /* 0x00008f0039397a23 */ /* 0x000fe20000010888 */
[----:B--2---:R-:W-:Y:S02]  /*6480*/  F2FP.BF16.PACK_AB R4, R246, R248 ;  /* 0x000000f8f604723e */ /* 0x004fe400000010ff */
[----:B-----5:R-:W-:Y:S03]  /*6490*/  F2FP.BF16.PACK_AB R6, R252, R197 ;  /* 0x000000c5fc06723e */ /* 0x020fe600000010ff */
[----:B------:R2:W-:Y:S01]  /*64a0*/  STS [R204+0x1e000], R4 ;  /* 0x01e00004cc007388 */ /* 0x0005e20000000800 */
[----:B------:R-:W-:Y:S01]  /*64b0*/  @P1 FSEL R58, R58, -INF , !P5 ;  /* 0xff8000003a3a1808 */ /* 0x000fe20006800000 */
[----:B------:R-:W-:Y:S01]  /*64c0*/  MUFU.EX2 R189, R51 ;  /* 0x0000003300bd7308 */ /* 0x000fe20000000800 */
[----:B-1----:R-:W-:Y:S01]  /*64d0*/  F2FP.BF16.PACK_AB R5, R230, R231 ;  /* 0x000000e7e605723e */ /* 0x002fe200000010ff */
[----:B------:R1:W-:Y:S01]  /*64e0*/  STS [R204+0x1e400], R6 ;  /* 0x01e40006cc007388 */ /* 0x0003e20000000800 */
[----:B------:R-:W-:Y:S01]  /*64f0*/  PLOP3.LUT P1, PT, PT, PT, UP0, 0x80, 0x0 ;  /* 0x000000000000781c */ /* 0x000fe20003f2f008 */
[--C-:B------:R-:W-:Y:S01]  /*6500*/  FFMA.FTZ R58, R58, c[0x0][0x23c], -R0.reuse ;  /* 0x00008f003a3a7a23 */ /* 0x100fe20000010800 */
[----:B------:R-:W-:Y:S01]  /*6510*/  @P0 FSEL R59, R59, -INF , !P6 ;  /* 0xff8000003b3b0808 */ /* 0x000fe20007000000 */
[----:B------:R5:W-:Y:S01]  /*6520*/  STS [R208+0x1c000], R5 ;  /* 0x01c00005d0007388 */ /* 0x000be20000000800 */
[----:B------:R-:W-:Y:S03]  /*6530*/  PLOP3.LUT P0, PT, PT, PT, UP0, 0x80, 0x0 ;  /* 0x000000000000781c */ /* 0x000fe60003f0f008 */
[----:B------:R-:W-:Y:S01]  /*6540*/  FFMA.FTZ R59, R59, c[0x0][0x23c], -R0 ;  /* 0x00008f003b3b7a23 */ /* 0x000fe20000010800 */
[----:B------:R-:W-:Y:S05]  /*6550*/  MUFU.EX2 R223, R40 ;  /* 0x0000002800df7308 */ /* 0x000fea0000000800 */
[----:B------:R-:W-:Y:S05]  /*6560*/  @P1 ISETP.GE.AND P1, PT, R138, UR5, PT ;  /* 0x000000058a001c0c */ /* 0x000fea000bf26270 */
[----:B------:R-:W-:Y:S01]  /*6570*/  MUFU.EX2 R222, R41 ;  /* 0x0000002900de7308 */ /* 0x000fe20000000800 */
[----:B--2---:R-:W-:Y:S02]  /*6580*/  F2FP.BF16.PACK_AB R4, R234, R236 ;  /* 0x000000ecea04723e */ /* 0x004fe400000010ff */
[----:B-1----:R-:W-:Y:S03]  /*6590*/  F2FP.BF16.PACK_AB R6, R240, R241 ;  /* 0x000000f1f006723e */ /* 0x002fe600000010ff */
[----:B------:R1:W-:Y:S02]  /*65a0*/  STS [R208+0x1c400], R4 ;  /* 0x01c40004d0007388 */ /* 0x0003e40000000800 */
[----:B------:R-:W-:Y:S02]  /*65b0*/  @P0 FSEL R61, R61, -INF , !P1 ;  /* 0xff8000003d3d0808 */ /* 0x000fe40004800000 */
[----:B------:R-:W-:Y:S01]  /*65c0*/  PLOP3.LUT P0, PT, PT, PT, UP0, 0x80, 0x0 ;  /* 0x000000000000781c */ /* 0x000fe20003f0f008 */
[----:B------:R-:W-:Y:S01]  /*65d0*/  MUFU.EX2 R228, R42 ;  /* 0x0000002a00e47308 */ /* 0x000fe20000000800 */
[----:B-----5:R-:W-:Y:S01]  /*65e0*/  F2FP.BF16.PACK_AB R5, R196, R169 ;  /* 0x000000a9c405723e */ /* 0x020fe200000010ff */
[----:B------:R-:W-:Y:S01]  /*65f0*/  FFMA.FTZ R136, R61, c[0x0][0x23c], -R136 ;  /* 0x00008f003d887a23 */ /* 0x000fe20000010888 */
[----:B------:R-:W-:Y:S02]  /*6600*/  @P2 FSEL R65, R65, -INF , !P1 ;  /* 0xff80000041412808 */ /* 0x000fe40004800000 */
[----:B------:R-:W-:Y:S01]  /*6610*/  PLOP3.LUT P2, PT, PT, PT, UP0, 0x80, 0x0 ;  /* 0x000000000000781c */ /* 0x000fe20003f4f008 */
[----:B------:R2:W-:Y:S04]  /*6620*/  STS [R207+0x1c000], R5 ;  /* 0x01c00005cf007388 */ /* 0x0005e80000000800 */
[----:B------:R-:W5:Y:S02]  /*6630*/  MUFU.EX2 R227, R43 ;  /* 0x0000002b00e37308 */ /* 0x000f640000000800 */
[----:B------:R-:W-:Y:S02]  /*6640*/  @P0 FSEL R64, R64, -INF , !P3 ;  /* 0xff80000040400808 */ /* 0x000fe40005800000 */
[----:B------:R-:W-:Y:S03]  /*6650*/  PLOP3.LUT P0, PT, PT, PT, UP0, 0x80, 0x0 ;  /* 0x000000000000781c */ /* 0x000fe60003f0f008 */
[--C-:B------:R-:W-:Y:S01]  /*6660*/  FFMA.FTZ R64, R64, c[0x0][0x23c], -R139.reuse ;  /* 0x00008f0040407a23 */ /* 0x100fe2000001088b */
[----:B------:R-:W-:Y:S01]  /*6670*/  @P2 FSEL R67, R67, -INF , !P1 ;  /* 0xff80000043432808 */ /* 0x000fe20004800000 */
[----:B------:R-:W-:Y:S01]  /*6680*/  FFMA.FTZ R139, R65, c[0x0][0x23c], -R139 ;  /* 0x00008f00418b7a23 */ /* 0x000fe2000001088b */
[----:B------:R-:W-:Y:S01]  /*6690*/  MUFU.EX2 R219, R44 ;  /* 0x0000002c00db7308 */ /* 0x000fe20000000800 */
[----:B-1----:R-:W-:Y:S05]  /*66a0*/  F2FP.BF16.PACK_AB R4, R220, R221 ;  /* 0x000000dddc04723e */ /* 0x002fea00000010ff */
[----:B------:R1:W-:Y:S01]  /*66b0*/  STS [R207+0x1c400], R4 ;  /* 0x01c40004cf007388 */ /* 0x0003e20000000800 */
[----:B------:R-:W-:Y:S02]  /*66c0*/  @P0 FSEL R66, R66, -INF , !P3 ;  /* 0xff80000042420808 */ /* 0x000fe40005800000 */
[----:B------:R-:W-:Y:S01]  /*66d0*/  PLOP3.LUT P0, PT, PT, PT, UP0, 0x80, 0x0 ;  /* 0x000000000000781c */ /* 0x000fe20003f0f008 */
[----:B------:R5:W-:Y:S01]  /*66e0*/  STS [R208+0x1e000], R6 ;  /* 0x01e00006d0007388 */ /* 0x000be20000000800 */
[----:B--2---:R-:W-:Y:S01]  /*66f0*/  F2FP.BF16.PACK_AB R5, R242, R243 ;  /* 0x000000f3f205723e */ /* 0x004fe200000010ff */
[----:B------:R-:W2:Y:S01]  /*6700*/  MUFU.EX2 R217, R45 ;  /* 0x0000002d00d97308 */ /* 0x000ea20000000800 */
[--C-:B------:R-:W-:Y:S01]  /*6710*/  FFMA.FTZ R66, R66, c[0x0][0x23c], -R137.reuse ;  /* 0x00008f0042427a23 */ /* 0x100fe20000010889 */
[----:B------:R2:W-:Y:S01]  /*6720*/  STS [R208+0x1e400], R7 ;  /* 0x01e40007d0007388 */ /* 0x0005e20000000800 */
[----:B------:R-:W-:Y:S03]  /*6730*/  FFMA.FTZ R137, R67, c[0x0][0x23c], -R137 ;  /* 0x00008f0043897a23 */ /* 0x000fe60000010889 */
[----:B------:R2:W-:Y:S04]  /*6740*/  STS [R207+0x1e400], R5 ;  /* 0x01e40005cf007388 */ /* 0x0005e80000000800 */
[----:B------:R-:W-:Y:S01]  /*6750*/  @P0 FSEL R63, R63, -INF , !P1 ;  /* 0xff8000003f3f0808 */ /* 0x000fe20004800000 */
[----:B------:R-:W-:Y:S04]  /*6760*/  MUFU.EX2 R225, R46 ;  /* 0x0000002e00e17308 */ /* 0x000fe80000000800 */
[----:B------:R-:W-:Y:S01]  /*6770*/  FFMA.FTZ R0, R63, c[0x0][0x23c], -R0 ;  /* 0x00008f003f007a23 */ /* 0x000fe20000010800 */
[----:B-1----:R-:W-:Y:S05]  /*6780*/  F2FP.BF16.PACK_AB R4, R195, R155 ;  /* 0x0000009bc304723e */ /* 0x002fea00000010ff */
[----:B------:R1:W-:Y:S01]  /*6790*/  MUFU.EX2 R181, R0 ;  /* 0x0000000000b57308 */ /* 0x0003e20000000800 */
[----:B-----5:R-:W-:Y:S02]  /*67a0*/  F2FP.BF16.PACK_AB R6, R235, R237 ;  /* 0x000000edeb06723e */ /* 0x020fe400000010ff */
[----:B--2---:R-:W-:Y:S03]  /*67b0*/  F2FP.BF16.PACK_AB R7, R216, R218 ;  /* 0x000000dad807723e */ /* 0x004fe600000010ff */
[----:B------:R2:W-:Y:S01]  /*67c0*/  STS [R207+0x1e000], R6 ;  /* 0x01e00006cf007388 */ /* 0x0005e20000000800 */
[----:B------:R-:W-:Y:S03]  /*67d0*/  F2FP.BF16.PACK_AB R5, R227, R228 ;  /* 0x000000e4e305723e */ /* 0x000fe600000010ff */
[----:B------:R5:W-:Y:S01]  /*67e0*/  STS [R202+0x1c000], R4 ;  /* 0x01c00004ca007388 */ /* 0x000be20000000800 */
[----:B------:R-:W5:Y:S03]  /*67f0*/  MUFU.EX2 R224, R47 ;  /* 0x0000002f00e07308 */ /* 0x000f660000000800 */
[----:B------:R5:W-:Y:S01]  /*6800*/  STS [R202+0x1c400], R7 ;  /* 0x01c40007ca007388 */ /* 0x000be20000000800 */
[----:B----4-:R-:W-:Y:S06]  /*6810*/  IADD3 R150, P0, R151, UR13, RZ ;  /* 0x0000000d97967c10 */ /* 0x010fec000ff1e0ff */
[----:B------:R-:W-:Y:S01]  /*6820*/  MUFU.EX2 R180, R52 ;  /* 0x0000003400b47308 */ /* 0x000fe20000000800 */
[----:B-1----:R-:W-:Y:S05]  /*6830*/  F2FP.BF16.PACK_AB R0, R189, R191 ;  /* 0x000000bfbd00723e */ /* 0x002fea00000010ff */
[----:B------:R-:W-:Y:S01]  /*6840*/  STS [R203+0x1c400], R0 ;  /* 0x01c40000cb007388 */ /* 0x000fe20000000800 */
[----:B--2---:R-:W-:Y:S03]  /*6850*/  F2FP.BF16.PACK_AB R6, R222, R223 ;  /* 0x000000dfde06723e */ /* 0x004fe600000010ff */
[----:B------:R-:W1:Y:S01]  /*6860*/  MUFU.EX2 R179, R53 ;  /* 0x0000003500b37308 */ /* 0x000e620000000800 */
[----:B-----5:R-:W-:Y:S02]  /*6870*/  F2FP.BF16.PACK_AB R4, R184, R154 ;  /* 0x0000009ab804723e */ /* 0x020fe400000010ff */
[----:B------:R-:W-:Y:S03]  /*6880*/  F2FP.BF16.PACK_AB R7, R217, R219 ;  /* 0x000000dbd907723e */ /* 0x000fe600000010ff */
[----:B------:R-:W-:Y:S04]  /*6890*/  STS [R203+0x1c000], R4 ;  /* 0x01c00004cb007388 */ /* 0x000fe80000000800 */
[----:B------:R-:W-:Y:S01]  /*68a0*/  MUFU.EX2 R186, R54 ;  /* 0x0000003600ba7308 */ /* 0x000fe20000000800 */
[----:B------:R2:W-:Y:S04]  /*68b0*/  STS [R202+0x1e000], R6 ;  /* 0x01e00006ca007388 */ /* 0x0005e80000000800 */
[----:B------:R1:W-:Y:S05]  /*68c0*/  STS [R202+0x1e400], R5 ;  /* 0x01e40005ca007388 */ /* 0x0003ea0000000800 */
[----:B------:R-:W4:Y:S01]  /*68d0*/  MUFU.EX2 R185, R55 ;  /* 0x0000003700b97308 */ /* 0x000f220000000800 */
[----:B------:R-:W-:Y:S09]  /*68e0*/  STS [R203+0x1e000], R7 ;  /* 0x01e00007cb007388 */ /* 0x000ff20000000800 */
[----:B------:R-:W-:Y:S01]  /*68f0*/  MUFU.EX2 R176, R64 ;  /* 0x0000004000b07308 */ /* 0x000fe20000000800 */
[----:B--2---:R-:W-:Y:S09]  /*6900*/  F2FP.BF16.PACK_AB R6, R224, R225 ;  /* 0x000000e1e006723e */ /* 0x004ff200000010ff */
[----:B------:R-:W2:Y:S01]  /*6910*/  MUFU.EX2 R175, R139 ;  /* 0x0000008b00af7308 */ /* 0x000ea20000000800 */
[----:B-1----:R-:W-:Y:S01]  /*6920*/  F2FP.BF16.PACK_AB R5, R179, R180 ;  /* 0x000000b4b305723e */ /* 0x002fe200000010ff */
[----:B------:R-:W-:Y:S01]  /*6930*/  STS [R203+0x1e400], R6 ;  /* 0x01e40006cb007388 */ /* 0x000fe20000000800 */
[----:B----4-:R-:W-:Y:S03]  /*6940*/  F2FP.BF16.PACK_AB R4, R185, R186 ;  /* 0x000000bab904723e */ /* 0x010fe600000010ff */
[----:B------:R1:W-:Y:S04]  /*6950*/  STS [R206+0x1c000], R5 ;  /* 0x01c00005ce007388 */ /* 0x0003e80000000800 */
[----:B------:R-:W-:Y:S01]  /*6960*/  MUFU.EX2 R178, R66 ;  /* 0x0000004200b27308 */ /* 0x000fe20000000800 */
[----:B------:R4:W-:Y:S09]  /*6970*/  STS [R206+0x1c400], R4 ;  /* 0x01c40004ce007388 */ /* 0x0009f20000000800 */
[----:B------:R-:W1:Y:S01]  /*6980*/  MUFU.EX2 R177, R137 ;  /* 0x0000008900b17308 */ /* 0x000e620000000800 */
[----:B--2---:R-:W-:Y:S05]  /*6990*/  F2FP.BF16.PACK_AB R0, R175, R176 ;  /* 0x000000b0af00723e */ /* 0x004fea00000010ff */
[----:B------:R2:W-:Y:S04]  /*69a0*/  STS [R205+0x1c000], R0 ;  /* 0x01c00000cd007388 */ /* 0x0005e80000000800 */
[----:B------:R-:W-:Y:S10]  /*69b0*/  MUFU.EX2 R192, R56 ;  /* 0x0000003800c07308 */ /* 0x000ff40000000800 */
[----:B------:R-:W5:Y:S01]  /*69c0*/  MUFU.EX2 R190, R57 ;  /* 0x0000003900be7308 */ /* 0x000f620000000800 */
[----:B-1----:R-:W-:Y:S05]  /*69d0*/  F2FP.BF16.PACK_AB R5, R177, R178 ;  /* 0x000000b2b105723e */ /* 0x002fea00000010ff */
[----:B------:R-:W-:Y:S04]  /*69e0*/  STS [R205+0x1c400], R5 ;  /* 0x01c40005cd007388 */ /* 0x000fe80000000800 */
[----:B------:R-:W-:Y:S10]  /*69f0*/  MUFU.EX2 R194, R58 ;  /* 0x0000003a00c27308 */ /* 0x000ff40000000800 */
[----:B------:R-:W1:Y:S01]  /*6a00*/  MUFU.EX2 R193, R59 ;  /* 0x0000003b00c17308 */ /* 0x000e620000000800 */
[----:B-----5:R-:W-:Y:S02]  /*6a10*/  F2FP.BF16.PACK_AB R7, R190, R192 ;  /* 0x000000c0be07723e */ /* 0x020fe400000010ff */
[----:B---3--:R-:W-:Y:S03]  /*6a20*/  IADD3.X R151, R170, UR12, RZ, P0, !PT ;  /* 0x0000000caa977c10 */ /* 0x008fe600087fe4ff */
[----:B------:R-:W-:Y:S04]  /*6a30*/  STS [R206+0x1e000], R7 ;  /* 0x01e00007ce007388 */ /* 0x000fe80000000800 */
[----:B------:R-:W-:Y:S01]  /*6a40*/  MUFU.EX2 R183, R60 ;  /* 0x0000003c00b77308 */ /* 0x000fe20000000800 */
[----:B------:R-:W-:Y:S09]  /*6a50*/  PLOP3.LUT P0, PT, PT, PT, UP4, 0x80, 0x0 ;  /* 0x000000000000781c */ /* 0x000ff20003f0f048 */
[----:B------:R-:W4:Y:S01]  /*6a60*/  MUFU.EX2 R182, R136 ;  /* 0x0000008800b67308 */ /* 0x000f220000000800 */
[----:B-1----:R-:W-:Y:S05]  /*6a70*/  F2FP.BF16.PACK_AB R6, R193, R194 ;  /* 0x000000c2c106723e */ /* 0x002fea00000010ff */
[----:B------:R-:W-:Y:S04]  /*6a80*/  STS [R206+0x1e400], R6 ;  /* 0x01e40006ce007388 */ /* 0x000fe80000000800 */
[----:B------:R-:W2:Y:S01]  /*6a90*/  MUFU.EX2 R188, R62 ;  /* 0x0000003e00bc7308 */ /* 0x000ea20000000800 */
[----:B----4-:R-:W-:Y:S05]  /*6aa0*/  F2FP.BF16.PACK_AB R4, R182, R183 ;  /* 0x000000b7b604723e */ /* 0x010fea00000010ff */
[----:B------:R-:W-:Y:S01]  /*6ab0*/  STS [R205+0x1e000], R4 ;  /* 0x01e00004cd007388 */ /* 0x000fe20000000800 */
[----:B--2---:R-:W-:Y:S05]  /*6ac0*/  F2FP.BF16.PACK_AB R0, R181, R188 ;  /* 0x000000bcb500723e */ /* 0x004fea00000010ff */
[----:B------:R-:W-:Y:S04]  /*6ad0*/  STS [R205+0x1e400], R0 ;  /* 0x01e40000cd007388 */ /* 0x000fe80000000800 */
[----:B------:R-:W-:Y:S08]  /*6ae0*/  LDSM.16.M88.4 R64, [R164+0x8000] ;  /* 0x00800000a440783b */ /* 0x000ff00000000200 */
[----:B------:R-:W1:Y:S08]  /*6af0*/  LDSM.16.M88.4 R16, [R158+0x10000] ;  /* 0x010000009e10783b */ /* 0x000e700000000200 */
[----:B------:R-:W2:Y:S08]  /*6b00*/  LDSM.16.M88.4 R60, [R164+0xa000] ;  /* 0x00a00000a43c783b */ /* 0x000eb00000000200 */
[----:B------:R-:W3:Y:S08]  /*6b10*/  LDSM.16.M88.4 R32, [R158+0x10800] ;  /* 0x010800009e20783b */ /* 0x000ef00000000200 */
[----:B------:R-:W4:Y:S08]  /*6b20*/  LDSM.16.M88.4 R48, [R158+0x11000] ;  /* 0x011000009e30783b */ /* 0x000f300000000200 */
[----:B------:R-:W5:Y:S01]  /*6b30*/  LDSM.16.M88.4 R132, [R158+0x11800] ;  /* 0x011800009e84783b */ /* 0x000f620000000200 */
[-C--:B-1----:R-:W-:Y:S07]  /*6b40*/  HMMA.16816.F32.BF16 R4, R64, R16.reuse, RZ ;  /* 0x000000104004723c */ /* 0x082fee00000418ff */
[----:B------:R-:W-:Y:S01]  /*6b50*/  LDSM.16.M88.4 R136, [R148+0x8000] ;  /* 0x008000009488783b */ /* 0x000fe20000000200 */
[C---:B--2---:R-:W-:Y:S07]  /*6b60*/  HMMA.16816.F32.BF16 R8, R60.reuse, R16, RZ ;  /* 0x000000103c08723c */ /* 0x044fee00000418ff */
[----:B------:R-:W1:Y:S01]  /*6b70*/  LDSM.16.M88.4 R140, [R161+0x10000] ;  /* 0x01000000a18c783b */ /* 0x000e620000000200 */
[-C--:B------:R-:W-:Y:S07]  /*6b80*/  HMMA.16816.F32.BF16 R12, R60, R18.reuse, RZ ;  /* 0x000000123c0c723c */ /* 0x080fee00000418ff */
[----:B------:R-:W2:Y:S01]  /*6b90*/  LDSM.16.M88.4 R144, [R148+0xa000] ;  /* 0x00a000009490783b */ /* 0x000ea20000000200 */
[C---:B------:R-:W-:Y:S08]  /*6ba0*/  HMMA.16816.F32.BF16 R16, R64.reuse, R18, RZ ;  /* 0x000000124010723c */ /* 0x040ff000000418ff */
[-C--:B---3--:R-:W-:Y:S08]  /*6bb0*/  HMMA.16816.F32.BF16 R20, R64, R32.reuse, RZ ;  /* 0x000000204014723c */ /* 0x088ff000000418ff */
[C---:B------:R-:W-:Y:S08]  /*6bc0*/  HMMA.16816.F32.BF16 R24, R60.reuse, R32, RZ ;  /* 0x000000203c18723c */ /* 0x040ff000000418ff */
[-C--:B------:R-:W-:Y:S08]  /*6bd0*/  HMMA.16816.F32.BF16 R28, R60, R34.reuse, RZ ;  /* 0x000000223c1c723c */ /* 0x080ff000000418ff */
[C---:B------:R-:W-:Y:S08]  /*6be0*/  HMMA.16816.F32.BF16 R32, R64.reuse, R34, RZ ;  /* 0x000000224020723c */ /* 0x040ff000000418ff */
[-C--:B----4-:R-:W-:Y:S08]  /*6bf0*/  HMMA.16816.F32.BF16 R36, R64, R48.reuse, RZ ;  /* 0x000000304024723c */ /* 0x090ff000000418ff */
[C---:B------:R-:W-:Y:S08]  /*6c00*/  HMMA.16816.F32.BF16 R40, R60.reuse, R48, RZ ;  /* 0x000000303c28723c */ /* 0x040ff000000418ff */
[-C--:B------:R-:W-:Y:S08]  /*6c10*/  HMMA.16816.F32.BF16 R44, R60, R50.reuse, RZ ;  /* 0x000000323c2c723c */ /* 0x080ff000000418ff */
[C---:B------:R-:W-:Y:S08]  /*6c20*/  HMMA.16816.F32.BF16 R48, R64.reuse, R50, RZ ;  /* 0x000000324030723c */ /* 0x040ff000000418ff */
[-C--:B-----5:R-:W-:Y:S08]  /*6c30*/  HMMA.16816.F32.BF16 R52, R64, R132.reuse, RZ ;  /* 0x000000844034723c */ /* 0x0a0ff000000418ff */
[C---:B------:R-:W-:Y:S08]  /*6c40*/  HMMA.16816.F32.BF16 R56, R60.reuse, R132, RZ ;  /* 0x000000843c38723c */ /* 0x040ff000000418ff */
[-C--:B------:R-:W-:Y:S08]  /*6c50*/  HMMA.16816.F32.BF16 R60, R60, R134.reuse, RZ ;  /* 0x000000863c3c723c */ /* 0x080ff000000418ff */
[----:B------:R-:W-:Y:S01]  /*6c60*/  HMMA.16816.F32.BF16 R64, R64, R134, RZ ;  /* 0x000000864040723c */ /* 0x000fe200000418ff */
[----:B------:R-:W3:Y:S07]  /*6c70*/  LDSM.16.M88.4 R132, [R161+0x10800] ;  /* 0x01080000a184783b */ /* 0x000eee0000000200 */
[-C--:B-1----:R-:W-:Y:S08]  /*6c80*/  HMMA.16816.F32.BF16 R4, R136, R140.reuse, R4 ;  /* 0x0000008c8804723c */ /* 0x082ff00000041804 */
[C---:B--2---:R-:W-:Y:S08]  /*6c90*/  HMMA.16816.F32.BF16 R8, R144.reuse, R140, R8 ;  /* 0x0000008c9008723c */ /* 0x044ff00000041808 */
[-C--:B------:R-:W-:Y:S08]  /*6ca0*/  HMMA.16816.F32.BF16 R12, R144, R142.reuse, R12 ;  /* 0x0000008e900c723c */ /* 0x080ff0000004180c */
[C---:B------:R-:W-:Y:S01]  /*6cb0*/  HMMA.16816.F32.BF16 R16, R136.reuse, R142, R16 ;  /* 0x0000008e8810723c */ /* 0x040fe20000041810 */
[----:B------:R-:W1:Y:S07]  /*6cc0*/  LDSM.16.M88.4 R140, [R161+0x11000] ;  /* 0x01100000a18c783b */ /* 0x000e6e0000000200 */
[-C--:B---3--:R-:W-:Y:S08]  /*6cd0*/  HMMA.16816.F32.BF16 R20, R136, R132.reuse, R20 ;  /* 0x000000848814723c */ /* 0x088ff00000041814 */
[C---:B------:R-:W-:Y:S08]  /*6ce0*/  HMMA.16816.F32.BF16 R24, R144.reuse, R132, R24 ;  /* 0x000000849018723c */ /* 0x040ff00000041818 */
[-C--:B------:R-:W-:Y:S08]  /*6cf0*/  HMMA.16816.F32.BF16 R28, R144, R134.reuse, R28 ;  /* 0x00000086901c723c */ /* 0x080ff0000004181c */
[C---:B------:R-:W-:Y:S01]  /*6d00*/  HMMA.16816.F32.BF16 R32, R136.reuse, R134, R32 ;  /* 0x000000868820723c */ /* 0x040fe20000041820 */
[----:B------:R-:W2:Y:S07]  /*6d10*/  LDSM.16.M88.4 R132, [R161+0x11800] ;  /* 0x01180000a184783b */ /* 0x000eae0000000200 */
[-C--:B-1----:R-:W-:Y:S08]  /*6d20*/  HMMA.16816.F32.BF16 R36, R136, R140.reuse, R36 ;  /* 0x0000008c8824723c */ /* 0x082ff00000041824 */
[C---:B------:R-:W-:Y:S08]  /*6d30*/  HMMA.16816.F32.BF16 R40, R144.reuse, R140, R40 ;  /* 0x0000008c9028723c */ /* 0x040ff00000041828 */
[-C--:B------:R-:W-:Y:S08]  /*6d40*/  HMMA.16816.F32.BF16 R44, R144, R142.reuse, R44 ;  /* 0x0000008e902c723c */ /* 0x080ff0000004182c */
[C---:B------:R-:W-:Y:S08]  /*6d50*/  HMMA.16816.F32.BF16 R48, R136.reuse, R142, R48 ;  /* 0x0000008e8830723c */ /* 0x040ff00000041830 */
[-C--:B--2---:R-:W-:Y:S08]  /*6d60*/  HMMA.16816.F32.BF16 R52, R136, R132.reuse, R52 ;  /* 0x000000848834723c */ /* 0x084ff00000041834 */
        /* <DEDUP_REMOVED lines=9> */
[----:B------:R-:W4:Y:S08]  /*6e00*/  LDSM.16.M88.4 R136, [R145+0xa000] ;  /* 0x00a000009188783b */ /* 0x000f300000000200 */
[----:B------:R-:W5:Y:S04]  /*6e10*/  LDG.E R144, [R150.64+0x100] ;  /* 0x0001001696907981 */ /* 0x000f68000c1e1900 */
[----:B------:R-:W2:Y:S01]  /*6e20*/  LDG.E R2, [R150.64+0x120] ;  /* 0x0001201696027981 */ /* 0x000ea2000c1e1900 */
        /* <DEDUP_REMOVED lines=25> */
[C---:B--2---:R-:W-:Y:S01]  /*6fc0*/  FADD.FTZ R4, -R147.reuse, R4 ;  /* 0x0000000493047221 */ /* 0x044fe20000010100 */
[C---:B------:R-:W-:Y:S01]  /*6fd0*/  HMMA.16816.F32.BF16 R16, R132.reuse, R138, R16 ;  /* 0x0000008a8410723c */ /* 0x040fe20000041810 */
[----:B------:R-:W1:Y:S02]  /*6fe0*/  LDSM.16.M88.4 R136, [R160+0x10800] ;  /* 0x01080000a088783b */ /* 0x000e640000000200 */
[C---:B------:R-:W-:Y:S02]  /*6ff0*/  FADD.FTZ R5, -R147.reuse, R5 ;  /* 0x0000000593057221 */ /* 0x040fe40000010100 */
[C---:B---3--:R-:W-:Y:S02]  /*7000*/  FADD.FTZ R6, -R146.reuse, R6 ;  /* 0x0000000692067221 */ /* 0x048fe40000010100 */
[----:B------:R-:W-:Y:S02]  /*7010*/  FADD.FTZ R7, -R146, R7 ;  /* 0x0000000792077221 */ /* 0x000fe40000010100 */
[C---:B-----5:R-:W-:Y:S03]  /*7020*/  FADD.FTZ R8, -R144.reuse, R8 ;  /* 0x0000000890087221 */ /* 0x060fe60000010100 */
[----:B------:R-:W-:Y:S02]  /*7030*/  FADD.FTZ R9, -R144, R9 ;  /* 0x0000000990097221 */ /* 0x000fe40000010100 */
        /* <DEDUP_REMOVED lines=8> */
[C---:B------:R-:W-:Y:S02]  /*70c0*/  FADD.FTZ R18, -R146.reuse, R18 ;  /* 0x0000001292127221 */ /* 0x040fe40000010100 */
[----:B------:R-:W-:Y:S02]  /*70d0*/  FADD.FTZ R19, -R146, R19 ;  /* 0x0000001392137221 */ /* 0x000fe40000010100 */
[----:B------:R-:W-:Y:S02]  /*70e0*/  FADD.FTZ R15, -R2, R15 ;  /* 0x0000000f020f7221 */ /* 0x000fe40000010100 */
[----:B------:R-:W-:Y:S02]  /*70f0*/  FMUL.FTZ R174, R229, R4 ;  /* 0x00000004e5ae7220 */ /* 0x000fe40000410000 */
[----:B------:R-:W-:Y:S02]  /*7100*/  FMUL.FTZ R172, R226, R5 ;  /* 0x00000005e2ac7220 */ /* 0x000fe40000410000 */
[----:B------:R-:W-:Y:S01]  /*7110*/  FMUL.FTZ R171, R233, R16 ;  /* 0x00000010e9ab7220 */ /* 0x000fe20000410000 */
[-C--:B-1----:R-:W-:Y:S01]  /*7120*/  HMMA.16816.F32.BF16 R20, R132, R136.reuse, R20 ;  /* 0x000000888414723c */ /* 0x082fe20000041814 */
[----:B------:R-:W-:Y:S02]  /*7130*/  FMUL.FTZ R16, R187, R10 ;  /* 0x0000000abb107220 */ /* 0x000fe40000410000 */
[----:B------:R-:W-:Y:S05]  /*7140*/  FMUL.FTZ R14, R197, R14 ;  /* 0x0000000ec50e7220 */ /* 0x000fea0000410000 */
[C---:B------:R-:W-:Y:S08]  /*7150*/  HMMA.16816.F32.BF16 R24, R140.reuse, R136, R24 ;  /* 0x000000888c18723c */ /* 0x040ff00000041818 */
[-C--:B------:R-:W-:Y:S08]  /*7160*/  HMMA.16816.F32.BF16 R28, R140, R138.reuse, R28 ;  /* 0x0000008a8c1c723c */ /* 0x080ff0000004181c */
[C---:B------:R-:W-:Y:S01]  /*7170*/  FADD.FTZ R20, -R147.reuse, R20 ;  /* 0x0000001493147221 */ /* 0x040fe20000010100 */
[C---:B------:R-:W-:Y:S01]  /*7180*/  HMMA.16816.F32.BF16 R32, R132.reuse, R138, R32 ;  /* 0x0000008a8420723c */ /* 0x040fe20000041820 */
[----:B------:R-:W1:Y:S02]  /*7190*/  LDSM.16.M88.4 R136, [R160+0x11000] ;  /* 0x01100000a088783b */ /* 0x000e640000000200 */
[C---:B------:R-:W-:Y:S02]  /*71a0*/  FADD.FTZ R21, -R147.reuse, R21 ;  /* 0x0000001593157221 */ /* 0x040fe40000010100 */
[C---:B------:R-:W-:Y:S02]  /*71b0*/  FADD.FTZ R22, -R146.reuse, R22 ;  /* 0x0000001692167221 */ /* 0x040fe40000010100 */
[----:B------:R-:W-:Y:S02]  /*71c0*/  FADD.FTZ R23, -R146, R23 ;  /* 0x0000001792177221 */ /* 0x000fe40000010100 */
[C---:B------:R-:W-:Y:S03]  /*71d0*/  FADD.FTZ R24, -R144.reuse, R24 ;  /* 0x0000001890187221 */ /* 0x040fe60000010100 */
[----:B------:R-:W-:Y:S02]  /*71e0*/  FADD.FTZ R25, -R144, R25 ;  /* 0x0000001990197221 */ /* 0x000fe40000010100 */
[----:B------:R-:W-:Y:S02]  /*71f0*/  FADD.FTZ R26, -R2, R26 ;  /* 0x0000001a021a7221 */ /* 0x000fe40000010100 */
[C---:B------:R-:W-:Y:S02]  /*7200*/  FADD.FTZ R29, -R144.reuse, R29 ;  /* 0x0000001d901d7221 */ /* 0x040fe40000010100 */
[----:B------:R-:W-:Y:S02]  /*7210*/  FADD.FTZ R28, -R144, R28 ;  /* 0x0000001c901c7221 */ /* 0x000fe40000010100 */
[C---:B------:R-:W-:Y:S02]  /*7220*/  FADD.FTZ R17, -R2.reuse, R27 ;  /* 0x0000001b02117221 */ /* 0x040fe40000010100 */
[----:B------:R-:W-:Y:S02]  /*7230*/  FADD.FTZ R30, -R2, R30 ;  /* 0x0000001e021e7221 */ /* 0x000fe40000010100 */
[C---:B------:R-:W-:Y:S02]  /*7240*/  FADD.FTZ R33, -R147.reuse, R33 ;  /* 0x0000002193217221 */ /* 0x040fe40000010100 */
[C---:B------:R-:W-:Y:S02]  /*7250*/  FADD.FTZ R34, -R146.reuse, R34 ;  /* 0x0000002292227221 */ /* 0x040fe40000010100 */
[----:B------:R-:W-:Y:S02]  /*7260*/  FADD.FTZ R35, -R146, R35 ;  /* 0x0000002392237221 */ /* 0x000fe40000010100 */
[----:B------:R-:W-:Y:S02]  /*7270*/  FADD.FTZ R32, -R147, R32 ;  /* 0x0000002093207221 */ /* 0x000fe40000010100 */
[----:B------:R-:W-:Y:S02]  /*7280*/  FMUL.FTZ R151, R196, R33 ;  /* 0x00000021c4977220 */ /* 0x000fe40000410000 */
[----:B------:R-:W-:Y:S02]  /*7290*/  FMUL.FTZ R170, R231, R20 ;  /* 0x00000014e7aa7220 */ /* 0x000fe40000410000 */
[----:B------:R-:W-:Y:S02]  /*72a0*/  FMUL.FTZ R152, R230, R21 ;  /* 0x00000015e6987220 */ /* 0x000fe40000410000 */
[----:B------:R-:W-:Y:S02]  /*72b0*/  FMUL.FTZ R169, R169, R32 ;  /* 0x00000020a9a97220 */ /* 0x000fe40000410000 */
[----:B------:R-:W-:Y:S01]  /*72c0*/  FMUL.FTZ R20, R248, R12 ;  /* 0x0000000cf8147220 */ /* 0x000fe20000410000 */
[-C--:B-1----:R-:W-:Y:S01]  /*72d0*/  HMMA.16816.F32.BF16 R36, R132, R136.reuse, R36 ;  /* 0x000000888424723c */ /* 0x082fe20000041824 */
[----:B------:R-:W-:Y:S02]  /*72e0*/  FMUL.FTZ R21, R252, R15 ;  /* 0x0000000ffc157220 */ /* 0x000fe40000410000 */
[----:B------:R-:W-:Y:S02]  /*72f0*/  FMUL.FTZ R32, R245, R26 ;  /* 0x0000001af5207220 */ /* 0x000fe40000410000 */
[----:B------:R-:W-:Y:S02]  /*7300*/  FMUL.FTZ R17, R244, R17 ;  /* 0x00000011f4117220 */ /* 0x000fe40000410000 */
[----:B------:R-:W-:Y:S01]  /*7310*/  FMUL.FTZ R30, R243, R30 ;  /* 0x0000001ef31e7220 */ /* 0x000fe20000410000 */
[C---:B------:R-:W-:Y:S08]  /*7320*/  HMMA.16816.F32.BF16 R40, R140.reuse, R136, R40 ;  /* 0x000000888c28723c */ /* 0x040ff00000041828 */
[-C--:B------:R-:W-:Y:S08]  /*7330*/  HMMA.16816.F32.BF16 R44, R140, R138.reuse, R44 ;  /* 0x0000008a8c2c723c */ /* 0x080ff0000004182c */
[C---:B------:R-:W-:Y:S01]  /*7340*/  FADD.FTZ R36, -R147.reuse, R36 ;  /* 0x0000002493247221 */ /* 0x040fe20000010100 */
[C---:B------:R-:W-:Y:S01]  /*7350*/  HMMA.16816.F32.BF16 R48, R132.reuse, R138, R48 ;  /* 0x0000008a8430723c */ /* 0x040fe20000041830 */
[----:B------:R-:W1:Y:S02]  /*7360*/  LDSM.16.M88.4 R136, [R160+0x11800] ;  /* 0x01180000a088783b */ /* 0x000e640000000200 */
[----:B------:R-:W-:Y:S02]  /*7370*/  FADD.FTZ R37, -R147, R37 ;  /* 0x0000002593257221 */ /* 0x000fe40000010100 */
[C---:B------:R-:W-:Y:S02]  /*7380*/  FADD.FTZ R38, -R146.reuse, R38 ;  /* 0x0000002692267221 */ /* 0x040fe40000010100 */
[----:B------:R-:W-:Y:S02]  /*7390*/  FADD.FTZ R39, -R146, R39 ;  /* 0x0000002792277221 */ /* 0x000fe40000010100 */
[----:B------:R-:W-:Y:S03]  /*73a0*/  FMUL.FTZ R155, R155, R36 ;  /* 0x000000249b9b7220 */ /* 0x000fe60000410000 */
[----:B------:R-:W-:Y:S02]  /*73b0*/  FMUL.FTZ R150, R195, R37 ;  /* 0x00000025c3967220 */ /* 0x000fe40000410000 */
[C---:B------:R-:W-:Y:S02]  /*73c0*/  FADD.FTZ R40, -R144.reuse, R40 ;  /* 0x0000002890287221 */ /* 0x040fe40000010100 */
[C---:B------:R-:W-:Y:S02]  /*73d0*/  FADD.FTZ R41, -R144.reuse, R41 ;  /* 0x0000002990297221 */ /* 0x040fe40000010100 */
[C---:B------:R-:W-:Y:S02]  /*73e0*/  FADD.FTZ R44, -R144.reuse, R44 ;  /* 0x0000002c902c7221 */ /* 0x040fe40000010100 */
[----:B------:R-:W-:Y:S02]  /*73f0*/  FADD.FTZ R45, -R144, R45 ;  /* 0x0000002d902d7221 */ /* 0x000fe40000010100 */
[----:B------:R-:W-:Y:S02]  /*7400*/  FADD.FTZ R33, -R2, R47 ;  /* 0x0000002f02217221 */ /* 0x000fe40000010100 */
[C---:B------:R-:W-:Y:S02]  /*7410*/  FADD.FTZ R48, -R147.reuse, R48 ;  /* 0x0000003093307221 */ /* 0x040fe40000010100 */
[----:B------:R-:W-:Y:S02]  /*7420*/  FADD.FTZ R49, -R147, R49 ;  /* 0x0000003193317221 */ /* 0x000fe40000010100 */
[----:B------:R-:W-:Y:S02]  /*7430*/  FMUL.FTZ R154, R154, R48 ;  /* 0x000000309a9a7220 */ /* 0x000fe40000410000 */
[C---:B------:R-:W-:Y:S02]  /*7440*/  FADD.FTZ R50, -R146.reuse, R50 ;  /* 0x0000003292327221 */ /* 0x040fe40000010100 */
[----:B------:R-:W-:Y:S02]  /*7450*/  FADD.FTZ R51, -R146, R51 ;  /* 0x0000003392337221 */ /* 0x000fe40000010100 */
[----:B------:R-:W-:Y:S02]  /*7460*/  FMUL.FTZ R48, R235, R29 ;  /* 0x0000001deb307220 */ /* 0x000fe40000410000 */
[C---:B------:R-:W-:Y:S02]  /*7470*/  FADD.FTZ R29, -R2.reuse, R31 ;  /* 0x0000001f021d7221 */ /* 0x040fe40000010100 */
[----:B------:R-:W-:Y:S02]  /*7480*/  FADD.FTZ R31, -R2, R43 ;  /* 0x0000002b021f7221 */ /* 0x000fe40000010100 */
[----:B------:R-:W-:Y:S01]  /*7490*/  FMUL.FTZ R149, R184, R49 ;  /* 0x00000031b8957220 */ /* 0x000fe20000410000 */
[-C--:B-1----:R-:W-:Y:S01]  /*74a0*/  HMMA.16816.F32.BF16 R52, R132, R136.reuse, R52 ;  /* 0x000000888434723c */ /* 0x082fe20000041834 */
[----:B------:R-:W-:Y:S02]  /*74b0*/  FMUL.FTZ R49, R237, R28 ;  /* 0x0000001ced317220 */ /* 0x000fe40000410000 */
[----:B------:R-:W-:Y:S02]  /*74c0*/  FMUL.FTZ R40, R223, R40 ;  /* 0x00000028df287220 */ /* 0x000fe40000410000 */
[----:B------:R-:W-:Y:S02]  /*74d0*/  FMUL.FTZ R41, R222, R41 ;  /* 0x00000029de297220 */ /* 0x000fe40000410000 */
[----:B------:R-:W-:Y:S01]  /*74e0*/  FMUL.FTZ R44, R219, R44 ;  /* 0x0000002cdb2c7220 */ /* 0x000fe20000410000 */
[C---:B------:R-:W-:Y:S01]  /*74f0*/  HMMA.16816.F32.BF16 R56, R140.reuse, R136, R56 ;  /* 0x000000888c38723c */ /* 0x040fe20000041838 */
[----:B------:R-:W-:Y:S03]  /*7500*/  FMUL.FTZ R45, R217, R45 ;  /* 0x0000002dd92d7220 */ /* 0x000fe60000410000 */
[----:B------:R-:W-:Y:S02]  /*7510*/  FMUL.FTZ R29, R242, R29 ;  /* 0x0000001df21d7220 */ /* 0x000fe40000410000 */
[----:B------:R-:W-:Y:S02]  /*7520*/  FMUL.FTZ R31, R227, R31 ;  /* 0x0000001fe31f7220 */ /* 0x000fe40000410000 */
[----:B------:R-:W-:Y:S01]  /*7530*/  FMUL.FTZ R136, R221, R34 ;  /* 0x00000022dd887220 */ /* 0x000fe20000410000 */
[-C--:B------:R-:W-:Y:S03]  /*7540*/  HMMA.16816.F32.BF16 R60, R140, R138.reuse, R60 ;  /* 0x0000008a8c3c723c */ /* 0x080fe6000004183c */
[----:B------:R-:W-:Y:S02]  /*7550*/  FADD.FTZ R34, -R2, R46 ;  /* 0x0000002e02227221 */ /* 0x000fe40000010100 */
[----:B------:R-:W-:Y:S02]  /*7560*/  FMUL.FTZ R137, R236, R22 ;  /* 0x00000016ec897220 */ /* 0x000fe40000410000 */
[C---:B------:R-:W-:Y:S01]  /*7570*/  FADD.FTZ R53, -R147.reuse, R53 ;  /* 0x0000003593357221 */ /* 0x040fe20000010100 */
[----:B------:R-:W-:Y:S01]  /*7580*/  HMMA.16816.F32.BF16 R64, R132, R138, R64 ;  /* 0x0000008a8440723c */ /* 0x000fe20000041840 */
[----:B------:R-:W-:Y:S03]  /*7590*/  FADD.FTZ R52, -R147, R52 ;  /* 0x0000003493347221 */ /* 0x000fe60000010100 */
[----:B------:R-:W-:Y:S02]  /*75a0*/  FMUL.FTZ R141, R179, R53 ;  /* 0x00000035b38d7220 */ /* 0x000fe40000410000 */
[----:B------:R-:W-:Y:S02]  /*75b0*/  FMUL.FTZ R53, R216, R39 ;  /* 0x00000027d8357220 */ /* 0x000fe40000410000 */
[----:B------:R-:W-:Y:S04]  /*75c0*/  FMUL.FTZ R135, R218, R38 ;  /* 0x00000026da877220 */ /* 0x000fe80000410000 */
[C---:B------:R-:W-:Y:S02]  /*75d0*/  FADD.FTZ R54, -R146.reuse, R54 ;  /* 0x0000003692367221 */ /* 0x040fe40000010100 */
[----:B------:R-:W-:Y:S02]  /*75e0*/  FADD.FTZ R55, -R146, R55 ;  /* 0x0000003792377221 */ /* 0x000fe40000010100 */
        /* <DEDUP_REMOVED lines=46> */
[----:B------:R-:W-:Y:S01]  /*78d0*/  IMAD.MOV.U32 R177, RZ, RZ, R199 ;  /* 0x000000ffffb17224 */ /* 0x000fe200078e00c7 */
        /* <DEDUP_REMOVED lines=10> */
[-C--:B------:R-:W-:Y:S01]  /*7980*/  @!P1 LEA R2, P2, R11, R4.reuse, 0x6 ;  /* 0x000000040b029211 */ /* 0x080fe200078430ff */
[----:B------:R-:W-:Y:S01]  /*7990*/  @!P1 IMAD.MOV.U32 R8, RZ, RZ, c[0x0][0x194] ;  /* 0x00006500ff089624 */ /* 0x000fe200078e00ff */
[----:B------:R-:W-:Y:S01]  /*79a0*/  LEA.HI.X R7, R4, R213, R5, 0x1, P4 ;  /* 0x000000d504077211 */ /* 0x000fe200020f0c05 */
[----:B------:R-:W-:Y:S01]  /*79b0*/  @!P1 IMAD.MOV.U32 R15, RZ, RZ, c[0x0][0x194] ;  /* 0x00006500ff0f9624 */ /* 0x000fe200078e00ff */
[----:B------:R-:W-:Y:S02]  /*79c0*/  IADD3 R173, R173, UR9, RZ ;  /* 0x00000009adad7c10 */ /* 0x000fe4000fffe0ff */
[C---:B------:R-:W-:Y:S02]  /*79d0*/  @!P1 LEA R0, P3, R11.reuse, R4, 0x5 ;  /* 0x000000040b009211 */ /* 0x040fe400078628ff */
[CC--:B------:R-:W-:Y:S01]  /*79e0*/  @!P1 LEA.HI.X R9, R11.reuse, R5.reuse, R9, 0x6, P2 ;  /* 0x000000050b099211 */ /* 0x0c0fe200010f3409 */
[----:B------:R1:W-:Y:S01]  /*79f0*/  @P1 STS [R173], RZ ;  /* 0x000000ffad001388 */ /* 0x0003e20000000800 */
[-C--:B------:R-:W-:Y:S02]  /*7a00*/  @!P1 LEA R10, P2, R2, R212.reuse, 0x1 ;  /* 0x000000d4020a9211 */ /* 0x080fe400078408ff */
        /* <DEDUP_REMOVED lines=10> */
[----:B------:R-:W-:Y:S01]  /*7ab0*/  @!P1 LEA R8, P2, R4, R212, 0x1 ;  /* 0x000000d404089211 */ /* 0x000fe200078408ff */
        /* <DEDUP_REMOVED lines=37> */
.L_x_641:
        /* <DEDUP_REMOVED lines=212> */
.L_x_642:
[----:B------:R-:W-:Y:S01]  /*8a50*/  LDSM.16.M88.4 R32, [R163+0x14000] ;  /* 0x01400000a320783b */ /* 0x000fe20000000200 */
[----:B------:R-:W-:Y:S01]  /*8a60*/  IMAD.IADD R144, R157, 0x1, R148 ;  /* 0x000000019d907824 */ /* 0x000fe200078e0294 */
[----:B------:R-:W-:Y:S01]  /*8a70*/  ULOP3.LUT UR9, UR8, 0x1, URZ, 0xc0, !UPT ;  /* 0x0000000108097892 */ /* 0x000fe2000f8ec03f */
[----:B------:R-:W-:Y:S01]  /*8a80*/  IMAD.MOV.U32 R147, RZ, RZ, c[0x0][0x22c] ;  /* 0x00008b00ff937624 */ /* 0x000fe200078e00ff */
[----:B------:R-:W2:Y:S02]  /*8a90*/  LDSM.16.MT88.4 R16, [R0+0xc000] ;  /* 0x00c000000010783b */ /* 0x000ea40000004200 */
[----:B------:R-:W-:Y:S01]  /*8aa0*/  UISETP.NE.U32.AND UP0, UPT, UR9, 0x1, UPT ;  /* 0x000000010900788c */ /* 0x000fe2000bf05070 */
[----:B------:R-:W-:Y:S01]  /*8ab0*/  IMAD R147, R147, c[0x0][0x1c0], RZ ;  /* 0x0000700093937a24 */ /* 0x000fe200078e02ff */
[----:B------:R-:W3:Y:S01]  /*8ac0*/  LDSM.16.M88.4 R28, [R163+0x16000] ;  /* 0x01600000a31c783b */ /* 0x000ee20000000200 */
[----:B------:R-:W-:Y:S02]  /*8ad0*/  UIADD3 UR9, UR8, -0x1, URZ ;  /* 0xffffffff08097890 */ /* 0x000fe4000fffe03f */
[----:B------:R-:W-:Y:S01]  /*8ae0*/  IMAD.U32 R147, R147, -0x80, RZ ;  /* 0xffffff8093937824 */ /* 0x000fe200078e00ff */
[----:B------:R-:W4:Y:S04]  /*8af0*/  LDSM.16.MT88.4 R36, [R2+0xc000] ;  /* 0x00c000000224783b */ /* 0x000f280000004200 */
[----:B------:R-:W5:Y:S01]  /*8b00*/  LDL R154, [R1+0x38] ;  /* 0x00003800019a7983 */ /* 0x000f620000100800 */
[C---:B------:R-:W-:Y:S03]  /*8b10*/  LEA R200, P1, R147.reuse, R176, 0x2 ;  /* 0x000000b093c87211 */ /* 0x040fe600078210ff */
[----:B------:R-:W-:Y:S01]  /*8b20*/  LDSM.16.M88.4 R40, [R148+0x14000] ;  /* 0x014000009428783b */ /* 0x000fe20000000200 */
[----:B------:R-:W-:Y:S01]  /*8b30*/  LEA.HI.X.SX32 R199, R147, R177, 0x2, P1 ;  /* 0x000000b193c77211 */ /* 0x000fe200008f16ff */
[----:B------:R-:W-:Y:S02]  /*8b40*/  IMAD.MOV.U32 R147, RZ, RZ, c[0x0][0x22c] ;  /* 0x00008b00ff937624 */ /* 0x000fe400078e00ff */
[----:B------:R-:W5:Y:S02]  /*8b50*/  LDL R153, [R1+0x50] ;  /* 0x0000500001997983 */ /* 0x000f640000100800 */
[----:B------:R-:W-:Y:S02]  /*8b60*/  IMAD R147, R147, c[0x0][0x1c0], RZ ;  /* 0x0000700093937a24 */ /* 0x000fe400078e02ff */
[----:B------:R-:W1:Y:S02]  /*8b70*/  LDSM.16.MT88.4 R44, [R0+0xc800] ;  /* 0x00c80000002c783b */ /* 0x000e640000004200 */
[----:B------:R-:W-:Y:S02]  /*8b80*/  IMAD.SHL.U32 R147, R147, 0x8, RZ ;  /* 0x0000000893937824 */ /* 0x000fe400078e00ff */
[----:B------:R1:W5:Y:S04]  /*8b90*/  LDL R149, [R1+0xc] ;  /* 0x00000c0001957983 */ /* 0x0003680000100800 */
[----:B------:R-:W1:Y:S04]  /*8ba0*/  LDSM.16.M88.4 R48, [R148+0x16000] ;  /* 0x016000009430783b */ /* 0x000e680000000200 */
[----:B------:R1:W5:Y:S02]  /*8bb0*/  LDL R150, [R1+0x4] ;  /* 0x0000040001967983 */ /* 0x0003640000100800 */
[-C--:B-12---:R-:W-:Y:S02]  /*8bc0*/  HMMA.16816.F32.BF16 R4, R32, R16.reuse, RZ ;  /* 0x000000102004723c */ /* 0x086fe400000418ff */
[----:B------:R-:W1:Y:S04]  /*8bd0*/  LDSM.16.MT88.4 R52, [R2+0xc800] ;  /* 0x00c800000234783b */ /* 0x000e680000004200 */
[----:B------:R2:W2:Y:S02]  /*8be0*/  LDL R151, [R1] ;  /* 0x0000000001977983 */ /* 0x0004a40000100800 */
[C---:B---3--:R-:W-:Y:S02]  /*8bf0*/  HMMA.16816.F32.BF16 R8, R28.reuse, R16, RZ ;  /* 0x000000101c08723c */ /* 0x048fe400000418ff */
[----:B------:R-:W-:Y:S04]  /*8c00*/  LDSM.16.M88.4 R56, [R145+0x14000] ;  /* 0x014000009138783b */ /* 0x000fe80000000200 */
[----:B------:R3:W2:Y:S02]  /*8c10*/  LDL R152, [R1+0x8] ;  /* 0x0000080001987983 */ /* 0x0006a40000100800 */
[-C--:B------:R-:W-:Y:S02]  /*8c20*/  HMMA.16816.F32.BF16 R12, R28, R18.reuse, RZ ;  /* 0x000000121c0c723c */ /* 0x080fe400000418ff */
[----:B------:R-:W1:Y:S04]  /*8c30*/  LDSM.16.MT88.4 R60, [R0+0xd000] ;  /* 0x00d00000003c783b */ /* 0x000e680000004200 */
[----:B------:R-:W1:Y:S02]  /*8c40*/  LDSM.16.M88.4 R64, [R145+0x16000] ;  /* 0x016000009140783b */ /* 0x000e640000000200 */
[C---:B------:R-:W-:Y:S02]  /*8c50*/  HMMA.16816.F32.BF16 R16, R32.reuse, R18, RZ ;  /* 0x000000122010723c */ /* 0x040fe400000418ff */
[----:B------:R-:W1:Y:S04]  /*8c60*/  LDSM.16.MT88.4 R132, [R2+0xd000] ;  /* 0x00d000000284783b */ /* 0x000e680000004200 */
[----:B------:R-:W-:Y:S02]  /*8c70*/  LDSM.16.M88.4 R136, [R144+0x16000] ;  /* 0x016000009088783b */ /* 0x000fe40000000200 */
[-C--:B----4-:R-:W-:Y:S02]  /*8c80*/  HMMA.16816.F32.BF16 R20, R32, R36.reuse, RZ ;  /* 0x000000242014723c */ /* 0x090fe400000418ff */
[----:B------:R-:W-:Y:S06]  /*8c90*/  LDSM.16.MT88.4 R140, [R2+0xd800] ;  /* 0x00d80000028c783b */ /* 0x000fec0000004200 */
        /* <DEDUP_REMOVED lines=9> */
[-C--:B-1----:R-:W-:Y:S08]  /*8d30*/  HMMA.16816.F32.BF16 R20, R40, R52.reuse, R20 ;  /* 0x000000342814723c */ /* 0x082ff00000041814 */
[C---:B------:R-:W-:Y:S08]  /*8d40*/  HMMA.16816.F32.BF16 R24, R48.reuse, R52, R24 ;  /* 0x000000343018723c */ /* 0x040ff00000041818 */
[-C--:B------:R-:W-:Y:S01]  /*8d50*/  HMMA.16816.F32.BF16 R28, R48, R54.reuse, R28 ;  /* 0x00000036301c723c */ /* 0x080fe2000004181c */
[----:B------:R-:W-:Y:S07]  /*8d60*/  LDSM.16.MT88.4 R48, [R0+0xe000] ;  /* 0x00e000000030783b */ /* 0x000fee0000004200 */
[----:B------:R-:W-:Y:S01]  /*8d70*/  HMMA.16816.F32.BF16 R32, R40, R54, R32 ;  /* 0x000000362820723c */ /* 0x000fe20000041820 */
[----:B------:R-:W1:Y:S04]  /*8d80*/  LDSM.16.M88.4 R40, [R163+0x18000] ;  /* 0x01800000a328783b */ /* 0x000e680000000200 */
[----:B------:R-:W1:Y:S03]  /*8d90*/  LDSM.16.M88.4 R52, [R163+0x1a000] ;  /* 0x01a00000a334783b */ /* 0x000e660000000200 */
[-C--:B------:R-:W-:Y:S08]  /*8da0*/  HMMA.16816.F32.BF16 R4, R56, R60.reuse, R4 ;  /* 0x0000003c3804723c */ /* 0x080ff00000041804 */
[C---:B------:R-:W-:Y:S08]  /*8db0*/  HMMA.16816.F32.BF16 R8, R64.reuse, R60, R8 ;  /* 0x0000003c4008723c */ /* 0x040ff00000041808 */
[-C--:B------:R-:W-:Y:S08]  /*8dc0*/  HMMA.16816.F32.BF16 R12, R64, R62.reuse, R12 ;  /* 0x0000003e400c723c */ /* 0x080ff0000004180c */
[C---:B------:R-:W-:Y:S01]  /*8dd0*/  HMMA.16816.F32.BF16 R16, R56.reuse, R62, R16 ;  /* 0x0000003e3810723c */ /* 0x040fe20000041810 */
[----:B------:R-:W1:Y:S07]  /*8de0*/  LDSM.16.MT88.4 R60, [R2+0xe000] ;  /* 0x00e00000023c783b */ /* 0x000e6e0000004200 */
[-C--:B------:R-:W-:Y:S08]  /*8df0*/  HMMA.16816.F32.BF16 R20, R56, R132.reuse, R20 ;  /* 0x000000843814723c */ /* 0x080ff00000041814 */
[C---:B------:R-:W-:Y:S08]  /*8e00*/  HMMA.16816.F32.BF16 R24, R64.reuse, R132, R24 ;  /* 0x000000844018723c */ /* 0x040ff00000041818 */
[-C--:B------:R-:W-:Y:S01]  /*8e10*/  HMMA.16816.F32.BF16 R28, R64, R134.reuse, R28 ;  /* 0x00000086401c723c */ /* 0x080fe2000004181c */
[----:B------:R-:W-:Y:S07]  /*8e20*/  LDSM.16.M88.4 R64, [R148+0x1a000] ;  /* 0x01a000009440783b */ /* 0x000fee0000000200 */
[----:B------:R-:W-:Y:S01]  /*8e30*/  HMMA.16816.F32.BF16 R32, R56, R134, R32 ;  /* 0x000000863820723c */ /* 0x000fe20000041820 */
[----:B------:R-:W-:Y:S04]  /*8e40*/  LDSM.16.MT88.4 R56, [R0+0xe800] ;  /* 0x00e800000038783b */ /* 0x000fe80000004200 */
[----:B------:R-:W-:Y:S03]  /*8e50*/  LDSM.16.MT88.4 R132, [R2+0xe800] ;  /* 0x00e800000284783b */ /* 0x000fe60000004200 */
[-C--:B----4-:R-:W-:Y:S08]  /*8e60*/  HMMA.16816.F32.BF16 R4, R36, R44.reuse, R4 ;  /* 0x0000002c2404723c */ /* 0x090ff00000041804 */
[C---:B------:R-:W-:Y:S08]  /*8e70*/  HMMA.16816.F32.BF16 R8, R136.reuse, R44, R8 ;  /* 0x0000002c8808723c */ /* 0x040ff00000041808 */
[-C--:B------:R-:W-:Y:S08]  /*8e80*/  HMMA.16816.F32.BF16 R12, R136, R46.reuse, R12 ;  /* 0x0000002e880c723c */ /* 0x080ff0000004180c */
[C---:B------:R-:W-:Y:S01]  /*8e90*/  HMMA.16816.F32.BF16 R16, R36.reuse, R46, R16 ;  /* 0x0000002e2410723c */ /* 0x040fe20000041810 */
[----:B------:R-:W4:Y:S07]  /*8ea0*/  LDSM.16.M88.4 R44, [R148+0x18000] ;  /* 0x01800000942c783b */ /* 0x000f2e0000000200 */
[-C--:B------:R-:W-:Y:S08]  /*8eb0*/  HMMA.16816.F32.BF16 R20, R36, R140.reuse, R20 ;  /* 0x0000008c2414723c */ /* 0x080ff00000041814 */
[C---:B------:R-:W-:Y:S08]  /*8ec0*/  HMMA.16816.F32.BF16 R24, R136.reuse, R140, R24 ;  /* 0x0000008c8818723c */ /* 0x040ff00000041818 */
[-C--:B------:R-:W-:Y:S01]  /*8ed0*/  HMMA.16816.F32.BF16 R28, R136, R142.reuse, R28 ;  /* 0x0000008e881c723c */ /* 0x080fe2000004181c */
[----:B------:R-:W-:Y:S07]  /*8ee0*/  LDSM.16.M88.4 R136, [R145+0x1a000] ;  /* 0x01a000009188783b */ /* 0x000fee0000000200 */
[----:B------:R-:W-:Y:S01]  /*8ef0*/  HMMA.16816.F32.BF16 R32, R36, R142, R32 ;  /* 0x0000008e2420723c */ /* 0x000fe20000041820 */
[----:B------:R-:W-:Y:S04]  /*8f00*/  LDSM.16.M88.4 R36, [R145+0x18000] ;  /* 0x018000009124783b */ /* 0x000fe80000000200 */
[----:B------:R-:W-:Y:S03]  /*8f10*/  LDSM.16.MT88.4 R140, [R2+0xf000] ;  /* 0x00f00000028c783b */ /* 0x000fe60000004200 */
        /* <DEDUP_REMOVED lines=8> */
[----:B------:R1:W-:Y:S07]  /*8fa0*/  LDSM.16.MT88.4 R52, [R0+0xf800] ;  /* 0x00f800000034783b */ /* 0x0003ee0000004200 */
[----:B------:R-:W-:Y:S01]  /*8fb0*/  HMMA.16816.F32.BF16 R32, R40, R62, R32 ;  /* 0x0000003e2820723c */ /* 0x000fe20000041820 */
[----:B------:R-:W2:Y:S04]  /*8fc0*/  LDSM.16.M88.4 R40, [R144+0x18000] ;  /* 0x018000009028783b */ /* 0x000ea80000000200 */
[----:B------:R3:W-:Y:S03]  /*8fd0*/  LDSM.16.MT88.4 R60, [R2+0xf800] ;  /* 0x00f80000023c783b */ /* 0x0007e60000004200 */
[-C--:B----4-:R-:W-:Y:S08]  /*8fe0*/  HMMA.16816.F32.BF16 R4, R44, R56.reuse, R4 ;  /* 0x000000382c04723c */ /* 0x090ff00000041804 */
[C---:B------:R-:W-:Y:S01]  /*8ff0*/  HMMA.16816.F32.BF16 R8, R64.reuse, R56, R8 ;  /* 0x000000384008723c */ /* 0x040fe20000041808 */
[----:B-1----:R-:W-:Y:S04]  /*9000*/  IMAD.MOV.U32 R0, RZ, RZ, c[0x0][0x22c] ;  /* 0x00008b00ff007624 */ /* 0x002fe800078e00ff */
[----:B------:R-:W-:Y:S03]  /*9010*/  IMAD R0, R0, c[0x0][0x1c0], RZ ;  /* 0x0000700000007a24 */ /* 0x000fe600078e02ff */
[-C--:B------:R-:W-:Y:S04]  /*9020*/  HMMA.16816.F32.BF16 R12, R64, R58.reuse, R12 ;  /* 0x0000003a400c723c */ /* 0x080fe8000004180c */
[----:B------:R-:W-:Y:S02]  /*9030*/  IMAD R0, R0, 0x30, RZ ;  /* 0x0000003000007824 */ /* 0x000fe400078e02ff */
[----:B---3--:R-:W-:Y:S02]  /*9040*/  IMAD.MOV.U32 R2, RZ, RZ, c[0x0][0x22c] ;  /* 0x00008b00ff027624 */ /* 0x008fe400078e00ff */
[C---:B------:R-:W-:Y:S01]  /*9050*/  HMMA.16816.F32.BF16 R16, R44.reuse, R58, R16 ;  /* 0x0000003a2c10723c */ /* 0x040fe20000041810 */
[----:B------:R-:W1:Y:S03]  /*9060*/  LDSM.16.M88.4 R56, [R144+0x1a000] ;  /* 0x01a000009038783b */ /* 0x000e660000000200 */
[----:B------:R-:W-:Y:S04]  /*9070*/  IMAD R2, R2, c[0x0][0x1c0], RZ ;  /* 0x0000700002027a24 */ /* 0x000fe800078e02ff */
[-C--:B------:R-:W-:Y:S04]  /*9080*/  HMMA.16816.F32.BF16 R20, R44, R132.reuse, R20 ;  /* 0x000000842c14723c */ /* 0x080fe80000041814 */
[----:B------:R-:W-:Y:S04]  /*9090*/  IMAD R2, R2, 0x38, RZ ;  /* 0x0000003802027824 */ /* 0x000fe800078e02ff */
[C---:B------:R-:W-:Y:S08]  /*90a0*/  HMMA.16816.F32.BF16 R24, R64.reuse, R132, R24 ;  /* 0x000000844018723c */ /* 0x040ff00000041818 */
[-C--:B------:R-:W-:Y:S08]  /*90b0*/  HMMA.16816.F32.BF16 R28, R64, R134.reuse, R28 ;  /* 0x00000086401c723c */ /* 0x080ff0000004181c */
[----:B------:R-:W-:Y:S08]  /*90c0*/  HMMA.16816.F32.BF16 R32, R44, R134, R32 ;  /* 0x000000862c20723c */ /* 0x000ff00000041820 */
[-C--:B------:R-:W-:Y:S08]  /*90d0*/  HMMA.16816.F32.BF16 R4, R36, R48.reuse, R4 ;  /* 0x000000302404723c */ /* 0x080ff00000041804 */
        /* <DEDUP_REMOVED lines=10> */
[----:B-----5:R-:W-:Y:S01]  /*9180*/  @P0 IADD3 R38, P2, R154, UR11, RZ ;  /* 0x0000000b9a260c10 */ /* 0x020fe2000ff5e0ff */
[-C--:B--2---:R-:W-:Y:S01]  /*9190*/  HMMA.16816.F32.BF16 R4, R40, R52.reuse, R4 ;  /* 0x000000342804723c */ /* 0x084fe20000041804 */
[----:B------:R-:W-:Y:S04]  /*91a0*/  @UP4 UIADD3 UR11, UP1, UR11, -0x200, URZ ;  /* 0xfffffe000b0b4890 */ /* 0x000fe8000ff3e03f */
[----:B------:R-:W-:Y:S01]  /*91b0*/  @P0 IADD3.X R39, R153, UR10, RZ, P2, !PT ;  /* 0x0000000a99270c10 */ /* 0x000fe200097fe4ff */
[----:B------:R-:W-:Y:S01]  /*91c0*/  IMAD.MOV.U32 R36, RZ, RZ, R200 ;  /* 0x000000ffff247224 */ /* 0x000fe200078e00c8 */
[----:B------:R-:W-:Y:S01]  /*91d0*/  @UP4 UIADD3.X UR10, UR10, -0x1, URZ, UP1, !UPT ;  /* 0xffffffff0a0a4890 */ /* 0x000fe20008ffe43f */
[C---:B-1----:R-:W-:Y:S02]  /*91e0*/  HMMA.16816.F32.BF16 R8, R56.reuse, R52, R8 ;  /* 0x000000343808723c */ /* 0x042fe40000041808 */
[----:B------:R-:W2:Y:S02]  /*91f0*/  @P0 LDG.E R149, [R38.64+0x20] ;  /* 0x0000200626950981 */ /* 0x000ea4000c1e1900 */
[CC--:B------:R-:W-:Y:S01]  /*9200*/  LEA R44, P1, R147.reuse, R36.reuse, 0x2 ;  /* 0x00000024932c7211 */ /* 0x0c0fe200078210ff */
[----:B------:R-:W-:Y:S01]  /*9210*/  IMAD.MOV.U32 R37, RZ, RZ, R199 ;  /* 0x000000ffff257224 */ /* 0x000fe200078e00c7 */
[----:B------:R-:W3:Y:S02]  /*9220*/  @P0 LDG.E R150, [R38.64+0x120] ;  /* 0x0001200626960981 */ /* 0x000ee4000c1e1900 */
[-C--:B------:R-:W-:Y:S02]  /*9230*/  HMMA.16816.F32.BF16 R12, R56, R54.reuse, R12 ;  /* 0x00000036380c723c */ /* 0x080fe4000004180c */
[----:B------:R-:W4:Y:S02]  /*9240*/  @P0 LDG.E R151, [R38.64+0x100] ;  /* 0x0001000626970981 */ /* 0x000f24000c1e1900 */
[-C--:B------:R-:W-:Y:S02]  /*9250*/  LEA.HI.X.SX32 R45, R147, R37.reuse, 0x2, P1 ;  /* 0x00000025932d7211 */ /* 0x080fe400008f16ff */
[----:B------:R-:W5:Y:S02]  /*9260*/  @P0 LDG.E R152, [R38.64] ;  /* 0x0000000626980981 */ /* 0x000f64000c1e1900 */
[C---:B------:R-:W-:Y:S02]  /*9270*/  HMMA.16816.F32.BF16 R16, R40.reuse, R54, R16 ;  /* 0x000000362810723c */ /* 0x040fe40000041810 */
[----:B------:R-:W-:Y:S04]  /*9280*/  RED.E.ADD.F32.FTZ.RN.STRONG.GPU [R36.64], R4 ;  /* 0x000000042400798e */ /* 0x000fe8000c10e786 */
[----:B------:R-:W-:Y:S02]  /*9290*/  RED.E.ADD.F32.FTZ.RN.STRONG.GPU [R44.64], R5 ;  /* 0x000000052c00798e */ /* 0x000fe4000c10e786 */
[-C--:B------:R-:W-:Y:S08]  /*92a0*/  HMMA.16816.F32.BF16 R20, R40, R60.reuse, R20 ;  /* 0x0000003c2814723c */ /* 0x080ff00000041814 */
[C---:B------:R-:W-:Y:S08]  /*92b0*/  HMMA.16816.F32.BF16 R24, R56.reuse, R60, R24 ;  /* 0x0000003c3818723c */ /* 0x040ff00000041818 */
[-C--:B------:R-:W-:Y:S08]  /*92c0*/  HMMA.16816.F32.BF16 R28, R56, R62.reuse, R28 ;  /* 0x0000003e381c723c */ /* 0x080ff0000004181c */
[----:B------:R-:W-:Y:S07]  /*92d0*/  HMMA.16816.F32.BF16 R32, R40, R62, R32 ;  /* 0x0000003e2820723c */ /* 0x000fee0000041820 */
[----:B------:R-:W-:Y:S05]  /*92e0*/  IMAD.MOV.U32 R42, RZ, RZ, c[0x0][0x22c] ;  /* 0x00008b00ff2a7624 */ /* 0x000fea00078e00ff */
[----:B------:R-:W-:Y:S04]  /*92f0*/  IMAD R42, R42, c[0x0][0x1c0], RZ ;  /* 0x000070002a2a7a24 */ /* 0x000fe800078e02ff */
[----:B------:R-:W-:Y:S01]  /*9300*/  IMAD R42, R42, 0x68, RZ ;  /* 0x000000682a2a7824 */ /* 0x000fe200078e02ff */
[----:B--2---:R1:W-:Y:S04]  /*9310*/  @P0 STL [R1+0xc], R149 ;  /* 0x00000c9501000387 */ /* 0x0043e80000100800 */
[----:B---3--:R2:W-:Y:S04]  /*9320*/  @P0 STL [R1+0x4], R150 ;  /* 0x0000049601000387 */ /* 0x0085e80000100800 */
[----:B----4-:R3:W-:Y:S04]  /*9330*/  @P0 STL [R1], R151 ;  /* 0x0000009701000387 */ /* 0x0107e80000100800 */
[----:B-----5:R4:W-:Y:S04]  /*9340*/  @P0 STL [R1+0x8], R152 ;  /* 0x0000089801000387 */ /* 0x0209e80000100800 */
[----:B------:R-:W5:Y:S04]  /*9350*/  LDL R59, [R1+0x30] ;  /* 0x00003000013b7983 */ /* 0x000f680000100800 */
[----:B------:R-:W5:Y:S04]  /*9360*/  LDL R58, [R1+0x2c] ;  /* 0x00002c00013a7983 */ /* 0x000f680000100800 */
[----:B------:R-:W5:Y:S01]  /*9370*/  LDL R57, [R1+0x28] ;  /* 0x0000280001397983 */ /* 0x000f620000100800 */
[----:B-1----:R-:W-:Y:S03]  /*9380*/  IMAD.MOV.U32 R149, RZ, RZ, c[0x0][0x22c] ;  /* 0x00008b00ff957624 */ /* 0x002fe600078e00ff */
[----:B------:R-:W5:Y:S01]  /*9390*/  LDL R56, [R1+0x24] ;  /* 0x0000240001387983 */ /* 0x000f620000100800 */
[----:B------:R-:W-:Y:S02]  /*93a0*/  IMAD R149, R149, c[0x0][0x1c0], RZ ;  /* 0x0000700095957a24 */ /* 0x000fe400078e02ff */
[----:B--2---:R-:W-:Y:S01]  /*93b0*/  IMAD.MOV.U32 R150, RZ, RZ, c[0x0][0x22c] ;  /* 0x00008b00ff967624 */ /* 0x004fe200078e00ff */
[----:B------:R-:W2:Y:S01]  /*93c0*/  LDL R55, [R1+0x20] ;  /* 0x0000200001377983 */ /* 0x000ea20000100800 */
[----:B------:R-:W-:Y:S02]  /*93d0*/  IMAD.SHL.U32 R149, R149, 0x10, RZ ;  /* 0x0000001095957824 */ /* 0x000fe400078e00ff */
[----:B---3--:R-:W-:Y:S01]  /*93e0*/  IMAD.MOV.U32 R151, RZ, RZ, c[0x0][0x22c] ;  /* 0x00008b00ff977624 */ /* 0x008fe200078e00ff */
[----:B------:R-:W3:Y:S01]  /*93f0*/  LDL R54, [R1+0x1c] ;  /* 0x00001c0001367983 */ /* 0x000ee20000100800 */
[----:B----4-:R-:W-:Y:S01]  /*9400*/  IMAD.MOV.U32 R152, RZ, RZ, c[0x0][0x22c] ;  /* 0x00008b00ff987624 */ /* 0x010fe200078e00ff */
[-C--:B------:R-:W-:Y:S01]  /*9410*/  LEA R46, P0, R149, R36.reuse, 0x2 ;  /* 0x00000024952e7211 */ /* 0x080fe200078010ff */
[----:B------:R-:W-:Y:S01]  /*9420*/  IMAD R151, R151, c[0x0][0x1c0], RZ ;  /* 0x0000700097977a24 */ /* 0x000fe200078e02ff */
[----:B------:R-:W3:Y:S01]  /*9430*/  LDL R53, [R1+0x18] ;  /* 0x0000180001357983 */ /* 0x000ee20000100800 */
[----:B------:R-:W-:Y:S01]  /*9440*/  IMAD R152, R152, c[0x0][0x1c0], RZ ;  /* 0x0000700098987a24 */ /* 0x000fe200078e02ff */
[-C--:B------:R-:W-:Y:S01]  /*9450*/  LEA.HI.X.SX32 R47, R149, R37.reuse, 0x2, P0 ;  /* 0x00000025952f7211 */ /* 0x080fe200000f16ff */
[----:B------:R-:W-:Y:S01]  /*9460*/  IMAD.SHL.U32 R151, R151, 0x20, RZ ;  /* 0x0000002097977824 */ /* 0x000fe200078e00ff */
[----:B------:R-:W3:Y:S01]  /*9470*/  LDL R52, [R1+0x14] ;  /* 0x0000140001347983 */ /* 0x000ee20000100800 */
[----:B------:R-:W-:Y:S01]  /*9480*/  IMAD R152, R152, 0x18, RZ ;  /* 0x0000001898987824 */ /* 0x000fe200078e02ff */
[----:B------:R-:W-:Y:S01]  /*9490*/  IADD3 R62, R149, 0x20, RZ ;  /* 0x00000020953e7810 */ /* 0x000fe20007ffe0ff */
[----:B------:R-:W-:Y:S01]  /*94a0*/  IMAD R150, R150, c[0x0][0x1c0], RZ ;  /* 0x0000700096967a24 */ /* 0x000fe200078e02ff */
[----:B------:R1:W-:Y:S01]  /*94b0*/  RED.E.ADD.F32.FTZ.RN.STRONG.GPU [R46.64], R6 ;  /* 0x000000062e00798e */ /* 0x0003e2000c10e786 */
[CC--:B------:R-:W-:Y:S02]  /*94c0*/  LEA R4, P0, R151.reuse, R36.reuse, 0x2 ;  /* 0x0000002497047211 */ /* 0x0c0fe400078010ff */
[-C--:B------:R-:W-:Y:S01]  /*94d0*/  LEA R40, P1, R152, R36.reuse, 0x2 ;  /* 0x0000002498287211 */ /* 0x080fe200078210ff */
[----:B------:R-:W-:Y:S01]  /*94e0*/  IMAD R150, R150, 0x28, RZ ;  /* 0x0000002896967824 */ /* 0x000fe200078e02ff */
[-C--:B------:R-:W-:Y:S01]  /*94f0*/  LEA.HI.X.SX32 R5, R151, R37.reuse, 0x2, P0 ;  /* 0x0000002597057211 */ /* 0x080fe200000f16ff */
[----:B------:R-:W-:Y:S01]  /*9500*/  IMAD.IADD R62, R147, 0x1, R62 ;  /* 0x00000001933e7824 */ /* 0x000fe200078e023e */
[-C--:B------:R-:W-:Y:S02]  /*9510*/  LEA.HI.X.SX32 R41, R152, R37.reuse, 0x2, P1 ;  /* 0x0000002598297211 */ /* 0x080fe400008f16ff */
[CC--:B------:R-:W-:Y:S02]  /*9520*/  LEA R38, P1, R150.reuse, R36.reuse, 0x2 ;  /* 0x0000002496267211 */ /* 0x0c0fe400078210ff */
[C---:B------:R-:W-:Y:S01]  /*9530*/  IADD3 R61, R149.reuse, 0x20, RZ ;  /* 0x00000020953d7810 */ /* 0x040fe20007ffe0ff */
[----:B------:R1:W-:Y:S01]  /*9540*/  RED.E.ADD.F32.FTZ.RN.STRONG.GPU [R40.64], R7 ;  /* 0x000000072800798e */ /* 0x0003e2000c10e786 */
[-C--:B------:R-:W-:Y:S02]  /*9550*/  LEA.HI.X.SX32 R39, R150, R37.reuse, 0x2, P1 ;  /* 0x0000002596277211 */ /* 0x080fe400008f16ff */
[C---:B------:R-:W-:Y:S01]  /*9560*/  IADD3 R60, R149.reuse, 0x20, RZ ;  /* 0x00000020953c7810 */ /* 0x040fe20007ffe0ff */
[----:B------:R1:W-:Y:S01]  /*9570*/  RED.E.ADD.F32.FTZ.RN.STRONG.GPU [R4.64], R8 ;  /* 0x000000080400798e */ /* 0x0003e2000c10e786 */
[----:B------:R-:W-:Y:S01]  /*9580*/  IADD3 R63, R149, 0x20, RZ ;  /* 0x00000020953f7810 */ /* 0x000fe20007ffe0ff */
[C---:B------:R-:W-:Y:S02]  /*9590*/  IMAD.IADD R61, R147.reuse, 0x1, R61 ;  /* 0x00000001933d7824 */ /* 0x040fe400078e023d */
[----:B------:R1:W-:Y:S01]  /*95a0*/  RED.E.ADD.F32.FTZ.RN.STRONG.GPU [R38.64], R9 ;  /* 0x000000092600798e */ /* 0x0003e2000c10e786 */
[----:B------:R-:W-:Y:S01]  /*95b0*/  IMAD.IADD R60, R147, 0x1, R60 ;  /* 0x00000001933c7824 */ /* 0x000fe200078e023c */
[-C--:B------:R-:W-:Y:S01]  /*95c0*/  LEA R50, P6, R63, R36.reuse, 0x2 ;  /* 0x000000243f327211 */ /* 0x080fe200078c10ff */
[C---:B------:R-:W-:Y:S02]  /*95d0*/  IMAD.IADD R61, R147.reuse, 0x1, R61 ;  /* 0x00000001933d7824 */ /* 0x040fe400078e023d */
[----:B------:R-:W-:Y:S01]  /*95e0*/  IMAD.IADD R60, R147, 0x1, R60 ;  /* 0x00000001933c7824 */ /* 0x000fe200078e023c */
[-C--:B------:R-:W-:Y:S02]  /*95f0*/  LEA.HI.X.SX32 R51, R63, R37.reuse, 0x2, P6 ;  /* 0x000000253f337211 */ /* 0x080fe400030f16ff */
[CC--:B-1----:R-:W-:Y:S01]  /*9600*/  LEA R6, P0, R0.reuse, R36.reuse, 0x2 ;  /* 0x0000002400067211 */ /* 0x0c2fe200078010ff */
[----:B------:R-:W-:Y:S01]  /*9610*/  IMAD.IADD R60, R147, 0x1, R60 ;  /* 0x00000001933c7824 */ /* 0x000fe200078e023c */
[CC--:B------:R-:W-:Y:S04]  /*9620*/  LEA R46, P4, R61.reuse, R36.reuse, 0x2 ;  /* 0x000000243d2e7211 */ /* 0x0c0fe800078810ff */
[-C--:B------:R-:W-:Y:S02]  /*9630*/  LEA.HI.X.SX32 R47, R61, R37.reuse, 0x2, P4 ;  /* 0x000000253d2f7211 */ /* 0x080fe400020f16ff */
[-C--:B------:R-:W-:Y:S01]  /*9640*/  LEA.HI.X.SX32 R7, R0, R37.reuse, 0x2, P0 ;  /* 0x0000002500077211 */ /* 0x080fe200000f16ff */
[----:B------:R-:W-:Y:S02]  /*9650*/  IMAD.MOV.U32 R0, RZ, RZ, c[0x0][0x22c] ;  /* 0x00008b00ff007624 */ /* 0x000fe400078e00ff */
[----:B------:R-:W-:Y:S01]  /*9660*/  IMAD.MOV.U32 R41, RZ, RZ, c[0x0][0x22c] ;  /* 0x00008b00ff297624 */ /* 0x000fe200078e00ff */
[-C--:B------:R-:W-:Y:S01]  /*9670*/  LEA R4, P1, R2, R36.reuse, 0x2 ;  /* 0x0000002402047211 */ /* 0x080fe200078210ff */
[----:B------:R1:W-:Y:S01]  /*9680*/  RED.E.ADD.F32.FTZ.RN.STRONG.GPU [R6.64], R10 ;  /* 0x0000000a0600798e */ /* 0x0003e2000c10e786 */
[----:B------:R-:W-:Y:S02]  /*9690*/  IMAD R0, R0, c[0x0][0x1c0], RZ ;  /* 0x0000700000007a24 */ /* 0x000fe400078e02ff */
[-C--:B------:R-:W-:Y:S01]  /*96a0*/  LEA.HI.X.SX32 R5, R2, R37.reuse, 0x2, P1 ;  /* 0x0000002502057211 */ /* 0x080fe200008f16ff */
[----:B------:R-:W-:Y:S02]  /*96b0*/  IMAD.MOV.U32 R2, RZ, RZ, c[0x0][0x22c] ;  /* 0x00008b00ff027624 */ /* 0x000fe400078e00ff */
[----:B------:R-:W-:Y:S02]  /*96c0*/  IMAD.SHL.U32 R0, R0, 0x40, RZ ;  /* 0x0000004000007824 */ /* 0x000fe400078e00ff */
[----:B------:R1:W-:Y:S01]  /*96d0*/  RED.E.ADD.F32.FTZ.RN.STRONG.GPU [R4.64], R11 ;  /* 0x0000000b0400798e */ /* 0x0003e2000c10e786 */
[----:B------:R-:W-:Y:S02]  /*96e0*/  IMAD R2, R2, c[0x0][0x1c0], RZ ;  /* 0x0000700002027a24 */ /* 0x000fe400078e02ff */
[-C--:B------:R-:W-:Y:S01]  /*96f0*/  LEA R8, P0, R0, R36.reuse, 0x2 ;  /* 0x0000002400087211 */ /* 0x080fe200078010ff */
[----:B------:R-:W-:Y:S02]  /*9700*/  IMAD R41, R41, c[0x0][0x1c0], RZ ;  /* 0x0000700029297a24 */ /* 0x000fe400078e02ff */
[----:B------:R-:W-:Y:S01]  /*9710*/  IMAD R2, R2, 0x58, RZ ;  /* 0x0000005802027824 */ /* 0x000fe200078e02ff */
[-C--:B------:R-:W-:Y:S01]  /*9720*/  LEA.HI.X.SX32 R9, R0, R37.reuse, 0x2, P0 ;  /* 0x0000002500097211 */ /* 0x080fe200000f16ff */
[----:B------:R-:W-:Y:S02]  /*9730*/  IMAD.MOV.U32 R0, RZ, RZ, c[0x0][0x22c] ;  /* 0x00008b00ff007624 */ /* 0x000fe400078e00ff */
[----:B------:R-:W-:Y:S02]  /*9740*/  IMAD.MOV.U32 R40, RZ, RZ, c[0x0][0x22c] ;  /* 0x00008b00ff287624 */ /* 0x000fe400078e00ff */
[----:B------:R1:W-:Y:S01]  /*9750*/  RED.E.ADD.F32.FTZ.RN.STRONG.GPU [R8.64], R16 ;  /* 0x000000100800798e */ /* 0x0003e2000c10e786 */
[----:B------:R-:W-:Y:S02]  /*9760*/  IMAD R0, R0, c[0x0][0x1c0], RZ ;  /* 0x0000700000007a24 */ /* 0x000fe400078e02ff */
[----:B------:R-:W-:Y:S02]  /*9770*/  IMAD R41, R41, 0x70, RZ ;  /* 0x0000007029297824 */ /* 0x000fe400078e02ff */
[----:B------:R-:W-:Y:S01]  /*9780*/  IMAD R0, R0, 0x50, RZ ;  /* 0x0000005000007824 */ /* 0x000fe200078e02ff */
[-C--:B-1----:R-:W-:Y:S01]  /*9790*/  LEA R6, P1, R48, R36.reuse, 0x2 ;  /* 0x0000002430067211 */ /* 0x082fe200078210ff */
[----:B------:R-:W-:Y:S03]  /*97a0*/  IMAD R40, R40, c[0x0][0x1c0], RZ ;  /* 0x0000700028287a24 */ /* 0x000fe600078e02ff */
[-C--:B------:R-:W-:Y:S01]  /*97b0*/  LEA.HI.X.SX32 R7, R48, R37.reuse, 0x2, P1 ;  /* 0x0000002530077211 */ /* 0x080fe200008f16ff */
[----:B------:R-:W-:Y:S01]  /*97c0*/  IMAD R40, R40, 0x78, RZ ;  /* 0x0000007828287824 */ /* 0x000fe200078e02ff */
[-C--:B------:R-:W-:Y:S02]  /*97d0*/  LEA R48, P5, R62, R36.reuse, 0x2 ;  /* 0x000000243e307211 */ /* 0x080fe400078a10ff */
[-C--:B------:R-:W-:Y:S01]  /*97e0*/  LEA R4, P0, R0, R36.reuse, 0x2 ;  /* 0x0000002400047211 */ /* 0x080fe200078010ff */
[----:B------:R1:W-:Y:S01]  /*97f0*/  RED.E.ADD.F32.FTZ.RN.STRONG.GPU [R6.64], R17 ;  /* 0x000000110600798e */ /* 0x0003e2000c10e786 */
[-C--:B------:R-:W-:Y:S02]  /*9800*/  LEA.HI.X.SX32 R49, R62, R37.reuse, 0x2, P5 ;  /* 0x000000253e317211 */ /* 0x080fe400028f16ff */
[-C--:B------:R-:W-:Y:S01]  /*9810*/  LEA.HI.X.SX32 R5, R0, R37.reuse, 0x2, P0 ;  /* 0x0000002500057211 */ /* 0x080fe200000f16ff */
[----:B------:R-:W-:Y:S04]  /*9820*/  IMAD.MOV.U32 R0, RZ, RZ, c[0x0][0x22c] ;  /* 0x00008b00ff007624 */ /* 0x000fe800078e00ff */
[----:B------:R-:W-:Y:S01]  /*9830*/  IMAD R0, R0, c[0x0][0x1c0], RZ ;  /* 0x0000700000007a24 */ /* 0x000fe200078e02ff */
[----:B------:R1:W-:Y:S01]  /*9840*/  RED.E.ADD.F32.FTZ.RN.STRONG.GPU [R4.64], R18 ;  /* 0x000000120400798e */ /* 0x0003e2000c10e786 */
[-C--:B------:R-:W-:Y:S02]  /*9850*/  LEA R16, P1, R2, R36.reuse, 0x2 ;  /* 0x0000002402107211 */ /* 0x080fe400078210ff */
[----:B------:R-:W-:Y:S01]  /*9860*/  IMAD R0, R0, 0x60, RZ ;  /* 0x0000006000007824 */ /* 0x000fe200078e02ff */
[-C--:B------:R-:W-:Y:S04]  /*9870*/  LEA R8, P2, R42, R36.reuse, 0x2 ;  /* 0x000000242a087211 */ /* 0x080fe800078410ff */
[-C--:B------:R-:W-:Y:S02]  /*9880*/  LEA R10, P0, R0, R36.reuse, 0x2 ;  /* 0x00000024000a7211 */ /* 0x080fe400078010ff */
[-C--:B------:R-:W-:Y:S02]  /*9890*/  LEA.HI.X.SX32 R9, R42, R37.reuse, 0x2, P2 ;  /* 0x000000252a097211 */ /* 0x080fe400010f16ff */
[-C--:B------:R-:W-:Y:S02]  /*98a0*/  LEA.HI.X.SX32 R11, R0, R37.reuse, 0x2, P0 ;  /* 0x00000025000b7211 */ /* 0x080fe400000f16ff */
[----:B------:R-:W4:Y:S01]  /*98b0*/  LDL R0, [R1+0x34] ;  /* 0x0000340001007983 */ /* 0x000f220000100800 */
[-C--:B------:R-:W-:Y:S02]  /*98c0*/  LEA R42, P3, R60, R36.reuse, 0x2 ;  /* 0x000000243c2a7211 */ /* 0x080fe400078610ff */
[-C--:B-1----:R-:W-:Y:S02]  /*98d0*/  LEA.HI.X.SX32 R17, R2, R37.reuse, 0x2, P1 ;  /* 0x0000002502117211 */ /* 0x082fe400008f16ff */
[----:B------:R-:W4:Y:S01]  /*98e0*/  LDL R2, [R1+0x10] ;  /* 0x0000100001027983 */ /* 0x000f220000100800 */
[CC--:B------:R-:W-:Y:S02]  /*98f0*/  LEA R6, P1, R41.reuse, R36.reuse, 0x2 ;  /* 0x0000002429067211 */ /* 0x0c0fe400078210ff */
[-C--:B------:R-:W-:Y:S01]  /*9900*/  LEA.HI.X.SX32 R43, R60, R37.reuse, 0x2, P3 ;  /* 0x000000253c2b7211 */ /* 0x080fe200018f16ff */
[----:B------:R1:W-:Y:S01]  /*9910*/  RED.E.ADD.F32.FTZ.RN.STRONG.GPU [R16.64], R19 ;  /* 0x000000131000798e */ /* 0x0003e2000c10e786 */
[-C--:B------:R-:W-:Y:S02]  /*9920*/  LEA.HI.X.SX32 R7, R41, R37.reuse, 0x2, P1 ;  /* 0x0000002529077211 */ /* 0x080fe400008f16ff */
[CC--:B------:R-:W-:Y:S01]  /*9930*/  LEA R4, P0, R40.reuse, R36.reuse, 0x2 ;  /* 0x0000002428047211 */ /* 0x0c0fe200078010ff */
[----:B------:R-:W-:Y:S03]  /*9940*/  RED.E.ADD.F32.FTZ.RN.STRONG.GPU [R10.64], R12 ;  /* 0x0000000c0a00798e */ /* 0x000fe6000c10e786 */
[-C--:B------:R-:W-:Y:S01]  /*9950*/  LEA.HI.X.SX32 R5, R40, R37.reuse, 0x2, P0 ;  /* 0x0000002528057211 */ /* 0x080fe200000f16ff */
[----:B------:R-:W-:Y:S04]  /*9960*/  RED.E.ADD.F32.FTZ.RN.STRONG.GPU [R8.64], R13 ;  /* 0x0000000d0800798e */ /* 0x000fe8000c10e786 */
[----:B------:R2:W-:Y:S04]  /*9970*/  RED.E.ADD.F32.FTZ.RN.STRONG.GPU [R6.64], R14 ;  /* 0x0000000e0600798e */ /* 0x0005e8000c10e786 */
[----:B------:R1:W-:Y:S04]  /*9980*/  RED.E.ADD.F32.FTZ.RN.STRONG.GPU [R4.64], R15 ;  /* 0x0000000f0400798e */ /* 0x0003e8000c10e786 */
[----:B------:R-:W-:Y:S04]  /*9990*/  RED.E.ADD.F32.FTZ.RN.STRONG.GPU [R36.64+0x80], R20 ;  /* 0x000080142400798e */ /* 0x000fe8000c10e786 */
[----:B------:R-:W-:Y:S04]  /*99a0*/  RED.E.ADD.F32.FTZ.RN.STRONG.GPU [R44.64+0x80], R21 ;  /* 0x000080152c00798e */ /* 0x000fe8000c10e786 */
[----:B------:R-:W-:Y:S04]  /*99b0*/  RED.E.ADD.F32.FTZ.RN.STRONG.GPU [R50.64], R22 ;  /* 0x000000163200798e */ /* 0x000fe8000c10e786 */
[----:B------:R-:W-:Y:S04]  /*99c0*/  RED.E.ADD.F32.FTZ.RN.STRONG.GPU [R48.64], R23 ;  /* 0x000000173000798e */ /* 0x000fe8000c10e786 */
[----:B------:R-:W-:Y:S04]  /*99d0*/  RED.E.ADD.F32.FTZ.RN.STRONG.GPU [R46.64], R24 ;  /* 0x000000182e00798e */ /* 0x000fe8000c10e786 */
[----:B------:R-:W-:Y:S04]  /*99e0*/  RED.E.ADD.F32.FTZ.RN.STRONG.GPU [R42.64], R25 ;  /* 0x000000192a00798e */ /* 0x000fe8000c10e786 */
[----:B------:R-:W-:Y:S01]  /*99f0*/  LDSM.16.MT88.4 R20, [R3+0x14800] ;  /* 0x014800000314783b */ /* 0x000fe20000004200 */
[CC--:B-----5:R-:W-:Y:S02]  /*9a00*/  LEA R40, P2, R59.reuse, R36.reuse, 0x2 ;  /* 0x000000243b287211 */ /* 0x0e0fe400078410ff */
[CC--:B------:R-:W-:Y:S02]  /*9a10*/  LEA R38, P1, R58.reuse, R36.reuse, 0x2 ;  /* 0x000000243a267211 */ /* 0x0c0fe400078210ff */
[-C--:B------:R-:W-:Y:S02]  /*9a20*/  LEA.HI.X.SX32 R41, R59, R37.reuse, 0x2, P2 ;  /* 0x000000253b297211 */ /* 0x080fe400010f16ff */
[CC--:B------:R-:W-:Y:S02]  /*9a30*/  LEA R18, P0, R57.reuse, R36.reuse, 0x2 ;  /* 0x0000002439127211 */ /* 0x0c0fe400078010ff */
[-C--:B------:R-:W-:Y:S01]  /*9a40*/  LEA.HI.X.SX32 R39, R58, R37.reuse, 0x2, P1 ;  /* 0x000000253a277211 */ /* 0x080fe200008f16ff */
[----:B------:R-:W-:Y:S01]  /*9a50*/  RED.E.ADD.F32.FTZ.RN.STRONG.GPU [R40.64], R26 ;  /* 0x0000001a2800798e */ /* 0x000fe2000c10e786 */
[CC--:B-1----:R-:W-:Y:S02]  /*9a60*/  LEA R16, P6, R56.reuse, R36.reuse, 0x2 ;  /* 0x0000002438107211 */ /* 0x0c2fe400078c10ff */
[-C--:B------:R-:W-:Y:S01]  /*9a70*/  LEA.HI.X.SX32 R19, R57, R37.reuse, 0x2, P0 ;  /* 0x0000002539137211 */ /* 0x080fe200000f16ff */
[----:B------:R-:W-:Y:S01]  /*9a80*/  RED.E.ADD.F32.FTZ.RN.STRONG.GPU [R38.64], R27 ;  /* 0x0000001b2600798e */ /* 0x000fe2000c10e786 */
[CC--:B--2---:R-:W-:Y:S02]  /*9a90*/  LEA R14, P5, R55.reuse, R36.reuse, 0x2 ;  /* 0x00000024370e7211 */ /* 0x0c4fe400078a10ff */
[-C--:B------:R-:W-:Y:S01]  /*9aa0*/  LEA.HI.X.SX32 R17, R56, R37.reuse, 0x2, P6 ;  /* 0x0000002538117211 */ /* 0x080fe200030f16ff */
[----:B------:R-:W-:Y:S01]  /*9ab0*/  RED.E.ADD.F32.FTZ.RN.STRONG.GPU [R18.64], R32 ;  /* 0x000000201200798e */ /* 0x000fe2000c10e786 */
[CC--:B---3--:R-:W-:Y:S02]  /*9ac0*/  LEA R12, P4, R54.reuse, R36.reuse, 0x2 ;  /* 0x00000024360c7211 */ /* 0x0c8fe400078810ff */
[-C--:B------:R-:W-:Y:S01]  /*9ad0*/  LEA.HI.X.SX32 R15, R55, R37.reuse, 0x2, P5 ;  /* 0x00000025370f7211 */ /* 0x080fe200028f16ff */
[----:B------:R-:W-:Y:S01]  /*9ae0*/  RED.E.ADD.F32.FTZ.RN.STRONG.GPU [R16.64], R33 ;  /* 0x000000211000798e */ /* 0x000fe2000c10e786 */
[CC--:B------:R-:W-:Y:S02]  /*9af0*/  LEA R10, P3, R53.reuse, R36.reuse, 0x2 ;  /* 0x00000024350a7211 */ /* 0x0c0fe400078610ff */
[-C--:B------:R-:W-:Y:S01]  /*9b00*/  LEA.HI.X.SX32 R13, R54, R37.reuse, 0x2, P4 ;  /* 0x00000025360d7211 */ /* 0x080fe200020f16ff */
[----:B------:R-:W-:Y:S01]  /*9b10*/  RED.E.ADD.F32.FTZ.RN.STRONG.GPU [R14.64], R34 ;  /* 0x000000220e00798e */ /* 0x000fe2000c10e786 */
[CC--:B------:R-:W-:Y:S02]  /*9b20*/  LEA R8, P2, R52.reuse, R36.reuse, 0x2 ;  /* 0x0000002434087211 */ /* 0x0c0fe400078410ff */
[-C--:B------:R-:W-:Y:S01]  /*9b30*/  LEA.HI.X.SX32 R11, R53, R37.reuse, 0x2, P3 ;  /* 0x00000025350b7211 */ /* 0x080fe200018f16ff */
[----:B------:R-:W-:Y:S01]  /*9b40*/  RED.E.ADD.F32.FTZ.RN.STRONG.GPU [R12.64], R35 ;  /* 0x000000230c00798e */ /* 0x000fe2000c10e786 */
[-C--:B------:R-:W-:Y:S03]  /*9b50*/  LEA.HI.X.SX32 R9, R52, R37.reuse, 0x2, P2 ;  /* 0x0000002534097211 */ /* 0x080fe600010f16ff */
[----:B------:R-:W-:Y:S04]  /*9b60*/  RED.E.ADD.F32.FTZ.RN.STRONG.GPU [R10.64], R28 ;  /* 0x0000001c0a00798e */ /* 0x000fe8000c10e786 */
[----:B------:R-:W-:Y:S04]  /*9b70*/  RED.E.ADD.F32.FTZ.RN.STRONG.GPU [R8.64], R29 ;  /* 0x0000001d0800798e */ /* 0x000fe8000c10e786 */
[----:B------:R-:W-:Y:S04]  /*9b80*/  LDSM.16.MT88.4 R8, [R156] ;  /* 0x000000009c08783b */ /* 0x000fe80000004200 */
[----:B------:R-:W-:Y:S04]  /*9b90*/  LDSM.16.MT88.4 R12, [R3+0x18000] ;  /* 0x01800000030c783b */ /* 0x000fe80000004200 */
[----:B------:R-:W-:Y:S04]  /*9ba0*/  LDSM.16.MT88.4 R24, [R156+0x800] ;  /* 0x000800009c18783b */ /* 0x000fe80000004200 */
[----:B------:R-:W-:Y:S01]  /*9bb0*/  LDSM.16.MT88.4 R32, [R3+0x18800] ;  /* 0x018800000320783b */ /* 0x000fe20000004200 */
[CC--:B----4-:R-:W-:Y:S04]  /*9bc0*/  LEA R4, P0, R0.reuse, R36.reuse, 0x2 ;  /* 0x0000002400047211 */ /* 0x0d0fe800078010ff */
[-C--:B------:R-:W-:Y:S01]  /*9bd0*/  LEA.HI.X.SX32 R5, R0, R37.reuse, 0x2, P0 ;  /* 0x0000002500057211 */ /* 0x080fe200000f16ff */
[----:B------:R-:W-:Y:S01]  /*9be0*/  IMAD.IADD R0, R157, 0x1, R156 ;  /* 0x000000019d007824 */ /* 0x000fe200078e029c */
[C---:B------:R-:W-:Y:S02]  /*9bf0*/  LEA R6, P1, R2.reuse, R36, 0x2 ;  /* 0x0000002402067211 */ /* 0x040fe400078210ff */
[----:B------:R-:W-:Y:S01]  /*9c00*/  PLOP3.LUT P0, PT, PT, PT, UP0, 0x80, 0x0 ;  /* 0x000000000000781c */ /* 0x000fe20003f0f008 */
[----:B------:R-:W-:Y:S01]  /*9c10*/  @UP4 UIADD3 UR13, UP0, UR13, -0x200, URZ ;  /* 0xfffffe000d0d4890 */ /* 0x000fe2000ff1e03f */
[----:B------:R-:W-:Y:S01]  /*9c20*/  LEA.HI.X.SX32 R7, R2, R37, 0x2, P1 ;  /* 0x0000002502077211 */ /* 0x000fe200008f16ff */
[----:B------:R-:W-:Y:S01]  /*9c30*/  LDSM.16.MT88.4 R16, [R0] ;  /* 0x000000000010783b */ /* 0x000fe20000004200 */
[----:B------:R-:W-:Y:S01]  /*9c40*/  ISETP.LT.AND P1, PT, RZ, UR8, PT ;  /* 0x00000008ff007c0c */ /* 0x000fe2000bf21270 */
[----:B------:R-:W-:Y:S02]  /*9c50*/  @UP4 UIADD3.X UR12, UR12, -0x1, URZ, UP0, !UPT ;  /* 0xffffffff0c0c4890 */ /* 0x000fe400087fe43f */
[----:B------:R-:W-:Y:S01]  /*9c60*/  RED.E.ADD.F32.FTZ.RN.STRONG.GPU [R6.64], R30 ;  /* 0x0000001e0600798e */ /* 0x000fe2000c10e786 */
[----:B------:R-:W-:Y:S03]  /*9c70*/  UMOV UR8, UR9 ;  /* 0x0000000900087c82 */ /* 0x000fe60008000000 */
[----:B------:R-:W-:Y:S04]  /*9c80*/  RED.E.ADD.F32.FTZ.RN.STRONG.GPU [R4.64], R31 ;  /* 0x0000001f0400798e */ /* 0x000fe8000c10e786 */
[----:B------:R-:W1:Y:S04]  /*9c90*/  LDSM.16.MT88.4 R4, [R3+0x14000] ;  /* 0x014000000304783b */ /* 0x000e680000004200 */
[----:B------:R-:W2:Y:S04]  /*9ca0*/  LDSM.16.MT88.4 R28, [R0+0x800] ;  /* 0x00080000001c783b */ /* 0x000ea80000004200 */
[----:B------:R-:W-:Y:S04]  /*9cb0*/  LDSM.16.MT88.4 R36, [R3+0x19000] ;  /* 0x019000000324783b */ /* 0x000fe80000004200 */
[----:B------:R-:W-:Y:S01]  /*9cc0*/  LDSM.16.MT88.4 R40, [R0+0x1000] ;  /* 0x001000000028783b */ /* 0x000fe20000004200 */
[-C--:B-1----:R-:W-:Y:S08]  /*9cd0*/  HMMA.16816.F32.BF16 R100, R4, R8.reuse, R100 ;  /* 0x000000080464723c */ /* 0x082ff00000041864 */
[C---:B------:R-:W-:Y:S08]  /*9ce0*/  HMMA.16816.F32.BF16 R104, R12.reuse, R8, R104 ;  /* 0x000000080c68723c */ /* 0x040ff00000041868 */
        /* <DEDUP_REMOVED lines=8> */
[----:B------:R-:W-:Y:S04]  /*9d70*/  LDSM.16.MT88.4 R4, [R3+0x15800] ;  /* 0x015800000304783b */ /* 0x000fe80000004200 */
[----:B------:R-:W3:Y:S03]  /*9d80*/  LDSM.16.MT88.4 R16, [R156+0x1800] ;  /* 0x001800009c10783b */ /* 0x000ee60000004200 */
[-C--:B------:R-:W-:Y:S08]  /*9d90*/  HMMA.16816.F32.BF16 R100, R20, R24.reuse, R100 ;  /* 0x000000181464723c */ /* 0x080ff00000041864 */
[C---:B------:R-:W-:Y:S08]  /*9da0*/  HMMA.16816.F32.BF16 R104, R32.reuse, R24, R104 ;  /* 0x000000182068723c */ /* 0x040ff00000041868 */
[-C--:B------:R-:W-:Y:S08]  /*9db0*/  HMMA.16816.F32.BF16 R108, R32, R26.reuse, R108 ;  /* 0x0000001a206c723c */ /* 0x080ff0000004186c */
[C---:B------:R-:W-:Y:S01]  /*9dc0*/  HMMA.16816.F32.BF16 R112, R20.reuse, R26, R112 ;  /* 0x0000001a1470723c */ /* 0x040fe20000041870 */
[----:B------:R-:W4:Y:S07]  /*9dd0*/  LDSM.16.MT88.4 R24, [R3+0x19800] ;  /* 0x019800000318783b */ /* 0x000f2e0000004200 */
[-C--:B--2---:R-:W-:Y:S08]  /*9de0*/  HMMA.16816.F32.BF16 R116, R20, R28.reuse, R116 ;  /* 0x0000001c1474723c */ /* 0x084ff00000041874 */
[C---:B------:R-:W-:Y:S08]  /*9df0*/  HMMA.16816.F32.BF16 R120, R32.reuse, R28, R120 ;  /* 0x0000001c2078723c */ /* 0x040ff00000041878 */
[-C--:B------:R-:W-:Y:S01]  /*9e00*/  HMMA.16816.F32.BF16 R124, R32, R30.reuse, R124 ;  /* 0x0000001e207c723c */ /* 0x080fe2000004187c */
[----:B------:R-:W2:Y:S07]  /*9e10*/  LDSM.16.MT88.4 R32, [R0+0x1800] ;  /* 0x001800000020783b */ /* 0x000eae0000004200 */
[----:B------:R-:W-:Y:S01]  /*9e20*/  HMMA.16816.F32.BF16 R128, R20, R30, R128 ;  /* 0x0000001e1480723c */ /* 0x000fe20000041880 */
[----:B------:R-:W-:Y:S04]  /*9e30*/  LDSM.16.MT88.4 R20, [R156+0x2000] ;  /* 0x002000009c14783b */ /* 0x000fe80000004200 */
        /* <DEDUP_REMOVED lines=9> */
[----:B------:R-:W5:Y:S07]  /*9ed0*/  LDSM.16.MT88.4 R36, [R0+0x2000] ;  /* 0x002000000024783b */ /* 0x000f6e0000004200 */
[----:B------:R-:W-:Y:S01]  /*9ee0*/  HMMA.16816.F32.BF16 R128, R8, R42, R128 ;  /* 0x0000002a0880723c */ /* 0x000fe20000041880 */
[----:B------:R-:W-:Y:S04]  /*9ef0*/  LDSM.16.MT88.4 R8, [R3+0x16800] ;  /* 0x016800000308783b */ /* 0x000fe80000004200 */
[----:B------:R-:W-:Y:S03]  /*9f00*/  LDSM.16.MT88.4 R40, [R0+0x2800] ;  /* 0x002800000028783b */ /* 0x000fe60000004200 */
[-C--:B---3--:R-:W-:Y:S08]  /*9f10*/  HMMA.16816.F32.BF16 R100, R4, R16.reuse, R100 ;  /* 0x000000100464723c */ /* 0x088ff00000041864 */
[C---:B----4-:R-:W-:Y:S08]  /*9f20*/  HMMA.16816.F32.BF16 R104, R24.reuse, R16, R104 ;  /* 0x000000101868723c */ /* 0x050ff00000041868 */
[-C--:B------:R-:W-:Y:S08]  /*9f30*/  HMMA.16816.F32.BF16 R108, R24, R18.reuse, R108 ;  /* 0x00000012186c723c */ /* 0x080ff0000004186c */
[C---:B------:R-:W-:Y:S01]  /*9f40*/  HMMA.16816.F32.BF16 R112, R4.reuse, R18, R112 ;  /* 0x000000120470723c */ /* 0x040fe20000041870 */
[----:B------:R-:W3:Y:S07]  /*9f50*/  LDSM.16.MT88.4 R16, [R156+0x2800] ;  /* 0x002800009c10783b */ /* 0x000eee0000004200 */
        /* <DEDUP_REMOVED lines=12> */
[-C--:B-----5:R-:W-:Y:S08]  /*a020*/  HMMA.16816.F32.BF16 R116, R12, R36.reuse, R116 ;  /* 0x000000240c74723c */ /* 0x0a0ff00000041874 */
[C---:B------:R-:W-:Y:S08]  /*a030*/  HMMA.16816.F32.BF16 R120, R28.reuse, R36, R120 ;  /* 0x000000241c78723c */ /* 0x040ff00000041878 */
[-C--:B------:R-:W-:Y:S01]  /*a040*/  HMMA.16816.F32.BF16 R124, R28, R38.reuse, R124 ;  /* 0x000000261c7c723c */ /* 0x080fe2000004187c */
[----:B------:R-:W4:Y:S07]  /*a050*/  LDSM.16.MT88.4 R28, [R3+0x1b000] ;  /* 0x01b00000031c783b */ /* 0x000f2e0000004200 */
[----:B------:R-:W-:Y:S01]  /*a060*/  HMMA.16816.F32.BF16 R128, R12, R38, R128 ;  /* 0x000000260c80723c */ /* 0x000fe20000041880 */
[----:B------:R-:W-:Y:S04]  /*a070*/  LDSM.16.MT88.4 R12, [R3+0x17800] ;  /* 0x01780000030c783b */ /* 0x000fe80000004200 */
[----:B------:R5:W-:Y:S03]  /*a080*/  LDSM.16.MT88.4 R36, [R0+0x3800] ;  /* 0x003800000024783b */ /* 0x000be60000004200 */
[-C--:B---3--:R-:W-:Y:S08]  /*a090*/  HMMA.16816.F32.BF16 R100, R8, R16.reuse, R100 ;  /* 0x000000100864723c */ /* 0x088ff00000041864 */
[C---:B--2---:R-:W-:Y:S08]  /*a0a0*/  HMMA.16816.F32.BF16 R104, R24.reuse, R16, R104 ;  /* 0x000000101868723c */ /* 0x044ff00000041868 */
[-C--:B------:R-:W-:Y:S04]  /*a0b0*/  HMMA.16816.F32.BF16 R108, R24, R18.reuse, R108 ;  /* 0x00000012186c723c */ /* 0x080fe8000004186c */
[C---:B-----5:R-:W-:Y:S02]  /*a0c0*/  IADD3 R0, R156.reuse, -0x4000, RZ ;  /* 0xffffc0009c007810 */ /* 0x060fe40007ffe0ff */
[----:B------:R-:W-:Y:S02]  /*a0d0*/  @P0 IADD3 R0, R156, 0x4000, RZ ;  /* 0x000040009c000810 */ /* 0x000fe40007ffe0ff */
[C---:B------:R-:W-:Y:S01]  /*a0e0*/  HMMA.16816.F32.BF16 R112, R8.reuse, R18, R112 ;  /* 0x000000120870723c */ /* 0x040fe20000041870 */
[----:B------:R2:W3:Y:S07]  /*a0f0*/  LDSM.16.MT88.4 R16, [R156+0x3800] ;  /* 0x003800009c10783b */ /* 0x0004ee0000004200 */
[-C--:B------:R-:W-:Y:S08]  /*a100*/  HMMA.16816.F32.BF16 R116, R8, R40.reuse, R116 ;  /* 0x000000280874723c */ /* 0x080ff00000041874 */
[C---:B------:R-:W-:Y:S08]  /*a110*/  HMMA.16816.F32.BF16 R120, R24.reuse, R40, R120 ;  /* 0x000000281878723c */ /* 0x040ff00000041878 */
[-C--:B------:R-:W-:Y:S01]  /*a120*/  HMMA.16816.F32.BF16 R124, R24, R42.reuse, R124 ;  /* 0x0000002a187c723c */ /* 0x080fe2000004187c */
[----:B------:R-:W5:Y:S03]  /*a130*/  LDSM.16.MT88.4 R24, [R3+0x1b800] ;  /* 0x01b800000318783b */ /* 0x000f660000004200 */
[----:B--2---:R-:W-:Y:S04]  /*a140*/  IMAD.MOV.U32 R156, RZ, RZ, R0 ;  /* 0x000000ffff9c7224 */ /* 0x004fe800078e0000 */
[----:B------:R-:W-:Y:S08]  /*a150*/  HMMA.16816.F32.BF16 R128, R8, R42, R128 ;  /* 0x0000002a0880723c */ /* 0x000ff00000041880 */
[-C--:B-1----:R-:W-:Y:S08]  /*a160*/  HMMA.16816.F32.BF16 R100, R4, R20.reuse, R100 ;  /* 0x000000140464723c */ /* 0x082ff00000041864 */
[C---:B----4-:R-:W-:Y:S08]  /*a170*/  HMMA.16816.F32.BF16 R104, R28.reuse, R20, R104 ;  /* 0x000000141c68723c */ /* 0x050ff00000041868 */
[-C--:B------:R-:W-:Y:S08]  /*a180*/  HMMA.16816.F32.BF16 R108, R28, R22.reuse, R108 ;  /* 0x000000161c6c723c */ /* 0x080ff0000004186c */
[C---:B------:R-:W-:Y:S08]  /*a190*/  HMMA.16816.F32.BF16 R112, R4.reuse, R22, R112 ;  /* 0x000000160470723c */ /* 0x040ff00000041870 */
[-C--:B------:R-:W-:Y:S08]  /*a1a0*/  HMMA.16816.F32.BF16 R116, R4, R32.reuse, R116 ;  /* 0x000000200474723c */ /* 0x080ff00000041874 */
[C---:B------:R-:W-:Y:S08]  /*a1b0*/  HMMA.16816.F32.BF16 R120, R28.reuse, R32, R120 ;  /* 0x000000201c78723c */ /* 0x040ff00000041878 */
[-C--:B------:R-:W-:Y:S08]  /*a1c0*/  HMMA.16816.F32.BF16 R124, R28, R34.reuse, R124 ;  /* 0x000000221c7c723c */ /* 0x080ff0000004187c */
[----:B------:R-:W-:Y:S08]  /*a1d0*/  HMMA.16816.F32.BF16 R128, R4, R34, R128 ;  /* 0x000000220480723c */ /* 0x000ff00000041880 */
[-C--:B---3--:R-:W-:Y:S08]  /*a1e0*/  HMMA.16816.F32.BF16 R100, R12, R16.reuse, R100 ;  /* 0x000000100c64723c */ /* 0x088ff00000041864 */
[C---:B-----5:R-:W-:Y:S08]  /*a1f0*/  HMMA.16816.F32.BF16 R104, R24.reuse, R16, R104 ;  /* 0x000000101868723c */ /* 0x060ff00000041868 */
        /* <DEDUP_REMOVED lines=10> */
[----:B------:R-:W5:Y:S04]  /*a2a0*/  LDL R61, [R1+0x60] ;  /* 0x00006000013d7983 */ /* 0x000f680000100800 */
        /* <DEDUP_REMOVED lines=8> */
[----:B------:R-:W5:Y:S01]  /*a330*/  LDL R52, [R1+0x7c] ;  /* 0x00007c0001347983 */ /* 0x000f620000100800 */
        /* <DEDUP_REMOVED lines=78> */
[----:B-----5:R1:W-:Y:S04]  /*a820*/  STS [R61], R11 ;  /* 0x0000000b3d007388 */ /* 0x0203e80000000800 */
        /* <DEDUP_REMOVED lines=39> */
.L_x_644:
        /* <DEDUP_REMOVED lines=19> */
.L_x_645:
        /* <DEDUP_REMOVED lines=47> */
.L_x_647:
[----:B------:R-:W-:Y:S05]  /*aec0*/  BSYNC B0 ;  /* 0x0000000000007941 */ /* 0x000fea0003800000 */
.L_x_646:
        /* <DEDUP_REMOVED lines=15> */
.L_x_649:
[----:B------:R-:W-:Y:S05]  /*afc0*/  BSYNC B0 ;  /* 0x0000000000007941 */ /* 0x000fea0003800000 */
.L_x_648:
        /* <DEDUP_REMOVED lines=15> */
.L_x_651:
[----:B------:R-:W-:Y:S05]  /*b0c0*/  BSYNC B0 ;  /* 0x0000000000007941 */ /* 0x000fea0003800000 */
.L_x_650:
        /* <DEDUP_REMOVED lines=14> */
.L_x_653:
[----:B------:R-:W-:Y:S05]  /*b1b0*/  BSYNC B0 ;  /* 0x0000000000007941 */ /* 0x000fea0003800000 */
.L_x_652:
        /* <DEDUP_REMOVED lines=25> */
.L_x_655:
[----:B------:R-:W-:Y:S05]  /*b350*/  BSYNC B0 ;  /* 0x0000000000007941 */ /* 0x000fea0003800000 */
.L_x_654:
        /* <DEDUP_REMOVED lines=13> */
.L_x_657:
[----:B------:R-:W-:Y:S05]  /*b430*/  BSYNC B0 ;  /* 0x0000000000007941 */ /* 0x000fea0003800000 */
.L_x_656:
        /* <DEDUP_REMOVED lines=13> */
.L_x_659:
[----:B------:R-:W-:Y:S05]  /*b510*/  BSYNC B0 ;  /* 0x0000000000007941 */ /* 0x000fea0003800000 */
.L_x_658:
        /* <DEDUP_REMOVED lines=12> */
.L_x_608:
        /* <DEDUP_REMOVED lines=21> */
.L_x_661:
        /* <DEDUP_REMOVED lines=19> */
.L_x_662:
        /* <DEDUP_REMOVED lines=36> */
.L_x_664:
[----:B------:R-:W-:Y:S05]  /*baa0*/  BSYNC B0 ;  /* 0x0000000000007941 */ /* 0x000fea0003800000 */
.L_x_663:
        /* <DEDUP_REMOVED lines=15> */
.L_x_666:
[----:B------:R-:W-:Y:S05]  /*bba0*/  BSYNC B0 ;  /* 0x0000000000007941 */ /* 0x000fea0003800000 */
.L_x_665:
        /* <DEDUP_REMOVED lines=15> */
.L_x_668:
[----:B------:R-:W-:Y:S05]  /*bca0*/  BSYNC B0 ;  /* 0x0000000000007941 */ /* 0x000fea0003800000 */
.L_x_667:
        /* <DEDUP_REMOVED lines=14> */
.L_x_670:
[----:B------:R-:W-:Y:S05]  /*bd90*/  BSYNC B0 ;  /* 0x0000000000007941 */ /* 0x000fea0003800000 */
.L_x_669:
        /* <DEDUP_REMOVED lines=25> */
.L_x_672:
[----:B------:R-:W-:Y:S05]  /*bf30*/  BSYNC B0 ;  /* 0x0000000000007941 */ /* 0x000fea0003800000 */
.L_x_671:
        /* <DEDUP_REMOVED lines=13> */
.L_x_674:
[----:B------:R-:W-:Y:S05]  /*c010*/  BSYNC B0 ;  /* 0x0000000000007941 */ /* 0x000fea0003800000 */
.L_x_673:
        /* <DEDUP_REMOVED lines=13> */
.L_x_676:
[----:B------:R-:W-:Y:S05]  /*c0f0*/  BSYNC B0 ;  /* 0x0000000000007941 */ /* 0x000fea0003800000 */
.L_x_675:
        /* <DEDUP_REMOVED lines=11> */
.L_x_660:
[----:B------:R-:W-:Y:S05]  /*c1b0*/  BSYNC B1 ;  /* 0x0000000000017941 */ /* 0x000fea0003800000 */
.L_x_603:
        /* <DEDUP_REMOVED lines=11> */
.L_x_677:
[----:B------:R-:W-:Y:S05]  /*c270*/  EXIT ;  /* 0x000000000000794d */ /* 0x000fea0003800000 */
.L_x_679:
        /* <DEDUP_REMOVED lines=16> */
.L_x_2462:


//--------------------- .text._ZN5flash44flash_bwd_dq_dk_dv_loop_seqk_parallel_kernelI23Flash_bwd_kernel_traitsILi64ELi128ELi128ELi8ELi4ELi4ELi4ELb0ELb0EN7cutlass10bfloat16_tE19Flash_kernel_traitsILi64ELi128ELi128ELi8ES3_EELb0ELb0ELb1ELb0ELb0ELb1ELb0EEEvNS_16Flash_bwd_paramsE --------------------------
	.section	.text._ZN5flash44flash_bwd_dq_dk_dv_loop_seqk_parallel_kernelI23Flash_bwd_kernel_traitsILi64ELi128ELi128ELi8ELi4ELi4ELi4ELb0ELb0EN7cutlass10bfloat16_tE19Flash_kernel_traitsILi64ELi128ELi128ELi8ES3_EELb0ELb0ELb1ELb0ELb0ELb1ELb0EEEvNS_16Flash_bwd_paramsE,"ax",@progbits
	.sectioninfo	@"SHI_REGISTERS=255"
	.align	128
        .global         _ZN5flash44flash_bwd_dq_dk_dv_loop_seqk_parallel_kernelI23Flash_bwd_kernel_traitsILi64ELi128ELi128ELi8ELi4ELi4ELi4ELb0ELb0EN7cutlass10bfloat16_tE19Flash_kernel_traitsILi64ELi128ELi128ELi8ES3_EELb0ELb0ELb1ELb0ELb0ELb1ELb0EEEvNS_16Flash_bwd_paramsE
        .type           _ZN5flash44flash_bwd_dq_dk_dv_loop_seqk_parallel_kernelI23Flash_bwd_kernel_traitsILi64ELi128ELi128ELi8ELi4ELi4ELi4ELb0ELb0EN7cutlass10bfloat16_tE19Flash_kernel_traitsILi64ELi128ELi128ELi8ES3_EELb0ELb0ELb1ELb0ELb0ELb1ELb0EEEvNS_16Flash_bwd_paramsE,@function
        .size           _ZN5flash44flash_bwd_dq_dk_dv_loop_seqk_parallel_kernelI23Flash_bwd_kernel_traitsILi64ELi128ELi128ELi8ELi4ELi4ELi4ELb0ELb0EN7cutlass10bfloat16_tE19Flash_kernel_traitsILi64ELi128ELi128ELi8ES3_EELb0ELb0ELb1ELb0ELb0ELb1ELb0EEEvNS_16Flash_bwd_paramsE,(.L_x_2463 - _ZN5flash44flash_bwd_dq_dk_dv_loop_seqk_parallel_kernelI23Flash_bwd_kernel_traitsILi64ELi128ELi128ELi8ELi4ELi4ELi4ELb0ELb0EN7cutlass10bfloat16_tE19Flash_kernel_traitsILi64ELi128ELi128ELi8ES3_EELb0ELb0ELb1ELb0ELb0ELb1ELb0EEEvNS_16Flash_bwd_paramsE)
        .other          _ZN5flash44flash_bwd_dq_dk_dv_loop_seqk_parallel_kernelI23Flash_bwd_kernel_traitsILi64ELi128ELi128ELi8ELi4ELi4ELi4ELb0ELb0EN7cutlass10bfloat16_tE19Flash_kernel_traitsILi64ELi128ELi128ELi8ES3_EELb0ELb0ELb1ELb0ELb0ELb1ELb0EEEvNS_16Flash_bwd_paramsE,@"STO_CUDA_ENTRY STV_DEFAULT"
_ZN5flash44flash_bwd_dq_dk_dv_loop_seqk_parallel_kernelI23Flash_bwd_kernel_traitsILi64ELi128ELi128ELi8ELi4ELi4ELi4ELb0ELb0EN7cutlass10bfloat16_tE19Flash_kernel_traitsILi64ELi128ELi128ELi8ES3_EELb0ELb0ELb1ELb0ELb0ELb1ELb0EEEvNS_16Flash_bwd_paramsE:
.text._ZN5flash44flash_bwd_dq_dk_dv_loop_seqk_parallel_kernelI23Flash_bwd_kernel_traitsILi64ELi128ELi128ELi8ELi4ELi4ELi4ELb0ELb0EN7cutlass10bfloat16_tE19Flash_kernel_traitsILi64ELi128ELi128ELi8ES3_EELb0ELb0ELb1ELb0ELb0ELb1ELb0EEEvNS_16Flash_bwd_paramsE:
        /* <DEDUP_REMOVED lines=20> */
[----:B------:R-:W-:-:S02]  /*0140*/  UIMAD UR61, UR9, UR8, UR61 ;  /* 0x00000008093d72a4 */ /* 0x000fc4000f8e023d */
[----:B------:R-:W-:Y:S02]  /*0150*/  ULDC.U8 UR10, c[0x0][0x328] ;  /* 0x0000ca00000a7ab9 */ /* 0x000fe40000000000 */
[----:B------:R-:W-:Y:S02]  /*0160*/  UISETP.NE.AND UP5, UPT, UR10, URZ, UPT ;  /* 0x0000003f0a00728c */ /* 0x000fe4000bfa5270 */
[----:B------:R-:W-:Y:S02]  /*0170*/  ULDC UR15, c[0x0][0x224] ;  /* 0x00008900000f7ab9 */ /* 0x000fe40000000800 */
[----:B------:R-:W-:Y:S02]  /*0180*/  ULDC UR52, c[0x0][0x22c] ;  /* 0x00008b0000347ab9 */ /* 0x000fe40000000800 */
[----:B------:R-:W-:Y:S02]  /*0190*/  ULDC UR40, c[0x0][0x1c0] ;  /* 0x0000700000287ab9 */ /* 0x000fe40000000800 */
[----:B------:R-:W-:Y:S01]  /*01a0*/  ULDC UR13, c[0x0][0x1c0] ;  /* 0x00007000000d7ab9 */ /* 0x000fe20000000800 */
[----:B-1----:R-:W-:Y:S01]  /*01b0*/  SHF.R.S32.HI R13, RZ, 0x1f, R15 ;  /* 0x0000001fff0d7819 */ /* 0x002fe2000001140f */
[----:B--2---:R-:W-:-:S02]  /*01c0*/  ULOP3.LUT UR6, UR39, UR6, URZ, 0x3c, !UPT ;  /* 0x0000000627067292 */ /* 0x004fc4000f8e3c3f */
[----:B------:R-:W-:Y:S01]  /*01d0*/  USHF.R.S32.HI UR7, URZ, 0x1f, UR15 ;  /* 0x0000001f3f077899 */ /* 0x000fe2000801140f */
[CC--:B------:R-:W-:Y:S01]  /*01e0*/  LEA.HI R8, R13.reuse, R15.reuse, RZ, 0x4 ;  /* 0x0000000f0d087211 */ /* 0x0c0fe200078f20ff */
[----:B------:R-:W-:Y:S01]  /*01f0*/  UIMAD.WIDE UR40, UR52, UR40, URZ ;  /* 0x00000028342872a5 */ /* 0x000fe2000f8e023f */
[C---:B------:R-:W-:Y:S01]  /*0200*/  LEA.HI R4, R13.reuse, R15, RZ, 0x5 ;  /* 0x0000000f0d047211 */ /* 0x040fe200078f28ff */
[----:B------:R-:W-:Y:S01]  /*0210*/  UIMAD UR53, UR39, UR52, URZ ;  /* 0x00000034273572a4 */ /* 0x000fe2000f8e023f */
[----:B------:R-:W-:Y:S01]  /*0220*/  SHF.R.S32.HI R3, RZ, 0x4, R8 ;  /* 0x00000004ff037819 */ /* 0x000fe20000011408 */
[----:B---3--:R-:W-:Y:S01]  /*0230*/  USHF.R.S32.HI UR8, URZ, 0x1f, UR35 ;  /* 0x0000001f3f087899 */ /* 0x008fe20008011423 */
[--C-:B------:R-:W-:Y:S01]  /*0240*/  SHF.R.S32.HI R6, RZ, 0x5, R4.reuse ;  /* 0x00000005ff067819 */ /* 0x100fe20000011404 */
[----:B------:R-:W-:Y:S01]  /*0250*/  UIMAD UR52, UR52, UR13, URZ ;  /* 0x0000000d343472a4 */ /* 0x000fe2000f8e023f */
[----:B------:R-:W-:Y:S01]  /*0260*/  LEA.HI R0, R8, R3, RZ, 0x1 ;  /* 0x0000000308007211 */ /* 0x000fe200078f08ff */
[----:B------:R-:W-:Y:S01]  /*0270*/  ULDC UR14, c[0x0][0x1c0] ;  /* 0x00007000000e7ab9 */ /* 0x000fe20000000800 */
[----:B------:R-:W-:Y:S01]  /*0280*/  SHF.R.S32.HI R2, RZ, 0x1f, R4 ;  /* 0x0000001fff027819 */ /* 0x000fe20000011404 */
[----:B------:R-:W-:Y:S01]  /*0290*/  ULDC UR12, c[0x0][0x1c0] ;  /* 0x00007000000c7ab9 */ /* 0x000fe20000000800 */
[----:B------:R-:W-:Y:S01]  /*02a0*/  LOP3.LUT R0, R0, 0xfffffffe, RZ, 0xc0, !PT ;  /* 0xfffffffe00007812 */ /* 0x000fe200078ec0ff */
[----:B------:R-:W-:Y:S01]  /*02b0*/  UIMAD UR58, UR7, UR35, URZ ;  /* 0x00000023073a72a4 */ /* 0x000fe2000f8e023f */
[----:B------:R-:W-:Y:S01]  /*02c0*/  LEA.HI R2, R2, R6, RZ, 0x2 ;  /* 0x0000000602027211 */ /* 0x000fe200078f10ff */
[----:B------:R-:W-:Y:S01]  /*02d0*/  UIMAD.WIDE.U32 UR50, UR35, UR15, URZ ;  /* 0x0000000f233272a5 */ /* 0x000fe2000f8e003f */
[----:B------:R-:W-:Y:S01]  /*02e0*/  LEA.HI R17, R13, R15, RZ, 0x2 ;  /* 0x0000000f0d117211 */ /* 0x000fe200078f10ff */
[----:B------:R-:W-:Y:S01]  /*02f0*/  IMAD.IADD R12, R3, 0x1, -R0 ;  /* 0x00000001030c7824 */ /* 0x000fe200078e0a00 */
[----:B------:R-:W-:Y:S01]  /*0300*/  LOP3.LUT R0, R2, 0xfffffffc, RZ, 0xc0, !PT ;  /* 0xfffffffc02007812 */ /* 0x000fe200078ec0ff */
[----:B------:R-:W-:Y:S01]  /*0310*/  @!UP5 UIMAD UR7, UR35, UR14, UR39 ;  /* 0x0000000e2307d2a4 */ /* 0x000fe2000f8e0227 */
[--C-:B------:R-:W-:Y:S01]  /*0320*/  SHF.R.S32.HI R5, RZ, 0x2, R17.reuse ;  /* 0x00000002ff057819 */ /* 0x100fe20000011411 */
[----:B------:R-:W-:Y:S01]  /*0330*/  USHF.L.U32 UR47, UR52, 0x7, URZ ;  /* 0x00000007342f7899 */ /* 0x000fe2000800063f */
[----:B------:R-:W-:Y:S01]  /*0340*/  SHF.R.S32.HI R2, RZ, 0x1f, R17 ;  /* 0x0000001fff027819 */ /* 0x000fe20000011411 */
[----:B------:R-:W-:Y:S01]  /*0350*/  IMAD.IADD R9, R6, 0x1, -R0 ;  /* 0x0000000106097824 */ /* 0x000fe200078e0a00 */
[----:B------:R-:W-:Y:S01]  /*0360*/  LOP3.LUT R3, R4, 0xffffffe0, RZ, 0xc0, !PT ;  /* 0xffffffe004037812 */ /* 0x000fe200078ec0ff */
[----:B------:R-:W-:Y:S01]  /*0370*/  ULDC UR55, c[0x0][0x214] ;  /* 0x0000850000377ab9 */ /* 0x000fe20000000800 */
[----:B------:R-:W-:Y:S01]  /*0380*/  LEA.HI R0, R2, R5, RZ, 0x3 ;  /* 0x0000000502007211 */ /* 0x000fe200078f18ff */
[----:B------:R-:W-:Y:S01]  /*0390*/  ULDC.U8 UR11, c[0x0][0x3d0] ;  /* 0x0000f400000b7ab9 */ /* 0x000fe20000000000 */
[-C--:B------:R-:W-:Y:S01]  /*03a0*/  LEA.HI R16, R13, R15.reuse, RZ, 0x3 ;  /* 0x0000000f0d107211 */ /* 0x080fe200078f18ff */
[----:B------:R-:W-:Y:S01]  /*03b0*/  ULDC UR56, c[0x0][0x224] ;  /* 0x0000890000387ab9 */ /* 0x000fe20000000800 */
[----:B------:R-:W-:Y:S01]  /*03c0*/  LOP3.LUT R2, R0, 0xfffffff8, RZ, 0xc0, !PT ;  /* 0xfffffff800027812 */ /* 0x000fe200078ec0ff */
[----:B------:R-:W-:Y:S01]  /*03d0*/  IMAD.IADD R0, R15, 0x1, -R3 ;  /* 0x000000010f007824 */ /* 0x000fe200078e0a03 */
[----:B------:R-:W-:Y:S01]  /*03e0*/  LEA.HI R6, R13, R15, RZ, 0x7 ;  /* 0x0000000f0d067211 */ /* 0x000fe200078f38ff */
[----:B------:R-:W-:-:S02]  /*03f0*/  @UP5 UIMAD UR60, UR35, UR55, URZ ;  /* 0x00000037233c52a4 */ /* 0x000fc4000f8e023f */
[----:B------:R-:W-:Y:S01]  /*0400*/  IMAD.IADD R7, R5, 0x1, -R2 ;  /* 0x0000000105077824 */ /* 0x000fe200078e0a02 */
[----:B------:R-:W-:Y:S01]  /*0410*/  SHF.R.S32.HI R2, RZ, 0x1f, R0 ;  /* 0x0000001fff027819 */ /* 0x000fe20000011400 */
[----:B------:R-:W-:Y:S01]  /*0420*/  ULDC UR46, c[0x0][0x2e8] ;  /* 0x0000ba00002e7ab9 */ /* 0x000fe20000000800 */
[----:B------:R-:W-:Y:S01]  /*0430*/  SHF.R.S32.HI R6, RZ, 0x7, R6 ;  /* 0x00000007ff067819 */ /* 0x000fe20000011406 */
[----:B------:R-:W-:Y:S01]  /*0440*/  ULDC UR45, c[0x0][0x2e8] ;  /* 0x0000ba00002d7ab9 */ /* 0x000fe20000000800 */
[----:B------:R-:W-:Y:S01]  /*0450*/  LEA.HI R11, R2, R0, RZ, 0x2 ;  /* 0x00000000020b7211 */ /* 0x000fe200078f10ff */
[----:B------:R-:W-:Y:S01]  /*0460*/  ULDC.64 UR4, c[0x0][0x118] ;  /* 0x0000460000047ab9 */ /* 0x000fe20000000a00 */
[----:B------:R-:W-:Y:S01]  /*0470*/  SHF.R.S32.HI R0, RZ, 0x3, R16 ;  /* 0x00000003ff007819 */ /* 0x000fe20000011410 */
[----:B------:R-:W-:Y:S01]  /*0480*/  UISETP.NE.AND UP6, UPT, UR11, URZ, UPT ;  /* 0x0000003f0b00728c */ /* 0x000fe2000bfc5270 */
[----:B------:R-:W-:Y:S01]  /*0490*/  LOP3.LUT R2, R16, 0xfffffff8, RZ, 0xc0, !PT ;  /* 0xfffffff810027812 */ /* 0x000fe200078ec0ff */
[----:B------:R-:W-:-:S02]  /*04a0*/  UIMAD.WIDE.U32 UR48, UR40, UR50, URZ ;  /* 0x00000032283072a5 */ /* 0x000fc4000f8e003f */
[----:B------:R-:W-:Y:S01]  /*04b0*/  IMAD.SHL.U32 R3, R0, 0x40, RZ ;  /* 0x0000004000037824 */ /* 0x000fe200078e00ff */
[----:B------:R-:W-:Y:S01]  /*04c0*/  UIMAD UR57, UR41, UR50, URZ ;  /* 0x00000032293972a4 */ /* 0x000fe2000f8e023f */
[C---:B------:R-:W-:Y:S01]  /*04d0*/  IMAD.IADD R0, R15.reuse, 0x1, -R2 ;  /* 0x000000010f007824 */ /* 0x040fe200078e0a02 */
[----:B------:R-:W-:Y:S01]  /*04e0*/  LOP3.LUT R2, R8, 0xfffffff0, RZ, 0xc0, !PT ;  /* 0xfffffff008027812 */ /* 0x000fe200078ec0ff */
[----:B------:R-:W-:Y:S01]  /*04f0*/  IMAD.SHL.U32 R8, R15, 0x2, RZ ;  /* 0x000000020f087824 */ /* 0x000fe200078e00ff */
[----:B------:R-:W-:Y:S01]  /*0500*/  LOP3.LUT R3, R3, 0x1c0, RZ, 0xc0, !PT ;  /* 0x000001c003037812 */ /* 0x000fe200078ec0ff */
[C---:B------:R-:W-:Y:S01]  /*0510*/  IMAD.SHL.U32 R18, R0.reuse, 0x8, RZ ;  /* 0x0000000800127824 */ /* 0x040fe200078e00ff */
[----:B------:R-:W-:Y:S01]  /*0520*/  LOP3.LUT P4, RZ, R0, 0x2, RZ, 0xc0, !PT ;  /* 0x0000000200ff7812 */ /* 0x000fe2000788c0ff */
[----:B------:R-:W-:Y:S01]  /*0530*/  IMAD.IADD R2, R15, 0x1, -R2 ;  /* 0x000000010f027824 */ /* 0x000fe200078e0a02 */
[----:B------:R-:W-:Y:S01]  /*0540*/  SHF.R.U32.HI R4, RZ, 0x3, R3 ;  /* 0x00000003ff047819 */ /* 0x000fe20000011603 */
[----:B------:R-:W-:Y:S01]  /*0550*/  USHF.R.S32.HI UR59, URZ, 0x1f, UR53 ;  /* 0x0000001f3f3b7899 */ /* 0x000fe20008011435 */
[----:B------:R-:W-:Y:S01]  /*0560*/  LOP3.LUT R3, R3, 0x38, R18, 0xf8, !PT ;  /* 0x0000003803037812 */ /* 0x000fe200078ef812 */
[----:B------:R-:W-:Y:S01]  /*0570*/  STL [R1+0x20], R18 ;  /* 0x0000201201007387 */ /* 0x000fe20000100800 */
[----:B------:R-:W-:Y:S01]  /*0580*/  SHF.R.S32.HI R5, RZ, 0x1f, R2 ;  /* 0x0000001fff057819 */ /* 0x000fe20000011402 */
[----:B------:R-:W-:Y:S01]  /*0590*/  @!UP5 UIMAD UR55, UR7, UR55, URZ ;  /* 0x000000370737d2a4 */ /* 0x000fe2000f8e023f */
[----:B------:R-:W-:Y:S01]  /*05a0*/  LOP3.LUT R4, R3, R4, RZ, 0x3c, !PT ;  /* 0x0000000403047212 */ /* 0x000fe200078e3cff */
[----:B------:R-:W-:Y:S01]  /*05b0*/  USHF.R.S32.HI UR54, URZ, 0x1f, UR47 ;  /* 0x0000001f3f367899 */ /* 0x000fe2000801142f */
[----:B------:R-:W-:Y:S01]  /*05c0*/  LEA.HI R10, R5, R2, RZ, 0x3 ;  /* 0x00000002050a7211 */ /* 0x000fe200078f18ff */
[----:B------:R-:W-:Y:S01]  /*05d0*/  UMOV UR44, 0xffffc000 ;  /* 0xffffc000002c7882 */ /* 0x000fe20000000000 */
[----:B------:R-:W-:-:S02]  /*05e0*/  LEA.HI R5, R13, R15, RZ, 0x6 ;  /* 0x0000000f0d057211 */ /* 0x000fc400078f30ff */
[----:B------:R-:W-:Y:S02]  /*05f0*/  LOP3.LUT R3, R10, 0xfffffff8, RZ, 0xc0, !PT ;  /* 0xfffffff80a037812 */ /* 0x000fe400078ec0ff */
[----:B------:R-:W-:Y:S01]  /*0600*/  LOP3.LUT P3, RZ, R0, 0x4, RZ, 0xc0, !PT ;  /* 0x0000000400ff7812 */ /* 0x000fe2000786c0ff */
[----:B------:R-:W-:Y:S01]  /*0610*/  IMAD.SHL.U32 R5, R5, 0x8, RZ ;  /* 0x0000000805057824 */ /* 0x000fe200078e00ff */
[----:B------:R-:W-:Y:S01]  /*0620*/  LOP3.LUT R8, R8, 0x6, RZ, 0xc0, !PT ;  /* 0x0000000608087812 */ /* 0x000fe200078ec0ff */
[----:B------:R-:W-:Y:S01]  /*0630*/  IMAD.IADD R14, R2, 0x1, -R3 ;  /* 0x00000001020e7824 */ /* 0x000fe200078e0a03 */
[----:B------:R-:W-:Y:S01]  /*0640*/  SEL R168, R187, 0xffffffe0, !P4 ;  /* 0xffffffe0bba87807 */ /* 0x000fe20006000000 */
[----:B------:R-:W-:Y:S01]  /*0650*/  IMAD.SHL.U32 R0, R0, 0x40, RZ ;  /* 0x0000004000007824 */ /* 0x000fe200078e00ff */
[----:B------:R-:W-:Y:S01]  /*0660*/  LOP3.LUT R2, R4, 0xfffffe00, R5, 0xf8, !PT ;  /* 0xfffffe0004027812 */ /* 0x000fe200078ef805 */
[----:B------:R-:W-:Y:S01]  /*0670*/  IMAD.U32 R3, RZ, RZ, UR6 ;  /* 0x00000006ff037e24 */ /* 0x000fe2000f8e00ff */
[----:B------:R-:W-:Y:S01]  /*0680*/  USHF.R.S32.HI UR6, URZ, 0x1f, UR39 ;  /* 0x0000001f3f067899 */ /* 0x000fe20008011427 */
[----:B------:R-:W-:Y:S01]  /*0690*/  IMAD.SHL.U32 R4, R12, 0x200, RZ ;  /* 0x000002000c047824 */ /* 0x000fe200078e00ff */
[----:B------:R-:W-:Y:S01]  /*06a0*/  LOP3.LUT R0, R0, 0x1c0, RZ, 0xc0, !PT ;  /* 0x000001c000007812 */ /* 0x000fe200078ec0ff */
[----:B------:R1:W-:Y:S03]  /*06b0*/  STL [R1+0x10], R2 ;  /* 0x0000100201007387 */ /* 0x0003e60000100800 */
[----:B------:R-:W-:Y:S01]  /*06c0*/  LOP3.LUT R166, R0, 0x8, R16, 0xf8, !PT ;  /* 0x0000000800a67812 */ /* 0x000fe200078ef810 */
[----:B------:R2:W-:Y:S01]  /*06d0*/  STL [R1+0x5c], R3 ;  /* 0x00005c0301007387 */ /* 0x0005e20000100800 */
[----:B-1----:R-:W-:-:S04]  /*06e0*/  LOP3.LUT R2, R7, 0x1, RZ, 0xc0, !PT ;  /* 0x0000000107027812 */ /* 0x002fc800078ec0ff */
[----:B------:R-:W-:Y:S01]  /*06f0*/  ISETP.NE.U32.AND P0, PT, R2, 0x1, PT ;  /* 0x000000010200780c */ /* 0x000fe20003f05070 */
[----:B------:R-:W-:Y:S01]  /*0700*/  IMAD.SHL.U32 R2, R9, 0x10, RZ ;  /* 0x0000001009027824 */ /* 0x000fe200078e00ff */
[----:B--2---:R-:W-:Y:S02]  /*0710*/  SHF.R.U32.HI R3, RZ, 0x3, R0 ;  /* 0x00000003ff037819 */ /* 0x004fe40000011600 */
[----:B------:R-:W-:Y:S02]  /*0720*/  R2P PR, R7, 0x6 ;  /* 0x0000000607007804 */ /* 0x000fe40000000000 */
[----:B------:R-:W-:Y:S01]  /*0730*/  LOP3.LUT R5, R0, 0x30, R2, 0xf8, !PT ;  /* 0x0000003000057812 */ /* 0x000fe200078ef802 */
[----:B------:R-:W-:Y:S01]  /*0740*/  IMAD R0, R6, 0x1000, R4 ;  /* 0x0000100006007824 */ /* 0x000fe200078e0204 */
[----:B------:R-:W-:Y:S02]  /*0750*/  LOP3.LUT R166, R166, R3, RZ, 0x3c, !PT ;  /* 0x00000003a6a67212 */ /* 0x000fe400078e3cff */
[----:B------:R-:W-:-:S02]  /*0760*/  LOP3.LUT R5, R5, 0x8, R16, 0xf8, !PT ;  /* 0x0000000805057812 */ /* 0x000fc400078ef810 */
[----:B------:R-:W-:Y:S01]  /*0770*/  LEA.HI.SX32 R13, R11, R2, 0x1e ;  /* 0x000000020b0d7211 */ /* 0x000fe200078ff2ff */
[----:B------:R-:W-:Y:S01]  /*0780*/  IMAD.IADD R166, R0, 0x1, R166 ;  /* 0x0000000100a67824 */ /* 0x000fe200078e02a6 */
[----:B------:R-:W-:Y:S01]  /*0790*/  LOP3.LUT R0, R17, 0x7ffffffc, RZ, 0xc0, !PT ;  /* 0x7ffffffc11007812 */ /* 0x000fe200078ec0ff */
[----:B------:R-:W-:Y:S01]  /*07a0*/  IMAD.U32 R2, RZ, RZ, UR6 ;  /* 0x00000006ff027e24 */ /* 0x000fe2000f8e00ff */
[----:B------:R-:W-:Y:S01]  /*07b0*/  USHF.L.U32 UR6, UR35, 0x7, URZ ;  /* 0x0000000723067899 */ /* 0x000fe2000800063f */
[----:B------:R-:W-:Y:S01]  /*07c0*/  LOP3.LUT R5, R4, R5, R3, 0xf6, !PT ;  /* 0x0000000504057212 */ /* 0x000fe200078ef603 */
[----:B------:R1:W-:Y:S01]  /*07d0*/  STL [R1], R13 ;  /* 0x0000000d01007387 */ /* 0x0003e20000100800 */
[----:B------:R-:W-:Y:S01]  /*07e0*/  IMAD.IADD R4, R15, 0x1, -R0 ;  /* 0x000000010f047824 */ /* 0x000fe200078e0a00 */
[----:B------:R-:W-:Y:S01]  /*07f0*/  SEL R187, R187, 0xffffffe0, !P1 ;  /* 0xffffffe0bbbb7807 */ /* 0x000fe20004800000 */
[----:B------:R-:W-:Y:S01]  /*0800*/  IMAD.SHL.U32 R0, R7, 0x40, RZ ;  /* 0x0000004007007824 */ /* 0x000fe200078e00ff */
[----:B------:R-:W-:Y:S01]  /*0810*/  SEL R185, R185, 0x10, !P0 ;  /* 0x00000010b9b97807 */ /* 0x000fe20004000000 */
[----:B------:R-:W-:Y:S01]  /*0820*/  IMAD.U32 R2, RZ, RZ, UR6 ;  /* 0x00000006ff027e24 */ /* 0x000fe2000f8e00ff */
[----:B------:R-:W-:Y:S01]  /*0830*/  UIMAD UR6, UR35, UR12, UR39 ;  /* 0x0000000c230672a4 */ /* 0x000fe2000f8e0227 */
[----:B------:R-:W-:Y:S01]  /*0840*/  IMAD.SHL.U32 R2, R6, 0x8, RZ ;  /* 0x0000000806027824 */ /* 0x000fe200078e00ff */
[----:B------:R-:W-:Y:S01]  /*0850*/  LOP3.LUT R0, R0, 0x1c0, RZ, 0xc0, !PT ;  /* 0x000001c000007812 */ /* 0x000fe200078ec0ff */
[----:B------:R-:W-:Y:S01]  /*0860*/  IMAD.SHL.U32 R4, R4, 0x2, RZ ;  /* 0x0000000204047824 */ /* 0x000fe200078e00ff */
[----:B------:R-:W-:Y:S01]  /*0870*/  UIMAD UR56, UR6, UR56, URZ ;  /* 0x00000038063872a4 */ /* 0x000fe2000f8e023f */
[----:B------:R-:W-:Y:S01]  /*0880*/  IMAD.SHL.U32 R7, R12, 0x10, RZ ;  /* 0x000000100c077824 */ /* 0x000fe200078e00ff */
[----:B------:R-:W-:Y:S01]  /*0890*/  LOP3.LUT R2, R2, 0x8, RZ, 0xc0, !PT ;  /* 0x0000000802027812 */ /* 0x000fe200078ec0ff */
[C---:B------:R-:W-:Y:S01]  /*08a0*/  IMAD R15, R6.reuse, 0x40, R8 ;  /* 0x00000040060f7824 */ /* 0x040fe200078e0208 */
[----:B------:R-:W-:Y:S01]  /*08b0*/  SHF.R.U32.HI R3, RZ, 0x3, R0 ;  /* 0x00000003ff037819 */ /* 0x000fe20000011600 */
[----:B------:R-:W-:Y:S01]  /*08c0*/  IMAD R8, R6, 0x2000, R4 ;  /* 0x0000200006087824 */ /* 0x000fe200078e0204 */
[----:B------:R-:W-:Y:S01]  /*08d0*/  LOP3.LUT R11, R2, 0x10, R7, 0xf8, !PT ;  /* 0x00000010020b7812 */ /* 0x000fe200078ef807 */
[----:B------:R-:W-:Y:S01]  /*08e0*/  IMAD.SHL.U32 R166, R166, 0x2, RZ ;  /* 0x00000002a6a67824 */ /* 0x000fe200078e00ff */
[-C--:B------:R-:W-:Y:S01]  /*08f0*/  LOP3.LUT R6, R3, R0.reuse, R2, 0x1e, !PT ;  /* 0x0000000003067212 */ /* 0x080fe200078e1e02 */
[----:B------:R-:W-:Y:S01]  /*0900*/  IMAD R2, R9, 0x400, R8 ;  /* 0x0000040009027824 */ /* 0x000fe200078e0208 */
[----:B------:R-:W-:Y:S01]  /*0910*/  LOP3.LUT R3, R3, R0, RZ, 0xfc, !PT ;  /* 0x0000000003037212 */ /* 0x000fe200078efcff */
[----:B------:R-:W-:Y:S01]  /*0920*/  IMAD R0, R9, 0x400, R4 ;  /* 0x0000040009007824 */ /* 0x000fe200078e0204 */
[----:B------:R-:W-:Y:S01]  /*0930*/  STL [R1+0x18], R15 ;  /* 0x0000180f01007387 */ /* 0x000fe20000100800 */
[----:B------:R-:W-:Y:S01]  /*0940*/  IMAD.U32 R4, RZ, RZ, UR8 ;  /* 0x00000008ff047e24 */ /* 0x000fe2000f8e00ff */
[----:B------:R-:W-:Y:S01]  /*0950*/  USHF.R.S32.HI UR8, URZ, 0x1f, UR39 ;  /* 0x0000001f3f087899 */ /* 0x000fe20008011427 */
[----:B------:R-:W-:Y:S01]  /*0960*/  IMAD.IADD R183, R3, 0x1, R2 ;  /* 0x0000000103b77824 */ /* 0x000fe200078e0202 */
[----:B------:R-:W-:Y:S01]  /*0970*/  IADD3 R2, R13, -0x80, RZ ;  /* 0xffffff800d027810 */ /* 0x000fe20007ffe0ff */
[----:B------:R-:W-:-:S02]  /*0980*/  IMAD.IADD R8, R0, 0x1, R6 ;  /* 0x0000000100087824 */ /* 0x000fc400078e0206 */
[----:B------:R-:W-:Y:S01]  /*0990*/  IMAD.SHL.U32 R6, R14, 0x40, RZ ;  /* 0x000000400e067824 */ /* 0x000fe200078e00ff */
[----:B------:R-:W-:Y:S01]  /*09a0*/  SHF.R.S32.HI R4, RZ, 0x1f, R2 ;  /* 0x0000001fff047819 */ /* 0x000fe20000011402 */
[----:B------:R-:W-:Y:S01]  /*09b0*/  IMAD.SHL.U32 R0, R10, 0x40, RZ ;  /* 0x000000400a007824 */ /* 0x000fe200078e00ff */
[----:B------:R-:W-:Y:S01]  /*09c0*/  LEA R8, R8, 0xc000, 0x1 ;  /* 0x0000c00008087811 */ /* 0x000fe200078e08ff */
        /* <DEDUP_REMOVED lines=11> */
[C---:B------:R-:W-:Y:S01]  /*0a80*/  IADD3 R14, R8.reuse, 0x420, RZ ;  /* 0x00000420080e7810 */ /* 0x040fe20007ffe0ff */
[----:B------:R-:W-:Y:S01]  /*0a90*/  IMAD R4, R9, 0x400, R0 ;  /* 0x0000040009047824 */ /* 0x000fe200078e0200 */
[----:B------:R-:W-:Y:S01]  /*0aa0*/  LOP3.LUT R3, R3, R7, RZ, 0x3c, !PT ;  /* 0x0000000703037212 */ /* 0x000fe200078e3cff */
[----:B------:R-:W-:Y:S01]  /*0ab0*/  STL [R1+0x28], R8 ;  /* 0x0000280801007387 */ /* 0x000fe20000100800 */
[C---:B------:R-:W-:Y:S01]  /*0ac0*/  IADD3 R10, R8.reuse, 0x2020, RZ ;  /* 0x00002020080a7810 */ /* 0x040fe20007ffe0ff */
[----:B------:R-:W-:Y:S01]  /*0ad0*/  IMAD.IADD R190, R183, 0x1, R187 ;  /* 0x00000001b7be7824 */ /* 0x000fe200078e02bb */
[----:B------:R-:W-:Y:S01]  /*0ae0*/  @P1 IADD3 R14, R8, 0x3e0, RZ ;  /* 0x000003e0080e1810 */ /* 0x000fe20007ffe0ff */
[----:B------:R-:W-:Y:S01]  /*0af0*/  IMAD.IADD R173, R4, 0x1, R3 ;  /* 0x0000000104ad7824 */ /* 0x000fe200078e0203 */
[C---:B-1----:R-:W-:Y:S01]  /*0b00*/  IADD3 R13, R8.reuse, 0x2420, RZ ;  /* 0x00002420080d7810 */ /* 0x042fe20007ffe0ff */
[----:B------:R-:W-:Y:S01]  /*0b10*/  IMAD.SHL.U32 R3, R5, 0x2, RZ ;  /* 0x0000000205037824 */ /* 0x000fe200078e00ff */
[C---:B------:R-:W-:Y:S01]  /*0b20*/  @P1 IADD3 R10, R8.reuse, 0x1fe0, RZ ;  /* 0x00001fe0080a1810 */ /* 0x040fe20007ffe0ff */
[----:B------:R-:W-:Y:S01]  /*0b30*/  IMAD.IADD R5, R187, 0x1, R8 ;  /* 0x00000001bb057824 */ /* 0x000fe200078e0208 */
[----:B------:R-:W-:Y:S01]  /*0b40*/  @P1 IADD3 R13, R8, 0x23e0, RZ ;  /* 0x000023e0080d1810 */ /* 0x000fe20007ffe0ff */
[----:B------:R-:W-:Y:S01]  /*0b50*/  IMAD.IADD R189, R186, 0x1, R187 ;  /* 0x00000001babd7824 */ /* 0x000fe200078e02bb */
[----:B--2---:R-:W-:-:S02]  /*0b60*/  LOP3.LUT R2, R7, R11, R6, 0x1e, !PT ;  /* 0x0000000b07027212 */ /* 0x004fc400078e1e06 */
[----:B------:R-:W-:Y:S02]  /*0b70*/  IADD3 R6, R8, 0x2040, RZ ;  /* 0x0000204008067810 */ /* 0x000fe40007ffe0ff */
[----:B------:R-:W-:Y:S01]  /*0b80*/  LOP3.LUT R174, R2, R0, RZ, 0xfc, !PT ;  /* 0x0000000002ae7212 */ /* 0x000fe200078efcff */
[----:B------:R-:W-:Y:S01]  /*0b90*/  IMAD.MOV.U32 R0, RZ, RZ, 0x40 ;  /* 0x00000040ff007424 */ /* 0x000fe200078e00ff */
[----:B------:R-:W-:Y:S01]  /*0ba0*/  @P2 IADD3 R6, R8, 0x1fc0, RZ ;  /* 0x00001fc008062810 */ /* 0x000fe20007ffe0ff */
[----:B------:R-:W-:-:S03]  /*0bb0*/  IMAD.MOV.U32 R2, RZ, RZ, 0x440 ;  /* 0x00000440ff027424 */ /* 0x000fc600078e00ff */
[C---:B------:R-:W-:Y:S02]  /*0bc0*/  SEL R167, R0.reuse, 0xffffffc0, !P3 ;  /* 0xffffffc000a77807 */ /* 0x040fe40005800000 */
[----:B------:R-:W-:Y:S02]  /*0bd0*/  SEL R0, R0, 0xffffffc0, !P2 ;  /* 0xffffffc000007807 */ /* 0x000fe40005000000 */
[----:B------:R-:W-:Y:S01]  /*0be0*/  SEL R2, R2, 0x3c0, !P2 ;  /* 0x000003c002027807 */ /* 0x000fe20005000000 */
[----:B------:R-:W-:Y:S02]  /*0bf0*/  IMAD.IADD R167, R166, 0x1, R167 ;  /* 0x00000001a6a77824 */ /* 0x000fe400078e02a7 */
[----:B------:R-:W-:Y:S02]  /*0c00*/  IMAD.IADD R12, R0, 0x1, R8 ;  /* 0x00000001000c7824 */ /* 0x000fe400078e0208 */
[----:B------:R-:W-:Y:S02]  /*0c10*/  IMAD.IADD R4, R8, 0x1, R2 ;  /* 0x0000000108047824 */ /* 0x000fe400078e0202 */
[----:B------:R-:W-:Y:S01]  /*0c20*/  IMAD.IADD R184, R183, 0x1, R0 ;  /* 0x00000001b7b87824 */ /* 0x000fe200078e0200 */
[----:B------:R-:W-:Y:S01]  /*0c30*/  STL [R1+0x3c], R12 ;  /* 0x00003c0c01007387 */ /* 0x000fe20000100800 */
[----:B------:R-:W-:-:S02]  /*0c40*/  IMAD.IADD R168, R168, 0x1, R167 ;  /* 0x00000001a8a87824 */ /* 0x000fc400078e02a7 */
[--C-:B------:R-:W-:Y:S01]  /*0c50*/  IMAD.IADD R185, R185, 0x1, R184.reuse ;  /* 0x00000001b9b97824 */ /* 0x100fe200078e02b8 */
        /* <DEDUP_REMOVED lines=19> */
.L_x_726:
        /* <DEDUP_REMOVED lines=54> */
.L_x_680:
        /* <DEDUP_REMOVED lines=21> */
[----:B------:R-:W-:Y:S02]  /*1240*/  UIADD3 UR7, UR12, 0x7f, URZ ;  /* 0x0000007f0c077890 */ /* 0x000fe4000fffe03f */
[----:B------:R-:W-:Y:S02]  /*1250*/  ULDC.64 UR10, c[0x0][0x178] ;  /* 0x00005e00000a7ab9 */ /* 0x000fe40000000a00 */
[----:B------:R-:W-:Y:S02]  /*1260*/  USHF.R.S32.HI UR14, URZ, 0x1f, UR7 ;  /* 0x0000001f3f0e7899 */ /* 0x000fe40008011407 */
[----:B------:R-:W-:Y:S02]  /*1270*/  UIMAD UR13, UR43, UR10, URZ ;  /* 0x0000000a2b0d72a4 */ /* 0x000fe4000f8e023f */
[----:B------:R-:W-:Y:S02]  /*1280*/  ULEA.HI UR17, UR14, UR7, URZ, 0x7 ;  /* 0x000000070e117291 */ /* 0x000fe4000f8f383f */
[----:B------:R-:W-:-:S02]  /*1290*/  UIADD3 UR7, UR12, 0x80, UR21 ;  /* 0x000000800c077890 */ /* 0x000fc4000fffe015 */
[----:B------:R-:W-:Y:S02]  /*12a0*/  ULDC UR18, c[0x0][0x2e4] ;  /* 0x0000b90000127ab9 */ /* 0x000fe40000000800 */
[----:B------:R-:W-:Y:S02]  /*12b0*/  UIADD3 UR7, UR7, UR18, -UR6 ;  /* 0x0000001207077290 */ /* 0x000fe4000fffe806 */
[----:B------:R-:W-:Y:S02]  /*12c0*/  ULDC.64 UR14, c[0x0][0x190] ;  /* 0x00006400000e7ab9 */ /* 0x000fe40000000a00 */
[----:B------:R-:W-:Y:S02]  /*12d0*/  UIMAD.WIDE.U32 UR8, UR35, UR10, URZ ;  /* 0x0000000a230872a5 */ /* 0x000fe4000f8e003f */
[----:B------:R-:W-:Y:S02]  /*12e0*/  UIMAD UR13, UR35, UR11, UR13 ;  /* 0x0000000b230d72a4 */ /* 0x000fe4000f8e020d */
[----:B------:R-:W-:-:S02]  /*12f0*/  UISETP.NE.AND UP3, UPT, UR16, -0x1, UPT ;  /* 0xffffffff1000788c */ /* 0x000fc4000bf65270 */
[----:B------:R-:W-:Y:S02]  /*1300*/  UIMAD.WIDE.U32 UR10, UR16, UR14, URZ ;  /* 0x0000000e100a72a5 */ /* 0x000fe4000f8e003f */
[----:B------:R-:W-:Y:S02]  /*1310*/  UIADD3 UR7, UR7, 0x7f, URZ ;  /* 0x0000007f07077890 */ /* 0x000fe4000fffe03f */
[----:B------:R-:W-:Y:S02]  /*1320*/  USEL UR42, UR8, UR10, !UP3 ;  /* 0x0000000a082a7287 */ /* 0x000fe4000d800000 */
[----:B------:R-:W-:Y:S02]  /*1330*/  USHF.R.S32.HI UR8, URZ, 0x1f, UR7 ;  /* 0x0000001f3f087899 */ /* 0x000fe40008011407 */
[----:B-1----:R-:W-:Y:S02]  /*1340*/  UISETP.NE.AND UP0, UPT, UR25, -0x1, UPT ;  /* 0xffffffff1900788c */ /* 0x002fe4000bf05270 */
[----:B------:R-:W-:-:S02]  /*1350*/  ULEA.HI UR7, UR8, UR7, URZ, 0x7 ;  /* 0x0000000708077291 */ /* 0x000fc4000f8f383f */
[----:B------:R-:W-:Y:S02]  /*1360*/  USHF.R.S32.HI UR8, URZ, 0x7, UR17 ;  /* 0x000000073f087899 */ /* 0x000fe40008011411 */
[----:B------:R-:W-:Y:S01]  /*1370*/  USHF.R.S32.HI UR7, URZ, 0x7, UR7 ;  /* 0x000000073f077899 */ /* 0x000fe20008011407 */
[----:B------:R-:W-:Y:S01]  /*1380*/  PLOP3.LUT P0, PT, PT, PT, UP0, 0x80, 0x0 ;  /* 0x000000000000781c */ /* 0x000fe20003f0f008 */
[----:B------:R-:W-:Y:S02]  /*1390*/  UIADD3 UR38, UR9, UR13, URZ ;  /* 0x0000000d09267290 */ /* 0x000fe4000fffe03f */
[----:B------:R-:W-:Y:S02]  /*13a0*/  UIMAD UR9, UR16, UR15, URZ ;  /* 0x0000000f100972a4 */ /* 0x000fe4000f8e023f */
[----:B------:R-:W-:Y:S02]  /*13b0*/  UISETP.LT.AND UP2, UPT, UR8, UR7, UPT ;  /* 0x000000070800728c */ /* 0x000fe4000bf41270 */
[----:B------:R-:W-:-:S02]  /*13c0*/  @UP0 UIADD3 UR10, UR20, UR25, URZ ;  /* 0x00000019140a0290 */ /* 0x000fc4000fffe03f */
[----:B------:R-:W-:Y:S02]  /*13d0*/  ULDC.64 UR14, c[0x0][0x198] ;  /* 0x00006600000e7ab9 */ /* 0x000fe40000000a00 */
        /* <DEDUP_REMOVED lines=20> */
.L_x_682:
        /* <DEDUP_REMOVED lines=18> */
.L_x_683:
[----:B------:R-:W2:Y:S01]  /*1640*/  LDL R0, [R1+0x5c] ;  /* 0x00005c0001007983 */ /* 0x000ea20000100800 */
[----:B------:R-:W-:Y:S01]  /*1650*/  IABS R6, c[0x0][0x1c8] ;  /* 0x0000720000067a13 */ /* 0x000fe20000000000 */
[----:B------:R-:W-:Y:S01]  /*1660*/  ULDC.64 UR10, c[0x0][0x370] ;  /* 0x0000dc00000a7ab9 */ /* 0x000fe20000000a00 */
[----:B------:R-:W-:Y:S01]  /*1670*/  IABS R2, UR39 ;  /* 0x0000002700027c13 */ /* 0x000fe20008000000 */
[----:B------:R-:W-:Y:S01]  /*1680*/  @UP3 UIMAD.WIDE.U32 UR8, UR16, UR10, URZ ;  /* 0x0000000a100832a5 */ /* 0x000fe2000f8e003f */
[----:B------:R-:W1:Y:S01]  /*1690*/  I2F.RP R4, R6 ;  /* 0x0000000600047306 */ /* 0x000e620000209400 */
[----:B------:R-:W-:Y:S01]  /*16a0*/  ULDC UR13, c[0x0][0x224] ;  /* 0x00008900000d7ab9 */ /* 0x000fe20000000800 */
[----:B------:R-:W3:Y:S01]  /*16b0*/  S2UR UR14, SR_CTAID.X ;  /* 0x00000000000e79c3 */ /* 0x000ee20000002500 */
[----:B------:R-:W-:Y:S01]  /*16c0*/  @UP3 UIMAD UR30, UR16, UR11, UR9 ;  /* 0x0000000b101e32a4 */ /* 0x000fe2000f8e0209 */
[----:B------:R-:W-:Y:S01]  /*16d0*/  ISETP.NE.AND P2, PT, RZ, c[0x0][0x1c8], PT ;  /* 0x00007200ff007a0c */ /* 0x000fe20003f45270 */
[----:B------:R-:W-:-:S02]  /*16e0*/  USHF.R.S32.HI UR26, URZ, 0x1f, UR21 ;  /* 0x0000001f3f1a7899 */ /* 0x000fc40008011415 */
        /* <DEDUP_REMOVED lines=8> */
[----:B------:R-:W-:Y:S02]  /*1770*/  UIMAD UR7, UR43, UR13, UR58 ;  /* 0x0000000d2b0772a4 */ /* 0x000fe4000f8e023a */
[----:B------:R-:W-:Y:S02]  /*1780*/  @!UP3 UMOV UR28, UR8 ;  /* 0x00000008001cbc82 */ /* 0x000fe40008000000 */
[----:B------:R-:W-:Y:S02]  /*1790*/  UIADD3 UR7, UR51, UR7, URZ ;  /* 0x0000000733077290 */ /* 0x000fe4000fffe03f */
[----:B------:R-:W-:Y:S02]  /*17a0*/  UIMAD.WIDE.U32 UR8, UR40, UR16, URZ ;  /* 0x00000010280872a5 */ /* 0x000fe4000f8e003f */
[----:B------:R-:W-:Y:S01]  /*17b0*/  UIMAD UR7, UR40, UR7, UR57 ;  /* 0x00000007280772a4 */ /* 0x000fe2000f8e0239 */
[----:B-1----:R-:W-:Y:S01]  /*17c0*/  IADD3 R4, R4, 0xffffffe, RZ ;  /* 0x0ffffffe04047810 */ /* 0x002fe20007ffe0ff */
[----:B------:R-:W-:-:S02]  /*17d0*/  USEL UR24, UR48, UR8, !UP3 ;  /* 0x0000000830187287 */ /* 0x000fc4000d800000 */
[----:B------:R-:W-:Y:S01]  /*17e0*/  UIADD3 UR15, UR49, UR7, URZ ;  /* 0x00000007310f7290 */ /* 0x000fe2000fffe03f */
[----:B------:R1:W4:Y:S01]  /*17f0*/  F2I.FTZ.U32.TRUNC.NTZ R5, R4 ;  /* 0x0000000400057305 */ /* 0x000322000021f000 */
[----:B------:R-:W-:-:S04]  /*1800*/  UIMAD UR7, UR41, UR16, URZ ;  /* 0x00000010290772a4 */ /* 0x000fc8000f8e023f */
[----:B------:R-:W-:Y:S02]  /*1810*/  @UP3 UIADD3 UR15, UR9, UR7, URZ ;  /* 0x00000007090f3290 */ /* 0x000fe4000fffe03f */
[----:B---3--:R-:W-:Y:S02]  /*1820*/  UIMAD.WIDE.U32 UR8, UR14, UR10, URZ ;  /* 0x0000000a0e0872a5 */ /* 0x008fe4000f8e003f */
[----:B------:R-:W-:Y:S02]  /*1830*/  USHF.L.U64.HI UR7, UR35, 0x7, UR43 ;  /* 0x0000000723077899 */ /* 0x000fe4000801022b */
[----:B------:R-:W-:Y:S02]  /*1840*/  UIMAD UR11, UR14, UR11, UR9 ;  /* 0x0000000b0e0b72a4 */ /* 0x000fe4000f8e0209 */
[----:B------:R-:W-:Y:S02]  /*1850*/  USHF.L.U32 UR14, UR35, 0x7, URZ ;  /* 0x00000007230e7899 */ /* 0x000fe4000800063f */
[----:B------:R-:W-:Y:S01]  /*1860*/  USEL UR18, UR8, URZ, UP6 ;  /* 0x0000003f08127287 */ /* 0x000fe2000b000000 */
[----:B-1----:R-:W-:Y:S01]  /*1870*/  IMAD.MOV.U32 R4, RZ, RZ, RZ ;  /* 0x000000ffff047224 */ /* 0x002fe200078e00ff */
[----:B------:R-:W-:-:S02]  /*1880*/  USEL UR8, UR14, URZ, UP1 ;  /* 0x0000003f0e087287 */ /* 0x000fc40008800000 */
[----:B------:R-:W-:Y:S02]  /*1890*/  USEL UR7, UR7, URZ, UP1 ;  /* 0x0000003f07077287 */ /* 0x000fe40008800000 */
[----:B------:R-:W-:Y:S02]  /*18a0*/  UIADD3 UR8, UP1, UR17, UR8, URZ ;  /* 0x0000000811087290 */ /* 0x000fe4000ff3e03f */
[----:B------:R-:W-:Y:S02]  /*18b0*/  USEL UR11, UR11, URZ, UP6 ;  /* 0x0000003f0b0b7287 */ /* 0x000fe4000b000000 */
[----:B------:R-:W-:Y:S02]  /*18c0*/  UIADD3.X UR9, UR31, UR7, URZ, UP1, !UPT ;  /* 0x000000071f097290 */ /* 0x000fe40008ffe43f */
[----:B------:R-:W-:-:S04]  /*18d0*/  UIMAD UR7, UR41, UR8, URZ ;  /* 0x00000008290772a4 */ /* 0x000fc8000f8e023f */
[----:B------:R-:W-:Y:S02]  /*18e0*/  UIMAD UR10, UR40, UR9, UR7 ;  /* 0x00000009280a72a4 */ /* 0x000fe4000f8e0207 */
[----:B------:R-:W-:Y:S02]  /*18f0*/  @UP5 USEL UR7, UR60, UR16, !UP3 ;  /* 0x000000103c075287 */ /* 0x000fe4000d800000 */
[----:B------:R-:W-:-:S04]  /*1900*/  UIMAD.WIDE.U32 UR8, UR40, UR8, URZ ;  /* 0x00000008280872a5 */ /* 0x000fc8000f8e003f */
[----:B------:R-:W-:Y:S01]  /*1910*/  UIADD3 UR10, UR9, UR10, URZ ;  /* 0x0000000a090a7290 */ /* 0x000fe2000fffe03f */
[----:B--2---:R4:W1:Y:S02]  /*1920*/  R2UR UR13, R0 ;  /* 0x00000000000d73c2 */ /* 0x00486400000e0000 */
[----:B----4-:R-:W-:-:S04]  /*1930*/  IMAD.MOV R0, RZ, RZ, -R5 ;  /* 0x000000ffff007224 */ /* 0x010fc800078e0a05 */
[----:B------:R-:W-:-:S04]  /*1940*/  IMAD R0, R0, R6, RZ ;  /* 0x0000000600007224 */ /* 0x000fc800078e02ff */
[----:B------:R-:W-:-:S06]  /*1950*/  IMAD.HI.U32 R0, R5, R0, R4 ;  /* 0x0000000005007227 */ /* 0x000fcc00078e0004 */
[----:B------:R-:W-:-:S04]  /*1960*/  IMAD.HI.U32 R0, R0, R2, RZ ;  /* 0x0000000200007227 */ /* 0x000fc800078e00ff */
[----:B------:R-:W-:-:S04]  /*1970*/  IMAD.MOV R4, RZ, RZ, -R0 ;  /* 0x000000ffff047224 */ /* 0x000fc800078e0a00 */
[----:B------:R-:W-:-:S05]  /*1980*/  IMAD R2, R6, R4, R2 ;  /* 0x0000000406027224 */ /* 0x000fca00078e0202 */
[----:B------:R-:W-:-:S13]  /*1990*/  ISETP.GT.U32.AND P1, PT, R6, R2, PT ;  /* 0x000000020600720c */ /* 0x000fda0003f24070 */
[----:B------:R-:W-:Y:S01]  /*19a0*/  @!P1 IMAD.IADD R2, R2, 0x1, -R6 ;  /* 0x0000000102029824 */ /* 0x000fe200078e0a06 */
[----:B------:R-:W-:Y:S02]  /*19b0*/  @!P1 IADD3 R0, R0, 0x1, RZ ;  /* 0x0000000100009810 */ /* 0x000fe40007ffe0ff */
[----:B-1----:R-:W-:Y:S01]  /*19c0*/  ISETP.LE.AND P1, PT, RZ, UR13, PT ;  /* 0x0000000dff007c0c */ /* 0x002fe2000bf23270 */
[----:B------:R-:W-:Y:S01]  /*19d0*/  ULDC UR13, c[0x0][0x234] ;  /* 0x00008d00000d7ab9 */ /* 0x000fe20000000800 */
[----:B------:R-:W-:Y:S01]  /*19e0*/  ISETP.GE.U32.AND P3, PT, R2, R6, PT ;  /* 0x000000060200720c */ /* 0x000fe20003f66070 */
[----:B------:R-:W-:-:S07]  /*19f0*/  @UP5 UIMAD UR14, UR39, UR13, UR7 ;  /* 0x0000000d270e52a4 */ /* 0x000fce000f8e0207 */
[----:B------:R-:W-:-:S05]  /*1a00*/  @!UP5 UMOV UR14, UR55 ;  /* 0x00000037000edc82 */ /* 0x000fca0008000000 */
        /* <DEDUP_REMOVED lines=12> */
.L_x_684:
[----:B------:R-:W-:Y:S02]  /*1ad0*/  UMOV UR13, UR56 ;  /* 0x00000038000d7c82 */ /* 0x000fe40008000000 */
.L_x_685:
[----:B------:R-:W2:Y:S04]  /*1ae0*/  LDL.64 R4, [R1+0x20] ;  /* 0x0000200001047983 */ /* 0x000ea80000100a00 */
[----:B------:R1:W2:Y:S01]  /*1af0*/  LDL.64 R30, [R1+0x20] ;  /* 0x00002000011e7983 */ /* 0x0002a20000100a00 */
[----:B------:R-:W-:Y:S01]  /*1b00*/  UIADD3 UR8, UP4, UP3, UR8, UR47, UR53 ;  /* 0x0000002f08087290 */ /* 0x000fe2000fb9e035 */
[----:B------:R-:W-:Y:S01]  /*1b10*/  IMAD.U32 R10, RZ, RZ, UR5 ;  /* 0x00000005ff0a7e24 */ /* 0x000fe2000f8e00ff */
[----:B------:R-:W-:Y:S01]  /*1b20*/  USHF.R.S32.HI UR16, URZ, 0x1f, UR39 ;  /* 0x0000001f3f107899 */ /* 0x000fe20008011427 */
[----:B------:R-:W3:Y:S01]  /*1b30*/  S2R R26, SR_TID.X ;  /* 0x00000000001a7919 */ /* 0x000ee20000002100 */
[----:B------:R-:W-:Y:S01]  /*1b40*/  UIADD3 UR29, UP2, UP1, UR18, UR8, UR24 ;  /* 0x00000008121d7290 */ /* 0x000fe2000f95e018 */
[----:B------:R-:W-:Y:S01]  /*1b50*/  IMAD.U32 R8, RZ, RZ, UR4 ;  /* 0x00000004ff087e24 */ /* 0x000fe2000f8e00ff */
[----:B------:R-:W-:Y:S01]  /*1b60*/  UIADD3.X UR7, UR10, UR54, UR59, UP4, UP3 ;  /* 0x000000360a077290 */ /* 0x000fe2000a7e643b */
[----:B------:R-:W-:Y:S01]  /*1b70*/  IMAD.U32 R9, RZ, RZ, UR17 ;  /* 0x00000011ff097e24 */ /* 0x000fe2000f8e00ff */
[----:B------:R-:W-:Y:S01]  /*1b80*/  ULDC.64 UR8, c[0x0][0x1a8] ;  /* 0x00006a0000087ab9 */ /* 0x000fe20000000a00 */
[----:B------:R-:W-:Y:S01]  /*1b90*/  IMAD.MOV.U32 R28, RZ, RZ, c[0x0][0x190] ;  /* 0x00006400ff1c7624 */ /* 0x000fe200078e00ff */
[----:B------:R-:W-:Y:S01]  /*1ba0*/  UIADD3.X UR27, UR11, UR7, UR15, UP2, UP1 ;  /* 0x000000070b1b7290 */ /* 0x000fe200097e240f */
[----:B------:R-:W-:Y:S01]  /*1bb0*/  IMAD.MOV.U32 R14, RZ, RZ, c[0x0][0x370] ;  /* 0x0000dc00ff0e7624 */ /* 0x000fe200078e00ff */
[----:B------:R-:W-:Y:S01]  /*1bc0*/  UIMAD UR7, UR16, UR8, URZ ;  /* 0x00000008100772a4 */ /* 0x000fe2000f8e023f */
[----:B------:R-:W-:Y:S01]  /*1bd0*/  BSSY B1, `(.L_x_681) ;  /* 0x00008eb000017945 */ /* 0x000fe20003800000 */
[----:B------:R-:W-:Y:S01]  /*1be0*/  ULDC.64 UR4, c[0x0][0x200] ;  /* 0x0000800000047ab9 */ /* 0x000fe20000000a00 */
[----:B------:R-:W-:Y:S01]  /*1bf0*/  IMAD.SHL.U32 R22, R28, 0x20, RZ ;  /* 0x000000201c167824 */ /* 0x000fe200078e00ff */
[----:B------:R-:W-:-:S02]  /*1c00*/  UIMAD UR24, UR39, UR9, UR7 ;  /* 0x00000009271872a4 */ /* 0x000fc4000f8e0207 */
[----:B------:R-:W-:Y:S02]  /*1c10*/  ULDC UR18, c[0x0][0x2e8] ;  /* 0x0000ba0000127ab9 */ /* 0x000fe40000000800 */
[----:B------:R-:W-:Y:S02]  /*1c20*/  ULDC.64 UR8, c[0x0][0x378] ;  /* 0x0000de0000087ab9 */ /* 0x000fe40000000a00 */
[----:B------:R-:W-:-:S03]  /*1c30*/  UIMAD UR7, UR16, UR8, URZ ;  /* 0x00000008100772a4 */ /* 0x000fc6000f8e023f */
[----:B------:R-:W-:Y:S01]  /*1c40*/  UMOV UR16, 0x4 ;  /* 0x0000000400107882 */ /* 0x000fe20000000000 */
[----:B---3--:R-:W-:Y:S01]  /*1c50*/  SHF.R.S32.HI R27, RZ, 0x1f, R26 ;  /* 0x0000001fff1b7819 */ /* 0x008fe2000001141a */
[----:B------:R-:W-:-:S03]  /*1c60*/  UIMAD UR11, UR39, UR9, UR7 ;  /* 0x00000009270b72a4 */ /* 0x000fc6000f8e0207 */
[----:B------:R-:W-:Y:S01]  /*1c70*/  LEA.HI R0, R27, R26, RZ, 0x3 ;  /* 0x0000001a1b007211 */ /* 0x000fe200078f18ff */
[----:B------:R-:W-:Y:S02]  /*1c80*/  ULDC.64 UR8, c[0x0][0x370] ;  /* 0x0000dc0000087ab9 */ /* 0x000fe40000000a00 */
[----:B------:R-:W-:Y:S01]  /*1c90*/  UIMAD UR7, UR31, UR8, URZ ;  /* 0x000000081f0772a4 */ /* 0x000fe2000f8e023f */
[----:B------:R-:W-:Y:S01]  /*1ca0*/  SHF.R.S32.HI R0, RZ, 0x3, R0 ;  /* 0x00000003ff007819 */ /* 0x000fe20000011400 */
[----:B------:R-:W-:Y:S02]  /*1cb0*/  UIADD3 UR8, UR17, UR14, URZ ;  /* 0x0000000e11087290 */ /* 0x000fe4000fffe03f */
[----:B------:R-:W-:Y:S01]  /*1cc0*/  UIMAD UR10, UR17, UR9, UR7 ;  /* 0x00000009110a72a4 */ /* 0x000fe2000f8e0207 */
[----:B------:R-:W-:Y:S01]  /*1cd0*/  SHF.R.S32.HI R25, RZ, 0x1f, R0 ;  /* 0x0000001fff197819 */ /* 0x000fe20000011400 */
[----:B------:R-:W-:Y:S01]  /*1ce0*/  UIMAD.WIDE UR8, UR8, UR16, UR4 ;  /* 0x00000010080872a5 */ /* 0x000fe2000f8e0204 */
[----:B------:R-:W-:Y:S01]  /*1cf0*/  IADD3 R2, P1, R0, UR17, RZ ;  /* 0x0000001100027c10 */ /* 0x000fe2000ff3e0ff */
[----:B------:R-:W-:-:S02]  /*1d00*/  UIADD3 UR7, -UR6, UR12, UR21 ;  /* 0x0000000c06077290 */ /* 0x000fc4000fffe115 */
[----:B------:R-:W-:Y:S01]  /*1d10*/  ULDC.64 UR4, c[0x0][0x3c8] ;  /* 0x0000f20000047ab9 */ /* 0x000fe20000000a00 */
[----:B------:R-:W-:Y:S01]  /*1d20*/  IADD3.X R7, R25, UR31, RZ, P1, !PT ;  /* 0x0000001f19077c10 */ /* 0x000fe20008ffe4ff */
[----:B------:R-:W-:Y:S02]  /*1d30*/  UIADD3 UR7, UR7, -UR18, URZ ;  /* 0x8000001207077290 */ /* 0x000fe4000fffe03f */
[----:B------:R-:W-:Y:S02]  /*1d40*/  UMOV UR15, UR8 ;  /* 0x00000008000f7c82 */ /* 0x000fe40008000000 */
[----:B------:R-:W-:Y:S01]  /*1d50*/  IMAD R7, R7, c[0x0][0x190], RZ ;  /* 0x0000640007077a24 */ /* 0x000fe200078e02ff */
[----:B------:R-:W-:Y:S02]  /*1d60*/  UIADD3 UR8, UR17, UR13, URZ ;  /* 0x0000000d11087290 */ /* 0x000fe4000fffe03f */
[----:B------:R-:W-:Y:S02]  /*1d70*/  UMOV UR14, UR9 ;  /* 0x00000009000e7c82 */ /* 0x000fe40008000000 */
[----:B------:R-:W-:Y:S01]  /*1d80*/  UIMAD.WIDE UR8, UR8, UR16, UR4 ;  /* 0x00000010080872a5 */ /* 0x000fe2000f8e0204 */
[----:B------:R3:W4:Y:S01]  /*1d90*/  R2UR UR4, R8 ;  /* 0x00000000080473c2 */ /* 0x00072200000e0000 */
[----:B------:R-:W-:-:S04]  /*1da0*/  USHF.R.S32.HI UR18, URZ, 0x1f, UR7 ;  /* 0x0000001f3f127899 */ /* 0x000fc80008011407 */
[----:B------:R-:W-:Y:S02]  /*1db0*/  ULEA.HI UR18, UR18, UR7, URZ, 0x7 ;  /* 0x0000000712127291 */ /* 0x000fe4000f8f383f */
[----:B------:R-:W-:Y:S01]  /*1dc0*/  UMOV UR17, UR8 ;  /* 0x0000000800117c82 */ /* 0x000fe20008000000 */
[----:B------:R1:W1:Y:S01]  /*1dd0*/  R2UR UR5, R10 ;  /* 0x000000000a0573c2 */ /* 0x00026200000e0000 */
[----:B------:R-:W-:Y:S02]  /*1de0*/  USHF.R.S32.HI UR18, URZ, 0x7, UR18 ;  /* 0x000000073f127899 */ /* 0x000fe40008011412 */
[----:B------:R-:W-:Y:S02]  /*1df0*/  UMOV UR16, UR9 ;  /* 0x0000000900107c82 */ /* 0x000fe40008000000 */
[----:B------:R-:W-:Y:S02]  /*1e00*/  UISETP.LT.AND UP1, UPT, URZ, UR18, UPT ;  /* 0x000000123f00728c */ /* 0x000fe4000bf21270 */
[----:B------:R-:W-:-:S02]  /*1e10*/  UIADD3 UR7, UR32, -0x1, URZ ;  /* 0xffffffff20077890 */ /* 0x000fc4000fffe03f */
[----:B------:R-:W-:-:S04]  /*1e20*/  USEL UR18, URZ, UR18, !UP1 ;  /* 0x000000123f127287 */ /* 0x000fc8000c800000 */
[----:B------:R-:W-:Y:S01]  /*1e30*/  UISETP.GT.AND UP1, UPT, UR32, UR18, UPT ;  /* 0x000000122000728c */ /* 0x000fe2000bf24270 */
[----:B---3--:R-:W-:Y:S01]  /*1e40*/  LEA.HI R8, R27, R26, RZ, 0x5 ;  /* 0x0000001a1b087211 */ /* 0x008fe200078f28ff */
[----:B--2---:R-:W-:-:S05]  /*1e50*/  IMAD.MOV.U32 R30, RZ, RZ, R4 ;  /* 0x000000ffff1e7224 */ /* 0x004fca00078e0004 */
[----:B------:R-:W-:-:S05]  /*1e60*/  SHF.R.S32.HI R31, RZ, 0x1f, R30 ;  /* 0x0000001fff1f7819 */ /* 0x000fca000001141e */
[C---:B------:R-:W-:Y:S01]  /*1e70*/  IMAD.WIDE.U32 R4, R2.reuse, c[0x0][0x190], R30 ;  /* 0x0000640002047a25 */ /* 0x040fe200078e001e */
[----:B------:R2:W-:Y:S03]  /*1e80*/  STL [R1+0x24], R31 ;  /* 0x0000241f01007387 */ /* 0x0005e60000100800 */
[----:B------:R-:W-:Y:S01]  /*1e90*/  IMAD R2, R2, c[0x0][0x194], R7 ;  /* 0x0000650002027a24 */ /* 0x000fe200078e0207 */
[----:B------:R-:W-:-:S04]  /*1ea0*/  IADD3 R6, P1, R4, UR42, RZ ;  /* 0x0000002a04067c10 */ /* 0x000fc8000ff3e0ff */
        /* <DEDUP_REMOVED lines=8> */
[----:B------:R-:W-:Y:S01]  /*1f30*/  IADD3 R8, P1, R2, UR29, RZ ;  /* 0x0000001d02087c10 */ /* 0x000fe2000ff3e0ff */
[----:B------:R-:W-:Y:S01]  /*1f40*/  IMAD.SHL.U32 R9, R14, 0x20, RZ ;  /* 0x000000200e097824 */ /* 0x000fe200078e00ff */
[----:B------:R-:W-:Y:S02]  /*1f50*/  IADD3 R5, R5, UR10, RZ ;  /* 0x0000000a05057c10 */ /* 0x000fe4000fffe0ff */
        /* <DEDUP_REMOVED lines=10> */
[----:B------:R-:W-:-:S04]  /*2000*/  IMAD.WIDE.U32 R4, R0, c[0x0][0x370], R4 ;  /* 0x0000dc0000047a25 */ /* 0x000fc800078e0004 */
[----:B------:R-:W-:Y:S01]  /*2010*/  IMAD R2, R0, c[0x0][0x374], R2 ;  /* 0x0000dd0000027a24 */ /* 0x000fe200078e0202 */
[----:B------:R-:W-:-:S03]  /*2020*/  LEA R243, P2, R4, c[0x0][0x330], 0x1 ;  /* 0x0000cc0004f37a11 */ /* 0x000fc600078408ff */
[----:B------:R-:W-:-:S05]  /*2030*/  IMAD.IADD R2, R5, 0x1, R2 ;  /* 0x0000000105027824 */ /* 0x000fca00078e0202 */
[----:B------:R-:W-:Y:S01]  /*2040*/  LEA.HI.X R241, R4, c[0x0][0x334], R2, 0x1, P2 ;  /* 0x0000cd0004f17a11 */ /* 0x000fe200010f0c02 */
[----:B------:R-:W-:Y:S01]  /*2050*/  IMAD.MOV.U32 R2, RZ, RZ, 0x5 ;  /* 0x00000005ff027424 */ /* 0x000fe200078e00ff */
[----:B------:R-:W-:-:S04]  /*2060*/  LEA R242, P2, R6, c[0x0][0x160], 0x1 ;  /* 0x0000580006f27a11 */ /* 0x000fc800078408ff */
[----:B------:R-:W-:Y:S02]  /*2070*/  LEA.HI.X R240, R6, c[0x0][0x164], R7, 0x1, P2 ;  /* 0x0000590006f07a11 */ /* 0x000fe400010f0c07 */
[-C--:B------:R-:W-:Y:S02]  /*2080*/  SHF.L.U64.HI R7, R28, R2.reuse, c[0x0][0x194] ;  /* 0x000065001c077619 */ /* 0x080fe40000010202 */
[----:B------:R-:W-:Y:S01]  /*2090*/  SHF.L.U64.HI R6, R14, R2, c[0x0][0x374] ;  /* 0x0000dd000e067619 */ /* 0x000fe20000010202 */
[----:B-1--4-:R-:W-:Y:S05]  /*20a0*/  @P1 BRA `(.L_x_686) ;  /* 0x00000b2000001947 */ /* 0x012fea0003800000 */
[----:B--2---:R-:W-:Y:S02]  /*20b0*/  @UP0 UIADD3 UR7, UR20, UR25, URZ ;  /* 0x0000001914070290 */ /* 0x004fe4000fffe03f */
        /* <DEDUP_REMOVED lines=17> */
.L_x_687:
        /* <DEDUP_REMOVED lines=18> */
.L_x_688:
[----:B------:R-:W-:Y:S01]  /*22f0*/  ULDC.64 UR8, c[0x0][0x3a0] ;  /* 0x0000e80000087ab9 */ /* 0x000fe20000000a00 */
[----:B------:R-:W-:Y:S01]  /*2300*/  IMAD.U32 R11, RZ, RZ, UR21 ;  /* 0x00000015ff0b7e24 */ /* 0x000fe2000f8e00ff */
[----:B------:R-:W-:Y:S01]  /*2310*/  UIMAD UR7, UR26, UR8, URZ ;  /* 0x000000081a0772a4 */ /* 0x000fe2000f8e023f */
[----:B------:R-:W-:Y:S01]  /*2320*/  BSSY B0, `(.L_x_689) ;  /* 0x0000019000007945 */ /* 0x000fe20003800000 */
[----:B------:R-:W-:Y:S01]  /*2330*/  UIMAD UR6, UR19, -0x80, UR6 ;  /* 0xffffff80130678a4 */ /* 0x000fe2000f8e0206 */
[----:B------:R-:W-:Y:S01]  /*2340*/  IMAD.WIDE.U32 R4, R11, c[0x0][0x3a0], R30 ;  /* 0x0000e8000b047a25 */ /* 0x000fe200078e001e */
[----:B------:R-:W-:Y:S02]  /*2350*/  UIMAD UR7, UR21, UR9, UR7 ;  /* 0x00000009150772a4 */ /* 0x000fe4000f8e0207 */
[----:B------:R-:W-:-:S02]  /*2360*/  USHF.R.S32.HI UR12, URZ, 0x1f, UR39 ;  /* 0x0000001f3f0c7899 */ /* 0x000fc40008011427 */
[----:B------:R-:W-:Y:S01]  /*2370*/  IADD3 R4, P0, R4, UR14, RZ ;  /* 0x0000000e04047c10 */ /* 0x000fe2000ff1e0ff */
[----:B------:R-:W-:Y:S01]  /*2380*/  ULDC.64 UR8, c[0x0][0x3b8] ;  /* 0x0000ee0000087ab9 */ /* 0x000fe20000000a00 */
[----:B------:R-:W-:Y:S01]  /*2390*/  MOV R2, UR7 ;  /* 0x0000000700027c02 */ /* 0x000fe20008000f00 */
[----:B------:R-:W-:Y:S01]  /*23a0*/  UIMAD UR7, UR12, UR8, URZ ;  /* 0x000000080c0772a4 */ /* 0x000fe2000f8e023f */
[----:B------:R-:W-:Y:S02]  /*23b0*/  ISETP.GE.AND P3, PT, R0, UR6, PT ;  /* 0x0000000600007c0c */ /* 0x000fe4000bf66270 */
        /* <DEDUP_REMOVED lines=15> */
.L_x_690:
[----:B------:R-:W-:Y:S05]  /*24b0*/  BSYNC B0 ;  /* 0x0000000000007941 */ /* 0x000fea0003800000 */
.L_x_689:
        /* <DEDUP_REMOVED lines=15> */
.L_x_692:
[----:B------:R-:W-:Y:S05]  /*25b0*/  BSYNC B0 ;  /* 0x0000000000007941 */ /* 0x000fea0003800000 */
.L_x_691:
        /* <DEDUP_REMOVED lines=15> */
.L_x_694:
[----:B------:R-:W-:Y:S05]  /*26b0*/  BSYNC B0 ;  /* 0x0000000000007941 */ /* 0x000fea0003800000 */
.L_x_693:
[----:B------:R-:W-:Y:S01]  /*26c0*/  IADD3 R2, R0, 0x60, RZ ;  /* 0x0000006000027810 */ /* 0x000fe20007ffe0ff */
[----:B------:R-:W-:Y:S03]  /*26d0*/  BSSY B0, `(.L_x_695) ;  /* 0x000000d000007945 */ /* 0x000fe60003800000 */
[----:B------:R-:W-:-:S13]  /*26e0*/  ISETP.GE.AND P0, PT, R2, UR6, PT ;  /* 0x0000000602007c0c */ /* 0x000fda000bf06270 */
        /* <DEDUP_REMOVED lines=11> */
.L_x_696:
[----:B------:R-:W-:Y:S05]  /*27a0*/  BSYNC B0 ;  /* 0x0000000000007941 */ /* 0x000fea0003800000 */
.L_x_695:
        /* <DEDUP_REMOVED lines=25> */
.L_x_698:
[----:B------:R-:W-:Y:S05]  /*2940*/  BSYNC B0 ;  /* 0x0000000000007941 */ /* 0x000fea0003800000 */
.L_x_697:
        /* <DEDUP_REMOVED lines=13> */
.L_x_700:
[----:B------:R-:W-:Y:S05]  /*2a20*/  BSYNC B0 ;  /* 0x0000000000007941 */ /* 0x000fea0003800000 */
.L_x_699:
        /* <DEDUP_REMOVED lines=13> */
.L_x_702:
[----:B------:R-:W-:Y:S05]  /*2b00*/  BSYNC B0 ;  /* 0x0000000000007941 */ /* 0x000fea0003800000 */
.L_x_701:
        /* <DEDUP_REMOVED lines=12> */
.L_x_686:
[----:B--2---:R-:W2:Y:S01]  /*2bd0*/  LDL R23, [R1+0x10] ;  /* 0x0000100001177983 */ /* 0x004ea20000100800 */
[----:B------:R-:W-:Y:S01]  /*2be0*/  ULDC.64 UR8, c[0x0][0x198] ;  /* 0x0000660000087ab9 */ /* 0x000fe20000000a00 */
[----:B------:R-:W-:Y:S01]  /*2bf0*/  IMAD.U32 R18, RZ, RZ, UR21 ;  /* 0x00000015ff127e24 */ /* 0x000fe2000f8e00ff */
[----:B------:R-:W-:Y:S01]  /*2c00*/  UIMAD UR8, UR26, UR8, URZ ;  /* 0x000000081a0872a4 */ /* 0x000fe2000f8e023f */
[----:B------:R-:W-:Y:S01]  /*2c10*/  PLOP3.LUT P2, PT, PT, PT, UP6, 0x80, 0x0 ;  /* 0x000000000000781c */ /* 0x000fe20003f4f068 */
[----:B------:R-:W-:Y:S01]  /*2c20*/  ULDC.64 UR10, c[0x0][0x1a0] ;  /* 0x00006800000a7ab9 */ /* 0x000fe20000000a00 */
[----:B------:R-:W-:Y:S01]  /*2c30*/  IMAD.WIDE.U32 R4, R18, c[0x0][0x198], R30 ;  /* 0x0000660012047a25 */ /* 0x000fe200078e001e */
[----:B------:R-:W-:Y:S01]  /*2c40*/  UIMAD UR8, UR21, UR9, UR8 ;  /* 0x00000009150872a4 */ /* 0x000fe2000f8e0208 */
[C---:B------:R-:W-:Y:S01]  /*2c50*/  IADD3 R21, R0.reuse, 0x40, RZ ;  /* 0x0000004000157810 */ /* 0x040fe20007ffe0ff */
[----:B------:R-:W-:Y:S01]  /*2c60*/  UIMAD UR9, UR19, -0x80, UR6 ;  /* 0xffffff80130978a4 */ /* 0x000fe2000f8e0206 */
[----:B------:R-:W-:Y:S01]  /*2c70*/  IADD3 R20, R0, 0x60, RZ ;  /* 0x0000006000147810 */ /* 0x000fe20007ffe0ff */
[----:B------:R-:W-:Y:S01]  /*2c80*/  UIMAD UR10, UR26, UR10, URZ ;  /* 0x0000000a1a0a72a4 */ /* 0x000fe2000f8e023f */
[----:B------:R-:W-:Y:S01]  /*2c90*/  IADD3 R12, P0, R4, UR36, RZ ;  /* 0x00000024040c7c10 */ /* 0x000fe2000ff1e0ff */
[----:B------:R-:W-:Y:S01]  /*2ca0*/  IMAD.U32 R2, RZ, RZ, UR8 ;  /* 0x00000008ff027e24 */ /* 0x000fe2000f8e00ff */
[----:B------:R-:W-:Y:S01]  /*2cb0*/  ULEA.HI UR8, UR7, UR7, URZ, 0x1 ;  /* 0x0000000707087291 */ /* 0x000fe2000f8f083f */
[----:B------:R-:W-:Y:S01]  /*2cc0*/  IADD3 R4, R0, 0x20, RZ ;  /* 0x0000002000047810 */ /* 0x000fe20007ffe0ff */
[----:B------:R-:W-:-:S02]  /*2cd0*/  UIMAD UR10, UR21, UR11, UR10 ;  /* 0x0000000b150a72a4 */ /* 0x000fc4000f8e020a */
[----:B------:R-:W-:Y:S01]  /*2ce0*/  ULOP3.LUT UR8, UR8, 0xfffffffe, URZ, 0xc0, !UPT ;  /* 0xfffffffe08087892 */ /* 0x000fe2000f8ec03f */
[----:B------:R-:W-:-:S03]  /*2cf0*/  IADD3.X R13, R5, UR37, R2, P0, !PT ;  /* 0x00000025050d7c10 */ /* 0x000fc600087fe402 */
[----:B------:R-:W-:-:S04]  /*2d00*/  UIADD3 UR8, UR7, -UR8, URZ ;  /* 0x8000000807087290 */ /* 0x000fc8000fffe03f */
[----:B------:R-:W-:Y:S02]  /*2d10*/  UISETP.NE.AND UP0, UPT, UR8, 0x1, UPT ;  /* 0x000000010800788c */ /* 0x000fe4000bf05270 */
[----:B------:R-:W-:-:S06]  /*2d20*/  UIMAD UR8, UR7, -0x80, UR12 ;  /* 0xffffff80070878a4 */ /* 0x000fcc000f8e020c */
[----:B------:R-:W-:Y:S02]  /*2d30*/  ISETP.GE.AND P3, PT, R4, UR8, PT ;  /* 0x0000000804007c0c */ /* 0x000fe4000bf66270 */
[----:B------:R-:W-:Y:S02]  /*2d40*/  ISETP.GE.AND P0, PT, R21, UR8, PT ;  /* 0x0000000815007c0c */ /* 0x000fe4000bf06270 */
[----:B------:R-:W-:-:S09]  /*2d50*/  ISETP.GE.AND P6, PT, R20, UR8, PT ;  /* 0x0000000814007c0c */ /* 0x000fd2000bfc6270 */
[CC--:B------:R-:W-:Y:S02]  /*2d60*/  @!P3 LEA R10, P1, R9.reuse, R243.reuse, 0x1 ;  /* 0x000000f3090ab211 */ /* 0x0c0fe400078208ff */
[----:B------:R-:W-:Y:S01]  /*2d70*/  @!P0 IMAD.MOV.U32 R2, RZ, RZ, c[0x0][0x374] ;  /* 0x0000dd00ff028624 */ /* 0x000fe200078e00ff */
[----:B------:R-:W-:Y:S01]  /*2d80*/  @!P0 LEA R8, P4, R14, R243, 0x7 ;  /* 0x000000f30e088211 */ /* 0x000fe200078838ff */
[----:B------:R-:W-:Y:S01]  /*2d90*/  @!P6 IMAD.MOV.U32 R5, RZ, RZ, R241 ;  /* 0x000000ffff05e224 */ /* 0x000fe200078e00f1 */
[-C--:B------:R-:W-:Y:S01]  /*2da0*/  @!P3 LEA.HI.X R11, R9, R241.reuse, R6, 0x1, P1 ;  /* 0x000000f1090bb211 */ /* 0x080fe200008f0c06 */
[----:B------:R-:W-:Y:S01]  /*2db0*/  @P2 BAR.SYNC.DEFER_BLOCKING 0x0 ;  /* 0x0000000000002b1d */ /* 0x000fe20000010000 */
[----:B------:R-:W-:Y:S02]  /*2dc0*/  ISETP.GE.AND P1, PT, R0, UR8, PT ;  /* 0x0000000800007c0c */ /* 0x000fe4000bf26270 */
[----:B------:R-:W-:Y:S02]  /*2dd0*/  @!P0 LEA.HI.X R9, R14, R241, R2, 0x7, P4 ;  /* 0x000000f10e098211 */ /* 0x000fe400020f3c02 */
[----:B------:R-:W-:Y:S01]  /*2de0*/  ISETP.GE.AND P4, PT, R4, UR9, PT ;  /* 0x0000000904007c0c */ /* 0x000fe2000bf86270 */
[----:B------:R-:W-:Y:S01]  /*2df0*/  @!P6 IMAD.MOV.U32 R4, RZ, RZ, R243 ;  /* 0x000000ffff04e224 */ /* 0x000fe200078e00f3 */
[----:B------:R-:W-:-:S02]  /*2e00*/  @!P6 MOV R16, c[0x0][0x374] ;  /* 0x0000dd000010ea02 */ /* 0x000fc40000000f00 */
[----:B------:R-:W-:Y:S01]  /*2e10*/  @!P3 LEA R6, P2, R22, R242, 0x1 ;  /* 0x000000f21606b211 */ /* 0x000fe200078408ff */
[----:B------:R-:W-:-:S03]  /*2e20*/  @!P6 IMAD.WIDE.U32 R4, R14, 0xc0, R4 ;  /* 0x000000c00e04e825 */ /* 0x000fc600078e0004 */
[----:B------:R-:W-:Y:S01]  /*2e30*/  @!P3 LEA.HI.X R7, R22, R240, R7, 0x1, P2 ;  /* 0x000000f01607b211 */ /* 0x000fe200010f0c07 */
[----:B------:R-:W-:Y:S01]  /*2e40*/  @!P1 IMAD.MOV.U32 R14, RZ, RZ, R243 ;  /* 0x000000ffff0e9224 */ /* 0x000fe200078e00f3 */
[----:B------:R-:W-:Y:S01]  /*2e50*/  PLOP3.LUT P2, PT, PT, PT, UP0, 0x80, 0x0 ;  /* 0x000000000000781c */ /* 0x000fe20003f4f008 */
[----:B------:R-:W-:Y:S02]  /*2e60*/  @!P1 IMAD.MOV.U32 R15, RZ, RZ, R241 ;  /* 0x000000ffff0f9224 */ /* 0x000fe400078e00f1 */
[----:B------:R-:W-:-:S05]  /*2e70*/  @!P6 IMAD R16, R16, 0xc0, RZ ;  /* 0x000000c01010e824 */ /* 0x000fca00078e02ff */
[----:B------:R-:W-:Y:S01]  /*2e80*/  @!P6 IADD3 R5, R5, R16, RZ ;  /* 0x000000100505e210 */ /* 0x000fe20007ffe0ff */
[C---:B--2---:R-:W-:Y:S01]  /*2e90*/  IMAD.SHL.U32 R24, R23.reuse, 0x2, RZ ;  /* 0x0000000217187824 */ /* 0x044fe200078e00ff */
[----:B------:R-:W-:-:S04]  /*2ea0*/  IADD3 R2, R23, 0x2000, RZ ;  /* 0x0000200017027810 */ /* 0x000fc80007ffe0ff */
[----:B------:R-:W-:Y:S01]  /*2eb0*/  @P1 STS.128 [R24+0x8000], RZ ;  /* 0x008000ff18001388 */ /* 0x000fe20000000c00 */
[----:B------:R-:W-:-:S03]  /*2ec0*/  SEL R2, R2, R23, !P2 ;  /* 0x0000001702027207 */ /* 0x000fc60005000000 */
[----:B------:R-:W-:Y:S01]  /*2ed0*/  @!PT LDS RZ, [RZ] ;  /* 0x00000000fffff984 */ /* 0x000fe20000000800 */
[----:B------:R-:W-:Y:S01]  /*2ee0*/  @!PT LDS RZ, [RZ] ;  /* 0x00000000fffff984 */ /* 0x000fe20000000800 */
[----:B------:R-:W-:Y:S01]  /*2ef0*/  @!PT LDS RZ, [RZ] ;  /* 0x00000000fffff984 */ /* 0x000fe20000000800 */
[----:B------:R1:W-:Y:S02]  /*2f00*/  @!P1 LDGSTS.E.BYPASS.LTC128B.128 [R24+0x8000], [R14.64] ;  /* 0x080000000e189fae */ /* 0x0003e4000b901d56 */
[----:B------:R-:W-:Y:S02]  /*2f10*/  IMAD.SHL.U32 R182, R2, 0x2, RZ ;  /* 0x0000000202b67824 */ /* 0x000fe400078e00ff */
[----:B------:R-:W-:Y:S01]  /*2f20*/  @P3 STS.128 [R24+0x9000], RZ ;  /* 0x009000ff18003388 */ /* 0x000fe20000000c00 */
[----:B------:R-:W-:-:S03]  /*2f30*/  @!P0 IMAD.MOV.U32 R2, RZ, RZ, c[0x0][0x194] ;  /* 0x00006500ff028624 */ /* 0x000fc600078e00ff */
        /* <DEDUP_REMOVED lines=14> */
[----:B------:R-:W-:Y:S04]  /*3020*/  @P1 STS [R182], RZ ;  /* 0x000000ffb6001388 */ /* 0x000fe80000000800 */
[----:B------:R-:W-:Y:S04]  /*3030*/  @P1 STS [R182+0x4], RZ ;  /* 0x000004ffb6001388 */ /* 0x000fe80000000800 */
[----:B------:R-:W-:Y:S04]  /*3040*/  @P1 STS [R182+0x8], RZ ;  /* 0x000008ffb6001388 */ /* 0x000fe80000000800 */
[----:B------:R-:W-:Y:S01]  /*3050*/  @P1 STS [R182+0xc], RZ ;  /* 0x00000cffb6001388 */ /* 0x000fe20000000800 */
[----:B----4-:R-:W-:-:S02]  /*3060*/  @!P1 IMAD.MOV.U32 R4, RZ, RZ, R242 ;  /* 0x000000ffff049224 */ /* 0x010fc400078e00f2 */
[----:B------:R-:W-:-:S05]  /*3070*/  @!P1 IMAD.MOV.U32 R5, RZ, RZ, R240 ;  /* 0x000000ffff059224 */ /* 0x000fca00078e00f0 */
[----:B------:R-:W-:Y:S01]  /*3080*/  @!PT LDS RZ, [RZ] ;  /* 0x00000000fffff984 */ /* 0x000fe20000000800 */
[----:B------:R-:W-:Y:S01]  /*3090*/  @!PT LDS RZ, [RZ] ;  /* 0x00000000fffff984 */ /* 0x000fe20000000800 */
[----:B------:R-:W-:Y:S01]  /*30a0*/  @!PT LDS RZ, [RZ] ;  /* 0x00000000fffff984 */ /* 0x000fe20000000800 */
[----:B------:R4:W-:Y:S01]  /*30b0*/  @!P1 LDGSTS.E.BYPASS.LTC128B.128 [R182], [R4.64] ;  /* 0x0000000004b69fae */ /* 0x0009e2000b901d56 */
[----:B--2---:R-:W-:-:S03]  /*30c0*/  @!P0 LEA R10, P1, R28, R242, 0x7 ;  /* 0x000000f21c0a8211 */ /* 0x004fc600078238ff */
[----:B------:R-:W-:Y:S01]  /*30d0*/  @P3 STS [R182+0x1000], RZ ;  /* 0x001000ffb6003388 */ /* 0x000fe20000000800 */
[----:B------:R-:W-:Y:S01]  /*30e0*/  @!P0 LEA.HI.X R11, R28, R240, R2, 0x7, P1 ;  /* 0x000000f01c0b8211 */ /* 0x000fe200008f3c02 */
[----:B------:R-:W-:Y:S01]  /*30f0*/  IMAD R2, R19, c[0x0][0x1b0], RZ ;  /* 0x00006c0013027a24 */ /* 0x000fe200078e02ff */
[----:B------:R-:W-:Y:S01]  /*3100*/  ISETP.GE.AND P1, PT, R20, UR9, PT ;  /* 0x0000000914007c0c */ /* 0x000fe2000bf26270 */
[----:B------:R-:W-:Y:S02]  /*3110*/  @P3 STS [R182+0x1004], RZ ;  /* 0x001004ffb6003388 */ /* 0x000fe40000000800 */
[----:B---3--:R-:W-:Y:S02]  /*3120*/  IMAD R8, R17, c[0x0][0x1b4], R2 ;  /* 0x00006d0011087a24 */ /* 0x008fe400078e0202 */
[----:B------:R-:W-:Y:S04]  /*3130*/  @P3 STS [R182+0x1008], RZ ;  /* 0x001008ffb6003388 */ /* 0x000fe80000000800 */
[----:B------:R-:W-:Y:S04]  /*3140*/  @P3 STS [R182+0x100c], RZ ;  /* 0x00100cffb6003388 */ /* 0x000fe80000000800 */
[----:B------:R-:W-:Y:S01]  /*3150*/  @!PT LDS RZ, [RZ] ;  /* 0x00000000fffff984 */ /* 0x000fe20000000800 */
[----:B------:R-:W-:Y:S01]  /*3160*/  @!PT LDS RZ, [RZ] ;  /* 0x00000000fffff984 */ /* 0x000fe20000000800 */
[----:B------:R-:W-:Y:S01]  /*3170*/  @!PT LDS RZ, [RZ] ;  /* 0x00000000fffff984 */ /* 0x000fe20000000800 */
[----:B------:R2:W-:Y:S01]  /*3180*/  @!P3 LDGSTS.E.BYPASS.LTC128B.128 [R182+0x1000], [R6.64] ;  /* 0x0100000006b6bfae */ /* 0x0005e2000b901d56 */
[----:B------:R-:W-:-:S03]  /*3190*/  ISETP.GE.AND P3, PT, R21, UR9, PT ;  /* 0x0000000915007c0c */ /* 0x000fc6000bf66270 */
[----:B------:R-:W-:Y:S01]  /*31a0*/  @P0 STS [R182+0x2000], RZ ;  /* 0x002000ffb6000388 */ /* 0x000fe20000000800 */
[----:B----4-:R-:W-:-:S03]  /*31b0*/  IMAD.WIDE.U32 R4, R17, c[0x0][0x1b0], R12 ;  /* 0x00006c0011047a25 */ /* 0x010fc600078e000c */
[----:B------:R-:W-:Y:S01]  /*31c0*/  @P0 STS [R182+0x2004], RZ ;  /* 0x002004ffb6000388 */ /* 0x000fe20000000800 */
[----:B------:R-:W-:-:S03]  /*31d0*/  IMAD.IADD R5, R5, 0x1, R8 ;  /* 0x0000000105057824 */ /* 0x000fc600078e0208 */
[----:B------:R-:W-:Y:S04]  /*31e0*/  @P0 STS [R182+0x2008], RZ ;  /* 0x002008ffb6000388 */ /* 0x000fe80000000800 */
[----:B------:R-:W-:Y:S04]  /*31f0*/  @P0 STS [R182+0x200c], RZ ;  /* 0x00200cffb6000388 */ /* 0x000fe80000000800 */
[----:B------:R-:W-:Y:S01]  /*3200*/  @!PT LDS RZ, [RZ] ;  /* 0x00000000fffff984 */ /* 0x000fe20000000800 */
[----:B------:R-:W-:Y:S01]  /*3210*/  @!PT LDS RZ, [RZ] ;  /* 0x00000000fffff984 */ /* 0x000fe20000000800 */
[----:B------:R-:W-:Y:S01]  /*3220*/  @!PT LDS RZ, [RZ] ;  /* 0x00000000fffff984 */ /* 0x000fe20000000800 */
[----:B------:R3:W-:Y:S01]  /*3230*/  @!P0 LDGSTS.E.BYPASS.LTC128B.128 [R182+0x2000], [R10.64] ;  /* 0x020000000ab68fae */ /* 0x0007e2000b901d56 */
[----:B--2---:R-:W-:-:S04]  /*3240*/  @!P4 IADD3 R6, P5, R0, 0x20, RZ ;  /* 0x000000200006c810 */ /* 0x004fc80007fbe0ff */
[----:B------:R-:W-:Y:S02]  /*3250*/  @!P4 IADD3.X R7, RZ, R25, RZ, P5, !PT ;  /* 0x00000019ff07c210 */ /* 0x000fe40002ffe4ff */
[----:B------:R-:W-:-:S03]  /*3260*/  ISETP.GE.AND P5, PT, R0, UR9, PT ;  /* 0x0000000900007c0c */ /* 0x000fc6000bfa6270 */
[----:B------:R-:W-:-:S04]  /*3270*/  @!P4 IMAD R2, R7, c[0x0][0x198], RZ ;  /* 0x000066000702ca24 */ /* 0x000fc800078e02ff */
[C---:B------:R-:W-:Y:S02]  /*3280*/  @!P4 IMAD R12, R6.reuse, c[0x0][0x19c], R2 ;  /* 0x00006700060cca24 */ /* 0x040fe400078e0202 */
[----:B------:R-:W-:-:S04]  /*3290*/  @!P4 IMAD.WIDE.U32 R6, R6, c[0x0][0x198], R4 ;  /* 0x000066000606ca25 */ /* 0x000fc800078e0004 */
[----:B------:R-:W-:Y:S02]  /*32a0*/  @!P5 IMAD R8, R25, c[0x0][0x198], RZ ;  /* 0x000066001908da24 */ /* 0x000fe400078e02ff */
[----:B------:R-:W-:Y:S02]  /*32b0*/  @!P5 IMAD.MOV.U32 R9, RZ, RZ, R5 ;  /* 0x000000ffff09d224 */ /* 0x000fe400078e0005 */
[----:B------:R-:W-:Y:S02]  /*32c0*/  @!P5 IMAD R2, R0, c[0x0][0x19c], R8 ;  /* 0x000067000002da24 */ /* 0x000fe400078e0208 */
[----:B------:R-:W-:-:S04]  /*32d0*/  @!P5 IMAD.MOV.U32 R8, RZ, RZ, R4 ;  /* 0x000000ffff08d224 */ /* 0x000fc800078e0004 */
[----:B------:R-:W-:-:S05]  /*32e0*/  @!P5 IMAD.WIDE.U32 R8, R0, c[0x0][0x198], R8 ;  /* 0x000066000008da25 */ /* 0x000fca00078e0008 */
[----:B------:R-:W-:Y:S02]  /*32f0*/  @!P5 IADD3 R2, R9, R2, RZ ;  /* 0x000000020902d210 */ /* 0x000fe40007ffe0ff */
[----:B------:R-:W-:-:S04]  /*3300*/  @!P5 LEA R22, P0, R8, c[0x0][0x168], 0x1 ;  /* 0x00005a000816da11 */ /* 0x000fc800078008ff */
[----:B------:R-:W-:Y:S01]  /*3310*/  @!P5 LEA.HI.X R23, R8, c[0x0][0x16c], R2, 0x1, P0 ;  /* 0x00005b000817da11 */ /* 0x000fe200000f0c02 */
[----:B------:R-:W-:Y:S01]  /*3320*/  @!P4 IMAD.IADD R2, R7, 0x1, R12 ;  /* 0x000000010702c824 */ /* 0x000fe200078e020c */
[----:B------:R-:W-:-:S04]  /*3330*/  @!P4 LEA R20, P0, R6, c[0x0][0x168], 0x1 ;  /* 0x00005a000614ca11 */ /* 0x000fc800078008ff */
[----:B------:R-:W-:Y:S01]  /*3340*/  @!P4 LEA.HI.X R21, R6, c[0x0][0x16c], R2, 0x1, P0 ;  /* 0x00005b000615ca11 */ /* 0x000fe200000f0c02 */
[----:B------:R-:W-:Y:S01]  /*3350*/  IMAD.WIDE.U32 R6, R18, c[0x0][0x1a0], R30 ;  /* 0x0000680012067a25 */ /* 0x000fe200078e001e */
[C---:B------:R-:W-:Y:S01]  /*3360*/  @!P3 IADD3 R2, P0, R0.reuse, 0x40, RZ ;  /* 0x000000400002b810 */ /* 0x040fe20007f1e0ff */
[----:B------:R-:W2:Y:S01]  /*3370*/  LDL R30, [R1] ;  /* 0x00000000011e7983 */ /* 0x000ea20000100800 */
[----:B------:R-:W-:Y:S01]  /*3380*/  MOV R236, 0x7f800000 ;  /* 0x7f80000000ec7802 */ /* 0x000fe20000000f00 */
[----:B------:R-:W-:Y:S02]  /*3390*/  IMAD R13, R19, c[0x0][0x1b8], RZ ;  /* 0x00006e00130d7a24 */ /* 0x000fe400078e02ff */
[----:B------:R-:W-:Y:S01]  /*33a0*/  @!P3 IMAD.X R8, RZ, RZ, R25, P0 ;  /* 0x000000ffff08b224 */ /* 0x000fe200000e0619 */
[----:B------:R-:W-:Y:S01]  /*33b0*/  @!P1 IADD3 R12, P0, R0, 0x60, RZ ;  /* 0x00000060000c9810 */ /* 0x000fe20007f1e0ff */
[----:B------:R-:W-:Y:S01]  /*33c0*/  IMAD R13, R17, c[0x0][0x1bc], R13 ;  /* 0x00006f00110d7a24 */ /* 0x000fe200078e020d */
[----:B------:R-:W-:Y:S01]  /*33d0*/  @P6 STS [R182+0x3000], RZ ;  /* 0x003000ffb6006388 */ /* 0x000fe20000000800 */
[----:B------:R-:W-:-:S02]  /*33e0*/  @!P3 IMAD R8, R8, c[0x0][0x198], RZ ;  /* 0x000066000808ba24 */ /* 0x000fc400078e02ff */
[----:B------:R-:W-:Y:S01]  /*33f0*/  @!P1 IMAD.X R9, RZ, RZ, R25, P0 ;  /* 0x000000ffff099224 */ /* 0x000fe200000e0619 */
[----:B---3--:R-:W-:Y:S01]  /*3400*/  IADD3 R10, P0, R6, UR33, RZ ;  /* 0x00000021060a7c10 */ /* 0x008fe2000ff1e0ff */
[----:B-1----:R-:W-:Y:S01]  /*3410*/  @!P3 IMAD R15, R2, c[0x0][0x19c], R8 ;  /* 0x00006700020fba24 */ /* 0x002fe200078e0208 */
[----:B------:R-:W-:Y:S01]  /*3420*/  MOV R6, UR10 ;  /* 0x0000000a00067c02 */ /* 0x000fe20008000f00 */
[----:B------:R-:W-:Y:S01]  /*3430*/  @!P1 IMAD R14, R9, c[0x0][0x198], RZ ;  /* 0x00006600090e9a24 */ /* 0x000fe200078e02ff */
[----:B------:R-:W-:Y:S01]  /*3440*/  @P6 STS [R182+0x3004], RZ ;  /* 0x003004ffb6006388 */ /* 0x000fe20000000800 */
[----:B------:R-:W-:Y:S01]  /*3450*/  @!P3 IMAD.MOV.U32 R8, RZ, RZ, R4 ;  /* 0x000000ffff08b224 */ /* 0x000fe200078e0004 */
[----:B------:R-:W-:Y:S01]  /*3460*/  IADD3.X R11, R7, UR34, R6, P0, !PT ;  /* 0x00000022070b7c10 */ /* 0x000fe200087fe406 */
[----:B------:R-:W-:Y:S01]  /*3470*/  @!P3 IMAD.MOV.U32 R9, RZ, RZ, R5 ;  /* 0x000000ffff09b224 */ /* 0x000fe200078e0005 */
[----:B------:R-:W-:Y:S01]  /*3480*/  @P6 STS [R182+0x3008], RZ ;  /* 0x003008ffb6006388 */ /* 0x000fe20000000800 */
[----:B------:R-:W-:-:S02]  /*3490*/  @!P1 IMAD R14, R12, c[0x0][0x19c], R14 ;  /* 0x000067000c0e9a24 */ /* 0x000fc400078e020e */
[----:B------:R-:W-:Y:S01]  /*34a0*/  @!P3 IMAD.WIDE.U32 R8, R2, c[0x0][0x198], R8 ;  /* 0x000066000208ba25 */ /* 0x000fe200078e0008 */
[----:B------:R-:W-:Y:S03]  /*34b0*/  @P6 STS [R182+0x300c], RZ ;  /* 0x00300cffb6006388 */ /* 0x000fe60000000800 */
[----:B------:R-:W-:Y:S01]  /*34c0*/  @!P3 IMAD.IADD R2, R9, 0x1, R15 ;  /* 0x000000010902b824 */ /* 0x000fe200078e020f */
[----:B------:R-:W-:Y:S01]  /*34d0*/  @!P3 LEA R18, P0, R8, c[0x0][0x168], 0x1 ;  /* 0x00005a000812ba11 */ /* 0x000fe200078008ff */
[----:B------:R-:W-:-:S03]  /*34e0*/  @!P1 IMAD.WIDE.U32 R6, R12, c[0x0][0x198], R4 ;  /* 0x000066000c069a25 */ /* 0x000fc600078e0004 */
[----:B------:R-:W-:Y:S01]  /*34f0*/  @!P3 LEA.HI.X R19, R8, c[0x0][0x16c], R2, 0x1, P0 ;  /* 0x00005b000813ba11 */ /* 0x000fe200000f0c02 */
[----:B------:R-:W-:Y:S01]  /*3500*/  IMAD.WIDE.U32 R4, R17, c[0x0][0x1b8], R10 ;  /* 0x00006e0011047a25 */ /* 0x000fe200078e000a */
[----:B------:R-:W-:Y:S02]  /*3510*/  @!P1 IADD3 R2, R7, R14, RZ ;  /* 0x0000000e07029210 */ /* 0x000fe40007ffe0ff */
[C---:B------:R-:W-:Y:S01]  /*3520*/  @!P1 LEA R16, P0, R6.reuse, c[0x0][0x168], 0x1 ;  /* 0x00005a0006109a11 */ /* 0x040fe200078008ff */
[----:B------:R-:W-:Y:S02]  /*3530*/  @!P5 IMAD R8, R25, c[0x0][0x1a0], RZ ;  /* 0x000068001908da24 */ /* 0x000fe400078e02ff */
[----:B------:R-:W-:Y:S01]  /*3540*/  IMAD.IADD R5, R5, 0x1, R13 ;  /* 0x0000000105057824 */ /* 0x000fe200078e020d */
[----:B------:R-:W-:Y:S01]  /*3550*/  @!P1 LEA.HI.X R17, R6, c[0x0][0x16c], R2, 0x1, P0 ;  /* 0x00005b0006119a11 */ /* 0x000fe200000f0c02 */
[C---:B------:R-:W-:Y:S01]  /*3560*/  @!P5 IMAD R8, R0.reuse, c[0x0][0x1a4], R8 ;  /* 0x000069000008da24 */ /* 0x040fe200078e0208 */
[C---:B------:R-:W-:Y:S01]  /*3570*/  @!P4 IADD3 R2, P0, R0.reuse, 0x20, RZ ;  /* 0x000000200002c810 */ /* 0x040fe20007f1e0ff */
[----:B------:R-:W-:-:S04]  /*3580*/  @!P5 IMAD.WIDE.U32 R6, R0, c[0x0][0x1a0], R4 ;  /* 0x000068000006da25 */ /* 0x000fc800078e0004 */
[----:B------:R-:W-:Y:S01]  /*3590*/  @!P4 IMAD.X R10, RZ, RZ, R25, P0 ;  /* 0x000000ffff0ac224 */ /* 0x000fe200000e0619 */
[----:B------:R-:W-:Y:S01]  /*35a0*/  @!P5 IADD3 R11, R7, R8, RZ ;  /* 0x00000008070bd210 */ /* 0x000fe20007ffe0ff */
[----:B------:R-:W-:Y:S01]  /*35b0*/  @!P6 IMAD.MOV.U32 R15, RZ, RZ, c[0x0][0x194] ;  /* 0x00006500ff0fe624 */ /* 0x000fe200078e00ff */
[----:B------:R-:W-:Y:S01]  /*35c0*/  @!P5 LEA R12, P0, R6, c[0x0][0x170], 0x1 ;  /* 0x00005c00060cda11 */ /* 0x000fe200078008ff */
[----:B------:R-:W-:Y:S02]  /*35d0*/  @!P4 IMAD R7, R10, c[0x0][0x1a0], RZ ;  /* 0x000068000a07ca24 */ /* 0x000fe400078e02ff */
[----:B------:R-:W-:Y:S01]  /*35e0*/  @!P6 IMAD.MOV.U32 R8, RZ, RZ, R242 ;  /* 0x000000ffff08e224 */ /* 0x000fe200078e00f2 */
[----:B------:R-:W-:Y:S01]  /*35f0*/  @!P5 LEA.HI.X R13, R6, c[0x0][0x174], R11, 0x1, P0 ;  /* 0x00005d00060dda11 */ /* 0x000fe200000f0c0b */
[----:B------:R-:W-:Y:S01]  /*3600*/  @!P4 IMAD R11, R2, c[0x0][0x1a4], R7 ;  /* 0x00006900020bca24 */ /* 0x000fe200078e0207 */
[----:B------:R-:W-:Y:S01]  /*3610*/  @!P4 MOV R7, R5 ;  /* 0x000000050007c202 */ /* 0x000fe20000000f00 */
[----:B------:R-:W-:Y:S01]  /*3620*/  @!P6 IMAD.MOV.U32 R9, RZ, RZ, R240 ;  /* 0x000000ffff09e224 */ /* 0x000fe200078e00f0 */
[----:B------:R-:W-:Y:S01]  /*3630*/  @!P3 IADD3 R14, P0, R0, 0x40, RZ ;  /* 0x00000040000eb810 */ /* 0x000fe20007f1e0ff */
[----:B------:R-:W-:-:S02]  /*3640*/  @!P4 IMAD.MOV.U32 R6, RZ, RZ, R4 ;  /* 0x000000ffff06c224 */ /* 0x000fc400078e0004 */
[----:B------:R-:W-:-:S04]  /*3650*/  @!P6 IMAD.WIDE.U32 R8, R28, 0xc0, R8 ;  /* 0x000000c01c08e825 */ /* 0x000fc800078e0008 */
[----:B------:R-:W-:Y:S02]  /*3660*/  @!P6 IMAD R10, R15, 0xc0, RZ ;  /* 0x000000c00f0ae824 */ /* 0x000fe400078e02ff */
[----:B------:R-:W-:-:S04]  /*3670*/  @!P4 IMAD.WIDE.U32 R6, R2, c[0x0][0x1a0], R6 ;  /* 0x000068000206ca25 */ /* 0x000fc800078e0006 */
[----:B------:R-:W-:Y:S02]  /*3680*/  @!P3 IMAD.X R2, RZ, RZ, R25, P0 ;  /* 0x000000ffff02b224 */ /* 0x000fe400000e0619 */
[----:B------:R-:W-:Y:S01]  /*3690*/  @!P6 IMAD.IADD R9, R9, 0x1, R10 ;  /* 0x000000010909e824 */ /* 0x000fe200078e020a */
[----:B------:R-:W-:Y:S01]  /*36a0*/  @!P4 LEA R10, P0, R6, c[0x0][0x170], 0x1 ;  /* 0x00005c00060aca11 */ /* 0x000fe200078008ff */
[----:B------:R-:W-:Y:S02]  /*36b0*/  @!P4 IMAD.IADD R7, R7, 0x1, R11 ;  /* 0x000000010707c824 */ /* 0x000fe400078e020b */
[----:B------:R-:W-:Y:S01]  /*36c0*/  @!P3 IMAD R2, R2, c[0x0][0x1a0], RZ ;  /* 0x000068000202ba24 */ /* 0x000fe200078e02ff */
[----:B------:R-:W-:Y:S01]  /*36d0*/  @!PT LDS RZ, [RZ] ;  /* 0x00000000fffff984 */ /* 0x000fe20000000800 */
[----:B------:R-:W-:Y:S01]  /*36e0*/  @!PT LDS RZ, [RZ] ;  /* 0x00000000fffff984 */ /* 0x000fe20000000800 */
[----:B------:R-:W-:Y:S01]  /*36f0*/  @!PT LDS RZ, [RZ] ;  /* 0x00000000fffff984 */ /* 0x000fe20000000800 */
[----:B------:R1:W-:Y:S01]  /*3700*/  @!P6 LDGSTS.E.BYPASS.LTC128B.128 [R182+0x3000], [R8.64] ;  /* 0x0300000008b6efae */ /* 0x0003e2000b901d56 */
[----:B------:R-:W-:Y:S01]  /*3710*/  IMAD.MOV.U32 R238, RZ, RZ, 0x7f800000 ;  /* 0x7f800000ffee7424 */ /* 0x000fe200078e00ff */
[----:B------:R-:W-:Y:S01]  /*3720*/  @!P4 LEA.HI.X R11, R6, c[0x0][0x174], R7, 0x1, P0 ;  /* 0x00005d00060bca11 */ /* 0x000fe200000f0c07 */
[----:B------:R-:W-:Y:S01]  /*3730*/  @!P3 IMAD.MOV.U32 R7, RZ, RZ, R5 ;  /* 0x000000ffff07b224 */ /* 0x000fe200078e0005 */
[----:B------:R-:W-:Y:S01]  /*3740*/  @!P3 MOV R6, R4 ;  /* 0x000000040006b202 */ /* 0x000fe20000000f00 */
[----:B------:R-:W-:Y:S01]  /*3750*/  @!P3 IMAD R15, R14, c[0x0][0x1a4], R2 ;  /* 0x000069000e0fba24 */ /* 0x000fe200078e0202 */
[----:B------:R-:W-:Y:S01]  /*3760*/  @!P1 IADD3 R0, P0, R0, 0x60, RZ ;  /* 0x0000006000009810 */ /* 0x000fe20007f1e0ff */
[----:B------:R-:W-:Y:S01]  /*3770*/  @P5 STS.128 [R24+0xc000], RZ ;  /* 0x00c000ff18005388 */ /* 0x000fe20000000c00 */
[----:B------:R-:W-:-:S02]  /*3780*/  IMAD.MOV.U32 R239, RZ, RZ, 0x7f800000 ;  /* 0x7f800000ffef7424 */ /* 0x000fc400078e00ff */
[----:B------:R-:W-:Y:S01]  /*3790*/  @!P3 IMAD.WIDE.U32 R6, R14, c[0x0][0x1a0], R6 ;  /* 0x000068000e06ba25 */ /* 0x000fe200078e0006 */
[----:B------:R-:W-:Y:S01]  /*37a0*/  @!PT LDS RZ, [RZ] ;  /* 0x00000000fffff984 */ /* 0x000fe20000000800 */
[----:B------:R-:W-:Y:S01]  /*37b0*/  @!PT LDS RZ, [RZ] ;  /* 0x00000000fffff984 */ /* 0x000fe20000000800 */
[----:B------:R-:W-:Y:S01]  /*37c0*/  @!PT LDS RZ, [RZ] ;  /* 0x00000000fffff984 */ /* 0x000fe20000000800 */
[----:B------:R3:W-:Y:S03]  /*37d0*/  @!P5 LDGSTS.E.BYPASS.LTC128B.128 [R24+0xc000], [R22.64] ;  /* 0x0c0000001618dfae */ /* 0x0007e6000b901d56 */
[----:B------:R-:W-:Y:S01]  /*37e0*/  @!P1 IMAD.X R14, RZ, RZ, R25, P0 ;  /* 0x000000ffff0e9224 */ /* 0x000fe200000e0619 */
[----:B------:R-:W-:Y:S01]  /*37f0*/  @P4 STS.128 [R24+0xd000], RZ ;  /* 0x00d000ff18004388 */ /* 0x000fe20000000c00 */
[----:B------:R-:W-:Y:S02]  /*3800*/  @!P3 IMAD.IADD R15, R7, 0x1, R15 ;  /* 0x00000001070fb824 */ /* 0x000fe400078e020f */
[----:B------:R-:W-:Y:S01]  /*3810*/  @!P1 IMAD R14, R14, c[0x0][0x1a0], RZ ;  /* 0x000068000e0e9a24 */ /* 0x000fe200078e02ff */
[----:B------:R-:W-:Y:S01]  /*3820*/  @!PT LDS RZ, [RZ] ;  /* 0x00000000fffff984 */ /* 0x000fe20000000800 */
[----:B------:R-:W-:Y:S01]  /*3830*/  @!PT LDS RZ, [RZ] ;  /* 0x00000000fffff984 */ /* 0x000fe20000000800 */
[----:B------:R-:W-:Y:S01]  /*3840*/  @!PT LDS RZ, [RZ] ;  /* 0x00000000fffff984 */ /* 0x000fe20000000800 */
[----:B------:R3:W-:Y:S01]  /*3850*/  @!P4 LDGSTS.E.BYPASS.LTC128B.128 [R24+0xd000], [R20.64] ;  /* 0x0d0000001418cfae */ /* 0x0007e2000b901d56 */
[----:B------:R-:W-:-:S03]  /*3860*/  @!P1 IMAD.WIDE.U32 R4, R0, c[0x0][0x1a0], R4 ;  /* 0x0000680000049a25 */ /* 0x000fc600078e0004 */
[----:B------:R-:W-:Y:S01]  /*3870*/  @P3 STS.128 [R24+0xe000], RZ ;  /* 0x00e000ff18003388 */ /* 0x000fe20000000c00 */
[----:B------:R-:W-:Y:S02]  /*3880*/  @!P1 IMAD R7, R0, c[0x0][0x1a4], R14 ;  /* 0x0000690000079a24 */ /* 0x000fe400078e020e */
[----:B------:R-:W-:Y:S01]  /*3890*/  IMAD.MOV.U32 R237, RZ, RZ, 0x7f800000 ;  /* 0x7f800000ffed7424 */ /* 0x000fe200078e00ff */
[----:B------:R-:W-:Y:S01]  /*38a0*/  @!PT LDS RZ, [RZ] ;  /* 0x00000000fffff984 */ /* 0x000fe20000000800 */
[----:B------:R-:W-:Y:S01]  /*38b0*/  @!PT LDS RZ, [RZ] ;  /* 0x00000000fffff984 */ /* 0x000fe20000000800 */
[----:B------:R-:W-:Y:S01]  /*38c0*/  @!PT LDS RZ, [RZ] ;  /* 0x00000000fffff984 */ /* 0x000fe20000000800 */
[----:B------:R3:W-:Y:S01]  /*38d0*/  @!P3 LDGSTS.E.BYPASS.LTC128B.128 [R24+0xe000], [R18.64] ;  /* 0x0e0000001218bfae */ /* 0x0007e2000b901d56 */
[C---:B-1----:R-:W-:Y:S02]  /*38e0*/  @!P3 LEA R8, P0, R6.reuse, c[0x0][0x170], 0x1 ;  /* 0x00005c000608ba11 */ /* 0x042fe400078008ff */
[----:B------:R-:W-:Y:S01]  /*38f0*/  @!P1 IADD3 R5, R5, R7, RZ ;  /* 0x0000000705059210 */ /* 0x000fe20007ffe0ff */
[----:B------:R-:W-:Y:S01]  /*3900*/  @P1 STS.128 [R24+0xf000], RZ ;  /* 0x00f000ff18001388 */ /* 0x000fe20000000c00 */
[----:B------:R-:W-:Y:S02]  /*3910*/  @!P3 LEA.HI.X R9, R6, c[0x0][0x174], R15, 0x1, P0 ;  /* 0x00005d000609ba11 */ /* 0x000fe400000f0c0f */
[C---:B------:R-:W-:Y:S01]  /*3920*/  @!P1 LEA R6, P0, R4.reuse, c[0x0][0x170], 0x1 ;  /* 0x00005c0004069a11 */ /* 0x040fe200078008ff */
[----:B------:R-:W-:Y:S01]  /*3930*/  @!PT LDS RZ, [RZ] ;  /* 0x00000000fffff984 */ /* 0x000fe20000000800 */
[----:B------:R-:W-:Y:S01]  /*3940*/  @!PT LDS RZ, [RZ] ;  /* 0x00000000fffff984 */ /* 0x000fe20000000800 */
[----:B------:R-:W-:Y:S01]  /*3950*/  @!PT LDS RZ, [RZ] ;  /* 0x00000000fffff984 */ /* 0x000fe20000000800 */
[----:B------:R3:W-:Y:S03]  /*3960*/  @!P1 LDGSTS.E.BYPASS.LTC128B.128 [R24+0xf000], [R16.64] ;  /* 0x0f00000010189fae */ /* 0x0007e6000b901d56 */
[----:B------:R-:W-:Y:S01]  /*3970*/  @!P1 LEA.HI.X R7, R4, c[0x0][0x174], R5, 0x1, P0 ;  /* 0x00005d0004079a11 */ /* 0x000fe200000f0c05 */
        /* <DEDUP_REMOVED lines=20> */
[----:B------:R-:W0:Y:S01]  /*3ac0*/  LDGDEPBAR ;  /* 0x00000000000079af */ /* 0x000e220000000000 */
[C---:B--2---:R-:W-:Y:S01]  /*3ad0*/  IADD3 R0, R30.reuse, 0x48, RZ ;  /* 0x000000481e007810 */ /* 0x044fe20007ffe0ff */
[C---:B------:R-:W-:Y:S01]  /*3ae0*/  IMAD.SHL.U32 R4, R30.reuse, 0x4, RZ ;  /* 0x000000041e047824 */ /* 0x040fe200078e00ff */
[----:B------:R-:W-:-:S02]  /*3af0*/  IADD3 R2, R30, 0x8, RZ ;  /* 0x000000081e027810 */ /* 0x000fc40007ffe0ff */
[----:B------:R-:W-:Y:S02]  /*3b00*/  ISETP.GE.AND P4, PT, R0, UR8, PT ;  /* 0x0000000800007c0c */ /* 0x000fe4000bf86270 */
[----:B------:R-:W-:Y:S02]  /*3b10*/  ISETP.GE.AND P6, PT, R2, UR8, PT ;  /* 0x0000000802007c0c */ /* 0x000fe4000bfc6270 */
[----:B------:R-:W-:Y:S02]  /*3b20*/  IADD3 R2, R30, 0x40, RZ ;  /* 0x000000401e027810 */ /* 0x000fe40007ffe0ff */
[----:B-1----:R-:W-:Y:S02]  /*3b30*/  SHF.R.S32.HI R8, RZ, 0x1f, R30 ;  /* 0x0000001fff087819 */ /* 0x002fe4000001141e */
[----:B------:R-:W-:Y:S02]  /*3b40*/  ISETP.GE.AND P5, PT, R2, UR8, PT ;  /* 0x0000000802007c0c */ /* 0x000fe4000bfa6270 */
[----:B------:R-:W-:-:S02]  /*3b50*/  ISETP.GE.AND P3, PT, R30, UR8, PT ;  /* 0x000000081e007c0c */ /* 0x000fc4000bf66270 */
[----:B------:R-:W-:Y:S02]  /*3b60*/  IADD3 R4, P1, R4, UR15, RZ ;  /* 0x0000000f04047c10 */ /* 0x000fe4000ff3e0ff */
[----:B------:R-:W-:Y:S02]  /*3b70*/  SHF.R.S32.HI R2, RZ, 0x1f, R0 ;  /* 0x0000001fff027819 */ /* 0x000fe40000011400 */
[----:B----4-:R-:W-:Y:S02]  /*3b80*/  @!P4 LEA R6, P0, R0, UR15, 0x2 ;  /* 0x0000000f0006cc11 */ /* 0x010fe4000f8010ff */
[----:B------:R-:W-:Y:S02]  /*3b90*/  SHF.L.U64.HI R5, R30, 0x2, R8 ;  /* 0x000000021e057819 */ /* 0x000fe40000010208 */
[----:B------:R-:W-:Y:S02]  /*3ba0*/  @!P4 LEA.HI.X R7, R0, UR14, R2, 0x2, P0 ;  /* 0x0000000e0007cc11 */ /* 0x000fe400080f1402 */
[----:B------:R-:W-:-:S03]  /*3bb0*/  IADD3.X R5, R5, UR14, RZ, P1, !PT ;  /* 0x0000000e05057c10 */ /* 0x000fc60008ffe4ff */
[----:B------:R3:W5:Y:S04]  /*3bc0*/  @!P4 LDG.E R237, [R6.64] ;  /* 0x0000001606edc981 */ /* 0x000768000c1e1900 */
[----:B------:R3:W5:Y:S04]  /*3bd0*/  @!P3 LDG.E R238, [R4.64] ;  /* 0x0000001604eeb981 */ /* 0x000768000c1e1900 */
[----:B------:R3:W5:Y:S04]  /*3be0*/  @!P6 LDG.E R239, [R4.64+0x20] ;  /* 0x0000201604efe981 */ /* 0x000768000c1e1900 */
[----:B------:R3:W5:Y:S01]  /*3bf0*/  @!P5 LDG.E R236, [R4.64+0x100] ;  /* 0x0001001604ecd981 */ /* 0x000762000c1e1900 */
[----:B------:R-:W-:-:S04]  /*3c00*/  LEA.HI R0, R27, R26, RZ, 0x4 ;  /* 0x0000001a1b007211 */ /* 0x000fc800078f20ff */
[----:B------:R-:W-:-:S05]  /*3c10*/  LOP3.LUT R0, R0, 0xfffffff0, RZ, 0xc0, !PT ;  /* 0xfffffff000007812 */ /* 0x000fca00078ec0ff */
[----:B------:R-:W-:-:S05]  /*3c20*/  IMAD.IADD R0, R26, 0x1, -R0 ;  /* 0x000000011a007824 */ /* 0x000fca00078e0a00 */
[----:B------:R-:W-:-:S04]  /*3c30*/  SHF.R.S32.HI R2, RZ, 0x1f, R0 ;  /* 0x0000001fff027819 */ /* 0x000fc80000011400 */
[----:B------:R-:W-:-:S04]  /*3c40*/  LEA.HI R2, R2, R0, RZ, 0x3 ;  /* 0x0000000002027211 */ /* 0x000fc800078f18ff */
[----:B------:R-:W-:-:S05]  /*3c50*/  LOP3.LUT R2, R2, 0xfffffff8, RZ, 0xc0, !PT ;  /* 0xfffffff802027812 */ /* 0x000fca00078ec0ff */
[----:B------:R-:W-:Y:S01]  /*3c60*/  IMAD.IADD R0, R0, 0x1, -R2 ;  /* 0x0000000100007824 */ /* 0x000fe200078e0a02 */
[----:B------:R-:W-:-:S04]  /*3c70*/  IADD3 R2, R173, 0x2000, RZ ;  /* 0x00002000ad027810 */ /* 0x000fc80007ffe0ff */
[----:B------:R-:W-:-:S05]  /*3c80*/  SEL R2, R2, R173, !P2 ;  /* 0x000000ad02027207 */ /* 0x000fca0005000000 */
[----:B------:R-:W-:Y:S01]  /*3c90*/  IMAD.SHL.U32 R170, R2, 0x2, RZ ;  /* 0x0000000202aa7824 */ /* 0x000fe200078e00ff */
[----:B------:R-:W-:Y:S02]  /*3ca0*/  MOV R2, c[0x0][0x22c] ;  /* 0x00008b0000027a02 */ /* 0x000fe40000000f00 */
[C---:B------:R-:W-:Y:S02]  /*3cb0*/  LOP3.LUT P0, RZ, R0.reuse, 0x2, RZ, 0xc0, !PT ;  /* 0x0000000200ff7812 */ /* 0x040fe4000780c0ff */
[----:B------:R-:W-:Y:S01]  /*3cc0*/  LOP3.LUT P1, RZ, R0, 0x4, RZ, 0xc0, !PT ;  /* 0x0000000400ff7812 */ /* 0x000fe2000782c0ff */
[----:B------:R-:W-:Y:S01]  /*3cd0*/  IMAD R2, R2, c[0x0][0x1c0], RZ ;  /* 0x0000700002027a24 */ /* 0x000fe200078e02ff */
[----:B------:R-:W-:-:S03]  /*3ce0*/  IADD3 R0, R174, 0x2000, RZ ;  /* 0x00002000ae007810 */ /* 0x000fc60007ffe0ff */
[----:B------:R-:W-:Y:S01]  /*3cf0*/  IMAD.SHL.U32 R31, R2, 0x10, RZ ;  /* 0x00000010021f7824 */ /* 0x000fe200078e00ff */
[----:B------:R-:W-:Y:S01]  /*3d00*/  SEL R0, R0, R174, !P2 ;  /* 0x000000ae00007207 */ /* 0x000fe20005000000 */
[----:B------:R-:W-:-:S04]  /*3d10*/  IMAD.SHL.U32 R29, R2, 0x8, RZ ;  /* 0x00000008021d7824 */ /* 0x000fc800078e00ff */
[----:B------:R-:W-:Y:S01]  /*3d20*/  IMAD.SHL.U32 R164, R0, 0x2, RZ ;  /* 0x0000000200a47824 */ /* 0x000fe200078e00ff */
[----:B------:R-:W-:-:S05]  /*3d30*/  IADD3 R0, R31, 0x20, RZ ;  /* 0x000000201f007810 */ /* 0x000fca0007ffe0ff */
[----:B------:R-:W-:-:S05]  /*3d40*/  IMAD.IADD R0, R29, 0x1, R0 ;  /* 0x000000011d007824 */ /* 0x000fca00078e0200 */
[----:B------:R-:W-:-:S05]  /*3d50*/  IADD3 R0, R29, R0, RZ ;  /* 0x000000001d007210 */ /* 0x000fca0007ffe0ff */
[----:B------:R-:W-:-:S04]  /*3d60*/  IMAD.IADD R0, R29, 0x1, R0 ;  /* 0x000000011d007824 */ /* 0x000fc800078e0200 */
[----:B------:R-:W-:-:S04]  /*3d70*/  IMAD.IADD R252, R29, 0x1, R0 ;  /* 0x000000011dfc7824 */ /* 0x000fc800078e0200 */
[----:B------:R-:W-:-:S05]  /*3d80*/  IMAD.IADD R251, R29, 0x1, R252 ;  /* 0x000000011dfb7824 */ /* 0x000fca00078e02fc */
[----:B------:R-:W-:-:S05]  /*3d90*/  IADD3 R250, R29, R251, RZ ;  /* 0x000000fb1dfa7210 */ /* 0x000fca0007ffe0ff */
[----:B------:R-:W-:-:S05]  /*3da0*/  IMAD.IADD R249, R29, 0x1, R250 ;  /* 0x000000011df97824 */ /* 0x000fca00078e02fa */
[----:B------:R-:W-:-:S05]  /*3db0*/  IADD3 R248, R29, R249, RZ ;  /* 0x000000f91df87210 */ /* 0x000fca0007ffe0ff */
[----:B------:R-:W-:Y:S01]  /*3dc0*/  IMAD.IADD R247, R29, 0x1, R248 ;  /* 0x000000011df77824 */ /* 0x000fe200078e02f8 */
[----:B------:R-:W-:-:S03]  /*3dd0*/  SHF.L.U64.HI R2, R30, 0x2, R8 ;  /* 0x000000021e027819 */ /* 0x000fc60000010208 */
[C---:B------:R-:W-:Y:S01]  /*3de0*/  IMAD.IADD R246, R29.reuse, 0x1, R247 ;  /* 0x000000011df67824 */ /* 0x040fe200078e02f7 */
[----:B------:R-:W-:Y:S01]  /*3df0*/  IADD3 R0, R30, -0x80, RZ ;  /* 0xffffff801e007810 */ /* 0x000fe20007ffe0ff */
[----:B------:R1:W-:Y:S03]  /*3e00*/  STL [R1+0xc], R2 ;  /* 0x00000c0201007387 */ /* 0x0003e60000100800 */
[C---:B------:R-:W-:Y:S01]  /*3e10*/  IADD3 R245, R29.reuse, R246, RZ ;  /* 0x000000f61df57210 */ /* 0x040fe20007ffe0ff */
[----:B------:R-:W-:Y:S01]  /*3e20*/  IMAD.SHL.U32 R0, R0, 0x4, RZ ;  /* 0x0000000400007824 */ /* 0x000fe200078e00ff */
[----:B------:R-:W-:Y:S01]  /*3e30*/  MOV R172, 0x20 ;  /* 0x0000002000ac7802 */ /* 0x000fe20000000f00 */
[----:B------:R-:W-:Y:S02]  /*3e40*/  IMAD.MOV.U32 R165, RZ, RZ, 0x40 ;  /* 0x00000040ffa57424 */ /* 0x000fe400078e00ff */
[----:B------:R-:W-:Y:S01]  /*3e50*/  IMAD.IADD R244, R29, 0x1, R245 ;  /* 0x000000011df47824 */ /* 0x000fe200078e02f5 */
        /* <DEDUP_REMOVED lines=10> */
[----:B-1----:R-:W-:Y:S01]  /*3f00*/  IMAD.SHL.U32 R2, R30, 0x4, RZ ;  /* 0x000000041e027824 */ /* 0x002fe200078e00ff */
        /* <DEDUP_REMOVED lines=25> */
[----:B------:R-:W-:Y:S01]  /*40a0*/  IMAD.SHL.U32 R171, R173, 0x2, RZ ;  /* 0x00000002adab7824 */ /* 0x000fe200078e00ff */
[----:B------:R-:W-:Y:S01]  /*40b0*/  SEL R165, R165, 0xffffffc0, !P1 ;  /* 0xffffffc0a5a57807 */ /* 0x000fe20004800000 */
[----:B------:R-:W-:Y:S01]  /*40c0*/  ULDC UR13, c[0x0][0x2e4] ;  /* 0x0000b900000d7ab9 */ /* 0x000fe20000000800 */
[----:B-1-3--:R-:W-:-:S02]  /*40d0*/  IMAD.IADD R0, R29, 0x1, R244 ;  /* 0x000000011d007824 */ /* 0x00afc400078e02f4 */
.L_x_708:
[----:B------:R-:W2:Y:S01]  /*40e0*/  LDL R2, [R1+0x8] ;  /* 0x0000080001027983 */ /* 0x000ea20000100800 */
[----:B------:R-:W-:Y:S01]  /*40f0*/  USHF.L.U32 UR11, UR19, 0x7, URZ ;  /* 0x00000007130b7899 */ /* 0x000fe2000800063f */
[----:B------:R-:W-:Y:S02]  /*4100*/  IMAD.MOV.U32 R181, RZ, RZ, R179 ;  /* 0x000000ffffb57224 */ /* 0x000fe400078e00b3 */
[----:B------:R-:W3:Y:S01]  /*4110*/  LDL R0, [R1+0xc] ;  /* 0x00000c0001007983 */ /* 0x000ee20000100800 */
[----:B------:R-:W-:Y:S03]  /*4120*/  UIADD3 UR9, UR11, UR12, URZ ;  /* 0x0000000c0b097290 */ /* 0x000fe6000fffe03f */
[----:B------:R-:W0:Y:S01]  /*4130*/  LDGDEPBAR ;  /* 0x00000000000079af */ /* 0x000e220000000000 */
[----:B------:R-:W-:Y:S04]  /*4140*/  UIADD3 UR8, -UR6, 0x80, UR9 ;  /* 0x0000008006087890 */ /* 0x000fe8000fffe109 */
[----:B------:R-:W-:Y:S02]  /*4150*/  UIADD3 UR10, UR8, -UR46, URZ ;  /* 0x8000002e080a7290 */ /* 0x000fe4000fffe03f */
[----:B------:R-:W-:Y:S04]  /*4160*/  USHF.L.U32 UR8, UR7, 0x7, URZ ;  /* 0x0000000707087899 */ /* 0x000fe8000800063f */
[----:B------:R-:W-:Y:S03]  /*4170*/  UISETP.GE.AND UP0, UPT, UR8, UR10, UPT ;  /* 0x0000000a0800728c */ /* 0x000fe6000bf06270 */
[----:B------:R-:W-:Y:S01]  /*4180*/  ULDC UR10, c[0x0][0x2e4] ;  /* 0x0000b900000a7ab9 */ /* 0x000fe20000000800 */
[----:B------:R-:W-:Y:S04]  /*4190*/  DEPBAR.LE SB0, 0x0 ;  /* 0x000080000000791a */ /* 0x000fe80000000000 */
[----:B------:R-:W-:Y:S08]  /*41a0*/  BAR.SYNC.DEFER_BLOCKING 0x0 ;  /* 0x0000000000007b1d */ /* 0x000ff00000010000 */
[----:B------:R-:W-:Y:S08]  /*41b0*/  LDSM.16.M88.4 R64, [R170] ;  /* 0x00000000aa40783b */ /* 0x000ff00000000200 */
[----:B------:R-:W1:Y:S08]  /*41c0*/  LDSM.16.M88.4 R16, [R166+0xc000] ;  /* 0x00c00000a610783b */ /* 0x000e700000000200 */
[----:B------:R-:W4:Y:S08]  /*41d0*/  LDSM.16.M88.4 R60, [R170+0x2000] ;  /* 0x00200000aa3c783b */ /* 0x000f300000000200 */
[----:B------:R-:W2:Y:S08]  /*41e0*/  LDSM.16.M88.4 R32, [R166+0xc800] ;  /* 0x00c80000a620783b */ /* 0x000eb00000000200 */
[----:B------:R-:W2:Y:S08]  /*41f0*/  LDSM.16.M88.4 R48, [R166+0xd000] ;  /* 0x00d00000a630783b */ /* 0x000eb00000000200 */
[----:B------:R-:W2:Y:S01]  /*4200*/  LDSM.16.M88.4 R132, [R166+0xd800] ;  /* 0x00d80000a684783b */ /* 0x000ea20000000200 */
[-C--:B-1----:R-:W-:Y:S07]  /*4210*/  HMMA.16816.F32.BF16 R4, R64, R16.reuse, RZ ;  /* 0x000000104004723c */ /* 0x082fee00000418ff */
[----:B------:R-:W-:Y:S01]  /*4220*/  LDSM.16.M88.4 R140, [R169+0xc000] ;  /* 0x00c00000a98c783b */ /* 0x000fe20000000200 */
[C---:B----4-:R-:W-:Y:S07]  /*4230*/  HMMA.16816.F32.BF16 R8, R60.reuse, R16, RZ ;  /* 0x000000103c08723c */ /* 0x050fee00000418ff */
[----:B------:R-:W-:Y:S01]  /*4240*/  LDSM.16.M88.4 R148, [R169+0xc800] ;  /* 0x00c80000a994783b */ /* 0x000fe20000000200 */
[-C--:B------:R-:W-:Y:S07]  /*4250*/  HMMA.16816.F32.BF16 R12, R60, R18.reuse, RZ ;  /* 0x000000123c0c723c */ /* 0x080fee00000418ff */
[----:B------:R-:W-:Y:S01]  /*4260*/  LDSM.16.M88.4 R152, [R169+0xd000] ;  /* 0x00d00000a998783b */ /* 0x000fe20000000200 */
[C---:B------:R-:W-:Y:S07]  /*4270*/  HMMA.16816.F32.BF16 R16, R64.reuse, R18, RZ ;  /* 0x000000124010723c */ /* 0x040fee00000418ff */
[----:B------:R-:W-:Y:S08]  /*4280*/  LDSM.16.M88.4 R156, [R169+0xd800] ;  /* 0x00d80000a99c783b */ /* 0x000ff00000000200 */
[----:B------:R-:W-:Y:S01]  /*4290*/  LDSM.16.M88.4 R160, [R167+0xd000] ;  /* 0x00d00000a7a0783b */ /* 0x000fe20000000200 */
[----:B--2---:R-:W-:Y:S04]  /*42a0*/  IADD3 R20, P0, R2, UR17, RZ ;  /* 0x0000001102147c10 */ /* 0x004fe8000ff1e0ff */
[----:B---3--:R-:W-:Y:S01]  /*42b0*/  IADD3.X R21, R0, UR16, RZ, P0, !PT ;  /* 0x0000001000157c10 */ /* 0x008fe200087fe4ff */
[C---:B------:R-:W-:Y:S01]  /*42c0*/  IMAD.IADD R0, R170.reuse, 0x1, R172 ;  /* 0x00000001aa007824 */ /* 0x040fe200078e02ac */
[----:B------:R-:W-:Y:S03]  /*42d0*/  PLOP3.LUT P0, PT, PT, PT, UP0, 0x80, 0x0 ;  /* 0x000000000000781c */ /* 0x000fe60003f0f008 */
[----:B-----5:R1:W5:Y:S04]  /*42e0*/  LDG.E R177, [R20.64] ;  /* 0x0000001614b17981 */ /* 0x020368000c1e1900 */
[----:B------:R1:W5:Y:S04]  /*42f0*/  LDG.E R178, [R20.64+0x20] ;  /* 0x0000201614b27981 */ /* 0x000368000c1e1900 */
[----:B------:R1:W5:Y:S04]  /*4300*/  LDG.E R176, [R20.64+0x100] ;  /* 0x0001001614b07981 */ /* 0x000368000c1e1900 */
[----:B------:R1:W5:Y:S04]  /*4310*/  LDG.E R175, [R20.64+0x120] ;  /* 0x0001201614af7981 */ /* 0x000368000c1e1900 */
[----:B------:R-:W2:Y:S08]  /*4320*/  LDSM.16.M88.4 R136, [R0] ;  /* 0x000000000088783b */ /* 0x000eb00000000200 */
[----:B------:R-:W3:Y:S01]  /*4330*/  LDSM.16.M88.4 R144, [R0+0x2000] ;  /* 0x002000000090783b */ /* 0x000ee20000000200 */
[-C--:B-1----:R-:W-:Y:S08]  /*4340*/  HMMA.16816.F32.BF16 R20, R64, R32.reuse, RZ ;  /* 0x000000204014723c */ /* 0x082ff000000418ff */
        /* <DEDUP_REMOVED lines=10> */
[----:B------:R-:W-:Y:S08]  /*43f0*/  HMMA.16816.F32.BF16 R64, R64, R134, RZ ;  /* 0x000000864040723c */ /* 0x000ff000000418ff */
[-C--:B--2---:R-:W-:Y:S08]  /*4400*/  HMMA.16816.F32.BF16 R4, R136, R140.reuse, R4 ;  /* 0x0000008c8804723c */ /* 0x084ff00000041804 */
[C---:B---3--:R-:W-:Y:S08]  /*4410*/  HMMA.16816.F32.BF16 R8, R144.reuse, R140, R8 ;  /* 0x0000008c9008723c */ /* 0x048ff00000041808 */
[-C--:B------:R-:W-:Y:S08]  /*4420*/  HMMA.16816.F32.BF16 R12, R144, R142.reuse, R12 ;  /* 0x0000008e900c723c */ /* 0x080ff0000004180c */
[C---:B------:R-:W-:Y:S01]  /*4430*/  HMMA.16816.F32.BF16 R16, R136.reuse, R142, R16 ;  /* 0x0000008e8810723c */ /* 0x040fe20000041810 */
[----:B------:R-:W-:Y:S07]  /*4440*/  LDSM.16.M88.4 R140, [R167+0xc000] ;  /* 0x00c00000a78c783b */ /* 0x000fee0000000200 */
[-C--:B------:R-:W-:Y:S08]  /*4450*/  HMMA.16816.F32.BF16 R20, R136, R148.reuse, R20 ;  /* 0x000000948814723c */ /* 0x080ff00000041814 */
[C---:B------:R-:W-:Y:S07]  /*4460*/  HMMA.16816.F32.BF16 R24, R144.reuse, R148, R24 ;  /* 0x000000949018723c */ /* 0x040fee0000041818 */
[----:B------:R-:W-:Y:S01]  /*4470*/  IMAD.IADD R148, R170, 0x1, R165 ;  /* 0x00000001aa947824 */ /* 0x000fe200078e02a5 */
[-C--:B------:R-:W-:Y:S04]  /*4480*/  HMMA.16816.F32.BF16 R28, R144, R150.reuse, R28 ;  /* 0x00000096901c723c */ /* 0x080fe8000004181c */
[----:B------:R-:W1:Y:S04]  /*4490*/  LDSM.16.M88.4 R132, [R148] ;  /* 0x000000009484783b */ /* 0x000e680000000200 */
[C---:B------:R-:W-:Y:S04]  /*44a0*/  HMMA.16816.F32.BF16 R32, R136.reuse, R150, R32 ;  /* 0x000000968820723c */ /* 0x040fe80000041820 */
[----:B------:R-:W2:Y:S04]  /*44b0*/  LDSM.16.M88.4 R148, [R148+0x2000] ;  /* 0x002000009494783b */ /* 0x000ea80000000200 */
        /* <DEDUP_REMOVED lines=8> */
[----:B------:R-:W4:Y:S07]  /*4540*/  LDSM.16.M88.4 R144, [R167+0xd800] ;  /* 0x00d80000a790783b */ /* 0x000f2e0000000200 */
[----:B------:R-:W-:Y:S01]  /*4550*/  HMMA.16816.F32.BF16 R64, R136, R158, R64 ;  /* 0x0000009e8840723c */ /* 0x000fe20000041840 */
[----:B------:R-:W-:Y:S07]  /*4560*/  LDSM.16.M88.4 R156, [R168+0xc800] ;  /* 0x00c80000a89c783b */ /* 0x000fee0000000200 */
[-C--:B-1----:R-:W-:Y:S08]  /*4570*/  HMMA.16816.F32.BF16 R4, R132, R140.reuse, R4 ;  /* 0x0000008c8404723c */ /* 0x082ff00000041804 */
[C---:B--2---:R-:W-:Y:S08]  /*4580*/  HMMA.16816.F32.BF16 R8, R148.reuse, R140, R8 ;  /* 0x0000008c9408723c */ /* 0x044ff00000041808 */
[-C--:B------:R-:W-:Y:S08]  /*4590*/  HMMA.16816.F32.BF16 R12, R148, R142.reuse, R12 ;  /* 0x0000008e940c723c */ /* 0x080ff0000004180c */
[C---:B------:R-:W-:Y:S01]  /*45a0*/  HMMA.16816.F32.BF16 R16, R132.reuse, R142, R16 ;  /* 0x0000008e8410723c */ /* 0x040fe20000041810 */
[----:B------:R-:W-:Y:S07]  /*45b0*/  LDSM.16.M88.4 R140, [R168+0xc000] ;  /* 0x00c00000a88c783b */ /* 0x000fee0000000200 */
[-C--:B---3--:R-:W-:Y:S08]  /*45c0*/  HMMA.16816.F32.BF16 R20, R132, R152.reuse, R20 ;  /* 0x000000988414723c */ /* 0x088ff00000041814 */
[C---:B------:R-:W-:Y:S07]  /*45d0*/  HMMA.16816.F32.BF16 R24, R148.reuse, R152, R24 ;  /* 0x000000989418723c */ /* 0x040fee0000041818 */
[----:B------:R-:W-:Y:S01]  /*45e0*/  IADD3 R152, R0, R165, RZ ;  /* 0x000000a500987210 */ /* 0x000fe20007ffe0ff */
        /* <DEDUP_REMOVED lines=9> */
[-C--:B----4-:R-:W-:Y:S08]  /*4680*/  HMMA.16816.F32.BF16 R52, R132, R144.reuse, R52 ;  /* 0x000000908434723c */ /* 0x090ff00000041834 */
[C---:B------:R-:W-:Y:S08]  /*4690*/  HMMA.16816.F32.BF16 R56, R148.reuse, R144, R56 ;  /* 0x000000909438723c */ /* 0x040ff00000041838 */
[-C--:B------:R-:W-:Y:S01]  /*46a0*/  HMMA.16816.F32.BF16 R60, R148, R146.reuse, R60 ;  /* 0x00000092943c723c */ /* 0x080fe2000004183c */
[----:B------:R-:W4:Y:S07]  /*46b0*/  LDSM.16.M88.4 R148, [R168+0xd800] ;  /* 0x00d80000a894783b */ /* 0x000f2e0000000200 */
[----:B------:R-:W-:Y:S08]  /*46c0*/  HMMA.16816.F32.BF16 R64, R132, R146, R64 ;  /* 0x000000928440723c */ /* 0x000ff00000041840 */
[-C--:B-1----:R-:W-:Y:S08]  /*46d0*/  HMMA.16816.F32.BF16 R4, R136, R140.reuse, R4 ;  /* 0x0000008c8804723c */ /* 0x082ff00000041804 */
[C---:B--2---:R-:W-:Y:S08]  /*46e0*/  HMMA.16816.F32.BF16 R8, R152.reuse, R140, R8 ;  /* 0x0000008c9808723c */ /* 0x044ff00000041808 */
[-C--:B------:R-:W-:Y:S08]  /*46f0*/  HMMA.16816.F32.BF16 R12, R152, R142.reuse, R12 ;  /* 0x0000008e980c723c */ /* 0x080ff0000004180c */
[C---:B------:R-:W-:Y:S08]  /*4700*/  HMMA.16816.F32.BF16 R16, R136.reuse, R142, R16 ;  /* 0x0000008e8810723c */ /* 0x040ff00000041810 */
[-C--:B------:R-:W-:Y:S08]  /*4710*/  HMMA.16816.F32.BF16 R20, R136, R156.reuse, R20 ;  /* 0x0000009c8814723c */ /* 0x080ff00000041814 */
[C---:B------:R-:W-:Y:S08]  /*4720*/  HMMA.16816.F32.BF16 R24, R152.reuse, R156, R24 ;  /* 0x0000009c9818723c */ /* 0x040ff00000041818 */
[-C--:B------:R-:W-:Y:S08]  /*4730*/  HMMA.16816.F32.BF16 R28, R152, R158.reuse, R28 ;  /* 0x0000009e981c723c */ /* 0x080ff0000004181c */
[C---:B------:R-:W-:Y:S08]  /*4740*/  HMMA.16816.F32.BF16 R32, R136.reuse, R158, R32 ;  /* 0x0000009e8820723c */ /* 0x040ff00000041820 */
        /* <DEDUP_REMOVED lines=19> */
.L_x_704:
[----:B------:R-:W2:Y:S01]  /*4880*/  LDL R0, [R1] ;  /* 0x0000000001007983 */ /* 0x000ea20000100800 */
[----:B------:R-:W-:Y:S02]  /*4890*/  UIADD3 UR9, -UR10, UR6, -UR12 ;  /* 0x000000060a097290 */ /* 0x000fe4000fffe90c */
[----:B------:R-:W-:Y:S01]  /*48a0*/  UIADD3 UR11, UR6, 0x1, -UR12 ;  /* 0x00000001060b7890 */ /* 0x000fe2000fffe80c */
[----:B------:R-:W3:Y:S01]  /*48b0*/  LDL R2, [R1+0x18] ;  /* 0x0000180001027983 */ /* 0x000ee20000100800 */
[----:B------:R-:W-:Y:S01]  /*48c0*/  UMOV UR13, UR10 ;  /* 0x0000000a000d7c82 */ /* 0x000fe20008000000 */
[----:B--2---:R-:W-:Y:S01]  /*48d0*/  IADD3 R133, R0, UR8, RZ ;  /* 0x0000000800857c10 */ /* 0x004fe2000fffe0ff */
[----:B------:R-:W-:Y:S01]  /*48e0*/  IMAD.U32 R0, RZ, RZ, UR19 ;  /* 0x00000013ff007e24 */ /* 0x000fe2000f8e00ff */
[----:B------:R-:W-:Y:S02]  /*48f0*/  UIADD3 UR8, UR11, UR45, URZ ;  /* 0x0000002d0b087290 */ /* 0x000fe4000fffe03f */
[C---:B------:R-:W-:Y:S01]  /*4900*/  IADD3 R132, R133.reuse, UR9, RZ ;  /* 0x0000000985847c10 */ /* 0x040fe2000fffe0ff */
[----:B---3--:R-:W-:Y:S01]  /*4910*/  IMAD R0, R0, 0x80, R2 ;  /* 0x0000008000007824 */ /* 0x008fe200078e0202 */
[C---:B------:R-:W-:Y:S02]  /*4920*/  IADD3 R149, R133.reuse, 0x8, RZ ;  /* 0x0000000885957810 */ /* 0x040fe40007ffe0ff */
[----:B------:R-:W-:Y:S02]  /*4930*/  IMNMX R132, RZ, R132, !PT ;  /* 0x00000084ff847217 */ /* 0x000fe40007800200 */
[----:B------:R-:W-:Y:S02]  /*4940*/  IADD3 R2, R133, UR8, RZ ;  /* 0x0000000885027c10 */ /* 0x000fe4000fffe0ff */
[C---:B------:R-:W-:Y:S02]  /*4950*/  IADD3 R148, R0.reuse, 0x1, RZ ;  /* 0x0000000100947810 */ /* 0x040fe40007ffe0ff */
[C---:B------:R-:W-:Y:S02]  /*4960*/  IADD3 R147, R0.reuse, 0x8, RZ ;  /* 0x0000000800937810 */ /* 0x040fe40007ffe0ff */
[----:B------:R-:W-:Y:S02]  /*4970*/  IADD3 R146, R0, 0x9, RZ ;  /* 0x0000000900927810 */ /* 0x000fe40007ffe0ff */
[----:B------:R-:W-:Y:S02]  /*4980*/  IMNMX R2, R2, UR6, PT ;  /* 0x0000000602027c17 */ /* 0x000fe4000b800200 */
[-C--:B------:R-:W-:Y:S02]  /*4990*/  ISETP.GE.AND P4, PT, R0, R132.reuse, PT ;  /* 0x000000840000720c */ /* 0x080fe40003f86270 */
[-C--:B------:R-:W-:Y:S02]  /*49a0*/  ISETP.GE.AND P3, PT, R148, R132.reuse, PT ;  /* 0x000000849400720c */ /* 0x080fe40003f66270 */
[CC--:B------:R-:W-:Y:S02]  /*49b0*/  ISETP.GE.AND P2, PT, R147.reuse, R132.reuse, PT ;  /* 0x000000849300720c */ /* 0x0c0fe40003f46270 */
[----:B------:R-:W-:Y:S02]  /*49c0*/  ISETP.GE.AND P0, PT, R146, R132, PT ;  /* 0x000000849200720c */ /* 0x000fe40003f06270 */
[C---:B------:R-:W-:Y:S02]  /*49d0*/  IADD3 R145, R0.reuse, 0x10, RZ ;  /* 0x0000001000917810 */ /* 0x040fe40007ffe0ff */
[C---:B------:R-:W-:Y:S02]  /*49e0*/  IADD3 R144, R0.reuse, 0x11, RZ ;  /* 0x0000001100907810 */ /* 0x040fe40007ffe0ff */
[C---:B------:R-:W-:Y:S02]  /*49f0*/  IADD3 R143, R0.reuse, 0x18, RZ ;  /* 0x00000018008f7810 */ /* 0x040fe40007ffe0ff */
[C---:B------:R-:W-:Y:S02]  /*4a00*/  IADD3 R142, R0.reuse, 0x19, RZ ;  /* 0x00000019008e7810 */ /* 0x040fe40007ffe0ff */
[C---:B------:R-:W-:Y:S02]  /*4a10*/  IADD3 R141, R0.reuse, 0x20, RZ ;  /* 0x00000020008d7810 */ /* 0x040fe40007ffe0ff */
[C---:B------:R-:W-:Y:S02]  /*4a20*/  IADD3 R140, R0.reuse, 0x21, RZ ;  /* 0x00000021008c7810 */ /* 0x040fe40007ffe0ff */
[-C--:B------:R-:W-:Y:S02]  /*4a30*/  ISETP.GE.OR P4, PT, R0, R2.reuse, !P4 ;  /* 0x000000020000720c */ /* 0x080fe40006786670 */
[-C--:B------:R-:W-:Y:S02]  /*4a40*/  ISETP.GE.OR P3, PT, R148, R2.reuse, !P3 ;  /* 0x000000029400720c */ /* 0x080fe40005f66670 */
[-C--:B------:R-:W-:Y:S02]  /*4a50*/  ISETP.GE.OR P2, PT, R147, R2.reuse, !P2 ;  /* 0x000000029300720c */ /* 0x080fe40005746670 */
[----:B------:R-:W-:Y:S02]  /*4a60*/  ISETP.GE.OR P0, PT, R146, R2, !P0 ;  /* 0x000000029200720c */ /* 0x000fe40004706670 */
[-C--:B------:R-:W-:Y:S02]  /*4a70*/  ISETP.GE.AND P6, PT, R145, R132.reuse, PT ;  /* 0x000000849100720c */ /* 0x080fe40003fc6270 */
        /* <DEDUP_REMOVED lines=9> */
[C---:B------:R-:W-:Y:S02]  /*4b10*/  IADD3 R139, R0.reuse, 0x28, RZ ;  /* 0x00000028008b7810 */ /* 0x040fe40007ffe0ff */
[C---:B------:R-:W-:Y:S02]  /*4b20*/  IADD3 R138, R0.reuse, 0x29, RZ ;  /* 0x00000029008a7810 */ /* 0x040fe40007ffe0ff */
[C---:B------:R-:W-:Y:S02]  /*4b30*/  IADD3 R137, R0.reuse, 0x30, RZ ;  /* 0x0000003000897810 */ /* 0x040fe40007ffe0ff */
[C---:B------:R-:W-:Y:S02]  /*4b40*/  IADD3 R136, R0.reuse, 0x31, RZ ;  /* 0x0000003100887810 */ /* 0x040fe40007ffe0ff */
[C---:B------:R-:W-:Y:S02]  /*4b50*/  IADD3 R135, R0.reuse, 0x38, RZ ;  /* 0x0000003800877810 */ /* 0x040fe40007ffe0ff */
[----:B------:R-:W-:Y:S02]  /*4b60*/  IADD3 R134, R0, 0x39, RZ ;  /* 0x0000003900867810 */ /* 0x000fe40007ffe0ff */
        /* <DEDUP_REMOVED lines=18> */
[C---:B------:R-:W-:Y:S02]  /*4c90*/  IADD3 R132, R149.reuse, UR9, RZ ;  /* 0x0000000995847c10 */ /* 0x040fe4000fffe0ff */
[----:B------:R-:W-:Y:S02]  /*4ca0*/  IADD3 R150, R149, UR8, RZ ;  /* 0x0000000895967c10 */ /* 0x000fe4000fffe0ff */
[-C--:B------:R-:W-:Y:S02]  /*4cb0*/  ISETP.GE.OR P6, PT, R139, R2.reuse, !P6 ;  /* 0x000000028b00720c */ /* 0x080fe400077c6670 */
[-C--:B------:R-:W-:Y:S02]  /*4cc0*/  ISETP.GE.OR P5, PT, R138, R2.reuse, !P5 ;  /* 0x000000028a00720c */ /* 0x080fe40006fa6670 */
[-C--:B------:R-:W-:Y:S02]  /*4cd0*/  ISETP.GE.OR P4, PT, R137, R2.reuse, !P4 ;  /* 0x000000028900720c */ /* 0x080fe40006786670 */
[----:B------:R-:W-:Y:S02]  /*4ce0*/  ISETP.GE.OR P3, PT, R136, R2, !P3 ;  /* 0x000000028800720c */ /* 0x000fe40005f66670 */
[----:B------:R-:W-:Y:S02]  /*4cf0*/  IMNMX R132, RZ, R132, !PT ;  /* 0x00000084ff847217 */ /* 0x000fe40007800200 */
[-C--:B------:R-:W-:Y:S02]  /*4d00*/  ISETP.GE.OR P2, PT, R135, R2.reuse, !P2 ;  /* 0x000000028700720c */ /* 0x080fe40005746670 */
[----:B------:R-:W-:Y:S02]  /*4d10*/  ISETP.GE.OR P0, PT, R134, R2, !P0 ;  /* 0x000000028600720c */ /* 0x000fe40004706670 */
        /* <DEDUP_REMOVED lines=45> */
[C---:B------:R-:W-:Y:S02]  /*4ff0*/  IADD3 R133, R149.reuse, UR9, RZ ;  /* 0x0000000995857c10 */ /* 0x040fe4000fffe0ff */
[----:B------:R-:W-:Y:S02]  /*5000*/  IADD3 R150, R149, UR8, RZ ;  /* 0x0000000895967c10 */ /* 0x000fe4000fffe0ff */
[-C--:B------:R-:W-:Y:S02]  /*5010*/  ISETP.GE.OR P2, PT, R139, R2.reuse, !P2 ;  /* 0x000000028b00720c */ /* 0x080fe40005746670 */
[-C--:B------:R-:W-:Y:S02]  /*5020*/  ISETP.GE.OR P0, PT, R138, R2.reuse, !P0 ;  /* 0x000000028a00720c */ /* 0x080fe40004706670 */
[-C--:B------:R-:W-:Y:S02]  /*5030*/  ISETP.GE.OR P6, PT, R137, R2.reuse, !P6 ;  /* 0x000000028900720c */ /* 0x080fe400077c6670 */
[-C--:B------:R-:W-:Y:S02]  /*5040*/  ISETP.GE.OR P5, PT, R136, R2.reuse, !P5 ;  /* 0x000000028800720c */ /* 0x080fe40006fa6670 */
[-C--:B------:R-:W-:Y:S02]  /*5050*/  ISETP.GE.OR P4, PT, R135, R2.reuse, !P4 ;  /* 0x000000028700720c */ /* 0x080fe40006786670 */
[----:B------:R-:W-:Y:S02]  /*5060*/  ISETP.GE.OR P3, PT, R134, R2, !P3 ;  /* 0x000000028600720c */ /* 0x000fe40005f66670 */
        /* <DEDUP_REMOVED lines=18> */
[-C--:B------:R-:W-:Y:S02]  /*5190*/  ISETP.GE.OR P6, PT, R147, R133.reuse, !P6 ;  /* 0x000000859300720c */ /* 0x080fe400077c6670 */
        /* <DEDUP_REMOVED lines=25> */
[----:B------:R-:W-:Y:S02]  /*5330*/  ISETP.GE.AND P5, PT, R134, R2, PT ;  /* 0x000000028600720c */ /* 0x000fe40003fa6270 */
[----:B------:R-:W-:Y:S02]  /*5340*/  IADD3 R2, R132, UR8, RZ ;  /* 0x0000000884027c10 */ /* 0x000fe4000fffe0ff */
[----:B------:R-:W-:Y:S02]  /*5350*/  ISETP.GE.OR P4, PT, R139, R133, !P4 ;  /* 0x000000858b00720c */ /* 0x000fe40006786670 */
[----:B------:R-:W-:Y:S02]  /*5360*/  IMNMX R132, RZ, R149, !PT ;  /* 0x00000095ff847217 */ /* 0x000fe40007800200 */
[-C--:B------:R-:W-:Y:S02]  /*5370*/  ISETP.GE.OR P3, PT, R138, R133.reuse, !P3 ;  /* 0x000000858a00720c */ /* 0x080fe40005f66670 */
[-C--:B------:R-:W-:Y:S02]  /*5380*/  ISETP.GE.OR P2, PT, R137, R133.reuse, !P2 ;  /* 0x000000858900720c */ /* 0x080fe40005746670 */
[-C--:B------:R-:W-:Y:S02]  /*5390*/  ISETP.GE.OR P0, PT, R136, R133.reuse, !P0 ;  /* 0x000000858800720c */ /* 0x080fe40004706670 */
        /* <DEDUP_REMOVED lines=57> */
.L_x_705:
[C---:B------:R-:W-:Y:S01]  /*5730*/  FMUL.FTZ R132, R238.reuse, 1.4426950216293334961 ;  /* 0x3fb8aa3bee847820 */ /* 0x040fe20000410000 */
[----:B------:R-:W-:Y:S01]  /*5740*/  FSETP.NEU.FTZ.AND P0, PT, R238, -INF , PT ;  /* 0xff800000ee00780b */ /* 0x000fe20003f1d000 */
[----:B------:R-:W-:Y:S01]  /*5750*/  FMUL.FTZ R2, R236, 1.4426950216293334961 ;  /* 0x3fb8aa3bec027820 */ /* 0x000fe20000410000 */
[----:B------:R-:W-:Y:S01]  /*5760*/  UISETP.GT.AND UP3, UPT, UR7, UR18, UPT ;  /* 0x000000120700728c */ /* 0x000fe2000bf64270 */
[----:B------:R-:W-:Y:S01]  /*5770*/  FMUL.FTZ R0, R237, 1.4426950216293334961 ;  /* 0x3fb8aa3bed007820 */ /* 0x000fe20000410000 */
[----:B------:R-:W-:Y:S02]  /*5780*/  FSEL R132, R132, RZ, P0 ;  /* 0x000000ff84847208 */ /* 0x000fe40000000000 */
[----:B------:R-:W-:Y:S03]  /*5790*/  FSETP.NEU.FTZ.AND P0, PT, R239, -INF , PT ;  /* 0xff800000ef00780b */ /* 0x000fe60003f1d000 */
        /* <DEDUP_REMOVED lines=31> */
[--C-:B------:R-:W-:Y:S01]  /*5990*/  FFMA.FTZ R34, R34, c[0x0][0x23c], -R4.reuse ;  /* 0x00008f0022227a23 */ /* 0x100fe20000010804 */
[----:B------:R-:W-:Y:S01]  /*59a0*/  PLOP3.LUT P0, PT, PT, PT, UP3, 0x80, 0x0 ;  /* 0x000000000000781c */ /* 0x000fe20003f0f038 */
        /* <DEDUP_REMOVED lines=167> */
[CC--:B------:R-:W-:Y:S03]  /*6420*/  IADD3 R146, R172.reuse, R0.reuse, RZ ;  /* 0x00000000ac927210 */ /* 0x0c0fe60007ffe0ff */
[----:B------:R-:W-:Y:S01]  /*6430*/  LDSM.16.M88.4 R64, [R0+0x8000] ;  /* 0x008000000040783b */ /* 0x000fe20000000200 */
[----:B------:R-:W-:Y:S07]  /*6440*/  IADD3 R145, R165, R0, RZ ;  /* 0x00000000a5917210 */ /* 0x000fee0007ffe0ff */
[----:B------:R-:W1:Y:S08]  /*6450*/  LDSM.16.M88.4 R16, [R166+0x10000] ;  /* 0x01000000a610783b */ /* 0x000e700000000200 */
[----:B------:R-:W2:Y:S08]  /*6460*/  LDSM.16.M88.4 R60, [R0+0xa000] ;  /* 0x00a00000003c783b */ /* 0x000eb00000000200 */
[----:B------:R-:W3:Y:S08]  /*6470*/  LDSM.16.M88.4 R32, [R166+0x10800] ;  /* 0x01080000a620783b */ /* 0x000ef00000000200 */
[----:B------:R-:W4:Y:S08]  /*6480*/  LDSM.16.M88.4 R48, [R166+0x11000] ;  /* 0x01100000a630783b */ /* 0x000f300000000200 */
[----:B------:R-:W3:Y:S01]  /*6490*/  LDSM.16.M88.4 R132, [R166+0x11800] ;  /* 0x01180000a684783b */ /* 0x000ee20000000200 */
[-C--:B-1----:R-:W-:Y:S07]  /*64a0*/  HMMA.16816.F32.BF16 R4, R64, R16.reuse, RZ ;  /* 0x000000104004723c */ /* 0x082fee00000418ff */
[----:B------:R-:W-:Y:S01]  /*64b0*/  LDSM.16.M88.4 R136, [R146+0x8000] ;  /* 0x008000009288783b */ /* 0x000fe20000000200 */
[C---:B--2---:R-:W-:Y:S07]  /*64c0*/  HMMA.16816.F32.BF16 R8, R60.reuse, R16, RZ ;  /* 0x000000103c08723c */ /* 0x044fee00000418ff */
[----:B------:R-:W-:Y:S01]  /*64d0*/  LDSM.16.M88.4 R140, [R146+0xa000] ;  /* 0x00a00000928c783b */ /* 0x000fe20000000200 */
[-C--:B------:R-:W-:Y:S08]  /*64e0*/  HMMA.16816.F32.BF16 R12, R60, R18.reuse, RZ ;  /* 0x000000123c0c723c */ /* 0x080ff000000418ff */
        /* <DEDUP_REMOVED lines=237> */
.L_x_706:
        /* <DEDUP_REMOVED lines=192> */
.L_x_707:
[----:B------:R-:W-:Y:S01]  /*7fc0*/  LDSM.16.M88.4 R32, [R171+0x14000] ;  /* 0x01400000ab20783b */ /* 0x000fe20000000200 */
[----:B------:R-:W-:Y:S01]  /*7fd0*/  IMAD.IADD R144, R165, 0x1, R146 ;  /* 0x00000001a5907824 */ /* 0x000fe200078e0292 */
[----:B------:R-:W-:Y:S01]  /*7fe0*/  ULOP3.LUT UR8, UR7, 0x1, URZ, 0xc0, !UPT ;  /* 0x0000000107087892 */ /* 0x000fe2000f8ec03f */
[----:B------:R-:W-:Y:S01]  /*7ff0*/  IMAD.MOV.U32 R152, RZ, RZ, c[0x0][0x22c] ;  /* 0x00008b00ff987624 */ /* 0x000fe200078e00ff */
[----:B------:R-:W-:Y:S01]  /*8000*/  UISETP.GT.AND UP2, UPT, UR7, UR18, UPT ;  /* 0x000000120700728c */ /* 0x000fe2000bf44270 */
        /* <DEDUP_REMOVED lines=9> */
[----:B------:R-:W-:Y:S02]  /*80a0*/  IMAD.SHL.U32 R151, R151, 0x20, RZ ;  /* 0x0000002097977824 */ /* 0x000fe400078e00ff */
[----:B------:R-:W-:Y:S02]  /*80b0*/  IMAD.MOV.U32 R148, RZ, RZ, c[0x0][0x22c] ;  /* 0x00008b00ff947624 */ /* 0x000fe400078e00ff */
[----:B------:R-:W4:Y:S02]  /*80c0*/  LDL R150, [R1+0x4] ;  /* 0x0000040001967983 */ /* 0x000f240000100800 */
[----:B------:R-:W-:Y:S03]  /*80d0*/  IMAD R148, R148, c[0x0][0x1c0], RZ ;  /* 0x0000700094947a24 */ /* 0x000fe600078e02ff */
[----:B------:R-:W-:Y:S01]  /*80e0*/  LDSM.16.M88.4 R40, [R146+0x14000] ;  /* 0x014000009228783b */ /* 0x000fe20000000200 */
[----:B------:R-:W-:Y:S04]  /*80f0*/  IMAD.U32 R148, R148, -0x80, RZ ;  /* 0xffffff8094947824 */ /* 0x000fe800078e00ff */
[----:B------:R-:W4:Y:S01]  /*8100*/  LDL R149, [R1+0x14] ;  /* 0x0000140001957983 */ /* 0x000f220000100800 */
[C---:B------:R-:W-:Y:S04]  /*8110*/  LEA R180, P2, R148.reuse, R180, 0x2 ;  /* 0x000000b494b47211 */ /* 0x040fe800078410ff */
[----:B------:R-:W1:Y:S01]  /*8120*/  LDSM.16.MT88.4 R44, [R0+0xc800] ;  /* 0x00c80000002c783b */ /* 0x000e620000004200 */
[----:B------:R-:W-:Y:S01]  /*8130*/  LEA.HI.X.SX32 R179, R148, R181, 0x2, P2 ;  /* 0x000000b594b37211 */ /* 0x000fe200010f16ff */
[----:B------:R-:W-:Y:S03]  /*8140*/  IMAD.MOV.U32 R148, RZ, RZ, c[0x0][0x22c] ;  /* 0x00008b00ff947624 */ /* 0x000fe600078e00ff */
[----:B------:R-:W1:Y:S01]  /*8150*/  LDSM.16.M88.4 R48, [R146+0x16000] ;  /* 0x016000009230783b */ /* 0x000e620000000200 */
[----:B------:R-:W-:Y:S01]  /*8160*/  IMAD R148, R148, c[0x0][0x1c0], RZ ;  /* 0x0000700094947a24 */ /* 0x000fe200078e02ff */
[-C--:B-12---:R-:W-:Y:S03]  /*8170*/  HMMA.16816.F32.BF16 R4, R32, R16.reuse, RZ ;  /* 0x000000102004723c */ /* 0x086fe600000418ff */
[----:B------:R-:W1:Y:S01]  /*8180*/  LDSM.16.MT88.4 R52, [R2+0xc800] ;  /* 0x00c800000234783b */ /* 0x000e620000004200 */
[----:B------:R-:W-:Y:S04]  /*8190*/  IMAD.SHL.U32 R148, R148, 0x8, RZ ;  /* 0x0000000894947824 */ /* 0x000fe800078e00ff */
        /* <DEDUP_REMOVED lines=99> */
[----:B------:R-:W-:Y:S01]  /*87d0*/  IMAD.MOV.U32 R149, RZ, RZ, c[0x0][0x22c] ;  /* 0x00008b00ff957624 */ /* 0x000fe200078e00ff */
[----:B------:R1:W5:Y:S02]  /*87e0*/  @P0 LDG.E R238, [R38.64] ;  /* 0x0000000426ee0981 */ /* 0x000364000c1e1900 */
[CC--:B------:R-:W-:Y:S01]  /*87f0*/  LEA R44, P2, R148.reuse, R36.reuse, 0x2 ;  /* 0x00000024942c7211 */ /* 0x0c0fe200078410ff */
[----:B------:R-:W-:Y:S02]  /*8800*/  IMAD.MOV.U32 R37, RZ, RZ, R179 ;  /* 0x000000ffff257224 */ /* 0x000fe400078e00b3 */
[----:B------:R1:W5:Y:S01]  /*8810*/  @P0 LDG.E R239, [R38.64+0x20] ;  /* 0x0000200426ef0981 */ /* 0x000362000c1e1900 */
[-C--:B------:R-:W-:Y:S04]  /*8820*/  HMMA.16816.F32.BF16 R12, R56, R54.reuse, R12 ;  /* 0x00000036380c723c */ /* 0x080fe8000004180c */
[----:B------:R1:W5:Y:S01]  /*8830*/  @P0 LDG.E R236, [R38.64+0x100] ;  /* 0x0001000426ec0981 */ /* 0x000362000c1e1900 */
[-C--:B------:R-:W-:Y:S01]  /*8840*/  LEA.HI.X.SX32 R45, R148, R37.reuse, 0x2, P2 ;  /* 0x00000025942d7211 */ /* 0x080fe200010f16ff */
[----:B------:R-:W-:Y:S02]  /*8850*/  IMAD R150, R150, c[0x0][0x1c0], RZ ;  /* 0x0000700096967a24 */ /* 0x000fe400078e02ff */
[C---:B------:R-:W-:Y:S01]  /*8860*/  HMMA.16816.F32.BF16 R16, R40.reuse, R54, R16 ;  /* 0x000000362810723c */ /* 0x040fe20000041810 */
[----:B------:R1:W5:Y:S03]  /*8870*/  @P0 LDG.E R237, [R38.64+0x120] ;  /* 0x0001200426ed0981 */ /* 0x000366000c1e1900 */
[----:B------:R-:W-:Y:S02]  /*8880*/  IMAD.SHL.U32 R150, R150, 0x10, RZ ;  /* 0x0000001096967824 */ /* 0x000fe400078e00ff */
[----:B------:R2:W-:Y:S01]  /*8890*/  RED.E.ADD.F32.FTZ.RN.STRONG.GPU [R36.64], R4 ;  /* 0x000000042400798e */ /* 0x0005e2000c10e784 */
[----:B------:R-:W-:Y:S01]  /*88a0*/  IMAD R149, R149, c[0x0][0x1c0], RZ ;  /* 0x0000700095957a24 */ /* 0x000fe200078e02ff */
[-C--:B------:R-:W-:Y:S03]  /*88b0*/  HMMA.16816.F32.BF16 R20, R40, R60.reuse, R20 ;  /* 0x0000003c2814723c */ /* 0x080fe60000041814 */
[----:B------:R3:W-:Y:S01]  /*88c0*/  RED.E.ADD.F32.FTZ.RN.STRONG.GPU [R44.64], R5 ;  /* 0x000000052c00798e */ /* 0x0007e2000c10e784 */
[CC--:B------:R-:W-:Y:S01]  /*88d0*/  LEA R46, P0, R150.reuse, R36.reuse, 0x2 ;  /* 0x00000024962e7211 */ /* 0x0c0fe200078010ff */
[----:B------:R-:W-:Y:S01]  /*88e0*/  IMAD R149, R149, 0x28, RZ ;  /* 0x0000002895957824 */ /* 0x000fe200078e02ff */
[C---:B------:R-:W-:Y:S02]  /*88f0*/  IADD3 R53, R150.reuse, 0x20, RZ ;  /* 0x0000002096357810 */ /* 0x040fe40007ffe0ff */
[C---:B------:R-:W-:Y:S04]  /*8900*/  HMMA.16816.F32.BF16 R24, R56.reuse, R60, R24 ;  /* 0x0000003c3818723c */ /* 0x040fe80000041818 */
[CC--:B------:R-:W-:Y:S02]  /*8910*/  LEA.HI.X.SX32 R47, R150.reuse, R37.reuse, 0x2, P0 ;  /* 0x00000025962f7211 */ /* 0x0c0fe400000f16ff */
[----:B------:R-:W-:Y:S02]  /*8920*/  IADD3 R52, R150, 0x20, RZ ;  /* 0x0000002096347810 */ /* 0x000fe40007ffe0ff */
[-C--:B------:R-:W-:Y:S01]  /*8930*/  HMMA.16816.F32.BF16 R28, R56, R62.reuse, R28 ;  /* 0x0000003e381c723c */ /* 0x080fe2000004181c */
[----:B------:R4:W-:Y:S07]  /*8940*/  RED.E.ADD.F32.FTZ.RN.STRONG.GPU [R46.64], R6 ;  /* 0x000000062e00798e */ /* 0x0009ee000c10e784 */
[----:B------:R-:W-:Y:S04]  /*8950*/  HMMA.16816.F32.BF16 R32, R40, R62, R32 ;  /* 0x0000003e2820723c */ /* 0x000fe80000041820 */
[CC--:B--2---:R-:W-:Y:S03]  /*8960*/  LEA R4, P0, R151.reuse, R36.reuse, 0x2 ;  /* 0x0000002497047211 */ /* 0x0c4fe600078010ff */
[CC--:B------:R-:W-:Y:S02]  /*8970*/  LEA R40, P2, R152.reuse, R36.reuse, 0x2 ;  /* 0x0000002498287211 */ /* 0x0c0fe400078410ff */
[-C--:B---3--:R-:W-:Y:S03]  /*8980*/  LEA.HI.X.SX32 R5, R151, R37.reuse, 0x2, P0 ;  /* 0x0000002597057211 */ /* 0x088fe600000f16ff */
[-C--:B------:R-:W-:Y:S02]  /*8990*/  LEA.HI.X.SX32 R41, R152, R37.reuse, 0x2, P2 ;  /* 0x0000002598297211 */ /* 0x080fe400010f16ff */
[CC--:B-1----:R-:W-:Y:S03]  /*89a0*/  LEA R38, P2, R149.reuse, R36.reuse, 0x2 ;  /* 0x0000002495267211 */ /* 0x0c2fe600078410ff */
[----:B------:R1:W-:Y:S01]  /*89b0*/  RED.E.ADD.F32.FTZ.RN.STRONG.GPU [R40.64], R7 ;  /* 0x000000072800798e */ /* 0x0003e2000c10e784 */
[-C--:B------:R-:W-:Y:S01]  /*89c0*/  LEA.HI.X.SX32 R39, R149, R37.reuse, 0x2, P2 ;  /* 0x0000002595277211 */ /* 0x080fe200010f16ff */
[----:B------:R-:W-:Y:S01]  /*89d0*/  IMAD.MOV.U32 R149, RZ, RZ, c[0x0][0x22c] ;  /* 0x00008b00ff957624 */ /* 0x000fe200078e00ff */
[CC--:B----4-:R-:W-:Y:S02]  /*89e0*/  LEA R6, P0, R0.reuse, R36.reuse, 0x2 ;  /* 0x0000002400067211 */ /* 0x0d0fe400078010ff */
[----:B------:R2:W-:Y:S01]  /*89f0*/  RED.E.ADD.F32.FTZ.RN.STRONG.GPU [R4.64], R8 ;  /* 0x000000080400798e */ /* 0x0005e2000c10e784 */
[----:B------:R-:W-:Y:S04]  /*8a00*/  IMAD R149, R149, c[0x0][0x1c0], RZ ;  /* 0x0000700095957a24 */ /* 0x000fe800078e02ff */
[----:B------:R3:W-:Y:S01]  /*8a10*/  RED.E.ADD.F32.FTZ.RN.STRONG.GPU [R38.64], R9 ;  /* 0x000000092600798e */ /* 0x0007e2000c10e784 */
[----:B------:R-:W-:Y:S04]  /*8a20*/  IMAD.SHL.U32 R149, R149, 0x8, RZ ;  /* 0x0000000895957824 */ /* 0x000fe800078e00ff */
[----:B------:R-:W-:Y:S01]  /*8a30*/  IMAD.IADD R52, R149, 0x1, R52 ;  /* 0x0000000195347824 */ /* 0x000fe200078e0234 */
[-C--:B-1----:R-:W-:Y:S01]  /*8a40*/  LEA.HI.X.SX32 R7, R0, R37.reuse, 0x2, P0 ;  /* 0x0000002500077211 */ /* 0x082fe200000f16ff */
[----:B------:R-:W-:Y:S01]  /*8a50*/  IMAD.MOV.U32 R0, RZ, RZ, c[0x0][0x22c] ;  /* 0x00008b00ff007624 */ /* 0x000fe200078e00ff */
[-C--:B------:R-:W-:Y:S03]  /*8a60*/  LEA R40, P4, R252, R36.reuse, 0x2 ;  /* 0x00000024fc287211 */ /* 0x080fe600078810ff */
[----:B------:R1:W-:Y:S01]  /*8a70*/  RED.E.ADD.F32.FTZ.RN.STRONG.GPU [R6.64], R10 ;  /* 0x0000000a0600798e */ /* 0x0003e2000c10e784 */
[-C--:B--2---:R-:W-:Y:S01]  /*8a80*/  LEA R4, P2, R2, R36.reuse, 0x2 ;  /* 0x0000002402047211 */ /* 0x084fe200078410ff */
[----:B------:R-:W-:Y:S01]  /*8a90*/  IMAD R0, R0, c[0x0][0x1c0], RZ ;  /* 0x0000700000007a24 */ /* 0x000fe200078e02ff */
[-C--:B------:R-:W-:Y:S02]  /*8aa0*/  LEA.HI.X.SX32 R41, R252, R37.reuse, 0x2, P4 ;  /* 0x00000025fc297211 */ /* 0x080fe400020f16ff */
[-C--:B------:R-:W-:Y:S01]  /*8ab0*/  LEA.HI.X.SX32 R5, R2, R37.reuse, 0x2, P2 ;  /* 0x0000002502057211 */ /* 0x080fe200010f16ff */
[----:B------:R-:W-:Y:S02]  /*8ac0*/  IMAD.SHL.U32 R0, R0, 0x40, RZ ;  /* 0x0000004000007824 */ /* 0x000fe400078e00ff */
[----:B------:R-:W-:Y:S02]  /*8ad0*/  IMAD.MOV.U32 R2, RZ, RZ, c[0x0][0x22c] ;  /* 0x00008b00ff027624 */ /* 0x000fe400078e00ff */
[----:B------:R2:W-:Y:S01]  /*8ae0*/  RED.E.ADD.F32.FTZ.RN.STRONG.GPU [R4.64], R11 ;  /* 0x0000000b0400798e */ /* 0x0005e2000c10e784 */
[-C--:B------:R-:W-:Y:S01]  /*8af0*/  LEA R8, P0, R0, R36.reuse, 0x2 ;  /* 0x0000002400087211 */ /* 0x080fe200078010ff */
[----:B------:R-:W-:Y:S03]  /*8b00*/  IMAD R2, R2, c[0x0][0x1c0], RZ ;  /* 0x0000700002027a24 */ /* 0x000fe600078e02ff */
[-C--:B---3--:R-:W-:Y:S01]  /*8b10*/  LEA.HI.X.SX32 R9, R0, R37.reuse, 0x2, P0 ;  /* 0x0000002500097211 */ /* 0x088fe200000f16ff */
[----:B------:R-:W-:Y:S02]  /*8b20*/  IMAD R2, R2, 0x50, RZ ;  /* 0x0000005002027824 */ /* 0x000fe400078e02ff */
[----:B------:R-:W-:Y:S02]  /*8b30*/  IMAD.MOV.U32 R0, RZ, RZ, c[0x0][0x22c] ;  /* 0x00008b00ff007624 */ /* 0x000fe400078e00ff */
[----:B------:R3:W-:Y:S02]  /*8b40*/  RED.E.ADD.F32.FTZ.RN.STRONG.GPU [R8.64], R16 ;  /* 0x000000100800798e */ /* 0x0007e4000c10e784 */
[----:B------:R-:W-:Y:S04]  /*8b50*/  IMAD R0, R0, c[0x0][0x1c0], RZ ;  /* 0x0000700000007a24 */ /* 0x000fe800078e02ff */
[----:B------:R-:W-:Y:S01]  /*8b60*/  IMAD R0, R0, 0x58, RZ ;  /* 0x0000005800007824 */ /* 0x000fe200078e02ff */
[CC--:B-1----:R-:W-:Y:S04]  /*8b70*/  LEA R6, P2, R48.reuse, R36.reuse, 0x2 ;  /* 0x0000002430067211 */ /* 0x0c2fe800078410ff */
[-C--:B------:R-:W-:Y:S01]  /*8b80*/  LEA.HI.X.SX32 R7, R48, R37.reuse, 0x2, P2 ;  /* 0x0000002530077211 */ /* 0x080fe200010f16ff */
[----:B------:R-:W-:Y:S04]  /*8b90*/  IMAD.MOV.U32 R48, RZ, RZ, c[0x0][0x22c] ;  /* 0x00008b00ff307624 */ /* 0x000fe800078e00ff */
[----:B------:R1:W-:Y:S01]  /*8ba0*/  RED.E.ADD.F32.FTZ.RN.STRONG.GPU [R6.64], R17 ;  /* 0x000000110600798e */ /* 0x0003e2000c10e784 */
[-C--:B--2---:R-:W-:Y:S01]  /*8bb0*/  LEA R4, P0, R2, R36.reuse, 0x2 ;  /* 0x0000002402047211 */ /* 0x084fe200078010ff */
[----:B------:R-:W-:Y:S03]  /*8bc0*/  IMAD R48, R48, c[0x0][0x1c0], RZ ;  /* 0x0000700030307a24 */ /* 0x000fe600078e02ff */
[-C--:B------:R-:W-:Y:S01]  /*8bd0*/  LEA.HI.X.SX32 R5, R2, R37.reuse, 0x2, P0 ;  /* 0x0000002502057211 */ /* 0x080fe200000f16ff */
[----:B------:R-:W-:Y:S01]  /*8be0*/  IMAD.MOV.U32 R2, RZ, RZ, c[0x0][0x22c] ;  /* 0x00008b00ff027624 */ /* 0x000fe200078e00ff */
[CC--:B------:R-:W-:Y:S01]  /*8bf0*/  LEA R10, P0, R49.reuse, R36.reuse, 0x2 ;  /* 0x00000024310a7211 */ /* 0x0c0fe200078010ff */
[----:B------:R-:W-:Y:S02]  /*8c00*/  IMAD R48, R48, 0x68, RZ ;  /* 0x0000006830307824 */ /* 0x000fe400078e02ff */
[----:B------:R2:W-:Y:S01]  /*8c10*/  RED.E.ADD.F32.FTZ.RN.STRONG.GPU [R4.64], R18 ;  /* 0x000000120400798e */ /* 0x0005e2000c10e784 */
[-C--:B---3--:R-:W-:Y:S01]  /*8c20*/  LEA R16, P2, R0, R36.reuse, 0x2 ;  /* 0x0000002400107211 */ /* 0x088fe200078410ff */
[----:B------:R-:W-:Y:S01]  /*8c30*/  IMAD R2, R2, c[0x0][0x1c0], RZ ;  /* 0x0000700002027a24 */ /* 0x000fe200078e02ff */
[-C--:B------:R-:W-:Y:S02]  /*8c40*/  LEA.HI.X.SX32 R11, R49, R37.reuse, 0x2, P0 ;  /* 0x00000025310b7211 */ /* 0x080fe400000f16ff */
[-C--:B------:R-:W-:Y:S01]  /*8c50*/  LEA R8, P3, R48, R36.reuse, 0x2 ;  /* 0x0000002430087211 */ /* 0x080fe200078610ff */
[----:B------:R-:W-:Y:S03]  /*8c60*/  IMAD R2, R2, 0x70, RZ ;  /* 0x0000007002027824 */ /* 0x000fe600078e02ff */
[-C--:B------:R-:W-:Y:S02]  /*8c70*/  LEA.HI.X.SX32 R9, R48, R37.reuse, 0x2, P3 ;  /* 0x0000002530097211 */ /* 0x080fe400018f16ff */
[CC--:B------:R-:W-:Y:S04]  /*8c80*/  LEA R38, P3, R251.reuse, R36.reuse, 0x2 ;  /* 0x00000024fb267211 */ /* 0x0c0fe800078610ff */
[-C--:B------:R-:W-:Y:S02]  /*8c90*/  LEA.HI.X.SX32 R39, R251, R37.reuse, 0x2, P3 ;  /* 0x00000025fb277211 */ /* 0x080fe400018f16ff */
[-C--:B-1----:R-:W-:Y:S01]  /*8ca0*/  LEA.HI.X.SX32 R17, R0, R37.reuse, 0x2, P2 ;  /* 0x0000002500117211 */ /* 0x082fe200010f16ff */
[----:B------:R-:W-:Y:S01]  /*8cb0*/  IMAD.MOV.U32 R0, RZ, RZ, c[0x0][0x22c] ;  /* 0x00008b00ff007624 */ /* 0x000fe200078e00ff */
[-C--:B------:R-:W-:Y:S03]  /*8cc0*/  LEA R6, P2, R2, R36.reuse, 0x2 ;  /* 0x0000002402067211 */ /* 0x080fe600078410ff */
[----:B------:R1:W-:Y:S01]  /*8cd0*/  RED.E.ADD.F32.FTZ.RN.STRONG.GPU [R16.64], R19 ;  /* 0x000000131000798e */ /* 0x0003e2000c10e784 */
[----:B------:R-:W-:Y:S01]  /*8ce0*/  IMAD R0, R0, c[0x0][0x1c0], RZ ;  /* 0x0000700000007a24 */ /* 0x000fe200078e02ff */
[-C--:B------:R-:W-:Y:S02]  /*8cf0*/  LEA.HI.X.SX32 R7, R2, R37.reuse, 0x2, P2 ;  /* 0x0000002502077211 */ /* 0x080fe400010f16ff */
[----:B------:R-:W-:Y:S01]  /*8d00*/  IADD3 R2, R150, 0x20, RZ ;  /* 0x0000002096027810 */ /* 0x000fe20007ffe0ff */
[----:B------:R-:W-:Y:S01]  /*8d10*/  RED.E.ADD.F32.FTZ.RN.STRONG.GPU [R10.64], R12 ;  /* 0x0000000c0a00798e */ /* 0x000fe2000c10e784 */
[----:B------:R-:W-:Y:S01]  /*8d20*/  IMAD R0, R0, 0x78, RZ ;  /* 0x0000007800007824 */ /* 0x000fe200078e02ff */
[-C--:B------:R-:W-:Y:S02]  /*8d30*/  LEA R50, P2, R53, R36.reuse, 0x2 ;  /* 0x0000002435327211 */ /* 0x080fe400078410ff */
[----:B------:R-:W-:Y:S01]  /*8d40*/  IMAD.IADD R2, R149, 0x1, R2 ;  /* 0x0000000195027824 */ /* 0x000fe200078e0202 */
[----:B------:R-:W-:Y:S01]  /*8d50*/  RED.E.ADD.F32.FTZ.RN.STRONG.GPU [R8.64], R13 ;  /* 0x0000000d0800798e */ /* 0x000fe2000c10e784 */
[CC--:B--2---:R-:W-:Y:S02]  /*8d60*/  LEA R4, P0, R0.reuse, R36.reuse, 0x2 ;  /* 0x0000002400047211 */ /* 0x0c4fe400078010ff */
[-C--:B------:R-:W-:Y:S01]  /*8d70*/  LEA.HI.X.SX32 R51, R53, R37.reuse, 0x2, P2 ;  /* 0x0000002535337211 */ /* 0x080fe200010f16ff */
[C---:B------:R-:W-:Y:S01]  /*8d80*/  IMAD.IADD R2, R149.reuse, 0x1, R2 ;  /* 0x0000000195027824 */ /* 0x040fe200078e0202 */
[----:B------:R2:W-:Y:S01]  /*8d90*/  RED.E.ADD.F32.FTZ.RN.STRONG.GPU [R6.64], R14 ;  /* 0x0000000e0600798e */ /* 0x0005e2000c10e784 */
[-C--:B------:R-:W-:Y:S02]  /*8da0*/  LEA.HI.X.SX32 R5, R0, R37.reuse, 0x2, P0 ;  /* 0x0000002500057211 */ /* 0x080fe400000f16ff */
[----:B------:R-:W-:Y:S02]  /*8db0*/  IADD3 R0, R150, 0x20, RZ ;  /* 0x0000002096007810 */ /* 0x000fe40007ffe0ff */
[-C--:B------:R-:W-:Y:S01]  /*8dc0*/  LEA R48, P0, R52, R36.reuse, 0x2 ;  /* 0x0000002434307211 */ /* 0x080fe200078010ff */
[----:B------:R3:W-:Y:S01]  /*8dd0*/  RED.E.ADD.F32.FTZ.RN.STRONG.GPU [R4.64], R15 ;  /* 0x0000000f0400798e */ /* 0x0007e2000c10e784 */
[-C--:B------:R-:W-:Y:S01]  /*8de0*/  LEA R46, P6, R2, R36.reuse, 0x2 ;  /* 0x00000024022e7211 */ /* 0x080fe200078c10ff */
[C---:B------:R-:W-:Y:S01]  /*8df0*/  IMAD.IADD R0, R149.reuse, 0x1, R0 ;  /* 0x0000000195007824 */ /* 0x040fe200078e0200 */
[-C--:B------:R-:W-:Y:S02]  /*8e00*/  LEA.HI.X.SX32 R49, R52, R37.reuse, 0x2, P0 ;  /* 0x0000002534317211 */ /* 0x080fe400000f16ff */
[----:B------:R-:W-:Y:S01]  /*8e10*/  RED.E.ADD.F32.FTZ.RN.STRONG.GPU [R36.64+0x80], R20 ;  /* 0x000080142400798e */ /* 0x000fe2000c10e784 */
[C---:B------:R-:W-:Y:S01]  /*8e20*/  IMAD.IADD R0, R149.reuse, 0x1, R0 ;  /* 0x0000000195007824 */ /* 0x040fe200078e0200 */
[-C--:B------:R-:W-:Y:S02]  /*8e30*/  LEA.HI.X.SX32 R47, R2, R37.reuse, 0x2, P6 ;  /* 0x00000025022f7211 */ /* 0x080fe400030f16ff */
[CC--:B------:R-:W-:Y:S01]  /*8e40*/  LEA R18, P2, R250.reuse, R36.reuse, 0x2 ;  /* 0x00000024fa127211 */ /* 0x0c0fe200078410ff */
[----:B------:R-:W-:Y:S01]  /*8e50*/  RED.E.ADD.F32.FTZ.RN.STRONG.GPU [R44.64+0x80], R21 ;  /* 0x000080152c00798e */ /* 0x000fe2000c10e784 */
[----:B------:R-:W-:Y:S01]  /*8e60*/  IMAD.IADD R0, R149, 0x1, R0 ;  /* 0x0000000195007824 */ /* 0x000fe200078e0200 */
[CC--:B-1----:R-:W-:Y:S02]  /*8e70*/  LEA R16, P0, R249.reuse, R36.reuse, 0x2 ;  /* 0x00000024f9107211 */ /* 0x0c2fe400078010ff */
[-C--:B------:R-:W-:Y:S01]  /*8e80*/  LEA.HI.X.SX32 R19, R250, R37.reuse, 0x2, P2 ;  /* 0x00000025fa137211 */ /* 0x080fe200010f16ff */
[----:B------:R-:W-:Y:S01]  /*8e90*/  RED.E.ADD.F32.FTZ.RN.STRONG.GPU [R50.64], R22 ;  /* 0x000000163200798e */ /* 0x000fe2000c10e784 */
[CC--:B------:R-:W-:Y:S02]  /*8ea0*/  LEA R42, P5, R0.reuse, R36.reuse, 0x2 ;  /* 0x00000024002a7211 */ /* 0x0c0fe400078a10ff */
[-C--:B------:R-:W-:Y:S02]  /*8eb0*/  LEA.HI.X.SX32 R17, R249, R37.reuse, 0x2, P0 ;  /* 0x00000025f9117211 */ /* 0x080fe400000f16ff */
[----:B------:R-:W-:Y:S01]  /*8ec0*/  RED.E.ADD.F32.FTZ.RN.STRONG.GPU [R48.64], R23 ;  /* 0x000000173000798e */ /* 0x000fe2000c10e784 */
[-C--:B------:R-:W-:Y:S01]  /*8ed0*/  LEA.HI.X.SX32 R43, R0, R37.reuse, 0x2, P5 ;  /* 0x00000025002b7211 */ /* 0x080fe200028f16ff */
[----:B------:R-:W-:Y:S01]  /*8ee0*/  IMAD.IADD R0, R148, 0x1, R244 ;  /* 0x0000000194007824 */ /* 0x000fe200078e02f4 */
[CC--:B--2---:R-:W-:Y:S02]  /*8ef0*/  LEA R14, P6, R248.reuse, R36.reuse, 0x2 ;  /* 0x00000024f80e7211 */ /* 0x0c4fe400078c10ff */
[----:B------:R-:W-:Y:S01]  /*8f00*/  RED.E.ADD.F32.FTZ.RN.STRONG.GPU [R46.64], R24 ;  /* 0x000000182e00798e */ /* 0x000fe2000c10e784 */
[CC--:B------:R-:W-:Y:S02]  /*8f10*/  LEA R12, P5, R247.reuse, R36.reuse, 0x2 ;  /* 0x00000024f70c7211 */ /* 0x0c0fe400078a10ff */
[-C--:B---3--:R-:W-:Y:S02]  /*8f20*/  LEA.HI.X.SX32 R15, R248, R37.reuse, 0x2, P6 ;  /* 0x00000025f80f7211 */ /* 0x088fe400030f16ff */
[----:B------:R-:W-:Y:S01]  /*8f30*/  RED.E.ADD.F32.FTZ.RN.STRONG.GPU [R42.64], R25 ;  /* 0x000000192a00798e */ /* 0x000fe2000c10e784 */
[-C--:B------:R-:W-:Y:S02]  /*8f40*/  LEA.HI.X.SX32 R13, R247, R37.reuse, 0x2, P5 ;  /* 0x00000025f70d7211 */ /* 0x080fe400028f16ff */
[CC--:B------:R-:W-:Y:S02]  /*8f50*/  LEA R10, P4, R246.reuse, R36.reuse, 0x2 ;  /* 0x00000024f60a7211 */ /* 0x0c0fe400078810ff */
[----:B------:R-:W-:Y:S01]  /*8f60*/  RED.E.ADD.F32.FTZ.RN.STRONG.GPU [R40.64], R26 ;  /* 0x0000001a2800798e */ /* 0x000fe2000c10e784 */
[CC--:B------:R-:W-:Y:S02]  /*8f70*/  LEA R8, P3, R245.reuse, R36.reuse, 0x2 ;  /* 0x00000024f5087211 */ /* 0x0c0fe400078610ff */
[-C--:B------:R-:W-:Y:S02]  /*8f80*/  LEA.HI.X.SX32 R11, R246, R37.reuse, 0x2, P4 ;  /* 0x00000025f60b7211 */ /* 0x080fe400020f16ff */
[----:B------:R-:W-:Y:S01]  /*8f90*/  RED.E.ADD.F32.FTZ.RN.STRONG.GPU [R38.64], R27 ;  /* 0x0000001b2600798e */ /* 0x000fe2000c10e784 */
[-C--:B------:R-:W-:Y:S02]  /*8fa0*/  LEA.HI.X.SX32 R9, R245, R37.reuse, 0x2, P3 ;  /* 0x00000025f5097211 */ /* 0x080fe400018f16ff */
[-C--:B------:R-:W-:Y:S02]  /*8fb0*/  LEA R6, P2, R244, R36.reuse, 0x2 ;  /* 0x00000024f4067211 */ /* 0x080fe400078410ff */
[----:B------:R-:W-:Y:S01]  /*8fc0*/  RED.E.ADD.F32.FTZ.RN.STRONG.GPU [R18.64], R32 ;  /* 0x000000201200798e */ /* 0x000fe2000c10e784 */
[----:B------:R-:W-:Y:S02]  /*8fd0*/  LEA R4, P0, R0, R36, 0x2 ;  /* 0x0000002400047211 */ /* 0x000fe400078010ff */
[-C--:B------:R-:W-:Y:S02]  /*8fe0*/  LEA.HI.X.SX32 R7, R244, R37.reuse, 0x2, P2 ;  /* 0x00000025f4077211 */ /* 0x080fe400010f16ff */
[----:B------:R-:W-:Y:S01]  /*8ff0*/  RED.E.ADD.F32.FTZ.RN.STRONG.GPU [R16.64], R33 ;  /* 0x000000211000798e */ /* 0x000fe2000c10e784 */
[----:B------:R-:W-:Y:S01]  /*9000*/  LEA.HI.X.SX32 R5, R0, R37, 0x2, P0 ;  /* 0x0000002500057211 */ /* 0x000fe200000f16ff */
[----:B------:R-:W-:Y:S01]  /*9010*/  IMAD.MOV.U32 R0, RZ, RZ, 0x40 ;  /* 0x00000040ff007424 */ /* 0x000fe200078e00ff */
[----:B------:R-:W-:Y:S01]  /*9020*/  PLOP3.LUT P2, PT, PT, PT, UP0, 0x80, 0x0 ;  /* 0x000000000000781c */ /* 0x000fe20003f4f008 */
[----:B------:R-:W-:Y:S01]  /*9030*/  @UP3 UIADD3 UR17, UP0, UR17, -0x200, URZ ;  /* 0xfffffe0011113890 */ /* 0x000fe2000ff1e03f */
[----:B------:R-:W-:Y:S01]  /*9040*/  RED.E.ADD.F32.FTZ.RN.STRONG.GPU [R14.64], R34 ;  /* 0x000000220e00798e */ /* 0x000fe2000c10e784 */
[----:B------:R-:W-:Y:S02]  /*9050*/  PLOP3.LUT P0, PT, PT, PT, UP2, 0x80, 0x0 ;  /* 0x000000000000781c */ /* 0x000fe40003f0f028 */
        /* <DEDUP_REMOVED lines=12> */
[----:B------:R-:W-:Y:S05]  /*9120*/  LDSM.16.MT88.4 R20, [R3+0x14800] ;  /* 0x014800000314783b */ /* 0x000fea0000004200 */
[----:B------:R-:W4:Y:S05]  /*9130*/  LDSM.16.MT88.4 R24, [R164+0x800] ;  /* 0x00080000a418783b */ /* 0x000f2a0000004200 */
[----:B------:R-:W3:Y:S05]  /*9140*/  LDSM.16.MT88.4 R32, [R3+0x18800] ;  /* 0x018800000320783b */ /* 0x000eea0000004200 */
[----:B------:R-:W3:Y:S05]  /*9150*/  LDSM.16.MT88.4 R28, [R0+0x800] ;  /* 0x00080000001c783b */ /* 0x000eea0000004200 */
[----:B------:R-:W-:Y:S01]  /*9160*/  LDSM.16.MT88.4 R36, [R3+0x19000] ;  /* 0x019000000324783b */ /* 0x000fe20000004200 */
[-C--:B-1----:R-:W-:Y:S04]  /*9170*/  HMMA.16816.F32.BF16 R100, R4, R8.reuse, R100 ;  /* 0x000000080464723c */ /* 0x082fe80000041864 */
[----:B------:R-:W-:Y:S04]  /*9180*/  LDSM.16.MT88.4 R40, [R0+0x1000] ;  /* 0x001000000028783b */ /* 0x000fe80000004200 */
        /* <DEDUP_REMOVED lines=220> */
.L_x_709:
        /* <DEDUP_REMOVED lines=19> */
.L_x_710:
[----:B-1----:R-:W2:Y:S01]  /*a080*/  LDL.64 R4, [R1+0x20] ;  /* 0x0000200001047983 */ /* 0x002ea20000100a00 */
[----:B------:R-:W-:Y:S01]  /*a090*/  USHF.L.U32 UR7, UR19, 0x7, URZ ;  /* 0x0000000713077899 */ /* 0x000fe2000800063f */
[----:B------:R-:W-:Y:S01]  /*a0a0*/  BSSY B0, `(.L_x_711) ;  /* 0x000002d000007945 */ /* 0x000fe20003800000 */
[----:B------:R-:W-:Y:S01]  /*a0b0*/  ULDC.64 UR8, c[0x0][0x3a0] ;  /* 0x0000e80000087ab9 */ /* 0x000fe20000000a00 */
[----:B------:R-:W-:Y:S01]  /*a0c0*/  BAR.SYNC.DEFER_BLOCKING 0x0 ;  /* 0x0000000000007b1d */ /* 0x000fe20000010000 */
[----:B------:R-:W-:Y:S02]  /*a0d0*/  USHF.R.S32.HI UR10, URZ, 0x1f, UR7 ;  /* 0x0000001f3f0a7899 */ /* 0x000fe40008011407 */
[----:B------:R-:W-:Y:S01]  /*a0e0*/  IMAD.U32 R13, RZ, RZ, UR7 ;  /* 0x00000007ff0d7e24 */ /* 0x000fe2000f8e00ff */
[----:B------:R-:W-:-:S02]  /*a0f0*/  UIMAD UR6, UR19, -0x80, UR6 ;  /* 0xffffff80130678a4 */ /* 0x000fc4000f8e0206 */
[----:B------:R-:W1:Y:S01]  /*a100*/  S2R R8, SR_TID.X ;  /* 0x0000000000087919 */ /* 0x000e620000002100 */
[----:B------:R-:W-:Y:S02]  /*a110*/  UIMAD UR8, UR10, UR8, URZ ;  /* 0x000000080a0872a4 */ /* 0x000fe4000f8e023f */
[----:B------:R-:W-:Y:S02]  /*a120*/  USHF.R.S32.HI UR13, URZ, 0x1f, UR39 ;  /* 0x0000001f3f0d7899 */ /* 0x000fe40008011427 */
[----:B------:R-:W-:-:S06]  /*a130*/  UIMAD UR8, UR7, UR9, UR8 ;  /* 0x00000009070872a4 */ /* 0x000fcc000f8e0208 */
[----:B------:R-:W-:Y:S01]  /*a140*/  IMAD.U32 R2, RZ, RZ, UR8 ;  /* 0x00000008ff027e24 */ /* 0x000fe2000f8e00ff */
[----:B------:R-:W-:Y:S02]  /*a150*/  ULDC.64 UR8, c[0x0][0x3b8] ;  /* 0x0000ee0000087ab9 */ /* 0x000fe40000000a00 */
[----:B------:R-:W-:Y:S01]  /*a160*/  UIMAD UR8, UR13, UR8, URZ ;  /* 0x000000080d0872a4 */ /* 0x000fe2000f8e023f */
[----:B------:R3:W4:Y:S03]  /*a170*/  LDS.128 R20, [R147+0xd000] ;  /* 0x00d0000093147984 */ /* 0x0007260000000c00 */
[----:B------:R-:W-:Y:S01]  /*a180*/  UIMAD UR8, UR39, UR9, UR8 ;  /* 0x00000009270872a4 */ /* 0x000fe2000f8e0208 */
[----:B------:R3:W2:Y:S01]  /*a190*/  LDS.128 R24, [R147+0xe000] ;  /* 0x00e0000093187984 */ /* 0x0006a20000000c00 */
[----:B-1----:R-:W-:-:S03]  /*a1a0*/  SHF.R.S32.HI R0, RZ, 0x1f, R8 ;  /* 0x0000001fff007819 */ /* 0x002fc60000011408 */
[----:B------:R3:W1:Y:S01]  /*a1b0*/  LDS.128 R28, [R147+0xf000] ;  /* 0x00f00000931c7984 */ /* 0x0006620000000c00 */
[----:B------:R-:W-:-:S03]  /*a1c0*/  LEA.HI R0, R0, R8, RZ, 0x3 ;  /* 0x0000000800007211 */ /* 0x000fc600078f18ff */
[----:B------:R3:W1:Y:S01]  /*a1d0*/  LDS.128 R32, [R147+0x10000] ;  /* 0x0100000093207984 */ /* 0x0006620000000c00 */
[----:B------:R-:W-:-:S03]  /*a1e0*/  SHF.R.S32.HI R0, RZ, 0x3, R0 ;  /* 0x00000003ff007819 */ /* 0x000fc60000011400 */
[----:B------:R3:W1:Y:S01]  /*a1f0*/  LDS.128 R36, [R147+0x11000] ;  /* 0x0110000093247984 */ /* 0x0006620000000c00 */
[----:B------:R-:W-:-:S03]  /*a200*/  ISETP.GE.AND P4, PT, R0, UR6, PT ;  /* 0x0000000600007c0c */ /* 0x000fc6000bf86270 */
[----:B------:R3:W1:Y:S01]  /*a210*/  LDS.128 R40, [R147+0x12000] ;  /* 0x0120000093287984 */ /* 0x0006620000000c00 */
[----:B------:R-:W-:-:S03]  /*a220*/  SHF.R.S32.HI R14, RZ, 0x1f, R0 ;  /* 0x0000001fff0e7819 */ /* 0x000fc60000011400 */
[----:B------:R3:W1:Y:S01]  /*a230*/  LDS.128 R44, [R147+0x13000] ;  /* 0x01300000932c7984 */ /* 0x0006620000000c00 */
[--C-:B--2---:R-:W-:Y:S01]  /*a240*/  SHF.R.S32.HI R7, RZ, 0x1f, R4.reuse ;  /* 0x0000001fff077819 */ /* 0x104fe20000011404 */
[----:B------:R-:W-:-:S04]  /*a250*/  IMAD.MOV.U32 R6, RZ, RZ, R4 ;  /* 0x000000ffff067224 */ /* 0x000fc800078e0004 */
[----:B------:R-:W-:-:S05]  /*a260*/  IMAD.WIDE.U32 R4, R13, c[0x0][0x3a0], R6 ;  /* 0x0000e8000d047a25 */ /* 0x000fca00078e0006 */
[----:B------:R-:W-:-:S04]  /*a270*/  IADD3 R4, P0, R4, UR14, RZ ;  /* 0x0000000e04047c10 */ /* 0x000fc8000ff1e0ff */
[----:B------:R-:W-:Y:S01]  /*a280*/  IADD3.X R5, R5, UR15, R2, P0, !PT ;  /* 0x0000000f05057c10 */ /* 0x000fe200087fe402 */
[----:B------:R-:W-:-:S04]  /*a290*/  IMAD.U32 R2, RZ, RZ, UR39 ;  /* 0x00000027ff027e24 */ /* 0x000fc8000f8e00ff */
[----:B------:R-:W-:-:S05]  /*a2a0*/  IMAD.WIDE.U32 R4, R2, c[0x0][0x3b8], R4 ;  /* 0x0000ee0002047a25 */ /* 0x000fca00078e0004 */
[----:B------:R-:W-:Y:S01]  /*a2b0*/  IADD3 R12, R5, UR8, RZ ;  /* 0x00000008050c7c10 */ /* 0x000fe2000fffe0ff */
[----:B------:R-:W-:Y:S05]  /*a2c0*/  @P4 BRA `(.L_x_712) ;  /* 0x000000a000004947 */ /* 0x000fea0003800000 */
[----:B-1-34-:R-:W1:Y:S01]  /*a2d0*/  LDS.128 R16, [R147+0xc000] ;  /* 0x00c0000093107984 */ /* 0x01ae620000000c00 */
        /* <DEDUP_REMOVED lines=9> */
.L_x_712:
[----:B-1-34-:R-:W-:Y:S05]  /*a370*/  BSYNC B0 ;  /* 0x0000000000007941 */ /* 0x01afea0003800000 */
.L_x_711:
        /* <DEDUP_REMOVED lines=15> */
.L_x_714:
[----:B------:R-:W-:Y:S05]  /*a470*/  BSYNC B0 ;  /* 0x0000000000007941 */ /* 0x000fea0003800000 */
.L_x_713:
        /* <DEDUP_REMOVED lines=15> */
.L_x_716:
[----:B------:R-:W-:Y:S05]  /*a570*/  BSYNC B0 ;  /* 0x0000000000007941 */ /* 0x000fea0003800000 */
.L_x_715:
        /* <DEDUP_REMOVED lines=13> */
[----:B------:R1:W-:Y:S02]  /*a650*/  STG.E.128 [R4.64], R28 ;  /* 0x0000001c04007986 */ /* 0x0003e4000c101d04 */
.L_x_718:
[----:B------:R-:W-:Y:S05]  /*a660*/  BSYNC B0 ;  /* 0x0000000000007941 */ /* 0x000fea0003800000 */
.L_x_717:
        /* <DEDUP_REMOVED lines=25> */
.L_x_720:
[----:B------:R-:W-:Y:S05]  /*a800*/  BSYNC B0 ;  /* 0x0000000000007941 */ /* 0x000fea0003800000 */
.L_x_719:
        /* <DEDUP_REMOVED lines=13> */
.L_x_722:
[----:B------:R-:W-:Y:S05]  /*a8e0*/  BSYNC B0 ;  /* 0x0000000000007941 */ /* 0x000fea0003800000 */
.L_x_721:
        /* <DEDUP_REMOVED lines=13> */
.L_x_724:
[----:B------:R-:W-:Y:S05]  /*a9c0*/  BSYNC B0 ;  /* 0x0000000000007941 */ /* 0x000fea0003800000 */
.L_x_723:
        /* <DEDUP_REMOVED lines=11> */
.L_x_703:
[----:B------:R-:W-:Y:S05]  /*aa80*/  BSYNC B1 ;  /* 0x0000000000017941 */ /* 0x000fea0003800000 */
.L_x_681:
        /* <DEDUP_REMOVED lines=11> */
.L_x_725:
[----:B------:R-:W-:Y:S05]  /*ab40*/  EXIT ;  /* 0x000000000000794d */ /* 0x000fea0003800000 */
.L_x_727:
        /* <DEDUP_REMOVED lines=11> */
.L_x_2463:


//--------------------- .text._ZN5flash44flash_bwd_dq_dk_dv_loop_seqk_parallel_kernelI23Flash_bwd_kernel_traitsILi64ELi128ELi128ELi8ELi4ELi4ELi4ELb0ELb0EN7cutlass10bfloat16_tE19Flash_kernel_traitsILi64ELi128ELi128ELi8ES3_EELb0ELb0ELb1ELb1ELb0ELb0ELb0EEEvNS_16Flash_bwd_paramsE --------------------------
	.section	.text._ZN5flash44flash_bwd_dq_dk_dv_loop_seqk_parallel_kernelI23Flash_bwd_kernel_traitsILi64ELi128ELi128ELi8ELi4ELi4ELi4ELb0ELb0EN7cutlass10bfloat16_tE19Flash_kernel_traitsILi64ELi128ELi128ELi8ES3_EELb0ELb0ELb1ELb1ELb0ELb0ELb0EEEvNS_16Flash_bwd_paramsE,"ax",@progbits
	.sectioninfo	@"SHI_REGISTERS=255"
	.align	128
        .global         _ZN5flash44flash_bwd_dq_dk_dv_loop_seqk_parallel_kernelI23Flash_bwd_kernel_traitsILi64ELi128ELi128ELi8ELi4ELi4ELi4ELb0ELb0EN7cutlass10bfloat16_tE19Flash_kernel_traitsILi64ELi128ELi128ELi8ES3_EELb0ELb0ELb1ELb1ELb0ELb0ELb0EEEvNS_16Flash_bwd_paramsE
        .type           _ZN5flash44flash_bwd_dq_dk_dv_loop_seqk_parallel_kernelI23Flash_bwd_kernel_traitsILi64ELi128ELi128ELi8ELi4ELi4ELi4ELb0ELb0EN7cutlass10bfloat16_tE19Flash_kernel_traitsILi64ELi128ELi128ELi8ES3_EELb0ELb0ELb1ELb1ELb0ELb0ELb0EEEvNS_16Flash_bwd_paramsE,@function
        .size           _ZN5flash44flash_bwd_dq_dk_dv_loop_seqk_parallel_kernelI23Flash_bwd_kernel_traitsILi64ELi128ELi128ELi8ELi4ELi4ELi4ELb0ELb0EN7cutlass10bfloat16_tE19Flash_kernel_traitsILi64ELi128ELi128ELi8ES3_EELb0ELb0ELb1ELb1ELb0ELb0ELb0EEEvNS_16Flash_bwd_paramsE,(.L_x_2464 - _ZN5flash44flash_bwd_dq_dk_dv_loop_seqk_parallel_kernelI23Flash_bwd_kernel_traitsILi64ELi128ELi128ELi8ELi4ELi4ELi4ELb0ELb0EN7cutlass10bfloat16_tE19Flash_kernel_traitsILi64ELi128ELi128ELi8ES3_EELb0ELb0ELb1ELb1ELb0ELb0ELb0EEEvNS_16Flash_bwd_paramsE)
        .other          _ZN5flash44flash_bwd_dq_dk_dv_loop_seqk_parallel_kernelI23Flash_bwd_kernel_traitsILi64ELi128ELi128ELi8ELi4ELi4ELi4ELb0ELb0EN7cutlass10bfloat16_tE19Flash_kernel_traitsILi64ELi128ELi128ELi8ES3_EELb0ELb0ELb1ELb1ELb0ELb0ELb0EEEvNS_16Flash_bwd_paramsE,@"STO_CUDA_ENTRY STV_DEFAULT"
_ZN5flash44flash_bwd_dq_dk_dv_loop_seqk_parallel_kernelI23Flash_bwd_kernel_traitsILi64ELi128ELi128ELi8ELi4ELi4ELi4ELb0ELb0EN7cutlass10bfloat16_tE19Flash_kernel_traitsILi64ELi128ELi128ELi8ES3_EELb0ELb0ELb1ELb1ELb0ELb0ELb0EEEvNS_16Flash_bwd_paramsE:
.text._ZN5flash44flash_bwd_dq_dk_dv_loop_seqk_parallel_kernelI23Flash_bwd_kernel_traitsILi64ELi128ELi128ELi8ELi4ELi4ELi4ELb0ELb0EN7cutlass10bfloat16_tE19Flash_kernel_traitsILi64ELi128ELi128ELi8ES3_EELb0ELb0ELb1ELb1ELb0ELb0ELb0EEEvNS_16Flash_bwd_paramsE:
        /* <DEDUP_REMOVED lines=23> */
[----:B------:R-:W-:Y:S02]  /*0170*/  ULDC UR13, c[0x0][0x194] ;  /* 0x00006500000d7ab9 */ /* 0x000fe40000000800 */
[----:B------:R-:W-:Y:S02]  /*0180*/  UIMAD UR7, UR13, 0xc0, URZ ;  /* 0x000000c00d0778a4 */ /* 0x000fe4000f8e023f */
[----:B------:R-:W-:Y:S02]  /*0190*/  ULDC.U8 UR8, c[0x0][0x328] ;  /* 0x0000ca0000087ab9 */ /* 0x000fe40000000000 */
[----:B------:R-:W-:Y:S01]  /*01a0*/  UISETP.NE.AND UP5, UPT, UR8, URZ, UPT ;  /* 0x0000003f0800728c */ /* 0x000fe2000bfa5270 */
[----:B-1----:R-:W-:Y:S01]  /*01b0*/  SHF.R.S32.HI R10, RZ, 0x1f, R12 ;  /* 0x0000001fff0a7819 */ /* 0x002fe2000001140c */
[----:B--2---:R-:W-:-:S02]  /*01c0*/  ULOP3.LUT UR5, UR40, UR4, URZ, 0x3c, !UPT ;  /* 0x0000000428057292 */ /* 0x004fc4000f8e3c3f */
[----:B------:R-:W-:Y:S01]  /*01d0*/  USHF.R.S32.HI UR4, URZ, 0x1f, UR40 ;  /* 0x0000001f3f047899 */ /* 0x000fe20008011428 */
[CC--:B------:R-:W-:Y:S01]  /*01e0*/  LEA.HI R9, R10.reuse, R12.reuse, RZ, 0x4 ;  /* 0x0000000c0a097211 */ /* 0x0c0fe200078f20ff */
[----:B------:R-:W-:Y:S01]  /*01f0*/  ULDC UR15, c[0x0][0x224] ;  /* 0x00008900000f7ab9 */ /* 0x000fe20000000800 */
[----:B------:R-:W-:Y:S01]  /*0200*/  LEA.HI R4, R10, R12, RZ, 0x5 ;  /* 0x0000000c0a047211 */ /* 0x000fe200078f28ff */
[----:B------:R-:W-:Y:S01]  /*0210*/  ULDC UR52, c[0x0][0x22c] ;  /* 0x00008b0000347ab9 */ /* 0x000fe20000000800 */
[----:B------:R-:W-:Y:S01]  /*0220*/  SHF.R.S32.HI R2, RZ, 0x4, R9 ;  /* 0x00000004ff027819 */ /* 0x000fe20000011409 */
[----:B------:R-:W-:Y:S01]  /*0230*/  ULDC UR42, c[0x0][0x1c0] ;  /* 0x00007000002a7ab9 */ /* 0x000fe20000000800 */
[--C-:B------:R-:W-:Y:S01]  /*0240*/  SHF.R.S32.HI R6, RZ, 0x5, R4.reuse ;  /* 0x00000005ff067819 */ /* 0x100fe20000011404 */
[----:B------:R-:W-:Y:S01]  /*0250*/  ULDC UR11, c[0x0][0x1c0] ;  /* 0x00007000000b7ab9 */ /* 0x000fe20000000800 */
[----:B------:R-:W-:Y:S01]  /*0260*/  LEA.HI R0, R9, R2, RZ, 0x1 ;  /* 0x0000000209007211 */ /* 0x000fe200078f08ff */
[----:B------:R-:W-:Y:S01]  /*0270*/  UIMAD.WIDE UR42, UR52, UR42, URZ ;  /* 0x0000002a342a72a5 */ /* 0x000fe2000f8e023f */
[----:B------:R-:W-:Y:S01]  /*0280*/  SHF.R.S32.HI R3, RZ, 0x1f, R4 ;  /* 0x0000001fff037819 */ /* 0x000fe20000011404 */
[----:B------:R-:W-:Y:S01]  /*0290*/  UIMAD UR53, UR40, UR52, URZ ;  /* 0x00000034283572a4 */ /* 0x000fe2000f8e023f */
[----:B------:R-:W-:Y:S01]  /*02a0*/  LOP3.LUT R0, R0, 0xfffffffe, RZ, 0xc0, !PT ;  /* 0xfffffffe00007812 */ /* 0x000fe200078ec0ff */
[----:B------:R-:W-:Y:S01]  /*02b0*/  UIMAD UR52, UR52, UR11, URZ ;  /* 0x0000000b343472a4 */ /* 0x000fe2000f8e023f */
[CC--:B------:R-:W-:Y:S01]  /*02c0*/  LEA.HI R15, R10.reuse, R12.reuse, RZ, 0x2 ;  /* 0x0000000c0a0f7211 */ /* 0x0c0fe200078f10ff */
[----:B------:R-:W-:Y:S01]  /*02d0*/  ULDC UR14, c[0x0][0x1c0] ;  /* 0x00007000000e7ab9 */ /* 0x000fe20000000800 */
[----:B------:R-:W-:Y:S01]  /*02e0*/  LEA.HI R14, R10, R12, RZ, 0x3 ;  /* 0x0000000c0a0e7211 */ /* 0x000fe200078f18ff */
[----:B------:R-:W-:Y:S01]  /*02f0*/  IMAD.IADD R11, R2, 0x1, -R0 ;  /* 0x00000001020b7824 */ /* 0x000fe200078e0a00 */
[----:B------:R-:W-:Y:S01]  /*0300*/  LEA.HI R0, R3, R6, RZ, 0x2 ;  /* 0x0000000603007211 */ /* 0x000fe200078f10ff */
[----:B------:R-:W-:Y:S01]  /*0310*/  ULDC UR10, c[0x0][0x1c0] ;  /* 0x00007000000a7ab9 */ /* 0x000fe20000000800 */
[--C-:B------:R-:W-:Y:S01]  /*0320*/  SHF.R.S32.HI R5, RZ, 0x2, R15.reuse ;  /* 0x00000002ff057819 */ /* 0x100fe2000001140f */
[----:B---3--:R-:W-:Y:S01]  /*0330*/  UIMAD.WIDE.U32 UR50, UR38, UR15, URZ ;  /* 0x0000000f263272a5 */ /* 0x008fe2000f8e003f */
[----:B------:R-:W-:Y:S01]  /*0340*/  SHF.R.S32.HI R3, RZ, 0x1f, R15 ;  /* 0x0000001fff037819 */ /* 0x000fe2000001140f */
[----:B------:R-:W-:Y:S01]  /*0350*/  USHF.L.U32 UR47, UR52, 0x7, URZ ;  /* 0x00000007342f7899 */ /* 0x000fe2000800063f */
[----:B------:R-:W-:Y:S01]  /*0360*/  LOP3.LUT R2, R0, 0xfffffffc, RZ, 0xc0, !PT ;  /* 0xfffffffc00027812 */ /* 0x000fe200078ec0ff */
[----:B------:R-:W-:Y:S01]  /*0370*/  ULDC UR55, c[0x0][0x214] ;  /* 0x0000850000377ab9 */ /* 0x000fe20000000800 */
[----:B------:R-:W-:Y:S01]  /*0380*/  LEA.HI R0, R3, R5, RZ, 0x3 ;  /* 0x0000000503007211 */ /* 0x000fe200078f18ff */
[----:B------:R-:W-:Y:S01]  /*0390*/  ULDC.U8 UR9, c[0x0][0x3d0] ;  /* 0x0000f40000097ab9 */ /* 0x000fe20000000000 */
[----:B------:R-:W-:Y:S01]  /*03a0*/  SHF.R.S32.HI R3, RZ, 0x3, R14 ;  /* 0x00000003ff037819 */ /* 0x000fe2000001140e */
[----:B------:R-:W-:Y:S01]  /*03b0*/  IMAD.IADD R8, R6, 0x1, -R2 ;  /* 0x0000000106087824 */ /* 0x000fe200078e0a02 */
[----:B------:R-:W-:Y:S01]  /*03c0*/  LOP3.LUT R0, R0, 0xfffffff8, RZ, 0xc0, !PT ;  /* 0xfffffff800007812 */ /* 0x000fe200078ec0ff */
[----:B------:R-:W-:Y:S01]  /*03d0*/  ULDC UR56, c[0x0][0x224] ;  /* 0x0000890000387ab9 */ /* 0x000fe20000000800 */
[----:B------:R-:W-:Y:S01]  /*03e0*/  LOP3.LUT R2, R4, 0xffffffe0, RZ, 0xc0, !PT ;  /* 0xffffffe004027812 */ /* 0x000fe200078ec0ff */
[----:B------:R-:W-:Y:S01]  /*03f0*/  @UP5 UIMAD UR60, UR38, UR55, URZ ;  /* 0x00000037263c52a4 */ /* 0x000fe2000f8e023f */
[----:B------:R-:W-:Y:S01]  /*0400*/  LOP3.LUT R4, R14, 0xfffffff8, RZ, 0xc0, !PT ;  /* 0xfffffff80e047812 */ /* 0x000fe200078ec0ff */
[----:B------:R-:W-:Y:S01]  /*0410*/  IMAD.IADD R7, R5, 0x1, -R0 ;  /* 0x0000000105077824 */ /* 0x000fe200078e0a00 */
[----:B------:R-:W-:Y:S01]  /*0420*/  ULDC UR46, c[0x0][0x2e8] ;  /* 0x0000ba00002e7ab9 */ /* 0x000fe20000000800 */
[----:B------:R-:W-:Y:S01]  /*0430*/  IMAD.IADD R0, R12, 0x1, -R2 ;  /* 0x000000010c007824 */ /* 0x000fe200078e0a02 */
[----:B------:R-:W-:-:S02]  /*0440*/  ULDC UR45, c[0x0][0x2e8] ;  /* 0x0000ba00002d7ab9 */ /* 0x000fc40000000800 */
[----:B------:R-:W-:Y:S02]  /*0450*/  UISETP.NE.AND UP6, UPT, UR9, URZ, UPT ;  /* 0x0000003f0900728c */ /* 0x000fe4000bfc5270 */
[----:B------:R-:W-:Y:S01]  /*0460*/  SHF.R.S32.HI R2, RZ, 0x1f, R0 ;  /* 0x0000001fff027819 */ /* 0x000fe20000011400 */
[----:B------:R-:W-:Y:S02]  /*0470*/  UIMAD.WIDE.U32 UR48, UR42, UR50, URZ ;  /* 0x000000322a3072a5 */ /* 0x000fe4000f8e003f */
[----:B------:R-:W-:Y:S01]  /*0480*/  UIMAD UR57, UR43, UR50, URZ ;  /* 0x000000322b3972a4 */ /* 0x000fe2000f8e023f */
[----:B------:R-:W-:Y:S01]  /*0490*/  LEA.HI R247, R2, R0, RZ, 0x2 ;  /* 0x0000000002f77211 */ /* 0x000fe200078f10ff */
[----:B------:R-:W-:Y:S01]  /*04a0*/  IMAD.SHL.U32 R2, R3, 0x40, RZ ;  /* 0x0000004003027824 */ /* 0x000fe200078e00ff */
[----:B------:R-:W-:Y:S01]  /*04b0*/  LOP3.LUT R3, R9, 0xfffffff0, RZ, 0xc0, !PT ;  /* 0xfffffff009037812 */ /* 0x000fe200078ec0ff */
[----:B------:R-:W-:Y:S01]  /*04c0*/  IMAD.IADD R0, R12, 0x1, -R4 ;  /* 0x000000010c007824 */ /* 0x000fe200078e0a04 */
[----:B------:R-:W-:-:S02]  /*04d0*/  USHF.R.S32.HI UR59, URZ, 0x1f, UR53 ;  /* 0x0000001f3f3b7899 */ /* 0x000fc40008011435 */
[----:B------:R-:W-:Y:S01]  /*04e0*/  LOP3.LUT R2, R2, 0x1c0, RZ, 0xc0, !PT ;  /* 0x000001c002027812 */ /* 0x000fe200078ec0ff */
[C---:B------:R-:W-:Y:S01]  /*04f0*/  IMAD.SHL.U32 R210, R0.reuse, 0x8, RZ ;  /* 0x0000000800d27824 */ /* 0x040fe200078e00ff */
[----:B------:R-:W-:Y:S01]  /*0500*/  LOP3.LUT P4, RZ, R0, 0x2, RZ, 0xc0, !PT ;  /* 0x0000000200ff7812 */ /* 0x000fe2000788c0ff */
[----:B------:R-:W-:Y:S01]  /*0510*/  USHF.R.S32.HI UR54, URZ, 0x1f, UR47 ;  /* 0x0000001f3f367899 */ /* 0x000fe2000801142f */
[----:B------:R-:W-:Y:S02]  /*0520*/  SHF.R.U32.HI R5, RZ, 0x3, R2 ;  /* 0x00000003ff057819 */ /* 0x000fe40000011602 */
[----:B------:R-:W-:Y:S01]  /*0530*/  LOP3.LUT R4, R2, 0x38, R210, 0xf8, !PT ;  /* 0x0000003802047812 */ /* 0x000fe200078ef8d2 */
[----:B------:R-:W-:Y:S01]  /*0540*/  IMAD.IADD R2, R12, 0x1, -R3 ;  /* 0x000000010c027824 */ /* 0x000fe200078e0a03 */
[C---:B------:R-:W-:Y:S01]  /*0550*/  LOP3.LUT P3, RZ, R0.reuse, 0x4, RZ, 0xc0, !PT ;  /* 0x0000000400ff7812 */ /* 0x040fe2000786c0ff */
[----:B------:R-:W-:Y:S01]  /*0560*/  IMAD.SHL.U32 R0, R0, 0x40, RZ ;  /* 0x0000004000007824 */ /* 0x000fe200078e00ff */
[----:B------:R-:W-:-:S02]  /*0570*/  LOP3.LUT R4, R4, R5, RZ, 0x3c, !PT ;  /* 0x0000000504047212 */ /* 0x000fc400078e3cff */
[----:B------:R-:W-:Y:S02]  /*0580*/  SHF.R.S32.HI R3, RZ, 0x1f, R2 ;  /* 0x0000001fff037819 */ /* 0x000fe40000011402 */
[----:B------:R-:W-:Y:S02]  /*0590*/  LEA.HI R5, R10, R12, RZ, 0x6 ;  /* 0x0000000c0a057211 */ /* 0x000fe400078f30ff */
[----:B------:R-:W-:Y:S02]  /*05a0*/  LEA.HI R9, R3, R2, RZ, 0x3 ;  /* 0x0000000203097211 */ /* 0x000fe400078f18ff */
[----:B------:R-:W-:Y:S01]  /*05b0*/  LOP3.LUT R0, R0, 0x1c0, RZ, 0xc0, !PT ;  /* 0x000001c000007812 */ /* 0x000fe200078ec0ff */
[----:B------:R-:W-:Y:S01]  /*05c0*/  IMAD.SHL.U32 R5, R5, 0x8, RZ ;  /* 0x0000000805057824 */ /* 0x000fe200078e00ff */
[----:B------:R-:W-:Y:S02]  /*05d0*/  LOP3.LUT R3, R9, 0xfffffff8, RZ, 0xc0, !PT ;  /* 0xfffffff809037812 */ /* 0x000fe400078ec0ff */
[----:B------:R-:W-:-:S02]  /*05e0*/  LOP3.LUT R158, R0, 0x8, R14, 0xf8, !PT ;  /* 0x00000008009e7812 */ /* 0x000fc400078ef80e */
[----:B------:R-:W-:Y:S01]  /*05f0*/  SEL R160, R205, 0xffffffe0, !P4 ;  /* 0xffffffe0cda07807 */ /* 0x000fe20006000000 */
[----:B------:R-:W-:Y:S01]  /*0600*/  IMAD.IADD R13, R2, 0x1, -R3 ;  /* 0x00000001020d7824 */ /* 0x000fe200078e0a03 */
[----:B------:R-:W-:Y:S01]  /*0610*/  LOP3.LUT R2, R4, 0xfffffe00, R5, 0xf8, !PT ;  /* 0xfffffe0004027812 */ /* 0x000fe200078ef805 */
[----:B------:R-:W-:Y:S01]  /*0620*/  IMAD.U32 R3, RZ, RZ, UR5 ;  /* 0x00000005ff037e24 */ /* 0x000fe2000f8e00ff */
[----:B------:R-:W-:Y:S01]  /*0630*/  SHF.R.U32.HI R5, RZ, 0x3, R0 ;  /* 0x00000003ff057819 */ /* 0x000fe20000011600 */
[----:B------:R-:W-:Y:S01]  /*0640*/  IMAD.SHL.U32 R4, R11, 0x200, RZ ;  /* 0x000002000b047824 */ /* 0x000fe200078e00ff */
[----:B------:R-:W-:Y:S01]  /*0650*/  USHF.R.S32.HI UR5, URZ, 0x1f, UR15 ;  /* 0x0000001f3f057899 */ /* 0x000fe2000801140f */
[----:B------:R1:W-:Y:S01]  /*0660*/  STL [R1], R2 ;  /* 0x0000000201007387 */ /* 0x0003e20000100800 */
[----:B------:R-:W-:Y:S02]  /*0670*/  LOP3.LUT R158, R158, R5, RZ, 0x3c, !PT ;  /* 0x000000059e9e7212 */ /* 0x000fe400078e3cff */
[----:B------:R-:W-:Y:S01]  /*0680*/  UIMAD UR58, UR5, UR38, URZ ;  /* 0x00000026053a72a4 */ /* 0x000fe2000f8e023f */
[----:B------:R2:W-:Y:S01]  /*0690*/  STL [R1+0x44], R3 ;  /* 0x0000440301007387 */ /* 0x0005e20000100800 */
[----:B------:R-:W-:-:S04]  /*06a0*/  @!UP5 UIMAD UR5, UR38, UR14, UR40 ;  /* 0x0000000e2605d2a4 */ /* 0x000fc8000f8e0228 */
[----:B------:R-:W-:Y:S01]  /*06b0*/  @!UP5 UIMAD UR55, UR5, UR55, URZ ;  /* 0x000000370537d2a4 */ /* 0x000fe2000f8e023f */
[C---:B-1----:R-:W-:Y:S01]  /*06c0*/  LOP3.LUT R2, R7.reuse, 0x1, RZ, 0xc0, !PT ;  /* 0x0000000107027812 */ /* 0x042fe200078ec0ff */
[----:B--2---:R-:W-:Y:S01]  /*06d0*/  IMAD.U32 R3, RZ, RZ, UR4 ;  /* 0x00000004ff037e24 */ /* 0x004fe2000f8e00ff */
[----:B------:R-:W-:Y:S01]  /*06e0*/  LEA.HI R3, R10, R12, RZ, 0x7 ;  /* 0x0000000c0a037211 */ /* 0x000fe200078f38ff */
[----:B------:R-:W-:Y:S01]  /*06f0*/  USHF.L.U32 UR4, UR38, 0x7, URZ ;  /* 0x0000000726047899 */ /* 0x000fe2000800063f */
[----:B------:R-:W-:Y:S01]  /*0700*/  ISETP.NE.U32.AND P0, PT, R2, 0x1, PT ;  /* 0x000000010200780c */ /* 0x000fe20003f05070 */
[----:B------:R-:W-:Y:S01]  /*0710*/  IMAD.SHL.U32 R10, R12, 0x2, RZ ;  /* 0x000000020c0a7824 */ /* 0x000fe200078e00ff */
[----:B------:R-:W-:Y:S01]  /*0720*/  SHF.R.S32.HI R2, RZ, 0x7, R3 ;  /* 0x00000007ff027819 */ /* 0x000fe20000011403 */
[----:B------:R-:W-:Y:S01]  /*0730*/  IMAD.SHL.U32 R3, R8, 0x10, RZ ;  /* 0x0000001008037824 */ /* 0x000fe200078e00ff */
[----:B------:R-:W-:Y:S02]  /*0740*/  R2P PR, R7, 0x6 ;  /* 0x0000000607007804 */ /* 0x000fe40000000000 */
[----:B------:R-:W-:-:S02]  /*0750*/  LOP3.LUT R10, R10, 0x6, RZ, 0xc0, !PT ;  /* 0x000000060a0a7812 */ /* 0x000fc400078ec0ff */
[----:B------:R-:W-:Y:S01]  /*0760*/  LOP3.LUT R6, R0, 0x30, R3, 0xf8, !PT ;  /* 0x0000003000067812 */ /* 0x000fe200078ef803 */
[----:B------:R-:W-:Y:S01]  /*0770*/  IMAD R0, R2, 0x1000, R4 ;  /* 0x0000100002007824 */ /* 0x000fe200078e0204 */
[----:B------:R-:W-:Y:S02]  /*0780*/  LEA.HI.SX32 R247, R247, R3, 0x1e ;  /* 0x00000003f7f77211 */ /* 0x000fe400078ff2ff */
[----:B------:R-:W-:Y:S01]  /*0790*/  LOP3.LUT R3, R6, 0x8, R14, 0xf8, !PT ;  /* 0x0000000806037812 */ /* 0x000fe200078ef80e */
[----:B------:R-:W-:Y:S01]  /*07a0*/  IMAD.IADD R158, R0, 0x1, R158 ;  /* 0x00000001009e7824 */ /* 0x000fe200078e029e */
[----:B------:R-:W-:Y:S01]  /*07b0*/  LOP3.LUT R0, R15, 0x7ffffffc, RZ, 0xc0, !PT ;  /* 0x7ffffffc0f007812 */ /* 0x000fe200078ec0ff */
[----:B------:R-:W-:Y:S01]  /*07c0*/  IMAD.U32 R6, RZ, RZ, UR4 ;  /* 0x00000004ff067e24 */ /* 0x000fe2000f8e00ff */
[----:B------:R-:W-:Y:S01]  /*07d0*/  LOP3.LUT R5, R4, R3, R5, 0xf6, !PT ;  /* 0x0000000304057212 */ /* 0x000fe200078ef605 */
[----:B------:R-:W-:Y:S01]  /*07e0*/  IMAD.SHL.U32 R3, R2, 0x8, RZ ;  /* 0x0000000802037824 */ /* 0x000fe200078e00ff */
[----:B------:R-:W-:Y:S01]  /*07f0*/  SEL R205, R205, 0xffffffe0, !P1 ;  /* 0xffffffe0cdcd7807 */ /* 0x000fe20004800000 */
[----:B------:R-:W-:Y:S01]  /*0800*/  IMAD.IADD R6, R12, 0x1, -R0 ;  /* 0x000000010c067824 */ /* 0x000fe200078e0a00 */
[----:B------:R-:W-:Y:S01]  /*0810*/  SEL R203, R203, 0x10, !P0 ;  /* 0x00000010cbcb7807 */ /* 0x000fe20004000000 */
[----:B------:R-:W-:Y:S01]  /*0820*/  IMAD.SHL.U32 R0, R7, 0x40, RZ ;  /* 0x0000004007007824 */ /* 0x000fe200078e00ff */
[----:B------:R-:W-:Y:S01]  /*0830*/  LOP3.LUT R3, R3, 0x8, RZ, 0xc0, !PT ;  /* 0x0000000803037812 */ /* 0x000fe200078ec0ff */
[----:B------:R-:W-:Y:S01]  /*0840*/  IMAD.SHL.U32 R6, R6, 0x2, RZ ;  /* 0x0000000206067824 */ /* 0x000fe200078e00ff */
[----:B------:R-:W-:Y:S01]  /*0850*/  UIMAD UR4, UR38, UR10, UR40 ;  /* 0x0000000a260472a4 */ /* 0x000fe2000f8e0228 */
[----:B------:R-:W-:Y:S01]  /*0860*/  IMAD.SHL.U32 R7, R11, 0x10, RZ ;  /* 0x000000100b077824 */ /* 0x000fe200078e00ff */
[----:B------:R-:W-:Y:S01]  /*0870*/  LOP3.LUT R0, R0, 0x1c0, RZ, 0xc0, !PT ;  /* 0x000001c000007812 */ /* 0x000fe200078ec0ff */
[C---:B------:R-:W-:Y:S01]  /*0880*/  IMAD R12, R2.reuse, 0x40, R10 ;  /* 0x00000040020c7824 */ /* 0x040fe200078e020a */
[----:B------:R-:W-:Y:S01]  /*0890*/  UIMAD UR56, UR4, UR56, URZ ;  /* 0x00000038043872a4 */ /* 0x000fe2000f8e023f */
        /* <DEDUP_REMOVED lines=26> */
[----:B------:R1:W-:Y:S01]  /*0a40*/  STL [R1+0x3c], R3 ;  /* 0x00003c0301007387 */ /* 0x0003e20000100800 */
[----:B------:R-:W-:Y:S01]  /*0a50*/  ULDC.64 UR6, c[0x0][0x118] ;  /* 0x0000460000067ab9 */ /* 0x000fe20000000a00 */
        /* <DEDUP_REMOVED lines=55> */
.L_x_806:
        /* <DEDUP_REMOVED lines=54> */
.L_x_728:
        /* <DEDUP_REMOVED lines=23> */
[----:B------:R-:W-:Y:S02]  /*12a0*/  ULDC.64 UR14, c[0x0][0x190] ;  /* 0x00006400000e7ab9 */ /* 0x000fe40000000a00 */
[----:B------:R-:W-:Y:S02]  /*12b0*/  UIMAD.WIDE.U32 UR12, UR38, UR8, URZ ;  /* 0x00000008260c72a5 */ /* 0x000fe4000f8e003f */
[----:B------:R-:W-:Y:S02]  /*12c0*/  UIMAD UR4, UR38, UR9, UR4 ;  /* 0x00000009260472a4 */ /* 0x000fe4000f8e0204 */
[----:B------:R-:W-:-:S02]  /*12d0*/  UISETP.NE.AND UP3, UPT, UR16, -0x1, UPT ;  /* 0xffffffff1000788c */ /* 0x000fc4000bf65270 */
[----:B------:R-:W-:Y:S02]  /*12e0*/  UIMAD.WIDE.U32 UR8, UR16, UR14, URZ ;  /* 0x0000000e100872a5 */ /* 0x000fe4000f8e003f */
[----:B------:R-:W-:Y:S02]  /*12f0*/  UIADD3 UR39, UR13, UR4, URZ ;  /* 0x000000040d277290 */ /* 0x000fe4000fffe03f */
[----:B------:R-:W-:Y:S02]  /*1300*/  USEL UR41, UR12, UR8, !UP3 ;  /* 0x000000080c297287 */ /* 0x000fe4000d800000 */
[----:B------:R-:W-:Y:S02]  /*1310*/  UIADD3 UR8, UR10, 0x80, UR20 ;  /* 0x000000800a087890 */ /* 0x000fe4000fffe014 */
[----:B------:R-:W-:Y:S02]  /*1320*/  ULDC UR11, c[0x0][0x2e4] ;  /* 0x0000b900000b7ab9 */ /* 0x000fe40000000800 */
        /* <DEDUP_REMOVED lines=35> */
.L_x_730:
        /* <DEDUP_REMOVED lines=18> */
.L_x_731:
[----:B------:R-:W2:Y:S01]  /*1680*/  LDL R0, [R1+0x44] ;  /* 0x0000440001007983 */ /* 0x000ea20000100800 */
        /* <DEDUP_REMOVED lines=18> */
[----:B------:R-:W3:Y:S01]  /*17b0*/  S2UR UR11, SR_CTAID.X ;  /* 0x00000000000b79c3 */ /* 0x000ee20000002500 */
        /* <DEDUP_REMOVED lines=10> */
[----:B------:R-:W-:-:S04]  /*1860*/  USHF.L.U64.HI UR4, UR38, 0x7, UR44 ;  /* 0x0000000726047899 */ /* 0x000fc8000801022c */
[----:B------:R-:W-:Y:S02]  /*1870*/  USEL UR4, UR4, URZ, UP1 ;  /* 0x0000003f04047287 */ /* 0x000fe40008800000 */
[----:B---3--:R-:W-:Y:S01]  /*1880*/  UIMAD.WIDE.U32 UR8, UR11, UR12, URZ ;  /* 0x0000000c0b0872a5 */ /* 0x008fe2000f8e003f */
[----:B-1----:R-:W-:-:S03]  /*1890*/  IMAD.MOV.U32 R4, RZ, RZ, RZ ;  /* 0x000000ffff047224 */ /* 0x002fc600078e00ff */
[----:B------:R-:W-:Y:S02]  /*18a0*/  UIMAD UR12, UR11, UR13, UR9 ;  /* 0x0000000d0b0c72a4 */ /* 0x000fe4000f8e0209 */
[----:B------:R-:W-:Y:S02]  /*18b0*/  USHF.L.U32 UR11, UR38, 0x7, URZ ;  /* 0x00000007260b7899 */ /* 0x000fe4000800063f */
[----:B------:R-:W-:Y:S02]  /*18c0*/  USEL UR18, UR8, URZ, UP6 ;  /* 0x0000003f08127287 */ /* 0x000fe4000b000000 */
[----:B------:R-:W-:Y:S02]  /*18d0*/  USEL UR8, UR11, URZ, UP1 ;  /* 0x0000003f0b087287 */ /* 0x000fe40008800000 */
[----:B------:R-:W-:Y:S02]  /*18e0*/  USEL UR12, UR12, URZ, UP6 ;  /* 0x0000003f0c0c7287 */ /* 0x000fe4000b000000 */
[----:B------:R-:W-:-:S04]  /*18f0*/  UIADD3 UR8, UP1, UR17, UR8, URZ ;  /* 0x0000000811087290 */ /* 0x000fc8000ff3e03f */
        /* <DEDUP_REMOVED lines=33> */
.L_x_732:
[----:B------:R-:W-:Y:S02]  /*1b10*/  UMOV UR13, UR56 ;  /* 0x00000038000d7c82 */ /* 0x000fe40008000000 */
.L_x_733:
        /* <DEDUP_REMOVED lines=13> */
[----:B------:R-:W-:Y:S02]  /*1bf0*/  UMOV UR18, 0x4 ;  /* 0x0000000400127882 */ /* 0x000fe40000000000 */
[----:B------:R-:W-:Y:S02]  /*1c00*/  UIMAD UR24, UR40, UR9, UR4 ;  /* 0x00000009281872a4 */ /* 0x000fe4000f8e0204 */
[----:B------:R-:W-:Y:S02]  /*1c10*/  ULDC.64 UR6, c[0x0][0x200] ;  /* 0x0000800000067ab9 */ /* 0x000fe40000000a00 */
[----:B------:R-:W-:Y:S02]  /*1c20*/  ULDC.64 UR8, c[0x0][0x378] ;  /* 0x0000de0000087ab9 */ /* 0x000fe40000000a00 */
[----:B------:R-:W-:Y:S01]  /*1c30*/  UIMAD UR4, UR16, UR8, URZ ;  /* 0x00000008100472a4 */ /* 0x000fe2000f8e023f */
[----:B-1----:R-:W-:Y:S01]  /*1c40*/  SHF.R.S32.HI R20, RZ, 0x1f, R19 ;  /* 0x0000001fff147819 */ /* 0x002fe20000011413 */
[----:B------:R-:W-:-:S02]  /*1c50*/  ULDC UR19, c[0x0][0x2e8] ;  /* 0x0000ba0000137ab9 */ /* 0x000fc40000000800 */
[----:B------:R-:W-:Y:S01]  /*1c60*/  UIMAD UR12, UR40, UR9, UR4 ;  /* 0x00000009280c72a4 */ /* 0x000fe2000f8e0204 */
[----:B------:R-:W-:Y:S02]  /*1c70*/  LEA.HI R0, R20, R19, RZ, 0x3 ;  /* 0x0000001314007211 */ /* 0x000fe400078f18ff */
        /* <DEDUP_REMOVED lines=11> */
[----:B------:R-:W-:Y:S01]  /*1d30*/  IMAD.WIDE.U32 R4, R2, c[0x0][0x190], R210 ;  /* 0x0000640002047a25 */ /* 0x000fe200078e00d2 */
[----:B------:R-:W-:Y:S02]  /*1d40*/  UMOV UR16, UR8 ;  /* 0x0000000800107c82 */ /* 0x000fe40008000000 */
[----:B------:R-:W-:Y:S01]  /*1d50*/  UIADD3 UR8, UR17, UR13, URZ ;  /* 0x0000000d11087290 */ /* 0x000fe2000fffe03f */
[----:B------:R-:W-:Y:S01]  /*1d60*/  IMAD R7, R7, c[0x0][0x190], RZ ;  /* 0x0000640007077a24 */ /* 0x000fe200078e02ff */
[----:B------:R-:W-:Y:S01]  /*1d70*/  UMOV UR15, UR9 ;  /* 0x00000009000f7c82 */ /* 0x000fe20008000000 */
[----:B------:R-:W-:Y:S01]  /*1d80*/  IADD3 R6, P0, R4, UR41, RZ ;  /* 0x0000002904067c10 */ /* 0x000fe2000ff1e0ff */
[----:B------:R-:W-:Y:S01]  /*1d90*/  UIMAD.WIDE UR8, UR8, UR18, UR6 ;  /* 0x00000012080872a5 */ /* 0x000fe2000f8e0206 */
[----:B------:R-:W-:Y:S01]  /*1da0*/  IMAD R2, R2, c[0x0][0x194], R7 ;  /* 0x0000650002027a24 */ /* 0x000fe200078e0207 */
[----:B------:R1:W2:Y:S01]  /*1db0*/  R2UR UR6, R8 ;  /* 0x00000000080673c2 */ /* 0x0002a200000e0000 */
[----:B------:R-:W-:-:S03]  /*1dc0*/  UIADD3 UR4, UR4, -UR19, URZ ;  /* 0x8000001304047290 */ /* 0x000fc6000fffe03f */
[----:B------:R-:W-:Y:S01]  /*1dd0*/  IADD3.X R7, R5, UR39, R2, P0, !PT ;  /* 0x0000002705077c10 */ /* 0x000fe200087fe402 */
        /* <DEDUP_REMOVED lines=56> */
.L_x_735:
        /* <DEDUP_REMOVED lines=18> */
.L_x_736:
        /* <DEDUP_REMOVED lines=29> */
.L_x_738:
[----:B------:R-:W-:Y:S05]  /*2450*/  BSYNC B0 ;  /* 0x0000000000007941 */ /* 0x000fea0003800000 */
.L_x_737:
        /* <DEDUP_REMOVED lines=15> */
.L_x_740:
[----:B------:R-:W-:Y:S05]  /*2550*/  BSYNC B0 ;  /* 0x0000000000007941 */ /* 0x000fea0003800000 */
.L_x_739:
        /* <DEDUP_REMOVED lines=15> */
.L_x_742:
[----:B------:R-:W-:Y:S05]  /*2650*/  BSYNC B0 ;  /* 0x0000000000007941 */ /* 0x000fea0003800000 */
.L_x_741:
        /* <DEDUP_REMOVED lines=14> */
.L_x_744:
[----:B------:R-:W-:Y:S05]  /*2740*/  BSYNC B0 ;  /* 0x0000000000007941 */ /* 0x000fea0003800000 */
.L_x_743:
        /* <DEDUP_REMOVED lines=25> */
.L_x_746:
[----:B------:R-:W-:Y:S05]  /*28e0*/  BSYNC B0 ;  /* 0x0000000000007941 */ /* 0x000fea0003800000 */
.L_x_745:
        /* <DEDUP_REMOVED lines=13> */
.L_x_748:
[----:B------:R-:W-:Y:S05]  /*29c0*/  BSYNC B0 ;  /* 0x0000000000007941 */ /* 0x000fea0003800000 */
.L_x_747:
        /* <DEDUP_REMOVED lines=13> */
.L_x_750:
[----:B------:R-:W-:Y:S05]  /*2aa0*/  BSYNC B0 ;  /* 0x0000000000007941 */ /* 0x000fea0003800000 */
.L_x_749:
        /* <DEDUP_REMOVED lines=12> */
.L_x_734:
        /* <DEDUP_REMOVED lines=22> */
.L_x_753:
[----:B------:R-:W-:Y:S05]  /*2cd0*/  BSYNC B0 ;  /* 0x0000000000007941 */ /* 0x000fea0003800000 */
.L_x_752:
        /* <DEDUP_REMOVED lines=16> */
.L_x_755:
[----:B------:R-:W-:Y:S05]  /*2de0*/  BSYNC B0 ;  /* 0x0000000000007941 */ /* 0x000fea0003800000 */
.L_x_754:
        /* <DEDUP_REMOVED lines=16> */
.L_x_757:
[----:B------:R-:W-:Y:S05]  /*2ef0*/  BSYNC B0 ;  /* 0x0000000000007941 */ /* 0x000fea0003800000 */
.L_x_756:
        /* <DEDUP_REMOVED lines=19> */
.L_x_759:
[----:B------:R-:W-:Y:S05]  /*3030*/  BSYNC B0 ;  /* 0x0000000000007941 */ /* 0x000fea0003800000 */
.L_x_758:
        /* <DEDUP_REMOVED lines=22> */
.L_x_761:
[----:B------:R-:W-:Y:S05]  /*31a0*/  BSYNC B0 ;  /* 0x0000000000007941 */ /* 0x000fea0003800000 */
.L_x_760:
        /* <DEDUP_REMOVED lines=20> */
.L_x_763:
[----:B------:R-:W-:Y:S05]  /*32f0*/  BSYNC B0 ;  /* 0x0000000000007941 */ /* 0x000fea0003800000 */
.L_x_762:
        /* <DEDUP_REMOVED lines=20> */
.L_x_765:
[----:B------:R-:W-:Y:S05]  /*3440*/  BSYNC B0 ;  /* 0x0000000000007941 */ /* 0x000fea0003800000 */
.L_x_764:
        /* <DEDUP_REMOVED lines=23> */
.L_x_767:
[----:B------:R-:W-:Y:S05]  /*35c0*/  BSYNC B0 ;  /* 0x0000000000007941 */ /* 0x000fea0003800000 */
.L_x_766:
        /* <DEDUP_REMOVED lines=55> */
.L_x_769:
[----:B-1----:R-:W-:Y:S05]  /*3940*/  BSYNC B0 ;  /* 0x0000000000007941 */ /* 0x002fea0003800000 */
.L_x_768:
        /* <DEDUP_REMOVED lines=21> */
.L_x_771:
[----:B------:R-:W-:Y:S05]  /*3aa0*/  BSYNC B0 ;  /* 0x0000000000007941 */ /* 0x000fea0003800000 */
.L_x_770:
        /* <DEDUP_REMOVED lines=21> */
.L_x_773:
[----:B------:R-:W-:Y:S05]  /*3c00*/  BSYNC B0 ;  /* 0x0000000000007941 */ /* 0x000fea0003800000 */
.L_x_772:
        /* <DEDUP_REMOVED lines=21> */
.L_x_775:
[----:B------:R-:W-:Y:S05]  /*3d60*/  BSYNC B0 ;  /* 0x0000000000007941 */ /* 0x000fea0003800000 */
.L_x_774:
        /* <DEDUP_REMOVED lines=29> */
.L_x_777:
[----:B------:R-:W-:Y:S05]  /*3f40*/  BSYNC B0 ;  /* 0x0000000000007941 */ /* 0x000fea0003800000 */
.L_x_776:
        /* <DEDUP_REMOVED lines=20> */
.L_x_779:
[----:B------:R-:W-:Y:S05]  /*4090*/  BSYNC B0 ;  /* 0x0000000000007941 */ /* 0x000fea0003800000 */
.L_x_778:
        /* <DEDUP_REMOVED lines=20> */
.L_x_781:
[----:B------:R-:W-:Y:S05]  /*41e0*/  BSYNC B0 ;  /* 0x0000000000007941 */ /* 0x000fea0003800000 */
.L_x_780:
        /* <DEDUP_REMOVED lines=19> */
.L_x_783:
[----:B------:R-:W-:Y:S05]  /*4320*/  BSYNC B0 ;  /* 0x0000000000007941 */ /* 0x000fea0003800000 */
.L_x_782:
[----:B------:R-:W-:Y:S02]  /*4330*/  ULDC.64 UR20, c[0x0][0x318] ;  /* 0x0000c60000147ab9 */ /* 0x000fe40000000a00 */
[----:B------:R-:W-:Y:S02]  /*4340*/  USHF.R.S32.HI UR9, URZ, 0x1f, UR40 ;  /* 0x0000001f3f097899 */ /* 0x000fe40008011428 */
[----:B------:R-:W-:Y:S01]  /*4350*/  ULDC.64 UR24, c[0x0][0x320] ;  /* 0x0000c80000187ab9 */ /* 0x000fe20000000a00 */
[----:B------:R-:W-:Y:S01]  /*4360*/  LEA.HI R0, R20, R19, RZ, 0x4 ;  /* 0x0000001314007211 */ /* 0x000fe200078f20ff */
[----:B------:R-:W-:Y:S01]  /*4370*/  UISETP.NE.U32.AND UP1, UPT, URZ, UR20, UPT ;  /* 0x000000143f00728c */ /* 0x000fe2000bf25070 */
[----:B------:R-:W0:Y:S03]  /*4380*/  LDGDEPBAR ;  /* 0x00000000000079af */ /* 0x000e260000000000 */
        /* <DEDUP_REMOVED lines=10> */
[----:B--2---:R-:W-:-:S05]  /*4430*/  IMAD.U32 R4, RZ, RZ, UR20 ;  /* 0x00000014ff047e24 */ /* 0x004fca000f8e00ff */
[----:B------:R-:W-:-:S05]  /*4440*/  IMAD.U32 R5, RZ, RZ, UR21 ;  /* 0x00000015ff057e24 */ /* 0x000fca000f8e00ff */
[----:B---3--:R2:W3:Y:S01]  /*4450*/  @P2 LDG.E R4, [R4.64] ;  /* 0x0000001a04042981 */ /* 0x0084e2000c1e1900 */
[----:B------:R-:W-:Y:S01]  /*4460*/  LOP3.LUT R0, R0, 0xfffffff0, RZ, 0xc0, !PT ;  /* 0xfffffff000007812 */ /* 0x000fe200078ec0ff */
[----:B------:R-:W-:Y:S01]  /*4470*/  IMAD.MOV.U32 R164, RZ, RZ, 0x20 ;  /* 0x00000020ffa47424 */ /* 0x000fe200078e00ff */
[----:B------:R-:W-:Y:S01]  /*4480*/  CS2R R126, SRZ ;  /* 0x00000000007e7805 */ /* 0x000fe2000001ff00 */
[----:B------:R-:W-:Y:S01]  /*4490*/  IMAD.MOV.U32 R157, RZ, RZ, 0x40 ;  /* 0x00000040ff9d7424 */ /* 0x000fe200078e00ff */
[----:B------:R-:W-:Y:S01]  /*44a0*/  CS2R R124, SRZ ;  /* 0x00000000007c7805 */ /* 0x000fe2000001ff00 */
[----:B------:R-:W-:Y:S01]  /*44b0*/  IMAD.IADD R0, R19, 0x1, -R0 ;  /* 0x0000000113007824 */ /* 0x000fe200078e0a00 */
[----:B------:R-:W-:Y:S01]  /*44c0*/  CS2R R130, SRZ ;  /* 0x0000000000827805 */ /* 0x000fe2000001ff00 */
[----:B------:R-:W-:Y:S01]  /*44d0*/  IMAD.MOV.U32 R252, RZ, RZ, 0x40 ;  /* 0x00000040fffc7424 */ /* 0x000fe200078e00ff */
[----:B------:R-:W-:Y:S01]  /*44e0*/  CS2R R128, SRZ ;  /* 0x0000000000807805 */ /* 0x000fe2000001ff00 */
[----:B------:R-:W-:Y:S01]  /*44f0*/  IMAD.MOV.U32 R200, RZ, RZ, R199 ;  /* 0x000000ffffc87224 */ /* 0x000fe200078e00c7 */
[----:B-1--4-:R-:W-:Y:S01]  /*4500*/  SHF.R.S32.HI R2, RZ, 0x1f, R0 ;  /* 0x0000001fff027819 */ /* 0x012fe20000011400 */
        /* <DEDUP_REMOVED lines=13> */
[----:B--2---:R-:W3:Y:S01]  /*45e0*/  @P2 MUFU.RCP R5, c[0x0][0x238] ;  /* 0x00008e0000052b08 */ /* 0x004ee20000001000 */
        /* <DEDUP_REMOVED lines=9> */
[----:B------:R-:W-:Y:S01]  /*4680*/  CS2R R90, SRZ ;  /* 0x00000000005a7805 */ /* 0x000fe2000001ff00 */
[----:B------:R-:W-:Y:S01]  /*4690*/  CS2R R88, SRZ ;  /* 0x0000000000587805 */ /* 0x000fe2000001ff00 */
[----:B------:R-:W-:Y:S01]  /*46a0*/  SEL R0, R0, R166, !P1 ;  /* 0x000000a600007207 */ /* 0x000fe20004800000 */
[----:B------:R-:W-:Y:S01]  /*46b0*/  CS2R R86, SRZ ;  /* 0x0000000000567805 */ /* 0x000fe2000001ff00 */
[----:B------:R-:W-:Y:S01]  /*46c0*/  CS2R R84, SRZ ;  /* 0x0000000000547805 */ /* 0x000fe2000001ff00 */
[----:B------:R-:W-:Y:S01]  /*46d0*/  CS2R R78, SRZ ;  /* 0x00000000004e7805 */ /* 0x000fe2000001ff00 */
[----:B------:R-:W-:Y:S01]  /*46e0*/  CS2R R76, SRZ ;  /* 0x00000000004c7805 */ /* 0x000fe2000001ff00 */
[----:B------:R-:W-:Y:S01]  /*46f0*/  IMAD.SHL.U32 R156, R0, 0x2, RZ ;  /* 0x00000002009c7824 */ /* 0x000fe200078e00ff */
[C---:B------:R-:W-:Y:S01]  /*4700*/  IADD3 R0, R247.reuse, -0x80, RZ ;  /* 0xffffff80f7007810 */ /* 0x040fe20007ffe0ff */
        /* <DEDUP_REMOVED lines=9> */
[----:B------:R-:W-:Y:S01]  /*47a0*/  IMAD.SHL.U32 R163, R165, 0x2, RZ ;  /* 0x00000002a5a37824 */ /* 0x000fe200078e00ff */
[----:B------:R-:W-:Y:S01]  /*47b0*/  SEL R252, R252, 0xffffffc0, !P3 ;  /* 0xffffffc0fcfc7807 */ /* 0x000fe20005800000 */
[----:B------:R-:W-:Y:S01]  /*47c0*/  IMAD.SHL.U32 R249, R0, 0x4, RZ ;  /* 0x0000000400f97824 */ /* 0x000fe200078e00ff */
[----:B------:R-:W-:Y:S01]  /*47d0*/  SHF.L.U64.HI R251, R247, 0x2, R15 ;  /* 0x00000002f7fb7819 */ /* 0x000fe2000001020f */
[----:B------:R-:W-:-:S02]  /*47e0*/  UMOV UR4, URZ ;  /* 0x0000003f00047c82 */ /* 0x000fc40008000000 */
[----:B------:R-:W-:Y:S01]  /*47f0*/  ULDC UR14, c[0x0][0x2e4] ;  /* 0x0000b900000e7ab9 */ /* 0x000fe20000000800 */
[----:B---3--:R-:W-:-:S04]  /*4800*/  @P2 FMUL.FTZ R2, R4, R5 ;  /* 0x0000000504022220 */ /* 0x008fc80000410000 */
[----:B------:R1:W2:Y:S02]  /*4810*/  @P2 R2UR UR9, R2 ;  /* 0x00000000020923c2 */ /* 0x0002a400000e0000 */
[----:B-1----:R-:W-:Y:S01]  /*4820*/  IADD3 R2, R165, 0x2000, RZ ;  /* 0x00002000a5027810 */ /* 0x002fe20007ffe0ff */
[----:B--2---:R-:W-:-:S03]  /*4830*/  @UP1 UMOV UR4, UR9 ;  /* 0x0000000900041c82 */ /* 0x004fc60008000000 */
[----:B------:R-:W-:-:S05]  /*4840*/  SEL R2, R2, R165, !P1 ;  /* 0x000000a502027207 */ /* 0x000fca0004800000 */
[----:B------:R-:W-:-:S03]  /*4850*/  IMAD.SHL.U32 R162, R2, 0x2, RZ ;  /* 0x0000000202a27824 */ /* 0x000fc600078e00ff */
.L_x_788:
[----:B------:R-:W2:Y:S01]  /*4860*/  LDL R2, [R1+0x4] ;  /* 0x0000040001027983 */ /* 0x000ea20000100800 */
[----:B------:R-:W-:Y:S01]  /*4870*/  IMAD.IADD R0, R162, 0x1, R164 ;  /* 0x00000001a2007824 */ /* 0x000fe200078e02a4 */
[----:B------:R-:W-:Y:S01]  /*4880*/  USHF.L.U32 UR13, UR22, 0x7, URZ ;  /* 0x00000007160d7899 */ /* 0x000fe2000800063f */
[----:B------:R-:W-:Y:S01]  /*4890*/  IMAD.U32 R167, RZ, RZ, UR22 ;  /* 0x00000016ffa77e24 */ /* 0x000fe2000f8e00ff */
[----:B------:R-:W0:Y:S02]  /*48a0*/  LDGDEPBAR ;  /* 0x00000000000079af */ /* 0x000e240000000000 */
[----:B------:R-:W-:Y:S04]  /*48b0*/  UIADD3 UR12, UR13, UR10, URZ ;  /* 0x0000000a0d0c7290 */ /* 0x000fe8000fffe03f */
[----:B------:R-:W-:Y:S04]  /*48c0*/  UIADD3 UR9, -UR5, 0x80, UR12 ;  /* 0x0000008005097890 */ /* 0x000fe8000fffe10c */
[----:B------:R-:W-:Y:S02]  /*48d0*/  UIADD3 UR11, UR9, -UR46, URZ ;  /* 0x8000002e090b7290 */ /* 0x000fe4000fffe03f */
[----:B------:R-:W-:Y:S04]  /*48e0*/  USHF.L.U32 UR9, UR8, 0x7, URZ ;  /* 0x0000000708097899 */ /* 0x000fe8000800063f */
[----:B------:R-:W-:Y:S03]  /*48f0*/  UISETP.GE.AND UP0, UPT, UR9, UR11, UPT ;  /* 0x0000000b0900728c */ /* 0x000fe6000bf06270 */
[----:B------:R-:W-:Y:S01]  /*4900*/  ULDC UR11, c[0x0][0x2e4] ;  /* 0x0000b900000b7ab9 */ /* 0x000fe20000000800 */
[----:B--2---:R-:W-:Y:S01]  /*4910*/  IMAD R167, R167, 0x80, R2 ;  /* 0x00000080a7a77824 */ /* 0x004fe200078e0202 */
[----:B------:R-:W-:Y:S04]  /*4920*/  DEPBAR.LE SB0, 0x0 ;  /* 0x000080000000791a */ /* 0x000fe80000000000 */
[----:B------:R-:W-:Y:S01]  /*4930*/  BAR.SYNC.DEFER_BLOCKING 0x0 ;  /* 0x0000000000007b1d */ /* 0x000fe20000010000 */
[----:B------:R-:W-:Y:S04]  /*4940*/  IADD3 R2, R247, -UR10, -R167 ;  /* 0x8000000af7027c10 */ /* 0x000fe8000fffe8a7 */
[----:B------:R-:W-:Y:S04]  /*4950*/  IADD3 R2, R2, UR5, RZ ;  /* 0x0000000502027c10 */ /* 0x000fe8000fffe0ff */
[----:B------:R-:W-:Y:S04]  /*4960*/  IADD3 R2, R2, UR9, RZ ;  /* 0x0000000902027c10 */ /* 0x000fe8000fffe0ff */
[----:B------:R-:W-:Y:S02]  /*4970*/  IADD3 R170, R2, -0x1, RZ ;  /* 0xffffffff02aa7810 */ /* 0x000fe40007ffe0ff */
[----:B------:R-:W-:Y:S02]  /*4980*/  IABS R171, R2 ;  /* 0x0000000200ab7213 */ /* 0x000fe40000000000 */
[----:B------:R-:W-:Y:S03]  /*4990*/  ISETP.GE.AND P1, PT, R170, RZ, PT ;  /* 0x000000ffaa00720c */ /* 0x000fe60003f26270 */
[----:B------:R-:W-:Y:S01]  /*49a0*/  IMAD.MOV.U32 R172, RZ, RZ, R171 ;  /* 0x000000ffffac7224 */ /* 0x000fe200078e00ab */
[C---:B------:R-:W-:Y:S01]  /*49b0*/  IADD3 R171, R2.reuse, 0x8, RZ ;  /* 0x0000000802ab7810 */ /* 0x040fe20007ffe0ff */
[----:B------:R-:W-:Y:S02]  /*49c0*/  LDSM.16.M88.4 R64, [R162] ;  /* 0x00000000a240783b */ /* 0x000fe40000000200 */
[----:B------:R1:W-:Y:S01]  /*49d0*/  I2F R194, R172 ;  /* 0x000000ac00c27306 */ /* 0x0003e20000201400 */
[----:B------:R-:W-:Y:S05]  /*49e0*/  ISETP.GE.AND P0, PT, R171, RZ, PT ;  /* 0x000000ffab00720c */ /* 0x000fea0003f06270 */
[C---:B------:R-:W-:Y:S01]  /*49f0*/  @!P1 IADD3 R170, -R2.reuse, 0x1, RZ ;  /* 0x0000000102aa9810 */ /* 0x040fe20007ffe1ff */
[----:B------:R-:W2:Y:S03]  /*4a00*/  LDSM.16.M88.4 R16, [R158+0xc000] ;  /* 0x00c000009e10783b */ /* 0x000ea60000000200 */
[----:B------:R3:W4:Y:S04]  /*4a10*/  I2F R193, R170 ;  /* 0x000000aa00c17306 */ /* 0x0007280000201400 */
[C---:B------:R-:W-:Y:S01]  /*4a20*/  @!P0 IADD3 R171, -R2.reuse, -0x8, RZ ;  /* 0xfffffff802ab8810 */ /* 0x040fe20007ffe1ff */
[----:B------:R-:W4:Y:S05]  /*4a30*/  LDSM.16.M88.4 R60, [R162+0x2000] ;  /* 0x00200000a23c783b */ /* 0x000f2a0000000200 */
[----:B------:R2:W2:Y:S03]  /*4a40*/  I2F R196, R171 ;  /* 0x000000ab00c47306 */ /* 0x0004a60000201400 */
[----:B------:R-:W4:Y:S01]  /*4a50*/  LDSM.16.M88.4 R32, [R158+0xc800] ;  /* 0x00c800009e20783b */ /* 0x000f220000000200 */
[----:B-1----:R-:W-:Y:S04]  /*4a60*/  IADD3 R172, R2, 0x7, RZ ;  /* 0x0000000702ac7810 */ /* 0x002fe80007ffe0ff */
[----:B------:R-:W-:Y:S03]  /*4a70*/  ISETP.GE.AND P2, PT, R172, RZ, PT ;  /* 0x000000ffac00720c */ /* 0x000fe60003f46270 */
[----:B------:R-:W1:Y:S01]  /*4a80*/  LDSM.16.M88.4 R48, [R158+0xd000] ;  /* 0x00d000009e30783b */ /* 0x000e620000000200 */
[C---:B---3--:R-:W-:Y:S07]  /*4a90*/  IADD3 R170, R2.reuse, 0x2f, RZ ;  /* 0x0000002f02aa7810 */ /* 0x048fee0007ffe0ff */
[----:B------:R-:W3:Y:S02]  /*4aa0*/  LDSM.16.M88.4 R132, [R158+0xd800] ;  /* 0x00d800009e84783b */ /* 0x000ee40000000200 */
[C---:B------:R-:W-:Y:S02]  /*4ab0*/  @!P2 IADD3 R172, -R2.reuse, -0x7, RZ ;  /* 0xfffffff902aca810 */ /* 0x040fe40007ffe1ff */
[----:B--2---:R-:W-:Y:S02]  /*4ac0*/  IADD3 R171, R2, 0x27, RZ ;  /* 0x0000002702ab7810 */ /* 0x004fe40007ffe0ff */
[----:B------:R2:W1:Y:S01]  /*4ad0*/  I2F R195, R172 ;  /* 0x000000ac00c37306 */ /* 0x0004620000201400 */
[-C--:B------:R-:W-:Y:S01]  /*4ae0*/  HMMA.16816.F32.BF16 R4, R64, R16.reuse, RZ ;  /* 0x000000104004723c */ /* 0x080fe200000418ff */
[----:B------:R-:W-:Y:S07]  /*4af0*/  LDSM.16.M88.4 R136, [R0] ;  /* 0x000000000088783b */ /* 0x000fee0000000200 */
[C---:B----4-:R-:W-:Y:S01]  /*4b00*/  HMMA.16816.F32.BF16 R8, R60.reuse, R16, RZ ;  /* 0x000000103c08723c */ /* 0x050fe200000418ff */
[----:B------:R-:W4:Y:S07]  /*4b10*/  LDSM.16.M88.4 R140, [R161+0xc000] ;  /* 0x00c00000a18c783b */ /* 0x000f2e0000000200 */
[-C--:B------:R-:W-:Y:S01]  /*4b20*/  HMMA.16816.F32.BF16 R12, R60, R18.reuse, RZ ;  /* 0x000000123c0c723c */ /* 0x080fe200000418ff */
[----:B------:R-:W1:Y:S07]  /*4b30*/  LDSM.16.M88.4 R144, [R0+0x2000] ;  /* 0x002000000090783b */ /* 0x000e6e0000000200 */
[C---:B------:R-:W-:Y:S01]  /*4b40*/  HMMA.16816.F32.BF16 R16, R64.reuse, R18, RZ ;  /* 0x000000124010723c */ /* 0x040fe200000418ff */
[----:B------:R-:W2:Y:S07]  /*4b50*/  LDSM.16.M88.4 R148, [R161+0xc800] ;  /* 0x00c80000a194783b */ /* 0x000eae0000000200 */
[-C--:B------:R-:W-:Y:S01]  /*4b60*/  HMMA.16816.F32.BF16 R20, R64, R32.reuse, RZ ;  /* 0x000000204014723c */ /* 0x080fe200000418ff */
[----:B------:R-:W2:Y:S07]  /*4b70*/  LDSM.16.M88.4 R152, [R161+0xd000] ;  /* 0x00d00000a198783b */ /* 0x000eae0000000200 */
[C---:B------:R-:W-:Y:S08]  /*4b80*/  HMMA.16816.F32.BF16 R24, R60.reuse, R32, RZ ;  /* 0x000000203c18723c */ /* 0x040ff000000418ff */
[-C--:B------:R-:W-:Y:S08]  /*4b90*/  HMMA.16816.F32.BF16 R28, R60, R34.reuse, RZ ;  /* 0x000000223c1c723c */ /* 0x080ff000000418ff */
[C---:B------:R-:W-:Y:S08]  /*4ba0*/  HMMA.16816.F32.BF16 R32, R64.reuse, R34, RZ ;  /* 0x000000224020723c */ /* 0x040ff000000418ff */
[-C--:B-1----:R-:W-:Y:S08]  /*4bb0*/  HMMA.16816.F32.BF16 R36, R64, R48.reuse, RZ ;  /* 0x000000304024723c */ /* 0x082ff000000418ff */
[C---:B------:R-:W-:Y:S08]  /*4bc0*/  HMMA.16816.F32.BF16 R40, R60.reuse, R48, RZ ;  /* 0x000000303c28723c */ /* 0x040ff000000418ff */
[-C--:B------:R-:W-:Y:S08]  /*4bd0*/  HMMA.16816.F32.BF16 R44, R60, R50.reuse, RZ ;  /* 0x000000323c2c723c */ /* 0x080ff000000418ff */
[C---:B------:R-:W-:Y:S08]  /*4be0*/  HMMA.16816.F32.BF16 R48, R64.reuse, R50, RZ ;  /* 0x000000324030723c */ /* 0x040ff000000418ff */
[-C--:B---3--:R-:W-:Y:S08]  /*4bf0*/  HMMA.16816.F32.BF16 R52, R64, R132.reuse, RZ ;  /* 0x000000844034723c */ /* 0x088ff000000418ff */
[C---:B------:R-:W-:Y:S08]  /*4c00*/  HMMA.16816.F32.BF16 R56, R60.reuse, R132, RZ ;  /* 0x000000843c38723c */ /* 0x040ff000000418ff */
[-C--:B------:R-:W-:Y:S08]  /*4c10*/  HMMA.16816.F32.BF16 R60, R60, R134.reuse, RZ ;  /* 0x000000863c3c723c */ /* 0x080ff000000418ff */
[----:B------:R-:W-:Y:S01]  /*4c20*/  HMMA.16816.F32.BF16 R64, R64, R134, RZ ;  /* 0x000000864040723c */ /* 0x000fe200000418ff */
[----:B------:R-:W1:Y:S07]  /*4c30*/  LDSM.16.M88.4 R132, [R161+0xd800] ;  /* 0x00d80000a184783b */ /* 0x000e6e0000000200 */
[-C--:B----4-:R-:W-:Y:S08]  /*4c40*/  HMMA.16816.F32.BF16 R4, R136, R140.reuse, R4 ;  /* 0x0000008c8804723c */ /* 0x090ff00000041804 */
[C---:B------:R-:W-:Y:S08]  /*4c50*/  HMMA.16816.F32.BF16 R8, R144.reuse, R140, R8 ;  /* 0x0000008c9008723c */ /* 0x040ff00000041808 */
[-C--:B------:R-:W-:Y:S08]  /*4c60*/  HMMA.16816.F32.BF16 R12, R144, R142.reuse, R12 ;  /* 0x0000008e900c723c */ /* 0x080ff0000004180c */
[C---:B------:R-:W-:Y:S08]  /*4c70*/  HMMA.16816.F32.BF16 R16, R136.reuse, R142, R16 ;  /* 0x0000008e8810723c */ /* 0x040ff00000041810 */
[-C--:B--2---:R-:W-:Y:S08]  /*4c80*/  HMMA.16816.F32.BF16 R20, R136, R148.reuse, R20 ;  /* 0x000000948814723c */ /* 0x084ff00000041814 */
[C---:B------:R-:W-:Y:S08]  /*4c90*/  HMMA.16816.F32.BF16 R24, R144.reuse, R148, R24 ;  /* 0x000000949018723c */ /* 0x040ff00000041818 */
[-C--:B------:R-:W-:Y:S08]  /*4ca0*/  HMMA.16816.F32.BF16 R28, R144, R150.reuse, R28 ;  /* 0x00000096901c723c */ /* 0x080ff0000004181c */
[C---:B------:R-:W-:Y:S01]  /*4cb0*/  HMMA.16816.F32.BF16 R32, R136.reuse, R150, R32 ;  /* 0x000000968820723c */ /* 0x040fe20000041820 */
[----:B------:R-:W-:Y:S07]  /*4cc0*/  LDSM.16.M88.4 R148, [R159+0xc000] ;  /* 0x00c000009f94783b */ /* 0x000fee0000000200 */
[-C--:B------:R-:W-:Y:S08]  /*4cd0*/  HMMA.16816.F32.BF16 R36, R136, R152.reuse, R36 ;  /* 0x000000988824723c */ /* 0x080ff00000041824 */
[C---:B------:R-:W-:Y:S07]  /*4ce0*/  HMMA.16816.F32.BF16 R40, R144.reuse, R152, R40 ;  /* 0x000000989028723c */ /* 0x040fee0000041828 */
[--C-:B------:R-:W-:Y:S01]  /*4cf0*/  IMAD.IADD R152, R162, 0x1, R157.reuse ;  /* 0x00000001a2987824 */ /* 0x100fe200078e029d */
[-C--:B------:R-:W-:Y:S04]  /*4d00*/  HMMA.16816.F32.BF16 R44, R144, R154.reuse, R44 ;  /* 0x0000009a902c723c */ /* 0x080fe8000004182c */
[----:B------:R-:W2:Y:S04]  /*4d10*/  LDSM.16.M88.4 R140, [R152] ;  /* 0x00000000988c783b */ /* 0x000ea80000000200 */
[C---:B------:R-:W-:Y:S04]  /*4d20*/  HMMA.16816.F32.BF16 R48, R136.reuse, R154, R48 ;  /* 0x0000009a8830723c */ /* 0x040fe80000041830 */
[----:B------:R-:W3:Y:S04]  /*4d30*/  LDSM.16.M88.4 R152, [R152+0x2000] ;  /* 0x002000009898783b */ /* 0x000ee80000000200 */
[-C--:B-1----:R-:W-:Y:S08]  /*4d40*/  HMMA.16816.F32.BF16 R52, R136, R132.reuse, R52 ;  /* 0x000000848834723c */ /* 0x082ff00000041834 */
[C---:B------:R-:W-:Y:S08]  /*4d50*/  HMMA.16816.F32.BF16 R56, R144.reuse, R132, R56 ;  /* 0x000000849038723c */ /* 0x040ff00000041838 */
[-C--:B------:R-:W-:Y:S07]  /*4d60*/  HMMA.16816.F32.BF16 R60, R144, R134.reuse, R60 ;  /* 0x00000086903c723c */ /* 0x080fee000004183c */
[C---:B------:R-:W-:Y:S01]  /*4d70*/  IADD3 R146, R2.reuse, 0x40, RZ ;  /* 0x0000004002927810 */ /* 0x040fe20007ffe0ff */
[----:B------:R-:W-:Y:S01]  /*4d80*/  HMMA.16816.F32.BF16 R64, R136, R134, R64 ;  /* 0x000000868840723c */ /* 0x000fe20000041840 */
[----:B------:R-:W1:Y:S03]  /*4d90*/  LDSM.16.M88.4 R132, [R159+0xc800] ;  /* 0x00c800009f84783b */ /* 0x000e660000000200 */
[C---:B------:R-:W-:Y:S02]  /*4da0*/  IADD3 R147, R2.reuse, 0x37, RZ ;  /* 0x0000003702937810 */ /* 0x040fe40007ffe0ff */
[C---:B------:R-:W-:Y:S02]  /*4db0*/  IADD3 R144, R2.reuse, 0x38, RZ ;  /* 0x0000003802907810 */ /* 0x040fe40007ffe0ff */
[----:B------:R-:W-:Y:S01]  /*4dc0*/  IADD3 R138, R2, 0x47, RZ ;  /* 0x00000047028a7810 */ /* 0x000fe20007ffe0ff */
[-C--:B--2---:R-:W-:Y:S05]  /*4dd0*/  HMMA.16816.F32.BF16 R4, R140, R148.reuse, R4 ;  /* 0x000000948c04723c */ /* 0x084fea0000041804 */
[----:B------:R-:W-:Y:S02]  /*4de0*/  ISETP.GE.AND P0, PT, R138, RZ, PT ;  /* 0x000000ff8a00720c */ /* 0x000fe40003f06270 */
[----:B------:R-:W-:Y:S01]  /*4df0*/  IADD3 R136, P1, R250, UR18, RZ ;  /* 0x00000012fa887c10 */ /* 0x000fe2000ff3e0ff */
[C---:B---3--:R-:W-:Y:S04]  /*4e00*/  HMMA.16816.F32.BF16 R8, R152.reuse, R148, R8 ;  /* 0x000000949808723c */ /* 0x048fe80000041808 */
[----:B------:R-:W-:Y:S02]  /*4e10*/  IADD3 R139, R2, 0x48, RZ ;  /* 0x00000048028b7810 */ /* 0x000fe40007ffe0ff */
[----:B------:R-:W-:Y:S01]  /*4e20*/  IADD3.X R137, R251, UR17, RZ, P1, !PT ;  /* 0x00000011fb897c10 */ /* 0x000fe20008ffe4ff */
[----:B------:R-:W-:Y:S01]  /*4e30*/  IMAD.IADD R148, R0, 0x1, R157 ;  /* 0x0000000100947824 */ /* 0x000fe200078e029d */
[----:B------:R-:W-:Y:S01]  /*4e40*/  ISETP.GE.AND P1, PT, R139, RZ, PT ;  /* 0x000000ff8b00720c */ /* 0x000fe20003f26270 */
[-C--:B------:R-:W-:Y:S02]  /*4e50*/  HMMA.16816.F32.BF16 R12, R152, R150.reuse, R12 ;  /* 0x00000096980c723c */ /* 0x080fe4000004180c */
[----:B-----5:R2:W5:Y:S01]  /*4e60*/  LDG.E R174, [R136.64] ;  /* 0x0000001a88ae7981 */ /* 0x020562000c1e1900 */
[----:B------:R-:W-:Y:S02]  /*4e70*/  @!P0 IADD3 R138, -R2, -0x47, RZ ;  /* 0xffffffb9028a8810 */ /* 0x000fe40007ffe1ff */
[----:B------:R-:W-:Y:S01]  /*4e80*/  ISETP.GE.AND P0, PT, R146, RZ, PT ;  /* 0x000000ff9200720c */ /* 0x000fe20003f06270 */
[----:B------:R2:W5:Y:S01]  /*4e90*/  LDG.E R175, [R136.64+0x20] ;  /* 0x0000201a88af7981 */ /* 0x000562000c1e1900 */
[----:B------:R-:W3:Y:S01]  /*4ea0*/  I2F R198, R138 ;  /* 0x0000008a00c67306 */ /* 0x000ee20000201400 */
[C---:B------:R-:W-:Y:S01]  /*4eb0*/  IADD3 R145, R2.reuse, 0x3f, RZ ;  /* 0x0000003f02917810 */ /* 0x040fe20007ffe0ff */
[C---:B------:R-:W-:Y:S01]  /*4ec0*/  HMMA.16816.F32.BF16 R16, R140.reuse, R150, R16 ;  /* 0x000000968c10723c */ /* 0x040fe20000041810 */
[----:B------:R2:W5:Y:S03]  /*4ed0*/  LDG.E R173, [R136.64+0x100] ;  /* 0x0001001a88ad7981 */ /* 0x000566000c1e1900 */
[C---:B------:R-:W-:Y:S01]  /*4ee0*/  @!P1 IADD3 R139, -R2.reuse, -0x48, RZ ;  /* 0xffffffb8028b9810 */ /* 0x040fe20007ffe1ff */
[----:B------:R2:W5:Y:S01]  /*4ef0*/  LDG.E R172, [R136.64+0x120] ;  /* 0x0001201a88ac7981 */ /* 0x000562000c1e1900 */
[C---:B------:R-:W-:Y:S02]  /*4f00*/  IADD3 R149, R2.reuse, 0x30, RZ ;  /* 0x0000003002957810 */ /* 0x040fe40007ffe0ff */
[----:B------:R2:W4:Y:S01]  /*4f10*/  I2F R197, R139 ;  /* 0x0000008b00c57306 */ /* 0x0005220000201400 */
[----:B------:R-:W-:Y:S01]  /*4f20*/  @!P0 IADD3 R146, -R2, -0x40, RZ ;  /* 0xffffffc002928810 */ /* 0x000fe20007ffe1ff */
[-C--:B-1----:R-:W-:Y:S03]  /*4f30*/  HMMA.16816.F32.BF16 R20, R140, R132.reuse, R20 ;  /* 0x000000848c14723c */ /* 0x082fe60000041814 */
[----:B------:R-:W-:Y:S02]  /*4f40*/  ISETP.GE.AND P0, PT, R147, RZ, PT ;  /* 0x000000ff9300720c */ /* 0x000fe40003f06270 */
[----:B------:R-:W-:Y:S02]  /*4f50*/  ISETP.GE.AND P1, PT, R144, RZ, PT ;  /* 0x000000ff9000720c */ /* 0x000fe40003f26270 */
[----:B------:R-:W-:Y:S01]  /*4f60*/  ISETP.GE.AND P2, PT, R145, RZ, PT ;  /* 0x000000ff9100720c */ /* 0x000fe20003f46270 */
[----:B------:R1:W1:Y:S01]  /*4f70*/  I2F R190, R146 ;  /* 0x0000009200be7306 */ /* 0x0002620000201400 */
[C---:B------:R-:W-:Y:S04]  /*4f80*/  HMMA.16816.F32.BF16 R24, R152.reuse, R132, R24 ;  /* 0x000000849818723c */ /* 0x040fe80000041818 */
[C---:B------:R-:W-:Y:S03]  /*4f90*/  IADD3 R0, R2.reuse, 0x28, RZ ;  /* 0x0000002802007810 */ /* 0x040fe60007ffe0ff */
[C---:B------:R-:W-:Y:S01]  /*4fa0*/  @!P0 IADD3 R147, -R2.reuse, -0x37, RZ ;  /* 0xffffffc902938810 */ /* 0x040fe20007ffe1ff */
[-C--:B------:R-:W-:Y:S03]  /*4fb0*/  HMMA.16816.F32.BF16 R28, R152, R134.reuse, R28 ;  /* 0x00000086981c723c */ /* 0x080fe6000004181c */
[----:B------:R-:W-:Y:S01]  /*4fc0*/  I2F R191, R147 ;  /* 0x0000009300bf7306 */ /* 0x000fe20000201400 */
[C---:B------:R-:W-:Y:S01]  /*4fd0*/  @!P1 IADD3 R144, -R2.reuse, -0x38, RZ ;  /* 0xffffffc802909810 */ /* 0x040fe20007ffe1ff */
[----:B--2---:R-:W2:Y:S01]  /*4fe0*/  LDSM.16.M88.4 R136, [R159+0xd000] ;  /* 0x00d000009f88783b */ /* 0x004ea20000000200 */
[C---:B------:R-:W-:Y:S02]  /*4ff0*/  @!P2 IADD3 R145, -R2.reuse, -0x3f, RZ ;  /* 0xffffffc10291a810 */ /* 0x040fe40007ffe1ff */
[C---:B------:R-:W-:Y:S05]  /*5000*/  HMMA.16816.F32.BF16 R32, R140.reuse, R134, R32 ;  /* 0x000000868c20723c */ /* 0x040fea0000041820 */
[----:B------:R3:W-:Y:S01]  /*5010*/  I2F R192, R144 ;  /* 0x0000009000c07306 */ /* 0x0007e20000201400 */
[----:B------:R-:W4:Y:S01]  /*5020*/  LDSM.16.M88.4 R132, [R159+0xd800] ;  /* 0x00d800009f84783b */ /* 0x000f220000000200 */
[----:B-1----:R-:W-:Y:S04]  /*5030*/  IADD3 R146, R2, -0x8, RZ ;  /* 0xfffffff802927810 */ /* 0x002fe80007ffe0ff */
[----:B------:R-:W-:Y:S04]  /*5040*/  ISETP.GE.AND P2, PT, R146, RZ, PT ;  /* 0x000000ff9200720c */ /* 0x000fe80003f46270 */
[----:B------:R1:W1:Y:S09]  /*5050*/  I2F R188, R145 ;  /* 0x0000009100bc7306 */ /* 0x0002720000201400 */
[C---:B------:R-:W-:Y:S04]  /*5060*/  @!P2 IADD3 R146, -R2.reuse, 0x8, RZ ;  /* 0x000000080292a810 */ /* 0x040fe80007ffe1ff */
[----:B------:R4:W4:Y:S01]  /*5070*/  I2F R187, R146 ;  /* 0x0000009200bb7306 */ /* 0x0009220000201400 */
[----:B---3--:R-:W-:Y:S04]  /*5080*/  IADD3 R144, R2, -0x10, RZ ;  /* 0xfffffff002907810 */ /* 0x008fe80007ffe0ff */
[----:B------:R-:W-:Y:S01]  /*5090*/  ISETP.GE.AND P0, PT, R144, RZ, PT ;  /* 0x000000ff9000720c */ /* 0x000fe20003f06270 */
[-C--:B--2---:R-:W-:Y:S03]  /*50a0*/  HMMA.16816.F32.BF16 R36, R140, R136.reuse, R36 ;  /* 0x000000888c24723c */ /* 0x084fe60000041824 */
[C---:B-1----:R-:W-:Y:S04]  /*50b0*/  IADD3 R145, R2.reuse, -0x9, RZ ;  /* 0xfffffff702917810 */ /* 0x042fe80007ffe0ff */
[----:B------:R-:W-:Y:S01]  /*50c0*/  ISETP.GE.AND P1, PT, R145, RZ, PT ;  /* 0x000000ff9100720c */ /* 0x000fe20003f26270 */
[C---:B------:R-:W-:Y:S04]  /*50d0*/  HMMA.16816.F32.BF16 R40, R152.reuse, R136, R40 ;  /* 0x000000889828723c */ /* 0x040fe80000041828 */
[C---:B------:R-:W-:Y:S02]  /*50e0*/  @!P0 IADD3 R144, -R2.reuse, 0x10, RZ ;  /* 0x0000001002908810 */ /* 0x040fe40007ffe1ff */
[----:B------:R-:W-:Y:S02]  /*50f0*/  ISETP.GE.AND P0, PT, R149, RZ, PT ;  /* 0x000000ff9500720c */ /* 0x000fe40003f06270 */
[----:B------:R-:W-:Y:S01]  /*5100*/  I2F R189, R144 ;  /* 0x0000009000bd7306 */ /* 0x000fe20000201400 */
[C---:B----4-:R-:W-:Y:S01]  /*5110*/  IADD3 R146, R2.reuse, -0x11, RZ ;  /* 0xffffffef02927810 */ /* 0x050fe20007ffe0ff */
[-C--:B------:R-:W-:Y:S03]  /*5120*/  HMMA.16816.F32.BF16 R44, R152, R138.reuse, R44 ;  /* 0x0000008a982c723c */ /* 0x080fe6000004182c */
[----:B------:R-:W-:Y:S02]  /*5130*/  @!P1 IADD3 R145, -R2, 0x9, RZ ;  /* 0x0000000902919810 */ /* 0x000fe40007ffe1ff */
[----:B------:R-:W-:Y:S03]  /*5140*/  ISETP.GE.AND P1, PT, R146, RZ, PT ;  /* 0x000000ff9200720c */ /* 0x000fe60003f26270 */
[----:B------:R-:W1:Y:S01]  /*5150*/  I2F R185, R145 ;  /* 0x0000009100b97306 */ /* 0x000e620000201400 */
[----:B------:R-:W-:Y:S01]  /*5160*/  @!P0 IADD3 R149, -R2, -0x30, RZ ;  /* 0xffffffd002958810 */ /* 0x000fe20007ffe1ff */
[C---:B------:R-:W-:Y:S01]  /*5170*/  HMMA.16816.F32.BF16 R48, R140.reuse, R138, R48 ;  /* 0x0000008a8c30723c */ /* 0x040fe20000041830 */
[----:B------:R-:W-:Y:S03]  /*5180*/  LDSM.16.M88.4 R136, [R148] ;  /* 0x000000009488783b */ /* 0x000fe60000000200 */
[----:B------:R-:W-:Y:S04]  /*5190*/  ISETP.GE.AND P0, PT, R0, RZ, PT ;  /* 0x000000ff0000720c */ /* 0x000fe80003f06270 */
[----:B------:R2:W-:Y:S01]  /*51a0*/  I2F R183, R149 ;  /* 0x0000009500b77306 */ /* 0x0005e20000201400 */
[----:B------:R-:W-:Y:S01]  /*51b0*/  @!P1 IADD3 R146, -R2, 0x11, RZ ;  /* 0x0000001102929810 */ /* 0x000fe20007ffe1ff */
[-C--:B------:R-:W-:Y:S03]  /*51c0*/  HMMA.16816.F32.BF16 R52, R140, R132.reuse, R52 ;  /* 0x000000848c34723c */ /* 0x080fe60000041834 */
[----:B------:R-:W-:Y:S04]  /*51d0*/  ISETP.GE.AND P1, PT, R170, RZ, PT ;  /* 0x000000ffaa00720c */ /* 0x000fe80003f26270 */
[C---:B------:R-:W-:Y:S01]  /*51e0*/  @!P0 IADD3 R0, -R2.reuse, -0x28, RZ ;  /* 0xffffffd802008810 */ /* 0x040fe20007ffe1ff */
[----:B------:R3:W4:Y:S01]  /*51f0*/  I2F R186, R146 ;  /* 0x0000009200ba7306 */ /* 0x0007220000201400 */
[C---:B------:R-:W-:Y:S07]  /*5200*/  HMMA.16816.F32.BF16 R56, R152.reuse, R132, R56 ;  /* 0x000000849838723c */ /* 0x040fee0000041838 */
[C---:B------:R-:W-:Y:S01]  /*5210*/  @!P1 IADD3 R170, -R2.reuse, -0x2f, RZ ;  /* 0xffffffd102aa9810 */ /* 0x040fe20007ffe1ff */
[-C--:B------:R-:W-:Y:S01]  /*5220*/  HMMA.16816.F32.BF16 R60, R152, R134.reuse, R60 ;  /* 0x00000086983c723c */ /* 0x080fe2000004183c */
[----:B------:R1:W-:Y:S02]  /*5230*/  I2F R184, R0 ;  /* 0x0000000000b87306 */ /* 0x0003e40000201400 */
[----:B------:R-:W-:Y:S01]  /*5240*/  ISETP.GE.AND P1, PT, R171, RZ, PT ;  /* 0x000000ffab00720c */ /* 0x000fe20003f26270 */
[----:B--2---:R-:W-:Y:S03]  /*5250*/  LDSM.16.M88.4 R148, [R148+0x2000] ;  /* 0x002000009494783b */ /* 0x004fe60000000200 */
[----:B------:R-:W-:Y:S01]  /*5260*/  IADD3 R152, R2, -0x18, RZ ;  /* 0xffffffe802987810 */ /* 0x000fe20007ffe0ff */
[----:B------:R-:W-:Y:S03]  /*5270*/  HMMA.16816.F32.BF16 R64, R140, R134, R64 ;  /* 0x000000868c40723c */ /* 0x000fe60000041840 */
[----:B------:R-:W2:Y:S01]  /*5280*/  I2F R182, R170 ;  /* 0x000000aa00b67306 */ /* 0x000ea20000201400 */
[----:B------:R-:W-:Y:S01]  /*5290*/  ISETP.GE.AND P0, PT, R152, RZ, PT ;  /* 0x000000ff9800720c */ /* 0x000fe20003f06270 */
[----:B------:R-:W-:Y:S01]  /*52a0*/  LDSM.16.M88.4 R132, [R160+0xc800] ;  /* 0x00c80000a084783b */ /* 0x000fe20000000200 */
[C---:B------:R-:W-:Y:S02]  /*52b0*/  IADD3 R153, R2.reuse, -0x38, RZ ;  /* 0xffffffc802997810 */ /* 0x040fe40007ffe0ff */
[C---:B------:R-:W-:Y:S02]  /*52c0*/  @!P1 IADD3 R171, -R2.reuse, -0x27, RZ ;  /* 0xffffffd902ab9810 */ /* 0x040fe40007ffe1ff */
[----:B------:R-:W-:Y:S02]  /*52d0*/  ISETP.GE.AND P3, PT, R153, RZ, PT ;  /* 0x000000ff9900720c */ /* 0x000fe40003f66270 */
[C---:B------:R-:W-:Y:S01]  /*52e0*/  IADD3 R141, R2.reuse, -0x20, RZ ;  /* 0xffffffe0028d7810 */ /* 0x040fe20007ffe0ff */
[----:B------:R-:W2:Y:S01]  /*52f0*/  I2F R181, R171 ;  /* 0x000000ab00b57306 */ /* 0x000ea20000201400 */
[----:B---3--:R-:W3:Y:S01]  /*5300*/  LDSM.16.M88.4 R144, [R160+0xc000] ;  /* 0x00c00000a090783b */ /* 0x008ee20000000200 */
[C---:B------:R-:W-:Y:S02]  /*5310*/  IADD3 R140, R2.reuse, -0x21, RZ ;  /* 0xffffffdf028c7810 */ /* 0x040fe40007ffe0ff */
[C---:B-1----:R-:W-:Y:S02]  /*5320*/  IADD3 R0, R2.reuse, -0x19, RZ ;  /* 0xffffffe702007810 */ /* 0x042fe40007ffe0ff */
[----:B------:R-:W-:Y:S02]  /*5330*/  @!P0 IADD3 R152, -R2, 0x18, RZ ;  /* 0x0000001802988810 */ /* 0x000fe40007ffe1ff */
[----:B------:R-:W-:Y:S02]  /*5340*/  ISETP.GE.AND P1, PT, R0, RZ, PT ;  /* 0x000000ff0000720c */ /* 0x000fe40003f26270 */
[----:B------:R1:W1:Y:S01]  /*5350*/  I2F R179, R152 ;  /* 0x0000009800b37306 */ /* 0x0002620000201400 */
[----:B------:R-:W-:Y:S02]  /*5360*/  ISETP.GE.AND P0, PT, R141, RZ, PT ;  /* 0x000000ff8d00720c */ /* 0x000fe40003f06270 */
[C---:B------:R-:W-:Y:S02]  /*5370*/  IADD3 R154, R2.reuse, -0x39, RZ ;  /* 0xffffffc7029a7810 */ /* 0x040fe40007ffe0ff */
[----:B------:R-:W-:Y:S02]  /*5380*/  @!P3 IADD3 R153, -R2, 0x38, RZ ;  /* 0x000000380299b810 */ /* 0x000fe40007ffe1ff */
[----:B------:R-:W-:Y:S04]  /*5390*/  ISETP.GE.AND P2, PT, R154, RZ, PT ;  /* 0x000000ff9a00720c */ /* 0x000fe80003f46270 */
[----:B------:R-:W-:Y:S01]  /*53a0*/  I2F R153, R153 ;  /* 0x0000009900997306 */ /* 0x000fe20000201400 */
[----:B------:R-:W-:Y:S02]  /*53b0*/  @!P1 IADD3 R0, -R2, 0x19, RZ ;  /* 0x0000001902009810 */ /* 0x000fe40007ffe1ff */
[----:B------:R-:W-:Y:S02]  /*53c0*/  ISETP.GE.AND P1, PT, R140, RZ, PT ;  /* 0x000000ff8c00720c */ /* 0x000fe40003f26270 */
[C---:B------:R-:W-:Y:S04]  /*53d0*/  @!P0 IADD3 R141, -R2.reuse, 0x20, RZ ;  /* 0x00000020028d8810 */ /* 0x040fe80007ffe1ff */
[C---:B------:R-:W-:Y:S01]  /*53e0*/  @!P2 IADD3 R154, -R2.reuse, 0x39, RZ ;  /* 0x00000039029aa810 */ /* 0x040fe20007ffe1ff */
[----:B------:R-:W-:Y:S01]  /*53f0*/  I2F R180, R141 ;  /* 0x0000008d00b47306 */ /* 0x000fe20000201400 */
[C---:B-1----:R-:W-:Y:S05]  /*5400*/  IADD3 R152, R2.reuse, 0xf, RZ ;  /* 0x0000000f02987810 */ /* 0x042fea0007ffe0ff */
[C---:B------:R-:W-:Y:S04]  /*5410*/  @!P1 IADD3 R140, -R2.reuse, 0x21, RZ ;  /* 0x00000021028c9810 */ /* 0x040fe80007ffe1ff */
[----:B------:R1:W-:Y:S01]  /*5420*/  I2F R178, R140 ;  /* 0x0000008c00b27306 */ /* 0x0003e20000201400 */
[-C--:B---3--:R-:W-:Y:S08]  /*5430*/  HMMA.16816.F32.BF16 R4, R136, R144.reuse, R4 ;  /* 0x000000908804723c */ /* 0x088ff00000041804 */
[C---:B------:R-:W-:Y:S01]  /*5440*/  HMMA.16816.F32.BF16 R8, R148.reuse, R144, R8 ;  /* 0x000000909408723c */ /* 0x040fe20000041808 */
[----:B------:R3:W2:Y:S06]  /*5450*/  I2F R177, R0 ;  /* 0x0000000000b17306 */ /* 0x0006ac0000201400 */
[----:B------:R-:W-:Y:S01]  /*5460*/  IADD3 R144, R2, 0x1f, RZ ;  /* 0x0000001f02907810 */ /* 0x000fe20007ffe0ff */
[-C--:B------:R-:W-:Y:S03]  /*5470*/  HMMA.16816.F32.BF16 R12, R148, R146.reuse, R12 ;  /* 0x00000092940c723c */ /* 0x080fe6000004180c */
[----:B------:R-:W-:Y:S01]  /*5480*/  ISETP.GE.AND P1, PT, R144, RZ, PT ;  /* 0x000000ff9000720c */ /* 0x000fe20003f26270 */
[----:B------:R-:W-:Y:S01]  /*5490*/  I2F R154, R154 ;  /* 0x0000009a009a7306 */ /* 0x000fe20000201400 */
[----:B------:R-:W-:Y:S01]  /*54a0*/  IADD3 R145, R2, 0x18, RZ ;  /* 0x0000001802917810 */ /* 0x000fe20007ffe0ff */
[----:B-1----:R-:W1:Y:S02]  /*54b0*/  LDSM.16.M88.4 R140, [R160+0xd000] ;  /* 0x00d00000a08c783b */ /* 0x002e640000000200 */
[----:B------:R-:W-:Y:S01]  /*54c0*/  FFMA.FTZ R5, R193, -UR4, R5 ;  /* 0x80000004c1057c23 */ /* 0x000fe20008010005 */
[C---:B------:R-:W-:Y:S04]  /*54d0*/  HMMA.16816.F32.BF16 R16, R136.reuse, R146, R16 ;  /* 0x000000928810723c */ /* 0x040fe80000041810 */
[----:B------:R-:W-:Y:S02]  /*54e0*/  FFMA.FTZ R6, R196, -UR4, R6 ;  /* 0x80000004c4067c23 */ /* 0x000fe40008010006 */
[----:B------:R-:W-:Y:S01]  /*54f0*/  FFMA.FTZ R7, R195, -UR4, R7 ;  /* 0x80000004c3077c23 */ /* 0x000fe20008010007 */
[----:B------:R-:W-:Y:S01]  /*5500*/  IADD3 R146, R2, 0x17, RZ ;  /* 0x0000001702927810 */ /* 0x000fe20007ffe0ff */
[----:B------:R-:W-:Y:S01]  /*5510*/  FFMA.FTZ R4, R194, -UR4, R4 ;  /* 0x80000004c2047c23 */ /* 0x000fe20008010004 */
[-C--:B------:R-:W-:Y:S03]  /*5520*/  HMMA.16816.F32.BF16 R20, R136, R132.reuse, R20 ;  /* 0x000000848814723c */ /* 0x080fe60000041814 */
[----:B------:R-:W-:Y:S01]  /*5530*/  FFMA.FTZ R11, R198, -UR4, R11 ;  /* 0x80000004c60b7c23 */ /* 0x000fe2000801000b */
[C---:B---3--:R-:W-:Y:S01]  /*5540*/  IADD3 R0, R2.reuse, 0x20, RZ ;  /* 0x0000002002007810 */ /* 0x048fe20007ffe0ff */
[----:B------:R-:W-:Y:S01]  /*5550*/  FFMA.FTZ R10, R197, -UR4, R10 ;  /* 0x80000004c50a7c23 */ /* 0x000fe2000801000a */
[----:B------:R-:W-:Y:S01]  /*5560*/  @!P1 IADD3 R144, -R2, -0x1f, RZ ;  /* 0xffffffe102909810 */ /* 0x000fe20007ffe1ff */
[----:B------:R-:W-:Y:S01]  /*5570*/  FFMA.FTZ R8, R190, -UR4, R8 ;  /* 0x80000004be087c23 */ /* 0x000fe20008010008 */
[C---:B------:R-:W-:Y:S02]  /*5580*/  HMMA.16816.F32.BF16 R24, R148.reuse, R132, R24 ;  /* 0x000000849418723c */ /* 0x040fe40000041818 */
[----:B------:R3:W-:Y:S02]  /*5590*/  I2F R170, R144 ;  /* 0x0000009000aa7306 */ /* 0x0007e40000201400 */
[----:B------:R-:W-:Y:S01]  /*55a0*/  FFMA.FTZ R9, R188, -UR4, R9 ;  /* 0x80000004bc097c23 */ /* 0x000fe20008010009 */
[----:B------:R-:W-:Y:S01]  /*55b0*/  ISETP.GE.AND P0, PT, R0, RZ, PT ;  /* 0x000000ff0000720c */ /* 0x000fe20003f06270 */
[----:B------:R-:W-:Y:S01]  /*55c0*/  FFMA.FTZ R14, R190, -UR4, R14 ;  /* 0x80000004be0e7c23 */ /* 0x000fe2000801000e */
[----:B------:R-:W-:Y:S01]  /*55d0*/  ISETP.GE.AND P1, PT, R146, RZ, PT ;  /* 0x000000ff9200720c */ /* 0x000fe20003f26270 */
[----:B------:R-:W-:Y:S01]  /*55e0*/  FFMA.FTZ R15, R188, -UR4, R15 ;  /* 0x80000004bc0f7c23 */ /* 0x000fe2000801000f */
[-C--:B------:R-:W-:Y:S03]  /*55f0*/  HMMA.16816.F32.BF16 R28, R148, R134.reuse, R28 ;  /* 0x00000086941c723c */ /* 0x080fe6000004181c */
[----:B------:R-:W-:Y:S01]  /*5600*/  FFMA.FTZ R12, R192, -UR4, R12 ;  /* 0x80000004c00c7c23 */ /* 0x000fe2000801000c */
[----:B------:R-:W-:Y:S01]  /*5610*/  IADD3 R147, R2, 0x10, RZ ;  /* 0x0000001002937810 */ /* 0x000fe20007ffe0ff */
[----:B------:R-:W-:Y:S02]  /*5620*/  FFMA.FTZ R13, R191, -UR4, R13 ;  /* 0x80000004bf0d7c23 */ /* 0x000fe4000801000d */
[----:B------:R-:W-:Y:S01]  /*5630*/  FFMA.FTZ R19, R193, -UR4, R19 ;  /* 0x80000004c1137c23 */ /* 0x000fe20008010013 */
[C---:B------:R-:W-:Y:S01]  /*5640*/  HMMA.16816.F32.BF16 R32, R136.reuse, R134, R32 ;  /* 0x000000868820723c */ /* 0x040fe20000041820 */
[----:B------:R-:W2:Y:S03]  /*5650*/  LDSM.16.M88.4 R132, [R160+0xd800] ;  /* 0x00d80000a084783b */ /* 0x000ea60000000200 */
[----:B------:R-:W-:Y:S01]  /*5660*/  FFMA.FTZ R18, R194, -UR4, R18 ;  /* 0x80000004c2127c23 */ /* 0x000fe20008010012 */
[C---:B------:R-:W-:Y:S01]  /*5670*/  @!P0 IADD3 R0, -R2.reuse, -0x20, RZ ;  /* 0xffffffe002008810 */ /* 0x040fe20007ffe1ff */
[----:B------:R-:W-:Y:S01]  /*5680*/  FFMA.FTZ R16, R187, -UR4, R16 ;  /* 0x80000004bb107c23 */ /* 0x000fe20008010010 */
[----:B------:R-:W-:Y:S01]  /*5690*/  ISETP.GE.AND P0, PT, R145, RZ, PT ;  /* 0x000000ff9100720c */ /* 0x000fe20003f06270 */
[----:B------:R-:W-:Y:S01]  /*56a0*/  FFMA.FTZ R17, R185, -UR4, R17 ;  /* 0x80000004b9117c23 */ /* 0x000fe20008010011 */
[-C--:B-1----:R-:W-:Y:S01]  /*56b0*/  HMMA.16816.F32.BF16 R36, R136, R140.reuse, R36 ;  /* 0x0000008c8824723c */ /* 0x082fe20000041824 */
[----:B------:R1:W1:Y:S02]  /*56c0*/  I2F R171, R0 ;  /* 0x0000000000ab7306 */ /* 0x0002640000201400 */
[----:B------:R-:W-:Y:S01]  /*56d0*/  FFMA.FTZ R22, R187, -UR4, R22 ;  /* 0x80000004bb167c23 */ /* 0x000fe20008010016 */
[C---:B------:R-:W-:Y:S01]  /*56e0*/  @!P1 IADD3 R146, -R2.reuse, -0x17, RZ ;  /* 0xffffffe902929810 */ /* 0x040fe20007ffe1ff */
[----:B------:R-:W-:Y:S01]  /*56f0*/  FFMA.FTZ R23, R185, -UR4, R23 ;  /* 0x80000004b9177c23 */ /* 0x000fe20008010017 */
[----:B---3--:R-:W-:Y:S01]  /*5700*/  IADD3 R144, R2, -0x28, RZ ;  /* 0xffffffd802907810 */ /* 0x008fe20007ffe0ff */
[----:B------:R-:W-:Y:S01]  /*5710*/  FFMA.FTZ R20, R189, -UR4, R20 ;  /* 0x80000004bd147c23 */ /* 0x000fe20008010014 */
[C---:B------:R-:W-:Y:S03]  /*5720*/  HMMA.16816.F32.BF16 R40, R148.reuse, R140, R40 ;  /* 0x0000008c9428723c */ /* 0x040fe60000041828 */
[----:B------:R3:W-:Y:S01]  /*5730*/  I2F R155, R146 ;  /* 0x00000092009b7306 */ /* 0x0007e20000201400 */
[----:B----4-:R-:W-:Y:S01]  /*5740*/  FFMA.FTZ R21, R186, -UR4, R21 ;  /* 0x80000004ba157c23 */ /* 0x010fe20008010015 */
[----:B------:R-:W-:Y:S01]  /*5750*/  @!P0 IADD3 R145, -R2, -0x18, RZ ;  /* 0xffffffe802918810 */ /* 0x000fe20007ffe1ff */
[----:B------:R-:W-:Y:S01]  /*5760*/  FFMA.FTZ R26, R192, -UR4, R26 ;  /* 0x80000004c01a7c23 */ /* 0x000fe2000801001a */
[----:B------:R-:W-:Y:S01]  /*5770*/  ISETP.GE.AND P0, PT, R144, RZ, PT ;  /* 0x000000ff9000720c */ /* 0x000fe20003f06270 */
[----:B------:R-:W-:Y:S01]  /*5780*/  FFMA.FTZ R27, R191, -UR4, R27 ;  /* 0x80000004bf1b7c23 */ /* 0x000fe2000801001b */
[-C--:B------:R-:W-:Y:S03]  /*5790*/  HMMA.16816.F32.BF16 R44, R148, R142.reuse, R44 ;  /* 0x0000008e942c723c */ /* 0x080fe6000004182c */
[----:B------:R-:W-:Y:S01]  /*57a0*/  FFMA.FTZ R24, R183, -UR4, R24 ;  /* 0x80000004b7187c23 */ /* 0x000fe20008010018 */
[----:B------:R4:W4:Y:S01]  /*57b0*/  I2F R176, R145 ;  /* 0x0000009100b07306 */ /* 0x0009220000201400 */
[C---:B--2---:R-:W-:Y:S01]  /*57c0*/  FFMA.FTZ R25, R182.reuse, -UR4, R25 ;  /* 0x80000004b6197c23 */ /* 0x044fe20008010019 */
[----:B------:R-:W-:Y:S01]  /*57d0*/  ISETP.GE.AND P1, PT, R147, RZ, PT ;  /* 0x000000ff9300720c */ /* 0x000fe20003f26270 */
[----:B------:R-:W-:Y:S01]  /*57e0*/  FFMA.FTZ R30, R183, -UR4, R30 ;  /* 0x80000004b71e7c23 */ /* 0x000fe2000801001e */
[C---:B------:R-:W-:Y:S04]  /*57f0*/  HMMA.16816.F32.BF16 R48, R136.reuse, R142, R48 ;  /* 0x0000008e8830723c */ /* 0x040fe80000041830 */
[----:B------:R-:W-:Y:S01]  /*5800*/  FFMA.FTZ R31, R182, -UR4, R31 ;  /* 0x80000004b61f7c23 */ /* 0x000fe2000801001f */
[----:B-1----:R-:W-:Y:S01]  /*5810*/  IADD3 R0, R2, -0x29, RZ ;  /* 0xffffffd702007810 */ /* 0x002fe20007ffe0ff */
[----:B------:R-:W-:Y:S01]  /*5820*/  FFMA.FTZ R28, R184, -UR4, R28 ;  /* 0x80000004b81c7c23 */ /* 0x000fe2000801001c */
[C---:B------:R-:W-:Y:S01]  /*5830*/  @!P0 IADD3 R144, -R2.reuse, 0x28, RZ ;  /* 0x0000002802908810 */ /* 0x040fe20007ffe1ff */
[----:B------:R-:W-:Y:S01]  /*5840*/  FFMA.FTZ R29, R181, -UR4, R29 ;  /* 0x80000004b51d7c23 */ /* 0x000fe2000801001d */
[-C--:B------:R-:W-:Y:S03]  /*5850*/  HMMA.16816.F32.BF16 R52, R136, R132.reuse, R52 ;  /* 0x000000848834723c */ /* 0x080fe60000041834 */
[----:B------:R-:W-:Y:S01]  /*5860*/  FFMA.FTZ R34, R189, -UR4, R34 ;  /* 0x80000004bd227c23 */ /* 0x000fe20008010022 */
[----:B---3--:R-:W-:Y:S01]  /*5870*/  IADD3 R146, R2, -0x31, RZ ;  /* 0xffffffcf02927810 */ /* 0x008fe20007ffe0ff */
[----:B------:R-:W-:Y:S01]  /*5880*/  FFMA.FTZ R35, R186, -UR4, R35 ;  /* 0x80000004ba237c23 */ /* 0x000fe20008010023 */
[----:B------:R-:W-:Y:S01]  /*5890*/  ISETP.GE.AND P6, PT, R0, RZ, PT ;  /* 0x000000ff0000720c */ /* 0x000fe20003fc6270 */
[----:B------:R-:W-:Y:S01]  /*58a0*/  FFMA.FTZ R32, R179, -UR4, R32 ;  /* 0x80000004b3207c23 */ /* 0x000fe20008010020 */
[----:B------:R-:W-:Y:S01]  /*58b0*/  ISETP.GE.AND P4, PT, R146, RZ, PT ;  /* 0x000000ff9200720c */ /* 0x000fe20003f86270 */
[----:B------:R-:W-:Y:S01]  /*58c0*/  FFMA.FTZ R33, R177, -UR4, R33 ;  /* 0x80000004b1217c23 */ /* 0x000fe20008010021 */
[----:B------:R-:W-:Y:S01]  /*58d0*/  ISETP.GE.AND P0, PT, R152, RZ, PT ;  /* 0x000000ff9800720c */ /* 0x000fe20003f06270 */
[C---:B------:R-:W-:Y:S01]  /*58e0*/  HMMA.16816.F32.BF16 R56, R148.reuse, R132, R56 ;  /* 0x000000849438723c */ /* 0x040fe20000041838 */
[----:B------:R-:W1:Y:S03]  /*58f0*/  I2F R144, R144 ;  /* 0x0000009000907306 */ /* 0x000e660000201400 */
[----:B------:R-:W-:Y:S01]  /*5900*/  FFMA.FTZ R38, R179, -UR4, R38 ;  /* 0x80000004b3267c23 */ /* 0x000fe20008010026 */
[C---:B----4-:R-:W-:Y:S01]  /*5910*/  IADD3 R145, R2.reuse, -0x30, RZ ;  /* 0xffffffd002917810 */ /* 0x050fe20007ffe0ff */
[----:B------:R-:W-:Y:S01]  /*5920*/  FFMA.FTZ R39, R177, -UR4, R39 ;  /* 0x80000004b1277c23 */ /* 0x000fe20008010027 */
[----:B------:R-:W-:Y:S01]  /*5930*/  @!P1 IADD3 R147, -R2, -0x10, RZ ;  /* 0xfffffff002939810 */ /* 0x000fe20007ffe1ff */
[----:B------:R-:W-:Y:S01]  /*5940*/  FFMA.FTZ R36, R180, -UR4, R36 ;  /* 0x80000004b4247c23 */ /* 0x000fe20008010024 */
[----:B------:R-:W-:Y:S01]  /*5950*/  ISETP.GE.AND P5, PT, R145, RZ, PT ;  /* 0x000000ff9100720c */ /* 0x000fe20003fa6270 */
[-C--:B------:R-:W-:Y:S03]  /*5960*/  HMMA.16816.F32.BF16 R60, R148, R134.reuse, R60 ;  /* 0x00000086943c723c */ /* 0x080fe6000004183c */
[----:B------:R-:W-:Y:S01]  /*5970*/  FFMA.FTZ R37, R178, -UR4, R37 ;  /* 0x80000004b2257c23 */ /* 0x000fe20008010025 */
[----:B------:R-:W-:Y:S01]  /*5980*/  @!P6 IADD3 R0, -R2, 0x29, RZ ;  /* 0x000000290200e810 */ /* 0x000fe20007ffe1ff */
[----:B------:R-:W-:Y:S01]  /*5990*/  FFMA.FTZ R42, R184, -UR4, R42 ;  /* 0x80000004b82a7c23 */ /* 0x000fe2000801002a */
[C---:B------:R-:W-:Y:S01]  /*59a0*/  @!P4 IADD3 R146, -R2.reuse, 0x31, RZ ;  /* 0x000000310292c810 */ /* 0x040fe20007ffe1ff */
[----:B------:R-:W-:Y:S01]  /*59b0*/  FFMA.FTZ R43, R181, -UR4, R43 ;  /* 0x80000004b52b7c23 */ /* 0x000fe2000801002b */
[----:B------:R-:W-:Y:S01]  /*59c0*/  @!P0 IADD3 R152, -R2, -0xf, RZ ;  /* 0xfffffff102988810 */ /* 0x000fe20007ffe1ff */
[C---:B------:R-:W-:Y:S01]  /*59d0*/  FFMA.FTZ R40, R171.reuse, -UR4, R40 ;  /* 0x80000004ab287c23 */ /* 0x040fe20008010028 */
[----:B------:R-:W2:Y:S01]  /*59e0*/  I2F R0, R0 ;  /* 0x0000000000007306 */ /* 0x000ea20000201400 */
[----:B------:R-:W-:Y:S01]  /*59f0*/  HMMA.16816.F32.BF16 R64, R136, R134, R64 ;  /* 0x000000868840723c */ /* 0x000fe20000041840 */
[----:B------:R-:W-:Y:S03]  /*5a00*/  PLOP3.LUT P0, PT, PT, PT, UP0, 0x80, 0x0 ;  /* 0x000000000000781c */ /* 0x000fe60003f0f008 */
[----:B------:R-:W-:Y:S01]  /*5a10*/  FFMA.FTZ R41, R170, -UR4, R41 ;  /* 0x80000004aa297c23 */ /* 0x000fe20008010029 */
[----:B------:R-:W-:Y:S01]  /*5a20*/  @!P5 IADD3 R145, -R2, 0x30, RZ ;  /* 0x000000300291d810 */ /* 0x000fe20007ffe1ff */
[----:B------:R-:W-:Y:S02]  /*5a30*/  FFMA.FTZ R46, R171, -UR4, R46 ;  /* 0x80000004ab2e7c23 */ /* 0x000fe4000801002e */
[----:B------:R-:W-:Y:S01]  /*5a40*/  FFMA.FTZ R47, R170, -UR4, R47 ;  /* 0x80000004aa2f7c23 */ /* 0x000fe2000801002f */
[----:B------:R-:W3:Y:S03]  /*5a50*/  I2F R146, R146 ;  /* 0x0000009200927306 */ /* 0x000ee60000201400 */
[----:B------:R-:W-:Y:S02]  /*5a60*/  FFMA.FTZ R44, R176, -UR4, R44 ;  /* 0x80000004b02c7c23 */ /* 0x000fe4000801002c */
[C---:B------:R-:W-:Y:S02]  /*5a70*/  FFMA.FTZ R45, R155.reuse, -UR4, R45 ;  /* 0x800000049b2d7c23 */ /* 0x040fe4000801002d */
[----:B------:R-:W-:Y:S02]  /*5a80*/  FFMA.FTZ R50, R180, -UR4, R50 ;  /* 0x80000004b4327c23 */ /* 0x000fe40008010032 */
[----:B------:R-:W-:Y:S01]  /*5a90*/  FFMA.FTZ R51, R178, -UR4, R51 ;  /* 0x80000004b2337c23 */ /* 0x000fe20008010033 */
[----:B------:R-:W4:Y:S01]  /*5aa0*/  I2F R145, R145 ;  /* 0x0000009100917306 */ /* 0x000f220000201400 */
[C---:B-1----:R-:W-:Y:S02]  /*5ab0*/  FFMA.FTZ R48, R144.reuse, -UR4, R48 ;  /* 0x8000000490307c23 */ /* 0x042fe40008010030 */
[----:B------:R-:W-:Y:S02]  /*5ac0*/  FFMA.FTZ R54, R144, -UR4, R54 ;  /* 0x8000000490367c23 */ /* 0x000fe40008010036 */
[C---:B--2---:R-:W-:Y:S02]  /*5ad0*/  FFMA.FTZ R49, R0.reuse, -UR4, R49 ;  /* 0x8000000400317c23 */ /* 0x044fe40008010031 */
[----:B------:R-:W-:Y:S02]  /*5ae0*/  FFMA.FTZ R55, R0, -UR4, R55 ;  /* 0x8000000400377c23 */ /* 0x000fe40008010037 */
[----:B------:R-:W-:Y:S01]  /*5af0*/  FFMA.FTZ R58, R176, -UR4, R58 ;  /* 0x80000004b03a7c23 */ /* 0x000fe2000801003a */
[----:B------:R-:W1:Y:S01]  /*5b00*/  I2F R147, R147 ;  /* 0x0000009300937306 */ /* 0x000e620000201400 */
[----:B------:R-:W-:Y:S02]  /*5b10*/  FFMA.FTZ R59, R155, -UR4, R59 ;  /* 0x800000049b3b7c23 */ /* 0x000fe4000801003b */
[----:B------:R-:W-:Y:S02]  /*5b20*/  FFMA.FTZ R60, R196, -UR4, R60 ;  /* 0x80000004c43c7c23 */ /* 0x000fe4000801003c */
[C---:B---3--:R-:W-:Y:S02]  /*5b30*/  FFMA.FTZ R53, R146.reuse, -UR4, R53 ;  /* 0x8000000492357c23 */ /* 0x048fe40008010035 */
[----:B------:R-:W-:Y:S02]  /*5b40*/  FFMA.FTZ R61, R195, -UR4, R61 ;  /* 0x80000004c33d7c23 */ /* 0x000fe4000801003d */
[----:B------:R-:W-:Y:S01]  /*5b50*/  FFMA.FTZ R67, R146, -UR4, R67 ;  /* 0x8000000492437c23 */ /* 0x000fe20008010043 */
[----:B------:R-:W2:Y:S01]  /*5b60*/  I2F R152, R152 ;  /* 0x0000009800987306 */ /* 0x000ea20000201400 */
[----:B------:R-:W-:Y:S02]  /*5b70*/  FFMA.FTZ R64, R153, -UR4, R64 ;  /* 0x8000000499407c23 */ /* 0x000fe40008010040 */
[----:B------:R-:W-:Y:S02]  /*5b80*/  FFMA.FTZ R65, R154, -UR4, R65 ;  /* 0x800000049a417c23 */ /* 0x000fe40008010041 */
[C---:B----4-:R-:W-:Y:S02]  /*5b90*/  FFMA.FTZ R52, R145.reuse, -UR4, R52 ;  /* 0x8000000491347c23 */ /* 0x050fe40008010034 */
[----:B------:R-:W-:Y:S02]  /*5ba0*/  FFMA.FTZ R66, R145, -UR4, R66 ;  /* 0x8000000491427c23 */ /* 0x000fe40008010042 */
[C---:B-1----:R-:W-:Y:S02]  /*5bb0*/  FFMA.FTZ R56, R147.reuse, -UR4, R56 ;  /* 0x8000000493387c23 */ /* 0x042fe40008010038 */
[----:B------:R-:W-:Y:S02]  /*5bc0*/  FFMA.FTZ R62, R147, -UR4, R62 ;  /* 0x80000004933e7c23 */ /* 0x000fe4000801003e */
[C---:B--2---:R-:W-:Y:S02]  /*5bd0*/  FFMA.FTZ R57, R152.reuse, -UR4, R57 ;  /* 0x8000000498397c23 */ /* 0x044fe40008010039 */
[----:B------:R-:W-:Y:S01]  /*5be0*/  FFMA.FTZ R63, R152, -UR4, R63 ;  /* 0x80000004983f7c23 */ /* 0x000fe2000801003f */
[----:B------:R-:W-:-:S05]  /*5bf0*/  @!P0 BRA `(.L_x_784) ;  /* 0x000000a000008947 */ /* 0x000fca0003800000 */
        /* <DEDUP_REMOVED lines=10> */
.L_x_784:
[----:B------:R-:W-:Y:S01]  /*5ca0*/  IADD3 R0, R247, UR9, RZ ;  /* 0x00000009f7007c10 */ /* 0x000fe2000fffe0ff */
[----:B------:R-:W-:Y:S01]  /*5cb0*/  UIADD3 UR9, -UR11, UR5, -UR10 ;  /* 0x000000050b097290 */ /* 0x000fe2000fffe90a */
[----:B------:R-:W-:Y:S01]  /*5cc0*/  IADD3 R149, R167, 0x1, RZ ;  /* 0x00000001a7957810 */ /* 0x000fe20007ffe0ff */
[----:B------:R-:W-:Y:S01]  /*5cd0*/  UMOV UR14, UR11 ;  /* 0x0000000b000e7c82 */ /* 0x000fe20008000000 */
[C---:B------:R-:W-:Y:S02]  /*5ce0*/  IADD3 R2, R0.reuse, 0x8, RZ ;  /* 0x0000000800027810 */ /* 0x040fe40007ffe0ff */
[C---:B------:R-:W-:Y:S02]  /*5cf0*/  IADD3 R134, R0.reuse, 0x40, RZ ;  /* 0x0000004000867810 */ /* 0x040fe40007ffe0ff */
[C---:B------:R-:W-:Y:S02]  /*5d00*/  IADD3 R133, R0.reuse, 0x48, RZ ;  /* 0x0000004800857810 */ /* 0x040fe40007ffe0ff */
[----:B------:R-:W-:Y:S02]  /*5d10*/  IADD3 R132, R0, UR9, RZ ;  /* 0x0000000900847c10 */ /* 0x000fe4000fffe0ff */
[----:B------:R-:W-:Y:S02]  /*5d20*/  IADD3 R151, R2, UR9, RZ ;  /* 0x0000000902977c10 */ /* 0x000fe4000fffe0ff */
[----:B------:R-:W-:Y:S02]  /*5d30*/  IADD3 R152, R134, UR9, RZ ;  /* 0x0000000986987c10 */ /* 0x000fe4000fffe0ff */
[----:B------:R-:W-:Y:S01]  /*5d40*/  IADD3 R153, R133, UR9, RZ ;  /* 0x0000000985997c10 */ /* 0x000fe2000fffe0ff */
[----:B------:R-:W-:Y:S01]  /*5d50*/  UIADD3 UR9, UR5, 0x1, -UR10 ;  /* 0x0000000105097890 */ /* 0x000fe2000fffe80a */
[C---:B------:R-:W-:Y:S02]  /*5d60*/  IADD3 R148, R167.reuse, 0x8, RZ ;  /* 0x00000008a7947810 */ /* 0x040fe40007ffe0ff */
[C---:B------:R-:W-:Y:S01]  /*5d70*/  IADD3 R147, R167.reuse, 0x9, RZ ;  /* 0x00000009a7937810 */ /* 0x040fe20007ffe0ff */
[----:B------:R-:W-:Y:S01]  /*5d80*/  UIADD3 UR9, UR9, UR45, URZ ;  /* 0x0000002d09097290 */ /* 0x000fe2000fffe03f */
[C---:B------:R-:W-:Y:S02]  /*5d90*/  IADD3 R146, R167.reuse, 0x10, RZ ;  /* 0x00000010a7927810 */ /* 0x040fe40007ffe0ff */
[C---:B------:R-:W-:Y:S02]  /*5da0*/  IADD3 R145, R167.reuse, 0x11, RZ ;  /* 0x00000011a7917810 */ /* 0x040fe40007ffe0ff */
[C---:B------:R-:W-:Y:S02]  /*5db0*/  IADD3 R144, R167.reuse, 0x18, RZ ;  /* 0x00000018a7907810 */ /* 0x040fe40007ffe0ff */
[----:B------:R-:W-:Y:S02]  /*5dc0*/  IADD3 R150, R0, UR9, RZ ;  /* 0x0000000900967c10 */ /* 0x000fe4000fffe0ff */
[----:B------:R-:W-:Y:S02]  /*5dd0*/  IMNMX R0, RZ, R132, !PT ;  /* 0x00000084ff007217 */ /* 0x000fe40007800200 */
[----:B------:R-:W-:Y:S02]  /*5de0*/  IMNMX R132, R150, UR5, PT ;  /* 0x0000000596847c17 */ /* 0x000fe4000b800200 */
[-C--:B------:R-:W-:Y:S02]  /*5df0*/  ISETP.GE.AND P0, PT, R167, R0.reuse, PT ;  /* 0x00000000a700720c */ /* 0x080fe40003f06270 */
[-C--:B------:R-:W-:Y:S02]  /*5e00*/  ISETP.GE.AND P6, PT, R149, R0.reuse, PT ;  /* 0x000000009500720c */ /* 0x080fe40003fc6270 */
[C---:B------:R-:W-:Y:S02]  /*5e10*/  IADD3 R143, R167.reuse, 0x19, RZ ;  /* 0x00000019a78f7810 */ /* 0x040fe40007ffe0ff */
[----:B------:R-:W-:Y:S02]  /*5e20*/  IADD3 R142, R167, 0x20, RZ ;  /* 0x00000020a78e7810 */ /* 0x000fe40007ffe0ff */
[-C--:B------:R-:W-:Y:S02]  /*5e30*/  ISETP.GE.AND P5, PT, R148, R0.reuse, PT ;  /* 0x000000009400720c */ /* 0x080fe40003fa6270 */
[----:B------:R-:W-:Y:S02]  /*5e40*/  ISETP.GE.AND P4, PT, R147, R0, PT ;  /* 0x000000009300720c */ /* 0x000fe40003f86270 */
[-C--:B------:R-:W-:Y:S02]  /*5e50*/  ISETP.GE.OR P0, PT, R167, R132.reuse, !P0 ;  /* 0x00000084a700720c */ /* 0x080fe40004706670 */
[----:B------:R-:W-:Y:S02]  /*5e60*/  ISETP.GE.OR P6, PT, R149, R132, !P6 ;  /* 0x000000849500720c */ /* 0x000fe400077c6670 */
[C---:B------:R-:W-:Y:S02]  /*5e70*/  IADD3 R141, R167.reuse, 0x21, RZ ;  /* 0x00000021a78d7810 */ /* 0x040fe40007ffe0ff */
[----:B------:R-:W-:Y:S02]  /*5e80*/  IADD3 R140, R167, 0x28, RZ ;  /* 0x00000028a78c7810 */ /* 0x000fe40007ffe0ff */
[-C--:B------:R-:W-:Y:S02]  /*5e90*/  ISETP.GE.AND P3, PT, R146, R0.reuse, PT ;  /* 0x000000009200720c */ /* 0x080fe40003f66270 */
[-C--:B------:R-:W-:Y:S02]  /*5ea0*/  ISETP.GE.AND P2, PT, R145, R0.reuse, PT ;  /* 0x000000009100720c */ /* 0x080fe40003f46270 */
[-C--:B------:R-:W-:Y:S02]  /*5eb0*/  ISETP.GE.AND P1, PT, R144, R0.reuse, PT ;  /* 0x000000009000720c */ /* 0x080fe40003f26270 */
[----:B------:R-:W-:Y:S02]  /*5ec0*/  FSEL R4, R4, -INF , !P0 ;  /* 0xff80000004047808 */ /* 0x000fe40004000000 */
[----:B------:R-:W-:Y:S02]  /*5ed0*/  ISETP.GE.AND P0, PT, R143, R0, PT ;  /* 0x000000008f00720c */ /* 0x000fe40003f06270 */
[----:B------:R-:W-:Y:S02]  /*5ee0*/  ISETP.GE.OR P5, PT, R148, R132, !P5 ;  /* 0x000000849400720c */ /* 0x000fe40006fa6670 */
[----:B------:R-:W-:Y:S02]  /*5ef0*/  FSEL R5, R5, -INF , !P6 ;  /* 0xff80000005057808 */ /* 0x000fe40007000000 */
[----:B------:R-:W-:Y:S02]  /*5f00*/  ISETP.GE.AND P6, PT, R142, R0, PT ;  /* 0x000000008e00720c */ /* 0x000fe40003fc6270 */
[----:B------:R-:W-:Y:S02]  /*5f10*/  ISETP.GE.OR P4, PT, R147, R132, !P4 ;  /* 0x000000849300720c */ /* 0x000fe40006786670 */
[C---:B------:R-:W-:Y:S02]  /*5f20*/  IADD3 R139, R167.reuse, 0x29, RZ ;  /* 0x00000029a78b7810 */ /* 0x040fe40007ffe0ff */
[C---:B------:R-:W-:Y:S02]  /*5f30*/  IADD3 R138, R167.reuse, 0x30, RZ ;  /* 0x00000030a78a7810 */ /* 0x040fe40007ffe0ff */
[C---:B------:R-:W-:Y:S02]  /*5f40*/  IADD3 R137, R167.reuse, 0x31, RZ ;  /* 0x00000031a7897810 */ /* 0x040fe40007ffe0ff */
[C---:B------:R-:W-:Y:S02]  /*5f50*/  IADD3 R136, R167.reuse, 0x38, RZ ;  /* 0x00000038a7887810 */ /* 0x040fe40007ffe0ff */
[----:B------:R-:W-:Y:S02]  /*5f60*/  IADD3 R135, R167, 0x39, RZ ;  /* 0x00000039a7877810 */ /* 0x000fe40007ffe0ff */
[----:B------:R-:W-:Y:S02]  /*5f70*/  FSEL R16, R16, -INF , !P5 ;  /* 0xff80000010107808 */ /* 0x000fe40006800000 */
[----:B------:R-:W-:Y:S02]  /*5f80*/  ISETP.GE.AND P5, PT, R141, R0, PT ;  /* 0x000000008d00720c */ /* 0x000fe40003fa6270 */
[----:B------:R-:W-:Y:S02]  /*5f90*/  ISETP.GE.OR P3, PT, R146, R132, !P3 ;  /* 0x000000849200720c */ /* 0x000fe40005f66670 */
        /* <DEDUP_REMOVED lines=19> */
[----:B------:R-:W-:Y:S02]  /*60d0*/  ISETP.GE.OR P4, PT, R140, R132, !P4 ;  /* 0x000000848c00720c */ /* 0x000fe40006786670 */
        /* <DEDUP_REMOVED lines=48> */
[-C--:B------:R-:W-:Y:S02]  /*63e0*/  ISETP.GE.OR P3, PT, R141, R0.reuse, !P3 ;  /* 0x000000008d00720c */ /* 0x080fe40005f66670 */
        /* <DEDUP_REMOVED lines=114> */
.L_x_785:
        /* <DEDUP_REMOVED lines=535> */
.L_x_786:
        /* <DEDUP_REMOVED lines=212> */
.L_x_787:
        /* <DEDUP_REMOVED lines=121> */
[----:B------:R-:W-:Y:S01]  /*a150*/  IMAD.SHL.U32 R41, R248, 0x20, RZ ;  /* 0x00000020f8297824 */ /* 0x000fe200078e00ff */
        /* <DEDUP_REMOVED lines=14> */
[-C--:B--2---:R-:W-:Y:S03]  /*a240*/  LEA R38, P1, R2, R168.reuse, 0x2 ;  /* 0x000000a802267211 */ /* 0x084fe600078210ff */
[----:B------:R1:W-:Y:S01]  /*a250*/  RED.E.ADD.F32.FTZ.RN.STRONG.GPU [R4.64], R9 ;  /* 0x000000090400798e */ /* 0x0003e2000c10e786 */
[----:B------:R-:W-:Y:S01]  /*a260*/  IMAD R7, R248, 0x38, RZ ;  /* 0x00000038f8077824 */ /* 0x000fe200078e02ff */
[-C--:B------:R-:W-:Y:S01]  /*a270*/  LEA.HI.X.SX32 R39, R2, R169.reuse, 0x2, P1 ;  /* 0x000000a902277211 */ /* 0x080fe200008f16ff */
[C---:B---3--:R-:W-:Y:S03]  /*a280*/  IMAD.SHL.U32 R40, R248.reuse, 0x40, RZ ;  /* 0x00000040f8287824 */ /* 0x048fe600078e00ff */
[CC--:B------:R-:W-:Y:S01]  /*a290*/  LEA R6, P0, R7.reuse, R168.reuse, 0x2 ;  /* 0x000000a807067211 */ /* 0x0c0fe200078010ff */
[----:B------:R-:W-:Y:S01]  /*a2a0*/  IMAD R2, R248, 0x48, RZ ;  /* 0x00000048f8027824 */ /* 0x000fe200078e02ff */
[----:B------:R2:W-:Y:S02]  /*a2b0*/  RED.E.ADD.F32.FTZ.RN.STRONG.GPU [R38.64], R10 ;  /* 0x0000000a2600798e */ /* 0x0005e4000c10e786 */
[-C--:B------:R-:W-:Y:S02]  /*a2c0*/  LEA.HI.X.SX32 R7, R7, R169.reuse, 0x2, P0 ;  /* 0x000000a907077211 */ /* 0x080fe400000f16ff */
[-C--:B------:R-:W-:Y:S03]  /*a2d0*/  LEA R8, P0, R2, R168.reuse, 0x2 ;  /* 0x000000a802087211 */ /* 0x080fe600078010ff */
[----:B------:R3:W-:Y:S01]  /*a2e0*/  RED.E.ADD.F32.FTZ.RN.STRONG.GPU [R6.64], R11 ;  /* 0x0000000b0600798e */ /* 0x0007e2000c10e786 */
[-C--:B-1----:R-:W-:Y:S02]  /*a2f0*/  LEA R4, P1, R40, R168.reuse, 0x2 ;  /* 0x000000a828047211 */ /* 0x082fe400078210ff */
[-C--:B------:R-:W-:Y:S01]  /*a300*/  LEA.HI.X.SX32 R9, R2, R169.reuse, 0x2, P0 ;  /* 0x000000a902097211 */ /* 0x080fe200000f16ff */
[----:B------:R-:W-:Y:S01]  /*a310*/  IMAD R2, R248, 0x60, RZ ;  /* 0x00000060f8027824 */ /* 0x000fe200078e02ff */
[-C--:B------:R-:W-:Y:S01]  /*a320*/  LEA.HI.X.SX32 R5, R40, R169.reuse, 0x2, P1 ;  /* 0x000000a928057211 */ /* 0x080fe200008f16ff */
[C---:B--2---:R-:W-:Y:S04]  /*a330*/  IMAD R38, R248.reuse, 0x50, RZ ;  /* 0x00000050f8267824 */ /* 0x044fe800078e02ff */
[----:B------:R1:W-:Y:S01]  /*a340*/  RED.E.ADD.F32.FTZ.RN.STRONG.GPU [R4.64], R16 ;  /* 0x000000100400798e */ /* 0x0003e2000c10e786 */
[----:B------:R-:W-:Y:S04]  /*a350*/  IMAD R10, R248, 0x58, RZ ;  /* 0x00000058f80a7824 */ /* 0x000fe800078e02ff */
[----:B------:R2:W-:Y:S01]  /*a360*/  RED.E.ADD.F32.FTZ.RN.STRONG.GPU [R8.64], R17 ;  /* 0x000000110800798e */ /* 0x0005e2000c10e786 */
[-C--:B---3--:R-:W-:Y:S01]  /*a370*/  LEA R6, P1, R38, R168.reuse, 0x2 ;  /* 0x000000a826067211 */ /* 0x088fe200078210ff */
[----:B------:R-:W-:Y:S03]  /*a380*/  IMAD R11, R248, 0x68, RZ ;  /* 0x00000068f80b7824 */ /* 0x000fe600078e02ff */
[-C--:B------:R-:W-:Y:S05]  /*a390*/  LEA.HI.X.SX32 R7, R38, R169.reuse, 0x2, P1 ;  /* 0x000000a926077211 */ /* 0x080fea00008f16ff */
[----:B------:R3:W-:Y:S01]  /*a3a0*/  RED.E.ADD.F32.FTZ.RN.STRONG.GPU [R6.64], R18 ;  /* 0x000000120600798e */ /* 0x0007e2000c10e786 */
[CC--:B-1----:R-:W-:Y:S04]  /*a3b0*/  LEA R4, P0, R10.reuse, R168.reuse, 0x2 ;  /* 0x000000a80a047211 */ /* 0x0c2fe800078010ff */
[-C--:B------:R-:W-:Y:S01]  /*a3c0*/  LEA.HI.X.SX32 R5, R10, R169.reuse, 0x2, P0 ;  /* 0x000000a90a057211 */ /* 0x080fe200000f16ff */
[----:B------:R-:W-:Y:S01]  /*a3d0*/  IMAD R10, R248, 0x70, RZ ;  /* 0x00000070f80a7824 */ /* 0x000fe200078e02ff */
        /* <DEDUP_REMOVED lines=307> */
.L_x_789:
        /* <DEDUP_REMOVED lines=19> */
.L_x_790:
        /* <DEDUP_REMOVED lines=47> */
.L_x_792:
[----:B------:R-:W-:Y:S05]  /*bb30*/  BSYNC B0 ;  /* 0x0000000000007941 */ /* 0x000fea0003800000 */
.L_x_791:
        /* <DEDUP_REMOVED lines=15> */
.L_x_794:
[----:B------:R-:W-:Y:S05]  /*bc30*/  BSYNC B0 ;  /* 0x0000000000007941 */ /* 0x000fea0003800000 */
.L_x_793:
        /* <DEDUP_REMOVED lines=15> */
.L_x_796:
[----:B------:R-:W-:Y:S05]  /*bd30*/  BSYNC B0 ;  /* 0x0000000000007941 */ /* 0x000fea0003800000 */
.L_x_795:
        /* <DEDUP_REMOVED lines=14> */
.L_x_798:
[----:B------:R-:W-:Y:S05]  /*be20*/  BSYNC B0 ;  /* 0x0000000000007941 */ /* 0x000fea0003800000 */
.L_x_797:
        /* <DEDUP_REMOVED lines=25> */
.L_x_800:
[----:B------:R-:W-:Y:S05]  /*bfc0*/  BSYNC B0 ;  /* 0x0000000000007941 */ /* 0x000fea0003800000 */
.L_x_799:
        /* <DEDUP_REMOVED lines=13> */
.L_x_802:
[----:B------:R-:W-:Y:S05]  /*c0a0*/  BSYNC B0 ;  /* 0x0000000000007941 */ /* 0x000fea0003800000 */
.L_x_801:
        /* <DEDUP_REMOVED lines=13> */
.L_x_804:
[----:B------:R-:W-:Y:S05]  /*c180*/  BSYNC B0 ;  /* 0x0000000000007941 */ /* 0x000fea0003800000 */
.L_x_803:
        /* <DEDUP_REMOVED lines=11> */
.L_x_751:
[----:B------:R-:W-:Y:S05]  /*c240*/  BSYNC B1 ;  /* 0x0000000000017941 */ /* 0x000fea0003800000 */
.L_x_729:
        /* <DEDUP_REMOVED lines=11> */
.L_x_805:
[----:B------:R-:W-:Y:S05]  /*c300*/  EXIT ;  /* 0x000000000000794d */ /* 0x000fea0003800000 */
.L_x_807:
        /* <DEDUP_REMOVED lines=15> */
.L_x_2464:


//--------------------- .text._ZN5flash27flash_bwd_convert_dq_kernelI23Flash_bwd_kernel_traitsILi64ELi64ELi128ELi8ELi2ELi4ELi4ELb1ELb0EN7cutlass10bfloat16_tE19Flash_kernel_traitsILi64ELi64ELi128ELi8ES3_EEEEvNS_16Flash_bwd_paramsEi --------------------------
	.section	.text._ZN5flash27flash_bwd_convert_dq_kernelI23Flash_bwd_kernel_traitsILi64ELi64ELi128ELi8ELi2ELi4ELi4ELb1ELb0EN7cutlass10bfloat16_tE19Flash_kernel_traitsILi64ELi64ELi128ELi8ES3_EEEEvNS_16Flash_bwd_paramsEi,"ax",@progbits
	.sectioninfo	@"SHI_REGISTERS=42"
	.align	128
        .global         _ZN5flash27flash_bwd_convert_dq_kernelI23Flash_bwd_kernel_traitsILi64ELi64ELi128ELi8ELi2ELi4ELi4ELb1ELb0EN7cutlass10bfloat16_tE19Flash_kernel_traitsILi64ELi64ELi128ELi8ES3_EEEEvNS_16Flash_bwd_paramsEi
        .type           _ZN5flash27flash_bwd_convert_dq_kernelI23Flash_bwd_kernel_traitsILi64ELi64ELi128ELi8ELi2ELi4ELi4ELb1ELb0EN7cutlass10bfloat16_tE19Flash_kernel_traitsILi64ELi64ELi128ELi8ES3_EEEEvNS_16Flash_bwd_paramsEi,@function
        .size           _ZN5flash27flash_bwd_convert_dq_kernelI23Flash_bwd_kernel_traitsILi64ELi64ELi128ELi8ELi2ELi4ELi4ELb1ELb0EN7cutlass10bfloat16_tE19Flash_kernel_traitsILi64ELi64ELi128ELi8ES3_EEEEvNS_16Flash_bwd_paramsEi,(.L_x_2465 - _ZN5flash27flash_bwd_convert_dq_kernelI23Flash_bwd_kernel_traitsILi64ELi64ELi128ELi8ELi2ELi4ELi4ELb1ELb0EN7cutlass10bfloat16_tE19Flash_kernel_traitsILi64ELi64ELi128ELi8ES3_EEEEvNS_16Flash_bwd_paramsEi)
        .other          _ZN5flash27flash_bwd_convert_dq_kernelI23Flash_bwd_kernel_traitsILi64ELi64ELi128ELi8ELi2ELi4ELi4ELb1ELb0EN7cutlass10bfloat16_tE19Flash_kernel_traitsILi64ELi64ELi128ELi8ES3_EEEEvNS_16Flash_bwd_paramsEi,@"STO_CUDA_ENTRY STV_DEFAULT"
_ZN5flash27flash_bwd_convert_dq_kernelI23Flash_bwd_kernel_traitsILi64ELi64ELi128ELi8ELi2ELi4ELi4ELb1ELb0EN7cutlass10bfloat16_tE19Flash_kernel_traitsILi64ELi64ELi128ELi8ES3_EEEEvNS_16Flash_bwd_paramsEi:
.text._ZN5flash27flash_bwd_convert_dq_kernelI23Flash_bwd_kernel_traitsILi64ELi64ELi128ELi8ELi2ELi4ELi4ELb1ELb0EN7cutlass10bfloat16_tE19Flash_kernel_traitsILi64ELi64ELi128ELi8ES3_EEEEvNS_16Flash_bwd_paramsEi:
[----:B------:R-:W-:Y:S02]  /*0000*/  MOV R1, c[0x0][0x28] ;  /* 0x00000a0000017a02 */ /* 0x000fe40000000f00 */
[----:B------:R-:W0:Y:S01]  /*0010*/  S2UR UR18, SR_CTAID.Y ;  /* 0x00000000001279c3 */ /* 0x000e220000002600 */
[----:B------:R-:W-:Y:S02]  /*0020*/  ULDC.64 UR4, c[0x0][0x240] ;  /* 0x0000900000047ab9 */ /* 0x000fe40000000a00 */
[----:B------:R-:W-:Y:S02]  /*0030*/  UISETP.NE.U32.AND UP0, UPT, URZ, UR4, UPT ;  /* 0x000000043f00728c */ /* 0x000fe4000bf05070 */
[----:B------:R-:W-:Y:S02]  /*0040*/  UMOV UR6, 0x4 ;  /* 0x0000000400067882 */ /* 0x000fe40000000000 */
[----:B------:R-:W-:Y:S02]  /*0050*/  UISETP.NE.AND.EX UP0, UPT, URZ, UR5, UPT, UP0 ;  /* 0x000000053f00728c */ /* 0x000fe4000bf05300 */
[----:B------:R-:W-:Y:S02]  /*0060*/  ULDC.64 UR24, c[0x0][0x118] ;  /* 0x0000460000187ab9 */ /* 0x000fe40000000a00 */
[----:B------:R-:W-:-:S02]  /*0070*/  ULDC.64 UR4, c[0x0][0x240] ;  /* 0x0000900000047ab9 */ /* 0x000fc40000000a00 */
[----:B------:R-:W-:Y:S01]  /*0080*/  PLOP3.LUT P0, PT, PT, PT, UP0, 0x80, 0x0 ;  /* 0x000000000000781c */ /* 0x000fe20003f0f008 */
[----:B0-----:R-:W-:-:S06]  /*0090*/  UIMAD.WIDE UR4, UR18, UR6, UR4 ;  /* 0x00000006120472a5 */ /* 0x001fcc000f8e0204 */
[----:B------:R-:W-:Y:S01]  /*00a0*/  IMAD.U32 R2, RZ, RZ, UR4 ;  /* 0x00000004ff027e24 */ /* 0x000fe2000f8e00ff */
[----:B------:R-:W-:-:S05]  /*00b0*/  MOV R3, UR5 ;  /* 0x0000000500037c02 */ /* 0x000fca0008000f00 */
[----:B------:R-:W2:Y:S04]  /*00c0*/  @P0 LDG.E R4, [R2.64] ;  /* 0x0000001802040981 */ /* 0x000ea8000c1e1900 */
[----:B------:R-:W3:Y:S01]  /*00d0*/  @P0 LDG.E R0, [R2.64+0x4] ;  /* 0x0000041802000981 */ /* 0x000ee2000c1e1900 */
[----:B------:R-:W-:Y:S01]  /*00e0*/  UMOV UR19, 0xffffffff ;  /* 0xffffffff00137882 */ /* 0x000fe20000000000 */
[----:B------:R-:W0:Y:S02]  /*00f0*/  S2UR UR5, SR_CTAID.X ;  /* 0x00000000000579c3 */ /* 0x000e240000002500 */
[----:B0-----:R-:W-:-:S06]  /*0100*/  USHF.L.U32 UR7, UR5, 0x6, URZ ;  /* 0x0000000605077899 */ /* 0x001fcc000800063f */
[----:B--2---:R-:W0:Y:S08]  /*0110*/  @P0 R2UR UR19, R4 ;  /* 0x00000000041303c2 */ /* 0x004e3000000e0000 */
[----:B---3--:R-:W0:Y:S02]  /*0120*/  @P0 R2UR UR6, R0 ;  /* 0x00000000000603c2 */ /* 0x008e2400000e0000 */
[----:B0-----:R-:W-:-:S07]  /*0130*/  @UP0 UIADD3 UR6, UR6, -UR19, URZ ;  /* 0x8000001306060290 */ /* 0x001fce000fffe03f */
[----:B------:R-:W-:Y:S02]  /*0140*/  @!UP0 ULDC UR6, c[0x0][0x214] ;  /* 0x0000850000068ab9 */ /* 0x000fe40000000800 */
[----:B------:R-:W-:-:S06]  /*0150*/  UISETP.GT.AND UP1, UPT, UR6, UR7, UPT ;  /* 0x000000070600728c */ /* 0x000fcc000bf24270 */
[----:B------:R-:W-:-:S13]  /*0160*/  PLOP3.LUT P0, PT, PT, PT, UP1, 0x80, 0x0 ;  /* 0x000000000000781c */ /* 0x000fda0003f0f018 */
[----:B------:R-:W-:Y:S05]  /*0170*/  @!P0 EXIT ;  /* 0x000000000000894d */ /* 0x000fea0003800000 */
[----:B------:R-:W0:Y:S01]  /*0180*/  S2R R9, SR_TID.X ;  /* 0x0000000000097919 */ /* 0x000e220000002100 */
[----:B------:R-:W-:Y:S01]  /*0190*/  UISETP.NE.AND UP1, UPT, UR19, -0x1, UPT ;  /* 0xffffffff1300788c */ /* 0x000fe2000bf25270 */
[----:B------:R-:W1:Y:S01]  /*01a0*/  S2UR UR8, SR_CTAID.Z ;  /* 0x00000000000879c3 */ /* 0x000e620000002700 */
[----:B------:R-:W-:Y:S01]  /*01b0*/  ULDC UR20, c[0x0][0x224] ;  /* 0x0000890000147ab9 */ /* 0x000fe20000000800 */
[----:B------:R-:W-:Y:S01]  /*01c0*/  HFMA2.MMA R23, -RZ, RZ, 0, 0 ;  /* 0x00000000ff177435 */ /* 0x000fe200000001ff */
[----:B------:R-:W-:Y:S01]  /*01d0*/  UIMAD.WIDE UR20, UR18, UR20, URZ ;  /* 0x00000014121472a5 */ /* 0x000fe2000f8e023f */
[----:B------:R-:W-:Y:S01]  /*01e0*/  IMAD.MOV.U32 R26, RZ, RZ, RZ ;  /* 0x000000ffff1a7224 */ /* 0x000fe200078e00ff */
[----:B------:R-:W-:Y:S01]  /*01f0*/  ULDC.64 UR12, c[0x0][0x398] ;  /* 0x0000e600000c7ab9 */ /* 0x000fe20000000a00 */
[----:B------:R-:W-:Y:S01]  /*0200*/  CS2R R30, SRZ ;  /* 0x00000000001e7805 */ /* 0x000fe2000001ff00 */
[----:B------:R-:W-:Y:S01]  /*0210*/  ULDC UR29, c[0x0][0x1c0] ;  /* 0x00007000001d7ab9 */ /* 0x000fe20000000800 */
[----:B------:R-:W-:Y:S01]  /*0220*/  CS2R R24, SRZ ;  /* 0x0000000000187805 */ /* 0x000fe2000001ff00 */
[----:B------:R-:W-:Y:S01]  /*0230*/  UIMAD.WIDE UR16, UR18, 0x80, URZ ;  /* 0x00000080121078a5 */ /* 0x000fe2000f8e023f */
[----:B------:R-:W-:Y:S01]  /*0240*/  IMAD.MOV.U32 R28, RZ, RZ, RZ ;  /* 0x000000ffff1c7224 */ /* 0x000fe200078e00ff */
[----:B------:R-:W-:Y:S01]  /*0250*/  @UP1 UIMAD.WIDE.U32 UR10, UR19, UR12, URZ ;  /* 0x0000000c130a12a5 */ /* 0x000fe2000f8e003f */
[----:B------:R-:W-:Y:S01]  /*0260*/  CS2R R14, SRZ ;  /* 0x00000000000e7805 */ /* 0x000fe2000001ff00 */
[----:B------:R-:W-:Y:S01]  /*0270*/  ULDC UR32, c[0x0][0x22c] ;  /* 0x00008b0000207ab9 */ /* 0x000fe20000000800 */
[----:B------:R-:W-:Y:S01]  /*0280*/  CS2R R12, SRZ ;  /* 0x00000000000c7805 */ /* 0x000fe2000001ff00 */
[----:B------:R-:W-:Y:S01]  /*0290*/  USHF.R.S32.HI UR12, URZ, 0x1f, UR29 ;  /* 0x0000001f3f0c7899 */ /* 0x000fe2000801141d */
[----:B------:R-:W-:Y:S01]  /*02a0*/  IMAD.MOV.U32 R16, RZ, RZ, RZ ;  /* 0x000000ffff107224 */ /* 0x000fe200078e00ff */
[----:B------:R-:W-:-:S02]  /*02b0*/  UIMAD UR21, UR21, UR29, URZ ;  /* 0x0000001d151572a4 */ /* 0x000fc4000f8e023f */
[----:B------:R-:W-:Y:S02]  /*02c0*/  UIMAD.WIDE UR14, UR29, UR32, URZ ;  /* 0x000000201d0e72a5 */ /* 0x000fe4000f8e023f */
[----:B------:R-:W-:Y:S01]  /*02d0*/  USEL UR23, UR16, URZ, UP0 ;  /* 0x0000003f10177287 */ /* 0x000fe20008000000 */
[----:B0-----:R-:W-:Y:S01]  /*02e0*/  SHF.R.S32.HI R0, RZ, 0x1f, R9 ;  /* 0x0000001fff007819 */ /* 0x001fe20000011409 */
[----:B------:R-:W-:Y:S02]  /*02f0*/  USEL UR27, UR17, URZ, UP0 ;  /* 0x0000003f111b7287 */ /* 0x000fe40008000000 */
[----:B------:R-:W-:Y:S01]  /*0300*/  @UP1 UMOV UR28, UR19 ;  /* 0x00000013001c1c82 */ /* 0x000fe20008000000 */
[CC--:B------:R-:W-:Y:S01]  /*0310*/  LEA.HI R2, R0.reuse, R9.reuse, RZ, 0x2 ;  /* 0x0000000900027211 */ /* 0x0c0fe200078f10ff */
[----:B------:R-:W-:Y:S01]  /*0320*/  UIMAD UR26, UR32, UR29, URZ ;  /* 0x0000001d201a72a4 */ /* 0x000fe2000f8e023f */
[CC--:B------:R-:W-:Y:S01]  /*0330*/  LEA.HI R4, R0.reuse, R9.reuse, RZ, 0x5 ;  /* 0x0000000900047211 */ /* 0x0c0fe200078f28ff */
[----:B------:R-:W-:Y:S01]  /*0340*/  UIMAD.WIDE.U32 UR16, UR20, UR29, URZ ;  /* 0x0000001d141072a5 */ /* 0x000fe2000f8e003f */
[CC--:B------:R-:W-:Y:S01]  /*0350*/  LEA.HI R8, R0.reuse, R9.reuse, RZ, 0x3 ;  /* 0x0000000900087211 */ /* 0x0c0fe200078f18ff */
[----:B------:R-:W-:Y:S01]  /*0360*/  @!UP1 UMOV UR28, 0xffffffff ;  /* 0xffffffff001c9882 */ /* 0x000fe20000000000 */
[CC--:B------:R-:W-:Y:S01]  /*0370*/  LEA.HI R5, R0.reuse, R9.reuse, RZ, 0x7 ;  /* 0x0000000900057211 */ /* 0x0c0fe200078f38ff */
[----:B------:R-:W-:Y:S01]  /*0380*/  UIMAD UR29, UR20, UR12, UR21 ;  /* 0x0000000c141d72a4 */ /* 0x000fe2000f8e0215 */
[----:B------:R-:W-:Y:S01]  /*0390*/  LEA.HI R10, R0, R9, RZ, 0x6 ;  /* 0x00000009000a7211 */ /* 0x000fe200078f30ff */
[----:B------:R-:W-:Y:S01]  /*03a0*/  UIMAD.WIDE.U32 UR30, UR14, UR28, URZ ;  /* 0x0000001c0e1e72a5 */ /* 0x000fe2000f8e003f */
[--C-:B------:R-:W-:Y:S01]  /*03b0*/  SHF.R.S32.HI R3, RZ, 0x2, R2.reuse ;  /* 0x00000002ff037819 */ /* 0x100fe20000011402 */
[----:B------:R-:W-:Y:S01]  /*03c0*/  UIMAD UR28, UR15, UR28, URZ ;  /* 0x0000001c0f1c72a4 */ /* 0x000fe2000f8e023f */
[----:B------:R-:W-:Y:S01]  /*03d0*/  LOP3.LUT R0, R2, 0x7ffffffc, RZ, 0xc0, !PT ;  /* 0x7ffffffc02007812 */ /* 0x000fe200078ec0ff */
[----:B------:R-:W-:Y:S01]  /*03e0*/  UIADD3 UR17, UR17, UR29, URZ ;  /* 0x0000001d11117290 */ /* 0x000fe2000fffe03f */
[----:B------:R-:W-:Y:S01]  /*03f0*/  SHF.R.S32.HI R2, RZ, 0x1f, R2 ;  /* 0x0000001fff027819 */ /* 0x000fe20000011402 */
[----:B------:R-:W-:Y:S01]  /*0400*/  UMOV UR4, URZ ;  /* 0x0000003f00047c82 */ /* 0x000fe20008000000 */
[----:B------:R-:W-:Y:S01]  /*0410*/  LOP3.LUT R6, R8, 0x1ffffff8, RZ, 0xc0, !PT ;  /* 0x1ffffff808067812 */ /* 0x000fe200078ec0ff */
[C---:B------:R-:W-:Y:S01]  /*0420*/  IMAD.IADD R0, R9.reuse, 0x1, -R0 ;  /* 0x0000000109007824 */ /* 0x040fe200078e0a00 */
[----:B------:R-:W-:Y:S01]  /*0430*/  LOP3.LUT R7, R4, 0xffffffe0, RZ, 0xc0, !PT ;  /* 0xffffffe004077812 */ /* 0x000fe200078ec0ff */
[----:B------:R-:W-:Y:S01]  /*0440*/  UIMAD UR28, UR14, UR4, UR28 ;  /* 0x000000040e1c72a4 */ /* 0x000fe2000f8e021c */
[----:B------:R-:W-:Y:S01]  /*0450*/  LEA.HI R2, R2, R3, RZ, 0x3 ;  /* 0x0000000302027211 */ /* 0x000fe200078f18ff */
[----:B------:R-:W-:Y:S01]  /*0460*/  USHF.R.S32.HI UR22, URZ, 0x1f, UR32 ;  /* 0x0000001f3f167899 */ /* 0x000fe20008011420 */
[----:B------:R-:W-:Y:S01]  /*0470*/  IADD3 R18, -R6, R9, RZ ;  /* 0x0000000906127210 */ /* 0x000fe20007ffe1ff */
[----:B------:R-:W-:Y:S01]  /*0480*/  IMAD.IADD R9, R9, 0x1, -R7 ;  /* 0x0000000109097824 */ /* 0x000fe200078e0a07 */
[--C-:B------:R-:W-:Y:S01]  /*0490*/  SHF.R.S32.HI R6, RZ, 0x5, R4.reuse ;  /* 0x00000005ff067819 */ /* 0x100fe20000011404 */
[----:B------:R-:W-:Y:S01]  /*04a0*/  UIMAD UR4, UR17, UR32, URZ ;  /* 0x00000020110472a4 */ /* 0x000fe2000f8e023f */
[----:B------:R-:W-:Y:S01]  /*04b0*/  SHF.R.S32.HI R7, RZ, 0x1f, R4 ;  /* 0x0000001fff077819 */ /* 0x000fe20000011404 */
[----:B------:R-:W-:Y:S01]  /*04c0*/  UIMAD.WIDE.U32 UR20, UR16, UR32, URZ ;  /* 0x00000020101472a5 */ /* 0x000fe2000f8e003f */
[----:B------:R-:W-:Y:S01]  /*04d0*/  SHF.R.S32.HI R4, RZ, 0x3, R8 ;  /* 0x00000003ff047819 */ /* 0x000fe20000011408 */
[----:B------:R-:W-:Y:S01]  /*04e0*/  USHF.R.S32.HI UR9, URZ, 0x1f, UR7 ;  /* 0x0000001f3f097899 */ /* 0x000fe20008011407 */
[----:B------:R-:W-:Y:S01]  /*04f0*/  LOP3.LUT R2, R2, 0xfffffff8, RZ, 0xc0, !PT ;  /* 0xfffffff802027812 */ /* 0x000fe200078ec0ff */
[----:B------:R-:W-:Y:S01]  /*0500*/  UIADD3 UR23, UP0, UR7, UR23, URZ ;  /* 0x0000001707177290 */ /* 0x000fe2000ff1e03f */
[----:B------:R-:W-:Y:S01]  /*0510*/  IMAD R8, R6, UR26, R9 ;  /* 0x0000001a06087c24 */ /* 0x000fe2000f8e0209 */
[----:B------:R-:W-:Y:S01]  /*0520*/  UIMAD UR4, UR22, UR16, UR4 ;  /* 0x00000010160472a4 */ /* 0x000fe2000f8e0204 */
[----:B------:R-:W-:Y:S01]  /*0530*/  IADD3 R3, R3, -R2, RZ ;  /* 0x8000000203037210 */ /* 0x000fe20007ffe0ff */
[----:B------:R-:W-:Y:S01]  /*0540*/  IMAD.SHL.U32 R2, R4, 0x40, RZ ;  /* 0x0000004004027824 */ /* 0x000fe200078e00ff */
[----:B-1----:R-:W-:Y:S01]  /*0550*/  UIMAD UR33, UR8, UR32, URZ ;  /* 0x00000020082172a4 */ /* 0x002fe2000f8e023f */
[----:B------:R-:W-:Y:S01]  /*0560*/  SHF.L.U32 R18, R18, 0x3, RZ ;  /* 0x0000000312127819 */ /* 0x000fe200000006ff */
[----:B------:R-:W-:Y:S01]  /*0570*/  USEL UR17, UR20, UR30, !UP1 ;  /* 0x0000001e14117287 */ /* 0x000fe2000c800000 */
[----:B------:R-:W-:Y:S01]  /*0580*/  LEA.HI R7, R7, R6, RZ, 0x2 ;  /* 0x0000000607077211 */ /* 0x000fe200078f10ff */
[----:B------:R-:W-:Y:S01]  /*0590*/  UIADD3.X UR12, UR9, UR27, URZ, UP0, !UPT ;  /* 0x0000001b090c7290 */ /* 0x000fe200087fe43f */
[----:B------:R-:W-:Y:S01]  /*05a0*/  LOP3.LUT R9, R2, 0x1c0, RZ, 0xc0, !PT ;  /* 0x000001c002097812 */ /* 0x000fe200078ec0ff */
[----:B------:R-:W-:Y:S01]  /*05b0*/  UIADD3 UR20, UR21, UR4, URZ ;  /* 0x0000000415147290 */ /* 0x000fe2000fffe03f */
[----:B------:R-:W-:Y:S01]  /*05c0*/  LOP3.LUT R7, R7, 0x3ffffc, RZ, 0xc0, !PT ;  /* 0x003ffffc07077812 */ /* 0x000fe200078ec0ff */
[----:B------:R-:W-:Y:S01]  /*05d0*/  UIADD3 UR16, UP0, UR33, UR17, URZ ;  /* 0x0000001121107290 */ /* 0x000fe2000ff1e03f */
[----:B------:R-:W-:Y:S01]  /*05e0*/  LOP3.LUT R2, R9, 0x38, R18, 0xf8, !PT ;  /* 0x0000003809027812 */ /* 0x000fe200078ef812 */
[----:B------:R-:W-:Y:S01]  /*05f0*/  @UP1 UIADD3 UR20, UR31, UR28, URZ ;  /* 0x0000001c1f141290 */ /* 0x000fe2000fffe03f */
[----:B------:R-:W-:Y:S01]  /*0600*/  SHF.R.U32.HI R9, RZ, 0x3, R9 ;  /* 0x00000003ff097819 */ /* 0x000fe20000011609 */
[----:B------:R-:W-:Y:S01]  /*0610*/  UIMAD UR12, UR12, UR14, URZ ;  /* 0x0000000e0c0c72a4 */ /* 0x000fe2000f8e023f */
[----:B------:R-:W-:Y:S01]  /*0620*/  IMAD.IADD R7, R6, 0x1, -R7 ;  /* 0x0000000106077824 */ /* 0x000fe200078e0a07 */
[----:B------:R-:W-:Y:S01]  /*0630*/  ULEA.HI.X.SX32 UR17, UR33, UR20, 0x1, UP0 ;  /* 0x0000001421117291 */ /* 0x000fe200080f0e3f */
[----:B------:R-:W-:Y:S01]  /*0640*/  LOP3.LUT R9, R2, R9, RZ, 0x3c, !PT ;  /* 0x0000000902097212 */ /* 0x000fe200078e3cff */
[----:B------:R-:W-:Y:S01]  /*0650*/  UIMAD UR12, UR15, UR23, UR12 ;  /* 0x000000170f0c72a4 */ /* 0x000fe2000f8e020c */
[----:B------:R-:W-:Y:S01]  /*0660*/  SHF.L.U32 R2, R10, 0x3, RZ ;  /* 0x000000030a027819 */ /* 0x000fe200000006ff */
[----:B------:R-:W-:Y:S01]  /*0670*/  UIMAD.WIDE.U32 UR14, UR14, UR23, UR16 ;  /* 0x000000170e0e72a5 */ /* 0x000fe2000f8e0010 */
[----:B------:R-:W-:Y:S01]  /*0680*/  SHF.R.S32.HI R6, RZ, 0x1f, R8 ;  /* 0x0000001fff067819 */ /* 0x000fe20000011408 */
[----:B------:R-:W-:Y:S01]  /*0690*/  @UP1 UIMAD UR13, UR19, UR13, UR11 ;  /* 0x0000000d130d12a4 */ /* 0x000fe2000f8e020b */
[----:B------:R-:W-:Y:S01]  /*06a0*/  LOP3.LUT R2, R9, 0xfffffe00, R2, 0xf8, !PT ;  /* 0xfffffe0009027812 */ /* 0x000fe200078ef802 */
[----:B------:R-:W-:Y:S01]  /*06b0*/  IMAD.U32 R11, RZ, RZ, UR12 ;  /* 0x0000000cff0b7e24 */ /* 0x000fe2000f8e00ff */
[----:B------:R-:W-:Y:S01]  /*06c0*/  ULDC UR11, c[0x0][0x3e0] ;  /* 0x0000f800000b7ab9 */ /* 0x000fe20000000800 */
[----:B------:R-:W-:Y:S01]  /*06d0*/  IADD3 R9, P0, R8, UR14, RZ ;  /* 0x0000000e08097c10 */ /* 0x000fe2000ff1e0ff */
[----:B------:R-:W-:Y:S01]  /*06e0*/  UISETP.GE.AND UP0, UPT, UR11, 0x1, UPT ;  /* 0x000000010b00788c */ /* 0x000fe2000bf06270 */
[----:B------:R-:W-:Y:S01]  /*06f0*/  LEA R7, R7, R0, 0x9 ;  /* 0x0000000007077211 */ /* 0x000fe200078e48ff */
[----:B------:R-:W-:Y:S01]  /*0700*/  IMAD.SHL.U32 R0, R3, 0x40, RZ ;  /* 0x0000004003007824 */ /* 0x000fe200078e00ff */
[----:B------:R-:W-:Y:S01]  /*0710*/  IADD3.X R6, R6, UR15, R11, P0, !PT ;  /* 0x0000000f06067c10 */ /* 0x000fe200087fe40b */
[----:B------:R-:W-:Y:S01]  /*0720*/  @!UP1 USHF.R.S32.HI UR4, URZ, 0x1f, UR18 ;  /* 0x0000001f3f049899 */ /* 0x000fe20008011412 */
[C---:B------:R-:W-:Y:S01]  /*0730*/  LEA R8, P0, R9.reuse, c[0x0][0x350], 0x2 ;  /* 0x0000d40009087a11 */ /* 0x040fe200078010ff */
[----:B------:R-:W-:Y:S01]  /*0740*/  ULDC.64 UR16, c[0x0][0x380] ;  /* 0x0000e00000107ab9 */ /* 0x000fe20000000a00 */
[----:B------:R-:W-:Y:S01]  /*0750*/  SHF.R.U32.HI R5, RZ, 0x4, R5 ;  /* 0x00000004ff057819 */ /* 0x000fe20000011605 */
[----:B------:R-:W-:Y:S01]  /*0760*/  @!UP1 UIMAD UR4, UR4, UR16, URZ ;  /* 0x00000010040492a4 */ /* 0x000fe2000f8e023f */
[----:B------:R-:W-:Y:S01]  /*0770*/  LEA.HI.X R9, R9, c[0x0][0x354], R6, 0x2, P0 ;  /* 0x0000d50009097a11 */ /* 0x000fe200000f1406 */
[----:B------:R-:W-:Y:S01]  /*0780*/  @!UP1 UIMAD.WIDE.U32 UR14, UR18, UR16, URZ ;  /* 0x00000010120e92a5 */ /* 0x000fe2000f8e003f */
[----:B------:R-:W-:Y:S01]  /*0790*/  PLOP3.LUT P0, PT, PT, PT, UP0, 0x80, 0x0 ;  /* 0x000000000000781c */ /* 0x000fe20003f0f008 */
[----:B------:R-:W-:Y:S01]  /*07a0*/  @!UP1 UIMAD UR18, UR18, UR17, UR4 ;  /* 0x00000011121292a4 */ /* 0x000fe2000f8e0204 */
[----:B------:R-:W-:Y:S01]  /*07b0*/  LOP3.LUT R0, R0, 0x1c0, RZ, 0xc0, !PT ;  /* 0x000001c000007812 */ /* 0x000fe200078ec0ff */
[----:B------:R-:W-:Y:S01]  /*07c0*/  @UP1 UMOV UR27, UR10 ;  /* 0x0000000a001b1c82 */ /* 0x000fe20008000000 */
[----:B------:R-:W-:Y:S01]  /*07d0*/  HFMA2.MMA R6, -RZ, RZ, 0, 0 ;  /* 0x00000000ff067435 */ /* 0x000fe200000001ff */
[----:B------:R-:W-:Y:S01]  /*07e0*/  USHF.R.S32.HI UR4, URZ, 0x1f, UR8 ;  /* 0x0000001f3f047899 */ /* 0x000fe20008011408 */
[----:B------:R-:W-:Y:S01]  /*07f0*/  LOP3.LUT R5, R0, 0x8, R5, 0xf8, !PT ;  /* 0x0000000800057812 */ /* 0x000fe200078ef805 */
[----:B------:R-:W-:Y:S01]  /*0800*/  @!UP1 UIADD3 UR13, UR15, UR18, URZ ;  /* 0x000000120f0d9290 */ /* 0x000fe2000fffe03f */
[----:B------:R-:W-:Y:S01]  /*0810*/  SHF.R.U32.HI R0, RZ, 0x3, R0 ;  /* 0x00000003ff007819 */ /* 0x000fe20000011600 */
[----:B------:R-:W-:Y:S01]  /*0820*/  @!UP1 UMOV UR27, UR14 ;  /* 0x0000000e001b9c82 */ /* 0x000fe20008000000 */
[----:B------:R-:W-:-:S02]  /*0830*/  CS2R R10, SRZ ;  /* 0x00000000000a7805 */ /* 0x000fc4000001ff00 */
[----:B------:R-:W-:Y:S02]  /*0840*/  LOP3.LUT R0, R5, R0, RZ, 0x3c, !PT ;  /* 0x0000000005007212 */ /* 0x000fe400078e3cff */
[----:B------:R-:W-:Y:S02]  /*0850*/  MOV R5, RZ ;  /* 0x000000ff00057202 */ /* 0x000fe40000000f00 */
[----:B------:R-:W-:Y:S02]  /*0860*/  LEA R0, R7, R0, 0x1 ;  /* 0x0000000007007211 */ /* 0x000fe400078e08ff */
[----:B------:R-:W-:Y:S01]  /*0870*/  SHF.R.S32.HI R7, RZ, 0x1f, R4 ;  /* 0x0000001fff077819 */ /* 0x000fe20000011404 */
[----:B------:R-:W-:Y:S05]  /*0880*/  @!P0 BRA `(.L_x_808) ;  /* 0x00000e3000008947 */ /* 0x000fea0003800000 */
[----:B------:R-:W-:Y:S01]  /*0890*/  UISETP.NE.AND UP0, UPT, UR11, 0x1, UPT ;  /* 0x000000010b00788c */ /* 0x000fe2000bf05270 */
[----:B------:R-:W-:Y:S01]  /*08a0*/  IMAD.MOV.U32 R17, RZ, RZ, 0x1 ;  /* 0x00000001ff117424 */ /* 0x000fe200078e00ff */
[----:B------:R-:W-:Y:S01]  /*08b0*/  USHF.L.U32 UR35, UR26, 0x3, URZ ;  /* 0x000000031a237899 */ /* 0x000fe2000800063f */
[----:B------:R-:W-:-:S03]  /*08c0*/  MOV R26, RZ ;  /* 0x000000ff001a7202 */ /* 0x000fc60000000f00 */
[----:B------:R-:W-:Y:S02]  /*08d0*/  PLOP3.LUT P1, PT, PT, PT, UP0, 0x80, 0x0 ;  /* 0x000000000000781c */ /* 0x000fe40003f2f008 */
[----:B------:R-:W-:-:S11]  /*08e0*/  LOP3.LUT P0, RZ, R17, c[0x0][0x3e0], RZ, 0xc0, !PT ;  /* 0x0000f80011ff7a12 */ /* 0x000fd6000780c0ff */
[----:B------:R-:W-:Y:S05]  /*08f0*/  @!P1 BRA `(.L_x_809) ;  /* 0x00000a2000009947 */ /* 0x000fea0003800000 */
[----:B------:R-:W-:Y:S01]  /*0900*/  USHF.L.U32 UR28, UR26, 0x4, URZ ;  /* 0x000000041a1c7899 */ /* 0x000fe2000800063f */
[----:B------:R-:W-:Y:S01]  /*0910*/  HFMA2.MMA R23, -RZ, RZ, 0, 0 ;  /* 0x00000000ff177435 */ /* 0x000fe200000001ff */
[----:B------:R-:W-:Y:S01]  /*0920*/  ULOP3.LUT UR10, UR11, 0x1, URZ, 0xc0, !UPT ;  /* 0x000000010b0a7892 */ /* 0x000fe2000f8ec03f */
[----:B------:R-:W-:Y:S01]  /*0930*/  HFMA2.MMA R6, -RZ, RZ, 0, 0 ;  /* 0x00000000ff067435 */ /* 0x000fe200000001ff */
[----:B------:R-:W-:Y:S01]  /*0940*/  USHF.R.S32.HI UR18, URZ, 0x1f, UR35 ;  /* 0x0000001f3f127899 */ /* 0x000fe20008011423 */
[----:B------:R-:W-:Y:S01]  /*0950*/  IMAD.MOV.U32 R26, RZ, RZ, RZ ;  /* 0x000000ffff1a7224 */ /* 0x000fe200078e00ff */
[----:B------:R-:W-:Y:S01]  /*0960*/  ULDC UR11, c[0x0][0x3e0] ;  /* 0x0000f800000b7ab9 */ /* 0x000fe20000000800 */
[----:B------:R-:W-:Y:S01]  /*0970*/  CS2R R30, SRZ ;  /* 0x00000000001e7805 */ /* 0x000fe2000001ff00 */
[----:B------:R-:W-:Y:S01]  /*0980*/  UIMAD UR29, UR26, 0x18, URZ ;  /* 0x000000181a1d78a4 */ /* 0x000fe2000f8e023f */
[----:B------:R-:W-:Y:S01]  /*0990*/  CS2R R24, SRZ ;  /* 0x0000000000187805 */ /* 0x000fe2000001ff00 */
[----:B------:R-:W-:Y:S01]  /*09a0*/  USHF.L.U32 UR30, UR26, 0x5, URZ ;  /* 0x000000051a1e7899 */ /* 0x000fe2000800063f */
[----:B------:R-:W-:Y:S01]  /*09b0*/  IMAD.MOV.U32 R28, RZ, RZ, RZ ;  /* 0x000000ffff1c7224 */ /* 0x000fe200078e00ff */
[----:B------:R-:W-:Y:S01]  /*09c0*/  UIMAD UR31, UR26, 0x28, URZ ;  /* 0x000000281a1f78a4 */ /* 0x000fe2000f8e023f */
[----:B------:R-:W-:Y:S01]  /*09d0*/  MOV R5, RZ ;  /* 0x000000ff00057202 */ /* 0x000fe20000000f00 */
[----:B------:R-:W-:Y:S01]  /*09e0*/  UIMAD UR32, UR26, 0x30, URZ ;  /* 0x000000301a2078a4 */ /* 0x000fe2000f8e023f */
[----:B------:R-:W-:Y:S01]  /*09f0*/  CS2R R14, SRZ ;  /* 0x00000000000e7805 */ /* 0x000fe2000001ff00 */
[----:B------:R-:W-:Y:S01]  /*0a00*/  UIMAD UR33, UR26, 0x38, URZ ;  /* 0x000000381a2178a4 */ /* 0x000fe2000f8e023f */
[----:B------:R-:W-:Y:S01]  /*0a10*/  CS2R R12, SRZ ;  /* 0x00000000000c7805 */ /* 0x000fe2000001ff00 */
[----:B------:R-:W-:Y:S01]  /*0a20*/  UIADD3 UR34, UR28, 0x20, URZ ;  /* 0x000000201c227890 */ /* 0x000fe2000fffe03f */
[----:B------:R-:W-:Y:S01]  /*0a30*/  CS2R R10, SRZ ;  /* 0x00000000000a7805 */ /* 0x000fe2000001ff00 */
[----:B------:R-:W-:Y:S01]  /*0a40*/  UMOV UR21, 0x1 ;  /* 0x0000000100157882 */ /* 0x000fe20000000000 */
[----:B------:R-:W-:Y:S01]  /*0a50*/  IMAD.MOV.U32 R16, RZ, RZ, RZ ;  /* 0x000000ffff107224 */ /* 0x000fe200078e00ff */
[----:B------:R-:W-:-:S02]  /*0a60*/  ULDC.64 UR22, c[0x0][0x3d8] ;  /* 0x0000f60000167ab9 */ /* 0x000fc40000000a00 */
[----:B------:R-:W-:Y:S02]  /*0a70*/  UIADD3 UR10, -UR10, UR11, URZ ;  /* 0x0000000b0a0a7290 */ /* 0x000fe4000fffe13f */
[----:B------:R-:W-:Y:S02]  /*0a80*/  USHF.R.S32.HI UR11, URZ, 0x1f, UR28 ;  /* 0x0000001f3f0b7899 */ /* 0x000fe4000801141c */
[----:B------:R-:W-:Y:S02]  /*0a90*/  USHF.L.U64.HI UR21, UR22, UR21, UR23 ;  /* 0x0000001516157299 */ /* 0x000fe40008010217 */
[----:B------:R-:W-:Y:S02]  /*0aa0*/  USHF.L.U64.HI UR20, UR35, 0x2, UR18 ;  /* 0x0000000223147899 */ /* 0x000fe40008010212 */
[----:B------:R-:W-:Y:S02]  /*0ab0*/  USHF.R.S32.HI UR12, URZ, 0x1f, UR29 ;  /* 0x0000001f3f0c7899 */ /* 0x000fe4000801141d */
[----:B------:R-:W-:-:S02]  /*0ac0*/  USHF.R.S32.HI UR14, URZ, 0x1f, UR30 ;  /* 0x0000001f3f0e7899 */ /* 0x000fc4000801141e */
[----:B------:R-:W-:Y:S02]  /*0ad0*/  USHF.R.S32.HI UR15, URZ, 0x1f, UR31 ;  /* 0x0000001f3f0f7899 */ /* 0x000fe4000801141f */
[----:B------:R-:W-:Y:S02]  /*0ae0*/  USHF.R.S32.HI UR16, URZ, 0x1f, UR32 ;  /* 0x0000001f3f107899 */ /* 0x000fe40008011420 */
[----:B------:R-:W-:Y:S02]  /*0af0*/  USHF.R.S32.HI UR17, URZ, 0x1f, UR33 ;  /* 0x0000001f3f117899 */ /* 0x000fe40008011421 */
[----:B------:R-:W-:Y:S02]  /*0b00*/  USHF.L.U32 UR23, UR22, 0x1, URZ ;  /* 0x0000000116177899 */ /* 0x000fe4000800063f */
[----:B------:R-:W-:Y:S02]  /*0b10*/  USHF.R.S32.HI UR18, URZ, 0x1f, UR34 ;  /* 0x0000001f3f127899 */ /* 0x000fe40008011422 */
[----:B------:R-:W-:-:S02]  /*0b20*/  USHF.L.U64.HI UR19, UR28, 0x2, UR11 ;  /* 0x000000021c137899 */ /* 0x000fc4000801020b */
[----:B------:R-:W-:Y:S02]  /*0b30*/  USHF.L.U32 UR36, UR35, 0x2, URZ ;  /* 0x0000000223247899 */ /* 0x000fe4000800063f */
[----:B------:R-:W-:Y:S02]  /*0b40*/  USHF.L.U64.HI UR12, UR29, 0x2, UR12 ;  /* 0x000000021d0c7899 */ /* 0x000fe4000801020c */
[----:B------:R-:W-:Y:S02]  /*0b50*/  USHF.L.U64.HI UR14, UR30, 0x2, UR14 ;  /* 0x000000021e0e7899 */ /* 0x000fe4000801020e */
[----:B------:R-:W-:Y:S02]  /*0b60*/  USHF.L.U64.HI UR15, UR31, 0x2, UR15 ;  /* 0x000000021f0f7899 */ /* 0x000fe4000801020f */
[----:B------:R-:W-:Y:S02]  /*0b70*/  USHF.L.U64.HI UR16, UR32, 0x2, UR16 ;  /* 0x0000000220107899 */ /* 0x000fe40008010210 */
[----:B------:R-:W-:-:S02]  /*0b80*/  USHF.L.U64.HI UR17, UR33, 0x2, UR17 ;  /* 0x0000000221117899 */ /* 0x000fc40008010211 */
[----:B------:R-:W-:Y:S02]  /*0b90*/  USHF.L.U64.HI UR11, UR23, 0x2, UR21 ;  /* 0x00000002170b7899 */ /* 0x000fe40008010215 */
[----:B------:R-:W-:Y:S02]  /*0ba0*/  USHF.L.U64.HI UR18, UR34, 0x2, UR18 ;  /* 0x0000000222127899 */ /* 0x000fe40008010212 */
.L_x_810:
[----:B------:R-:W-:Y:S01]  /*0bb0*/  IADD3 R36, P1, R8, UR36, RZ ;  /* 0x0000002408247c10 */ /* 0x000fe2000ff3e0ff */
[----:B------:R-:W-:Y:S01]  /*0bc0*/  IMAD.U32 R33, RZ, RZ, UR26 ;  /* 0x0000001aff217e24 */ /* 0x000fe2000f8e00ff */
[----:B------:R-:W-:Y:S01]  /*0bd0*/  MOV R21, UR26 ;  /* 0x0000001a00157c02 */ /* 0x000fe20008000f00 */
[----:B------:R-:W-:Y:S01]  /*0be0*/  IMAD.U32 R39, RZ, RZ, UR26 ;  /* 0x0000001aff277e24 */ /* 0x000fe2000f8e00ff */
[----:B------:R-:W-:-:S05]  /*0bf0*/  IADD3.X R37, R9, UR20, RZ, P1, !PT ;  /* 0x0000001409257c10 */ /* 0x000fca0008ffe4ff */
[----:B------:R-:W-:-:S05]  /*0c00*/  IMAD.WIDE R32, R33, 0x20, R36 ;  /* 0x0000002021207825 */ /* 0x000fca00078e0224 */
[----:B------:R0:W2:Y:S01]  /*0c10*/  LDG.E R29, [R32.64] ;  /* 0x00000018201d7981 */ /* 0x0000a2000c1e1900 */
[----:B------:R-:W-:-:S05]  /*0c20*/  IMAD.WIDE R20, R21, 0x20, R32 ;  /* 0x0000002015147825 */ /* 0x000fca00078e0220 */
[----:B------:R1:W3:Y:S01]  /*0c30*/  LDG.E R27, [R20.64] ;  /* 0x00000018141b7981 */ /* 0x0002e2000c1e1900 */
[----:B------:R-:W-:-:S05]  /*0c40*/  IMAD.WIDE R38, R39, 0x20, R20 ;  /* 0x0000002027267825 */ /* 0x000fca00078e0214 */
[----:B-1----:R1:W4:Y:S01]  /*0c50*/  LDG.E R20, [R38.64] ;  /* 0x0000001826147981 */ /* 0x002322000c1e1900 */
[----:B------:R-:W-:Y:S01]  /*0c60*/  MOV R17, UR26 ;  /* 0x0000001a00117c02 */ /* 0x000fe20008000f00 */
[----:B------:R-:W-:Y:S02]  /*0c70*/  IMAD.U32 R35, RZ, RZ, UR26 ;  /* 0x0000001aff237e24 */ /* 0x000fe4000f8e00ff */
[----:B------:R5:W4:Y:S02]  /*0c80*/  LDG.E R21, [R36.64+0x80] ;  /* 0x0000801824157981 */ /* 0x000b24000c1e1900 */
[----:B-1----:R-:W-:-:S05]  /*0c90*/  IMAD.WIDE R38, R17, 0x20, R38 ;  /* 0x0000002011267825 */ /* 0x002fca00078e0226 */
[----:B0-----:R0:W4:Y:S02]  /*0ca0*/  LDG.E R33, [R38.64] ;  /* 0x0000001826217981 */ /* 0x001124000c1e1900 */
[----:B0-----:R-:W-:Y:S02]  /*0cb0*/  IMAD.WIDE R38, R17, 0x20, R38 ;  /* 0x0000002011267825 */ /* 0x001fe400078e0226 */
[----:B------:R5:W4:Y:S04]  /*0cc0*/  LDG.E R17, [R36.64] ;  /* 0x0000001824117981 */ /* 0x000b28000c1e1900 */
[----:B------:R-:W-:Y:S01]  /*0cd0*/  IMAD.WIDE R34, R35, 0x20, R38 ;  /* 0x0000002023227825 */ /* 0x000fe200078e0226 */
[----:B------:R0:W4:Y:S04]  /*0ce0*/  LDG.E R32, [R38.64] ;  /* 0x0000001826207981 */ /* 0x000128000c1e1900 */
[----:B------:R1:W4:Y:S01]  /*0cf0*/  LDG.E R22, [R34.64] ;  /* 0x0000001822167981 */ /* 0x000322000c1e1900 */
[----:B-----5:R-:W-:Y:S01]  /*0d00*/  MOV R37, UR35 ;  /* 0x0000002300257c02 */ /* 0x020fe20008000f00 */
[----:B--2---:R-:W-:Y:S01]  /*0d10*/  FADD.FTZ R10, R29, R10 ;  /* 0x0000000a1d0a7221 */ /* 0x004fe20000010000 */
[----:B------:R-:W-:-:S04]  /*0d20*/  MOV R29, UR34 ;  /* 0x00000022001d7c02 */ /* 0x000fc80008000f00 */
[----:B-1----:R-:W-:Y:S01]  /*0d30*/  LEA R34, P1, R29, R8, 0x2 ;  /* 0x000000081d227211 */ /* 0x002fe200078210ff */
[----:B---3--:R-:W-:-:S03]  /*0d40*/  FADD.FTZ R11, R27, R11 ;  /* 0x0000000b1b0b7221 */ /* 0x008fc60000010000 */
[----:B------:R-:W-:Y:S01]  /*0d50*/  IADD3.X R35, R9, UR18, RZ, P1, !PT ;  /* 0x0000001209237c10 */ /* 0x000fe20008ffe4ff */
[----:B------:R-:W-:-:S04]  /*0d60*/  IMAD.U32 R27, RZ, RZ, UR35 ;  /* 0x00000023ff1b7e24 */ /* 0x000fc8000f8e00ff */
[----:B------:R1:W2:Y:S02]  /*0d70*/  LDG.E R29, [R34.64] ;  /* 0x00000018221d7981 */ /* 0x0002a4000c1e1900 */
[----:B-1----:R-:W-:-:S04]  /*0d80*/  IMAD.WIDE R34, R27, 0x4, R34 ;  /* 0x000000041b227825 */ /* 0x002fc800078e0222 */
[----:B----4-:R-:W-:Y:S01]  /*0d90*/  FADD.FTZ R12, R20, R12 ;  /* 0x0000000c140c7221 */ /* 0x010fe20000010000 */
[----:B------:R1:W3:Y:S01]  /*0da0*/  LDG.E R27, [R34.64] ;  /* 0x00000018221b7981 */ /* 0x0002e2000c1e1900 */
[----:B------:R-:W-:-:S05]  /*0db0*/  IMAD.WIDE R36, R37, 0x4, R34 ;  /* 0x0000000425247825 */ /* 0x000fca00078e0222 */
[----:B------:R4:W5:Y:S01]  /*0dc0*/  LDG.E R20, [R36.64] ;  /* 0x0000001824147981 */ /* 0x000962000c1e1900 */
[----:B------:R-:W-:Y:S02]  /*0dd0*/  FADD.FTZ R13, R33, R13 ;  /* 0x0000000d210d7221 */ /* 0x000fe40000010000 */
[----:B------:R-:W-:-:S04]  /*0de0*/  IMAD.U32 R33, RZ, RZ, UR35 ;  /* 0x00000023ff217e24 */ /* 0x000fc8000f8e00ff */
[----:B----4-:R-:W-:-:S05]  /*0df0*/  IMAD.WIDE R36, R33, 0x4, R36 ;  /* 0x0000000421247825 */ /* 0x010fca00078e0224 */
[----:B-1----:R1:W4:Y:S01]  /*0e00*/  LDG.E R34, [R36.64] ;  /* 0x0000001824227981 */ /* 0x002322000c1e1900 */
[----:B0-----:R-:W-:Y:S01]  /*0e10*/  MOV R39, UR35 ;  /* 0x0000002300277c02 */ /* 0x001fe20008000f00 */
[----:B------:R-:W-:Y:S02]  /*0e20*/  FADD.FTZ R28, R21, R28 ;  /* 0x0000001c151c7221 */ /* 0x000fe40000010000 */
[----:B------:R-:W-:Y:S02]  /*0e30*/  IMAD.U32 R21, RZ, RZ, UR22 ;  /* 0x00000016ff157e24 */ /* 0x000fe4000f8e00ff */
[----:B-1----:R-:W-:-:S05]  /*0e40*/  IMAD.WIDE R36, R33, 0x4, R36 ;  /* 0x0000000421247825 */ /* 0x002fca00078e0224 */
[----:B------:R0:W4:Y:S01]  /*0e50*/  LDG.E R33, [R36.64] ;  /* 0x0000001824217981 */ /* 0x000122000c1e1900 */
[----:B------:R-:W-:Y:S01]  /*0e60*/  FADD.FTZ R16, R17, R16 ;  /* 0x0000001011107221 */ /* 0x000fe20000010000 */
[----:B------:R-:W-:Y:S02]  /*0e70*/  MOV R38, c[0x0][0x3dc] ;  /* 0x0000f70000267a02 */ /* 0x000fe40000000f00 */
[----:B------:R-:W4:Y:S01]  /*0e80*/  LDG.E R17, [R8.64] ;  /* 0x0000001808117981 */ /* 0x000f22000c1e1900 */
[----:B------:R-:W-:Y:S02]  /*0e90*/  FADD.FTZ R14, R32, R14 ;  /* 0x0000000e200e7221 */ /* 0x000fe40000010000 */
[----:B0-----:R-:W-:-:S05]  /*0ea0*/  IMAD.WIDE R36, R39, 0x4, R36 ;  /* 0x0000000427247825 */ /* 0x001fca00078e0224 */
[----:B------:R0:W4:Y:S01]  /*0eb0*/  LDG.E R32, [R36.64] ;  /* 0x0000001824207981 */ /* 0x000122000c1e1900 */
[----:B-----5:R-:W-:Y:S01]  /*0ec0*/  FADD.FTZ R25, R20, R25 ;  /* 0x0000001914197221 */ /* 0x020fe20000010000 */
[----:B------:R-:W-:-:S04]  /*0ed0*/  LEA R20, P1, R21, R8, 0x2 ;  /* 0x0000000815147211 */ /* 0x000fc800078210ff */
[----:B------:R-:W-:Y:S02]  /*0ee0*/  LEA.HI.X R21, R21, R9, R38, 0x2, P1 ;  /* 0x0000000915157211 */ /* 0x000fe400008f1426 */
[----:B0-----:R-:W-:-:S04]  /*0ef0*/  IADD3 R36, P1, R20, UR36, RZ ;  /* 0x0000002414247c10 */ /* 0x001fc8000ff3e0ff */
[----:B------:R-:W-:Y:S01]  /*0f00*/  IADD3.X R37, R21, UR20, RZ, P1, !PT ;  /* 0x0000001415257c10 */ /* 0x000fe20008ffe4ff */
[----:B---3--:R-:W-:-:S04]  /*0f10*/  FADD.FTZ R24, R27, R24 ;  /* 0x000000181b187221 */ /* 0x008fc80000010000 */
[----:B------:R0:W3:Y:S01]  /*0f20*/  LDG.E R27, [R36.64] ;  /* 0x00000018241b7981 */ /* 0x0000e2000c1e1900 */
[----:B--2---:R-:W-:Y:S02]  /*0f30*/  FADD.FTZ R23, R29, R23 ;  /* 0x000000171d177221 */ /* 0x004fe40000010000 */
[----:B------:R-:W-:Y:S01]  /*0f40*/  IMAD.U32 R35, RZ, RZ, UR28 ;  /* 0x0000001cff237e24 */ /* 0x000fe2000f8e00ff */
[----:B------:R0:W2:Y:S01]  /*0f50*/  LDG.E R29, [R36.64+0x80] ;  /* 0x00008018241d7981 */ /* 0x0000a2000c1e1900 */
[----:B------:R-:W-:Y:S02]  /*0f60*/  FADD.FTZ R15, R22, R15 ;  /* 0x0000000f160f7221 */ /* 0x000fe40000010000 */
[----:B----4-:R-:W-:Y:S01]  /*0f70*/  FADD.FTZ R31, R34, R31 ;  /* 0x0000001f221f7221 */ /* 0x010fe20000010000 */
[----:B------:R-:W4:Y:S01]  /*0f80*/  LDG.E R22, [R8.64+0x80] ;  /* 0x0000801808167981 */ /* 0x000f22000c1e1900 */
[----:B------:R-:W-:Y:S02]  /*0f90*/  LEA R34, P1, R35, R20, 0x2 ;  /* 0x0000001423227211 */ /* 0x000fe400078210ff */
[----:B------:R-:W-:-:S02]  /*0fa0*/  MOV R39, UR29 ;  /* 0x0000001d00277c02 */ /* 0x000fc40008000f00 */
[----:B------:R-:W-:Y:S02]  /*0fb0*/  IADD3.X R35, R21, UR19, RZ, P1, !PT ;  /* 0x0000001315237c10 */ /* 0x000fe40008ffe4ff */
[----:B0-----:R-:W-:Y:S01]  /*0fc0*/  LEA R36, P1, R39, R20, 0x2 ;  /* 0x0000001427247211 */ /* 0x001fe200078210ff */
[----:B------:R-:W-:Y:S02]  /*0fd0*/  FADD.FTZ R30, R33, R30 ;  /* 0x0000001e211e7221 */ /* 0x000fe40000010000 */
[----:B------:R0:W5:Y:S01]  /*0fe0*/  LDG.E R33, [R34.64] ;  /* 0x0000001822217981 */ /* 0x000162000c1e1900 */
[----:B------:R-:W-:Y:S01]  /*0ff0*/  IADD3.X R37, R21, UR12, RZ, P1, !PT ;  /* 0x0000000c15257c10 */ /* 0x000fe20008ffe4ff */
[----:B------:R-:W-:Y:S02]  /*1000*/  FADD.FTZ R6, R17, R6 ;  /* 0x0000000611067221 */ /* 0x000fe40000010000 */
[----:B------:R-:W-:Y:S02]  /*1010*/  IMAD.U32 R39, RZ, RZ, UR30 ;  /* 0x0000001eff277e24 */ /* 0x000fe4000f8e00ff */
[----:B------:R1:W5:Y:S04]  /*1020*/  LDG.E R17, [R36.64+0x80] ;  /* 0x0000801824117981 */ /* 0x000368000c1e1900 */
[----:B0-----:R0:W5:Y:S01]  /*1030*/  LDG.E R34, [R34.64+0x80] ;  /* 0x0000801822227981 */ /* 0x001162000c1e1900 */
[----:B------:R-:W-:-:S03]  /*1040*/  FADD.FTZ R26, R32, R26 ;  /* 0x0000001a201a7221 */ /* 0x000fc60000010000 */
[----:B------:R1:W5:Y:S02]  /*1050*/  LDG.E R32, [R36.64] ;  /* 0x0000001824207981 */ /* 0x000364000c1e1900 */
[----:B-1----:R-:W-:-:S04]  /*1060*/  LEA R36, P1, R39, R20, 0x2 ;  /* 0x0000001427247211 */ /* 0x002fc800078210ff */
[----:B------:R-:W-:Y:S01]  /*1070*/  IADD3.X R37, R21, UR14, RZ, P1, !PT ;  /* 0x0000000e15257c10 */ /* 0x000fe20008ffe4ff */
[----:B---3--:R-:W-:-:S04]  /*1080*/  FADD.FTZ R16, R16, R27 ;  /* 0x0000001b10107221 */ /* 0x008fc80000010000 */
[----:B------:R1:W3:Y:S01]  /*1090*/  LDG.E R27, [R36.64] ;  /* 0x00000018241b7981 */ /* 0x0002e2000c1e1900 */
[----:B--2---:R-:W-:Y:S01]  /*10a0*/  FADD.FTZ R28, R28, R29 ;  /* 0x0000001d1c1c7221 */ /* 0x004fe20000010000 */
[----:B------:R-:W-:Y:S01]  /*10b0*/  MOV R29, UR31 ;  /* 0x0000001f001d7c02 */ /* 0x000fe20008000f00 */
[----:B----4-:R-:W-:Y:S02]  /*10c0*/  FADD.FTZ R5, R22, R5 ;  /* 0x0000000516057221 */ /* 0x010fe40000010000 */
[----:B------:R1:W2:Y:S01]  /*10d0*/  LDG.E R22, [R36.64+0x80] ;  /* 0x0000801824167981 */ /* 0x0002a2000c1e1900 */
[----:B0-----:R-:W-:Y:S02]  /*10e0*/  MOV R35, UR32 ;  /* 0x0000002000237c02 */ /* 0x001fe40008000f00 */
[----:B-1----:R-:W-:-:S04]  /*10f0*/  LEA R36, P1, R29, R20, 0x2 ;  /* 0x000000141d247211 */ /* 0x002fc800078210ff */
[----:B------:R-:W-:Y:S01]  /*1100*/  IADD3.X R37, R21, UR15, RZ, P1, !PT ;  /* 0x0000000f15257c10 */ /* 0x000fe20008ffe4ff */
[----:B-----5:R-:W-:-:S04]  /*1110*/  FADD.FTZ R10, R10, R33 ;  /* 0x000000210a0a7221 */ /* 0x020fc80000010000 */
[----:B------:R0:W4:Y:S04]  /*1120*/  LDG.E R33, [R36.64] ;  /* 0x0000001824217981 */ /* 0x000128000c1e1900 */
[----:B------:R0:W5:Y:S01]  /*1130*/  LDG.E R29, [R36.64+0x80] ;  /* 0x00008018241d7981 */ /* 0x000162000c1e1900 */
[----:B------:R-:W-:Y:S02]  /*1140*/  FADD.FTZ R24, R24, R17 ;  /* 0x0000001118187221 */ /* 0x000fe40000010000 */
[----:B------:R-:W-:Y:S01]  /*1150*/  IMAD.U32 R17, RZ, RZ, UR33 ;  /* 0x00000021ff117e24 */ /* 0x000fe2000f8e00ff */
[----:B0-----:R-:W-:-:S04]  /*1160*/  LEA R36, P1, R35, R20, 0x2 ;  /* 0x0000001423247211 */ /* 0x001fc800078210ff */
[----:B------:R-:W-:Y:S01]  /*1170*/  IADD3.X R37, R21, UR16, RZ, P1, !PT ;  /* 0x0000001015257c10 */ /* 0x000fe20008ffe4ff */
[----:B------:R-:W-:Y:S02]  /*1180*/  FADD.FTZ R23, R23, R34 ;  /* 0x0000002217177221 */ /* 0x000fe40000010000 */
[----:B------:R-:W-:Y:S02]  /*1190*/  FADD.FTZ R11, R11, R32 ;  /* 0x000000200b0b7221 */ /* 0x000fe40000010000 */
[----:B------:R0:W5:Y:S04]  /*11a0*/  LDG.E R34, [R36.64] ;  /* 0x0000001824227981 */ /* 0x000168000c1e1900 */
[----:B------:R0:W5:Y:S02]  /*11b0*/  LDG.E R32, [R36.64+0x80] ;  /* 0x0000801824207981 */ /* 0x000164000c1e1900 */
[----:B0-----:R-:W-:-:S02]  /*11c0*/  LEA R36, P1, R17, R20, 0x2 ;  /* 0x0000001411247211 */ /* 0x001fc400078210ff */
[----:B------:R0:W5:Y:S02]  /*11d0*/  LDG.E R17, [R20.64] ;  /* 0x0000001814117981 */ /* 0x000164000c1e1900 */
[----:B------:R-:W-:-:S05]  /*11e0*/  IADD3.X R37, R21, UR17, RZ, P1, !PT ;  /* 0x0000001115257c10 */ /* 0x000fca0008ffe4ff */
[----:B------:R-:W5:Y:S04]  /*11f0*/  LDG.E R35, [R36.64] ;  /* 0x0000001824237981 */ /* 0x000f68000c1e1900 */
[----:B0-----:R-:W5:Y:S01]  /*1200*/  LDG.E R20, [R20.64+0x80] ;  /* 0x0000801814147981 */ /* 0x001f62000c1e1900 */
[----:B---3--:R-:W-:-:S03]  /*1210*/  FADD.FTZ R12, R12, R27 ;  /* 0x0000001b0c0c7221 */ /* 0x008fc60000010000 */
[----:B------:R-:W3:Y:S01]  /*1220*/  LDG.E R27, [R36.64+0x80] ;  /* 0x00008018241b7981 */ /* 0x000ee2000c1e1900 */
[----:B------:R-:W-:-:S06]  /*1230*/  UIADD3 UR10, UR10, -0x2, URZ ;  /* 0xfffffffe0a0a7890 */ /* 0x000fcc000fffe03f */
[----:B------:R-:W-:Y:S01]  /*1240*/  ISETP.NE.AND P1, PT, RZ, UR10, PT ;  /* 0x0000000aff007c0c */ /* 0x000fe2000bf25270 */
[----:B--2---:R-:W-:Y:S02]  /*1250*/  FADD.FTZ R25, R25, R22 ;  /* 0x0000001619197221 */ /* 0x004fe40000010000 */
[----:B----4-:R-:W-:Y:S01]  /*1260*/  FADD.FTZ R13, R13, R33 ;  /* 0x000000210d0d7221 */ /* 0x010fe20000010000 */
[----:B------:R-:W-:-:S04]  /*1270*/  MOV R33, UR23 ;  /* 0x0000001700217c02 */ /* 0x000fc80008000f00 */
[----:B------:R-:W-:Y:S01]  /*1280*/  LEA R8, P2, R33, R8, 0x2 ;  /* 0x0000000821087211 */ /* 0x000fe200078410ff */
[----:B-----5:R-:W-:-:S03]  /*1290*/  FADD.FTZ R31, R31, R29 ;  /* 0x0000001d1f1f7221 */ /* 0x020fc60000010000 */
[----:B------:R-:W-:Y:S01]  /*12a0*/  IADD3.X R9, R9, UR11, RZ, P2, !PT ;  /* 0x0000000b09097c10 */ /* 0x000fe200097fe4ff */
[----:B------:R-:W-:Y:S02]  /*12b0*/  FADD.FTZ R14, R14, R34 ;  /* 0x000000220e0e7221 */ /* 0x000fe40000010000 */
[----:B------:R-:W-:Y:S02]  /*12c0*/  FADD.FTZ R30, R30, R32 ;  /* 0x000000201e1e7221 */ /* 0x000fe40000010000 */
[----:B------:R-:W-:Y:S02]  /*12d0*/  FADD.FTZ R6, R6, R17 ;  /* 0x0000001106067221 */ /* 0x000fe40000010000 */
[----:B------:R-:W-:Y:S02]  /*12e0*/  FADD.FTZ R15, R15, R35 ;  /* 0x000000230f0f7221 */ /* 0x000fe40000010000 */
[----:B------:R-:W-:Y:S02]  /*12f0*/  FADD.FTZ R5, R5, R20 ;  /* 0x0000001405057221 */ /* 0x000fe40000010000 */
[----:B---3--:R-:W-:Y:S01]  /*1300*/  FADD.FTZ R26, R26, R27 ;  /* 0x0000001b1a1a7221 */ /* 0x008fe20000010000 */
[----:B------:R-:W-:Y:S05]  /*1310*/  @P1 BRA `(.L_x_810) ;  /* 0xfffff89000001947 */ /* 0x000fea000383ffff */
.L_x_809:
[----:B------:R-:W-:Y:S01]  /*1320*/  MOV R20, R8 ;  /* 0x0000000800147202 */ /* 0x000fe20000000f00 */
[----:B------:R-:W-:Y:S01]  /*1330*/  IMAD.MOV.U32 R21, RZ, RZ, R9 ;  /* 0x000000ffff157224 */ /* 0x000fe200078e0009 */
[----:B------:R-:W-:Y:S05]  /*1340*/  @!P0 BRA `(.L_x_808) ;  /* 0x0000037000008947 */ /* 0x000fea0003800000 */
[----:B------:R-:W-:Y:S02]  /*1350*/  MOV R33, UR35 ;  /* 0x0000002300217c02 */ /* 0x000fe40008000f00 */
[----:B------:R-:W-:-:S03]  /*1360*/  MOV R35, UR26 ;  /* 0x0000001a00237c02 */ /* 0x000fc60008000f00 */
[----:B------:R-:W-:-:S04]  /*1370*/  IMAD.WIDE R32, R33, 0x4, R20 ;  /* 0x0000000421207825 */ /* 0x000fc800078e0214 */
[----:B------:R-:W-:Y:S01]  /*1380*/  IMAD.U32 R9, RZ, RZ, UR26 ;  /* 0x0000001aff097e24 */ /* 0x000fe2000f8e00ff */
[----:B------:R0:W2:Y:S01]  /*1390*/  LDG.E R29, [R32.64] ;  /* 0x00000018201d7981 */ /* 0x0000a2000c1e1900 */
[----:B------:R-:W-:Y:S01]  /*13a0*/  IMAD.WIDE R34, R35, 0x20, R32 ;  /* 0x0000002023227825 */ /* 0x000fe200078e0220 */
[----:B------:R-:W-:Y:S02]  /*13b0*/  MOV R17, UR26 ;  /* 0x0000001a00117c02 */ /* 0x000fe40008000f00 */
[----:B------:R0:W3:Y:S04]  /*13c0*/  LDG.E R36, [R32.64+0x80] ;  /* 0x0000801820247981 */ /* 0x0000e8000c1e1900 */
[----:B------:R1:W4:Y:S02]  /*13d0*/  LDG.E R27, [R34.64] ;  /* 0x00000018221b7981 */ /* 0x000324000c1e1900 */
[----:B-1----:R-:W-:-:S05]  /*13e0*/  IMAD.WIDE R34, R9, 0x20, R34 ;  /* 0x0000002009227825 */ /* 0x002fca00078e0222 */
[----:B------:R1:W5:Y:S02]  /*13f0*/  LDG.E R22, [R34.64] ;  /* 0x0000001822167981 */ /* 0x000364000c1e1900 */
[----:B-1----:R-:W-:-:S05]  /*1400*/  IMAD.WIDE R34, R9, 0x20, R34 ;  /* 0x0000002009227825 */ /* 0x002fca00078e0222 */
[----:B------:R1:W3:Y:S02]  /*1410*/  LDG.E R9, [R34.64] ;  /* 0x0000001822097981 */ /* 0x0002e4000c1e1900 */
[----:B-1----:R-:W-:-:S05]  /*1420*/  IMAD.WIDE R34, R17, 0x20, R34 ;  /* 0x0000002011227825 */ /* 0x002fca00078e0222 */
[----:B------:R1:W3:Y:S01]  /*1430*/  LDG.E R8, [R34.64] ;  /* 0x0000001822087981 */ /* 0x0002e2000c1e1900 */
[----:B0-----:R-:W-:Y:S01]  /*1440*/  MOV R33, UR26 ;  /* 0x0000001a00217c02 */ /* 0x001fe20008000f00 */
[----:B------:R-:W-:Y:S01]  /*1450*/  UIADD3 UR10, UR35, 0x20, UR35 ;  /* 0x00000020230a7890 */ /* 0x000fe2000fffe023 */
[----:B-1----:R-:W-:-:S05]  /*1460*/  IMAD.WIDE R34, R17, 0x20, R34 ;  /* 0x0000002011227825 */ /* 0x002fca00078e0222 */
[----:B------:R-:W-:Y:S01]  /*1470*/  IMAD.U32 R37, RZ, RZ, UR10 ;  /* 0x0000000aff257e24 */ /* 0x000fe2000f8e00ff */
[----:B------:R0:W3:Y:S01]  /*1480*/  LDG.E R17, [R34.64] ;  /* 0x0000001822117981 */ /* 0x0000e2000c1e1900 */
[----:B------:R-:W-:-:S06]  /*1490*/  IMAD.WIDE R32, R33, 0x20, R34 ;  /* 0x0000002021207825 */ /* 0x000fcc00078e0222 */
[----:B------:R1:W3:Y:S04]  /*14a0*/  LDG.E R32, [R32.64] ;  /* 0x0000001820207981 */ /* 0x0002e8000c1e1900 */
[----:B-1----:R1:W3:Y:S01]  /*14b0*/  LDG.E R33, [R20.64+0x80] ;  /* 0x0000801814217981 */ /* 0x0022e2000c1e1900 */
[----:B0-----:R-:W-:Y:S01]  /*14c0*/  MOV R35, UR35 ;  /* 0x0000002300237c02 */ /* 0x001fe20008000f00 */
[----:B--2---:R-:W-:Y:S02]  /*14d0*/  FADD.FTZ R16, R16, R29 ;  /* 0x0000001d10107221 */ /* 0x004fe40000010000 */
[----:B------:R1:W2:Y:S01]  /*14e0*/  LDG.E R29, [R20.64] ;  /* 0x00000018141d7981 */ /* 0x0002a2000c1e1900 */
[----:B----4-:R-:W-:Y:S02]  /*14f0*/  FADD.FTZ R10, R10, R27 ;  /* 0x0000001b0a0a7221 */ /* 0x010fe40000010000 */
[----:B-1----:R-:W-:Y:S01]  /*1500*/  IMAD.WIDE R20, R37, 0x4, R20 ;  /* 0x0000000425147825 */ /* 0x002fe200078e0214 */
[----:B------:R-:W-:-:S04]  /*1510*/  MOV R37, UR35 ;  /* 0x0000002300257c02 */ /* 0x000fc80008000f00 */
[----:B------:R0:W4:Y:S01]  /*1520*/  LDG.E R27, [R20.64] ;  /* 0x00000018141b7981 */ /* 0x000122000c1e1900 */
[----:B-----5:R-:W-:Y:S02]  /*1530*/  FADD.FTZ R11, R11, R22 ;  /* 0x000000160b0b7221 */ /* 0x020fe40000010000 */
[----:B0-----:R-:W-:-:S05]  /*1540*/  IMAD.WIDE R20, R37, 0x4, R20 ;  /* 0x0000000425147825 */ /* 0x001fca00078e0214 */
[----:B------:R0:W5:Y:S01]  /*1550*/  LDG.E R22, [R20.64] ;  /* 0x0000001814167981 */ /* 0x000162000c1e1900 */
[----:B---3--:R-:W-:Y:S02]  /*1560*/  FADD.FTZ R12, R12, R9 ;  /* 0x000000090c0c7221 */ /* 0x008fe40000010000 */
[----:B------:R-:W-:Y:S02]  /*1570*/  IMAD.U32 R9, RZ, RZ, UR35 ;  /* 0x00000023ff097e24 */ /* 0x000fe4000f8e00ff */
[----:B0-----:R-:W-:-:S05]  /*1580*/  IMAD.WIDE R20, R35, 0x4, R20 ;  /* 0x0000000423147825 */ /* 0x001fca00078e0214 */
[----:B------:R0:W3:Y:S01]  /*1590*/  LDG.E R34, [R20.64] ;  /* 0x0000001814227981 */ /* 0x0000e2000c1e1900 */
[----:B------:R-:W-:Y:S02]  /*15a0*/  FADD.FTZ R28, R28, R36 ;  /* 0x000000241c1c7221 */ /* 0x000fe40000010000 */
[----:B0-----:R-:W-:-:S05]  /*15b0*/  IMAD.WIDE R20, R9, 0x4, R20 ;  /* 0x0000000409147825 */ /* 0x001fca00078e0214 */
[----:B------:R0:W3:Y:S01]  /*15c0*/  LDG.E R36, [R20.64] ;  /* 0x0000001814247981 */ /* 0x0000e2000c1e1900 */
[----:B------:R-:W-:Y:S02]  /*15d0*/  FADD.FTZ R13, R13, R8 ;  /* 0x000000080d0d7221 */ /* 0x000fe40000010000 */
[----:B0-----:R-:W-:-:S05]  /*15e0*/  IMAD.WIDE R20, R9, 0x4, R20 ;  /* 0x0000000409147825 */ /* 0x001fca00078e0214 */
[----:B------:R-:W3:Y:S01]  /*15f0*/  LDG.E R35, [R20.64] ;  /* 0x0000001814237981 */ /* 0x000ee2000c1e1900 */
[----:B------:R-:W-:-:S06]  /*1600*/  IMAD.WIDE R8, R9, 0x4, R20 ;  /* 0x0000000409087825 */ /* 0x000fcc00078e0214 */
[----:B------:R-:W3:Y:S01]  /*1610*/  LDG.E R9, [R8.64] ;  /* 0x0000001808097981 */ /* 0x000ee2000c1e1900 */
[----:B------:R-:W-:Y:S02]  /*1620*/  FADD.FTZ R14, R14, R17 ;  /* 0x000000110e0e7221 */ /* 0x000fe40000010000 */
[----:B------:R-:W-:Y:S02]  /*1630*/  FADD.FTZ R15, R15, R32 ;  /* 0x000000200f0f7221 */ /* 0x000fe40000010000 */
[----:B------:R-:W-:Y:S02]  /*1640*/  FADD.FTZ R5, R5, R33 ;  /* 0x0000002105057221 */ /* 0x000fe40000010000 */
[----:B--2---:R-:W-:Y:S02]  /*1650*/  FADD.FTZ R6, R6, R29 ;  /* 0x0000001d06067221 */ /* 0x004fe40000010000 */
[----:B----4-:R-:W-:Y:S02]  /*1660*/  FADD.FTZ R23, R23, R27 ;  /* 0x0000001b17177221 */ /* 0x010fe40000010000 */
[----:B-----5:R-:W-:-:S02]  /*1670*/  FADD.FTZ R24, R24, R22 ;  /* 0x0000001618187221 */ /* 0x020fc40000010000 */
[----:B---3--:R-:W-:Y:S02]  /*1680*/  FADD.FTZ R25, R25, R34 ;  /* 0x0000002219197221 */ /* 0x008fe40000010000 */
[----:B------:R-:W-:Y:S02]  /*1690*/  FADD.FTZ R31, R31, R36 ;  /* 0x000000241f1f7221 */ /* 0x000fe40000010000 */
[----:B------:R-:W-:Y:S02]  /*16a0*/  FADD.FTZ R30, R30, R35 ;  /* 0x000000231e1e7221 */ /* 0x000fe40000010000 */
[----:B------:R-:W-:Y:S02]  /*16b0*/  FADD.FTZ R26, R26, R9 ;  /* 0x000000091a1a7221 */ /* 0x000fe40000010000 */
.L_x_808:
[----:B------:R-:W-:Y:S01]  /*16c0*/  R2P PR, R3, 0x6 ;  /* 0x0000000603007804 */ /* 0x000fe20000000000 */
[----:B------:R-:W-:Y:S01]  /*16d0*/  FMUL.FTZ R5, R5, c[0x0][0x2e0] ;  /* 0x0000b80005057a20 */ /* 0x000fe20000410000 */
[----:B------:R-:W-:Y:S01]  /*16e0*/  MOV R9, 0x20 ;  /* 0x0000002000097802 */ /* 0x000fe20000000f00 */
[----:B------:R-:W-:Y:S01]  /*16f0*/  FMUL.FTZ R28, R28, c[0x0][0x2e0] ;  /* 0x0000b8001c1c7a20 */ /* 0x000fe20000410000 */
[----:B------:R-:W-:Y:S01]  /*1700*/  SHF.L.U32 R0, R0, 0x1, RZ ;  /* 0x0000000100007819 */ /* 0x000fe200000006ff */
[----:B------:R-:W-:Y:S01]  /*1710*/  FMUL.FTZ R3, R6, c[0x0][0x2e0] ;  /* 0x0000b80006037a20 */ /* 0x000fe20000410000 */
[----:B------:R-:W-:Y:S01]  /*1720*/  SEL R9, R9, 0xffffffe0, !P1 ;  /* 0xffffffe009097807 */ /* 0x000fe20004800000 */
[----:B------:R-:W-:Y:S01]  /*1730*/  FMUL.FTZ R16, R16, c[0x0][0x2e0] ;  /* 0x0000b80010107a20 */ /* 0x000fe20000410000 */
[----:B------:R-:W-:Y:S01]  /*1740*/  F2FP.BF16.PACK_AB R28, R28, R5 ;  /* 0x000000051c1c723e */ /* 0x000fe200000010ff */
[----:B------:R-:W-:Y:S01]  /*1750*/  FMUL.FTZ R10, R10, c[0x0][0x2e0] ;  /* 0x0000b8000a0a7a20 */ /* 0x000fe20000410000 */
[----:B------:R-:W-:Y:S01]  /*1760*/  IADD3 R20, R0, 0x40, RZ ;  /* 0x0000004000147810 */ /* 0x000fe20007ffe0ff */
[----:B------:R-:W-:Y:S01]  /*1770*/  FMUL.FTZ R11, R11, c[0x0][0x2e0] ;  /* 0x0000b8000b0b7a20 */ /* 0x000fe20000410000 */
[----:B------:R-:W-:Y:S01]  /*1780*/  F2FP.BF16.PACK_AB R3, R16, R3 ;  /* 0x000000031003723e */ /* 0x000fe200000010ff */
[----:B------:R-:W-:Y:S01]  /*1790*/  FMUL.FTZ R12, R12, c[0x0][0x2e0] ;  /* 0x0000b8000c0c7a20 */ /* 0x000fe20000410000 */
[----:B------:R-:W-:Y:S01]  /*17a0*/  @P2 IADD3 R20, R0, -0x40, RZ ;  /* 0xffffffc000142810 */ /* 0x000fe20007ffe0ff */
        /* <DEDUP_REMOVED lines=11> */
[----:B------:R-:W-:Y:S01]  /*1860*/  IADD3 R15, R9, R20, RZ ;  /* 0x00000014090f7210 */ /* 0x000fe20007ffe0ff */
[----:B------:R-:W-:Y:S01]  /*1870*/  FMUL.FTZ R6, R31, c[0x0][0x2e0] ;  /* 0x0000b8001f067a20 */ /* 0x000fe20000410000 */
[----:B------:R-:W-:Y:S01]  /*1880*/  F2FP.BF16.PACK_AB R23, R24, R23 ;  /* 0x000000171817723e */ /* 0x000fe200000010ff */
[----:B------:R-:W-:Y:S01]  /*1890*/  FMUL.FTZ R30, R30, c[0x0][0x2e0] ;  /* 0x0000b8001e1e7a20 */ /* 0x000fe20000410000 */
[----:B------:R-:W-:Y:S01]  /*18a0*/  SHF.L.U32 R22, R2, 0x1, RZ ;  /* 0x0000000102167819 */ /* 0x000fe200000006ff */
[----:B------:R-:W-:Y:S01]  /*18b0*/  FMUL.FTZ R5, R26, c[0x0][0x2e0] ;  /* 0x0000b8001a057a20 */ /* 0x000fe20000410000 */
[----:B------:R-:W-:Y:S01]  /*18c0*/  F2FP.BF16.PACK_AB R6, R6, R25 ;  /* 0x000000190606723e */ /* 0x000fe200000010ff */
[----:B------:R-:W-:Y:S01]  /*18d0*/  IMAD.IADD R13, R0, 0x1, R9 ;  /* 0x00000001000d7824 */ /* 0x000fe200078e0209 */
[----:B------:R-:W-:Y:S01]  /*18e0*/  ULDC.64 UR10, c[0x0][0x398] ;  /* 0x0000e600000a7ab9 */ /* 0x000fe20000000a00 */
[--C-:B------:R-:W-:Y:S01]  /*18f0*/  SHF.R.S32.HI R19, RZ, 0x1f, R18.reuse ;  /* 0x0000001fff137819 */ /* 0x100fe20000011412 */
[----:B------:R-:W-:Y:S01]  /*1900*/  UIMAD UR9, UR9, UR10, URZ ;  /* 0x0000000a090972a4 */ /* 0x000fe2000f8e023f */
[----:B------:R-:W-:Y:S01]  /*1910*/  F2FP.BF16.PACK_AB R5, R5, R30 ;  /* 0x0000001e0505723e */ /* 0x000fe200000010ff */
[----:B------:R-:W-:Y:S01]  /*1920*/  STS [R13], R12 ;  /* 0x0000000c0d007388 */ /* 0x000fe20000000800 */
[----:B0-----:R-:W-:Y:S01]  /*1930*/  IMAD.U32 R3, RZ, RZ, UR7 ;  /* 0x00000007ff037e24 */ /* 0x001fe2000f8e00ff */
[----:B------:R-:W-:Y:S01]  /*1940*/  UIMAD UR9, UR7, UR11, UR9 ;  /* 0x0000000b070972a4 */ /* 0x000fe2000f8e0209 */
[----:B------:R-:W-:Y:S01]  /*1950*/  ISETP.GE.AND P0, PT, R18, c[0x0][0x220], PT ;  /* 0x0000880012007a0c */ /* 0x000fe20003f06270 */
[----:B------:R-:W-:Y:S01]  /*1960*/  STS [R13+0x400], R14 ;  /* 0x0004000e0d007388 */ /* 0x000fe20000000800 */
[----:B------:R-:W-:Y:S01]  /*1970*/  IMAD.WIDE.U32 R2, R3, c[0x0][0x398], R18 ;  /* 0x0000e60003027a25 */ /* 0x000fe200078e0012 */
[----:B------:R-:W-:Y:S01]  /*1980*/  UIMAD UR5, UR5, -0x40, UR6 ;  /* 0xffffffc0050578a4 */ /* 0x000fe2000f8e0206 */
[----:B-1----:R-:W-:Y:S01]  /*1990*/  IADD3 R0, R4, 0x20, RZ ;  /* 0x0000002004007810 */ /* 0x002fe20007ffe0ff */
[----:B------:R-:W-:Y:S01]  /*19a0*/  STS [R20], R28 ;  /* 0x0000001c14007388 */ /* 0x000fe20000000800 */
[----:B------:R-:W-:Y:S01]  /*19b0*/  ULDC.64 UR6, c[0x0][0x3b0] ;  /* 0x0000ec0000067ab9 */ /* 0x000fe20000000a00 */
[----:B------:R-:W-:Y:S01]  /*19c0*/  IADD3 R2, P1, R2, UR27, RZ ;  /* 0x0000001b02027c10 */ /* 0x000fe2000ff3e0ff */
[----:B------:R-:W-:Y:S01]  /*19d0*/  UIMAD UR4, UR4, UR6, URZ ;  /* 0x00000006040472a4 */ /* 0x000fe2000f8e023f */
[----:B------:R-:W-:Y:S01]  /*19e0*/  STS [R20+0x400], R23 ;  /* 0x0004001714007388 */ /* 0x000fe20000000800 */
[----:B------:R-:W-:Y:S01]  /*19f0*/  MOV R21, UR8 ;  /* 0x0000000800157c02 */ /* 0x000fe20008000f00 */
[----:B------:R-:W-:Y:S01]  /*1a00*/  BSSY B0, `(.L_x_811) ;  /* 0x0000016000007945 */ /* 0x000fe20003800000 */
[----:B------:R-:W-:Y:S01]  /*1a10*/  UIMAD UR4, UR8, UR7, UR4 ;  /* 0x00000007080472a4 */ /* 0x000fe2000f8e0204 */
[----:B------:R-:W-:Y:S04]  /*1a20*/  STS [R15], R6 ;  /* 0x000000060f007388 */ /* 0x000fe80000000800 */
[----:B------:R0:W-:Y:S04]  /*1a30*/  STS [R15+0x400], R5 ;  /* 0x000400050f007388 */ /* 0x0001e80000000800 */
[----:B------:R-:W-:Y:S01]  /*1a40*/  BAR.SYNC.DEFER_BLOCKING 0x0 ;  /* 0x0000000000007b1d */ /* 0x000fe20000010000 */
[----:B0-----:R-:W-:-:S04]  /*1a50*/  MOV R5, UR9 ;  /* 0x0000000900057c02 */ /* 0x001fc80008000f00 */
[----:B------:R-:W-:Y:S02]  /*1a60*/  IADD3.X R3, R3, UR13, R5, P1, !PT ;  /* 0x0000000d03037c10 */ /* 0x000fe40008ffe405 */
[----:B------:R-:W-:Y:S02]  /*1a70*/  ISETP.GE.OR P1, PT, R0, UR5, P0 ;  /* 0x0000000500007c0c */ /* 0x000fe40008726670 */
[----:B------:R-:W-:Y:S01]  /*1a80*/  ISETP.GE.OR P0, PT, R4, UR5, P0 ;  /* 0x0000000504007c0c */ /* 0x000fe20008706670 */
[----:B------:R-:W-:-:S05]  /*1a90*/  IMAD.WIDE.U32 R20, R21, c[0x0][0x3b0], R2 ;  /* 0x0000ec0015147a25 */ /* 0x000fca00078e0002 */
[----:B------:R-:W-:Y:S01]  /*1aa0*/  IADD3 R17, R21, UR4, RZ ;  /* 0x0000000415117c10 */ /* 0x000fe2000fffe0ff */
[----:B------:R0:W1:Y:S06]  /*1ab0*/  LDS.128 R8, [R22+0x1000] ;  /* 0x0010000016087984 */ /* 0x00006c0000000c00 */
[----:B------:R-:W-:Y:S05]  /*1ac0*/  @P0 BRA `(.L_x_812) ;  /* 0x0000009000000947 */ /* 0x000fea0003800000 */
[----:B------:R-:W2:Y:S01]  /*1ad0*/  LDS.128 R12, [R22] ;  /* 0x00000000160c7984 */ /* 0x000ea20000000c00 */
[----:B------:R-:W-:Y:S02]  /*1ae0*/  IMAD R5, R7, c[0x0][0x398], RZ ;  /* 0x0000e60007057a24 */ /* 0x000fe400078e02ff */
[----:B------:R-:W-:-:S02]  /*1af0*/  IMAD.MOV.U32 R16, RZ, RZ, R20 ;  /* 0x000000ffff107224 */ /* 0x000fc400078e0014 */
[C---:B------:R-:W-:Y:S02]  /*1b00*/  IMAD R5, R4.reuse, c[0x0][0x39c], R5 ;  /* 0x0000e70004057a24 */ /* 0x040fe400078e0205 */
[----:B------:R-:W-:-:S05]  /*1b10*/  IMAD.WIDE.U32 R2, R4, c[0x0][0x398], R16 ;  /* 0x0000e60004027a25 */ /* 0x000fca00078e0010 */
[----:B------:R-:W-:Y:S02]  /*1b20*/  IADD3 R3, R3, R5, RZ ;  /* 0x0000000503037210 */ /* 0x000fe40007ffe0ff */
[----:B------:R-:W-:-:S04]  /*1b30*/  LEA R18, P0, R2, c[0x0][0x338], 0x1 ;  /* 0x0000ce0002127a11 */ /* 0x000fc800078008ff */
[----:B------:R-:W-:-:S05]  /*1b40*/  LEA.HI.X R19, R2, c[0x0][0x33c], R3, 0x1, P0 ;  /* 0x0000cf0002137a11 */ /* 0x000fca00000f0c03 */
[----:B--2---:R2:W-:Y:S04]  /*1b50*/  STG.E.128 [R18.64], R12 ;  /* 0x0000000c12007986 */ /* 0x0045e8000c101d18 */
.L_x_812:
[----:B------:R-:W-:Y:S05]  /*1b60*/  BSYNC B0 ;  /* 0x0000000000007941 */ /* 0x000fea0003800000 */
.L_x_811:
[----:B------:R-:W-:Y:S05]  /*1b70*/  @P1 EXIT ;  /* 0x000000000000194d */ /* 0x000fea0003800000 */
[----:B------:R-:W-:Y:S01]  /*1b80*/  IADD3 R5, P0, R4, 0x20, RZ ;  /* 0x0000002004057810 */ /* 0x000fe20007f1e0ff */
[----:B------:R-:W-:Y:S01]  /*1b90*/  IMAD.MOV.U32 R2, RZ, RZ, R20 ;  /* 0x000000ffff027224 */ /* 0x000fe200078e0014 */
        /* <DEDUP_REMOVED lines=8> */
[----:B-1----:R-:W-:Y:S01]  /*1c20*/  STG.E.128 [R4.64], R8 ;  /* 0x0000000804007986 */ /* 0x002fe2000c101d18 */
[----:B------:R-:W-:Y:S05]  /*1c30*/  EXIT ;  /* 0x000000000000794d */ /* 0x000fea0003800000 */
.L_x_813:
        /* <DEDUP_REMOVED lines=12> */
.L_x_2465:


//--------------------- .text._ZN5flash44flash_bwd_dq_dk_dv_loop_seqk_parallel_kernelI23Flash_bwd_kernel_traitsILi64ELi64ELi128ELi8ELi2ELi4ELi4ELb1ELb0EN7cutlass10bfloat16_tE19Flash_kernel_traitsILi64ELi64ELi128ELi8ES3_EELb1ELb0ELb0ELb0ELb0ELb1ELb0EEEvNS_16Flash_bwd_paramsE --------------------------
	.section	.text._ZN5flash44flash_bwd_dq_dk_dv_loop_seqk_parallel_kernelI23Flash_bwd_kernel_traitsILi64ELi64ELi128ELi8ELi2ELi4ELi4ELb1ELb0EN7cutlass10bfloat16_tE19Flash_kernel_traitsILi64ELi64ELi128ELi8ES3_EELb1ELb0ELb0ELb0ELb0ELb1ELb0EEEvNS_16Flash_bwd_paramsE,"ax",@progbits
	.sectioninfo	@"SHI_REGISTERS=255"
	.align	128
        .global         _ZN5flash44flash_bwd_dq_dk_dv_loop_seqk_parallel_kernelI23Flash_bwd_kernel_traitsILi64ELi64ELi128ELi8ELi2ELi4ELi4ELb1ELb0EN7cutlass10bfloat16_tE19Flash_kernel_traitsILi64ELi64ELi128ELi8ES3_EELb1ELb0ELb0ELb0ELb0ELb1ELb0EEEvNS_16Flash_bwd_paramsE
        .type           _ZN5flash44flash_bwd_dq_dk_dv_loop_seqk_parallel_kernelI23Flash_bwd_kernel_traitsILi64ELi64ELi128ELi8ELi2ELi4ELi4ELb1ELb0EN7cutlass10bfloat16_tE19Flash_kernel_traitsILi64ELi64ELi128ELi8ES3_EELb1ELb0ELb0ELb0ELb0ELb1ELb0EEEvNS_16Flash_bwd_paramsE,@function
        .size           _ZN5flash44flash_bwd_dq_dk_dv_loop_seqk_parallel_kernelI23Flash_bwd_kernel_traitsILi64ELi64ELi128ELi8ELi2ELi4ELi4ELb1ELb0EN7cutlass10bfloat16_tE19Flash_kernel_traitsILi64ELi64ELi128ELi8ES3_EELb1ELb0ELb0ELb0ELb0ELb1ELb0EEEvNS_16Flash_bwd_paramsE,(.L_x_2466 - _ZN5flash44flash_bwd_dq_dk_dv_loop_seqk_parallel_kernelI23Flash_bwd_kernel_traitsILi64ELi64ELi128ELi8ELi2ELi4ELi4ELb1ELb0EN7cutlass10bfloat16_tE19Flash_kernel_traitsILi64ELi64ELi128ELi8ES3_EELb1ELb0ELb0ELb0ELb0ELb1ELb0EEEvNS_16Flash_bwd_paramsE)
        .other          _ZN5flash44flash_bwd_dq_dk_dv_loop_seqk_parallel_kernelI23Flash_bwd_kernel_traitsILi64ELi64ELi128ELi8ELi2ELi4ELi4ELb1ELb0EN7cutlass10bfloat16_tE19Flash_kernel_traitsILi64ELi64ELi128ELi8ES3_EELb1ELb0ELb0ELb0ELb0ELb1ELb0EEEvNS_16Flash_bwd_paramsE,@"STO_CUDA_ENTRY STV_DEFAULT"
_ZN5flash44flash_bwd_dq_dk_dv_loop_seqk_parallel_kernelI23Flash_bwd_kernel_traitsILi64ELi64ELi128ELi8ELi2ELi4ELi4ELb1ELb0EN7cutlass10bfloat16_tE19Flash_kernel_traitsILi64ELi64ELi128ELi8ES3_EELb1ELb0ELb0ELb0ELb0ELb1ELb0EEEvNS_16Flash_bwd_paramsE:
.text._ZN5flash44flash_bwd_dq_dk_dv_loop_seqk_parallel_kernelI23Flash_bwd_kernel_traitsILi64ELi64ELi128ELi8ELi2ELi4ELi4ELb1ELb0EN7cutlass10bfloat16_tE19Flash_kernel_traitsILi64ELi64ELi128ELi8ES3_EELb1ELb0ELb0ELb0ELb0ELb1ELb0EEEvNS_16Flash_bwd_paramsE:
        /* <DEDUP_REMOVED lines=12> */
[----:B------:R-:W2:Y:S01]  /*00c0*/  S2R R189, SR_CTAID.Y ;  /* 0x0000000000bd7919 */ /* 0x000ea20000002600 */
[----:B------:R-:W-:-:S03]  /*00d0*/  ULDC UR4, c[0x0][0x1c0] ;  /* 0x0000700000047ab9 */ /* 0x000fc60000000800 */
[----:B------:R-:W3:Y:S01]  /*00e0*/  S2R R208, SR_CTAID.Z ;  /* 0x0000000000d07919 */ /* 0x000ee20000002700 */
[----:B-1----:R-:W-:-:S04]  /*00f0*/  SHF.R.S32.HI R9, RZ, 0x1f, R16 ;  /* 0x0000001fff097819 */ /* 0x002fc80000011410 */
[CC--:B------:R-:W-:Y:S02]  /*0100*/  LEA.HI R187, R9.reuse, R16.reuse, RZ, 0x5 ;  /* 0x0000001009bb7211 */ /* 0x0c0fe400078f28ff */
[CC--:B------:R-:W-:Y:S02]  /*0110*/  LEA.HI R4, R9.reuse, R16.reuse, RZ, 0x2 ;  /* 0x0000001009047211 */ /* 0x0c0fe400078f10ff */
[CC--:B------:R-:W-:Y:S02]  /*0120*/  LEA.HI R14, R9.reuse, R16.reuse, RZ, 0x3 ;  /* 0x00000010090e7211 */ /* 0x0c0fe400078f18ff */
[----:B------:R-:W-:Y:S02]  /*0130*/  LEA.HI R6, R9, R16, RZ, 0x4 ;  /* 0x0000001009067211 */ /* 0x000fe400078f20ff */
[----:B------:R-:W-:Y:S02]  /*0140*/  LOP3.LUT R3, R187, 0xffffffe0, RZ, 0xc0, !PT ;  /* 0xffffffe0bb037812 */ /* 0x000fe400078ec0ff */
[----:B------:R-:W-:-:S02]  /*0150*/  LOP3.LUT R7, R4, 0x7ffffffc, RZ, 0xc0, !PT ;  /* 0x7ffffffc04077812 */ /* 0x000fc400078ec0ff */
[----:B------:R-:W-:Y:S01]  /*0160*/  LOP3.LUT R177, R14, 0xfffffff8, RZ, 0xc0, !PT ;  /* 0xfffffff80eb17812 */ /* 0x000fe200078ec0ff */
[----:B------:R-:W-:Y:S01]  /*0170*/  IMAD.IADD R3, R16, 0x1, -R3 ;  /* 0x0000000110037824 */ /* 0x000fe200078e0a03 */
[----:B------:R-:W-:Y:S01]  /*0180*/  LOP3.LUT R5, R6, 0xfffffff0, RZ, 0xc0, !PT ;  /* 0xfffffff006057812 */ /* 0x000fe200078ec0ff */
[C---:B------:R-:W-:Y:S01]  /*0190*/  IMAD.IADD R0, R16.reuse, 0x1, -R7 ;  /* 0x0000000110007824 */ /* 0x040fe200078e0a07 */
[CC--:B------:R-:W-:Y:S01]  /*01a0*/  LEA.HI R186, R9.reuse, R16.reuse, RZ, 0x6 ;  /* 0x0000001009ba7211 */ /* 0x0c0fe200078f30ff */
[C---:B------:R-:W-:Y:S01]  /*01b0*/  IMAD.IADD R177, R16.reuse, 0x1, -R177 ;  /* 0x0000000110b17824 */ /* 0x040fe200078e0ab1 */
[----:B------:R-:W-:Y:S01]  /*01c0*/  LEA.HI R9, R9, R16, RZ, 0x7 ;  /* 0x0000001009097211 */ /* 0x000fe200078f38ff */
[----:B------:R-:W-:Y:S01]  /*01d0*/  IMAD.IADD R16, R16, 0x1, -R5 ;  /* 0x0000000110107824 */ /* 0x000fe200078e0a05 */
[--C-:B------:R-:W-:Y:S01]  /*01e0*/  SHF.R.S32.HI R2, RZ, 0x5, R187.reuse ;  /* 0x00000005ff027819 */ /* 0x100fe200000114bb */
[----:B------:R-:W-:Y:S01]  /*01f0*/  IMAD.SHL.U32 R190, R177, 0x8, RZ ;  /* 0x00000008b1be7824 */ /* 0x000fe200078e00ff */
[----:B------:R-:W-:-:S02]  /*0200*/  SHF.R.S32.HI R5, RZ, 0x1f, R187 ;  /* 0x0000001fff057819 */ /* 0x000fc400000114bb */
[----:B------:R-:W-:Y:S02]  /*0210*/  SHF.R.S32.HI R188, RZ, 0x3, R14 ;  /* 0x00000003ffbc7819 */ /* 0x000fe4000001140e */
[-C--:B------:R-:W-:Y:S02]  /*0220*/  LEA.HI R187, R187, R2.reuse, RZ, 0x1 ;  /* 0x00000002bbbb7211 */ /* 0x080fe400078f08ff */
[----:B------:R-:W-:Y:S01]  /*0230*/  LEA.HI R5, R5, R2, RZ, 0x2 ;  /* 0x0000000205057211 */ /* 0x000fe200078f10ff */
[----:B------:R-:W-:Y:S01]  /*0240*/  IMAD.SHL.U32 R7, R188, 0x40, RZ ;  /* 0x00000040bc077824 */ /* 0x000fe200078e00ff */
[--C-:B------:R-:W-:Y:S02]  /*0250*/  SHF.R.S32.HI R13, RZ, 0x2, R4.reuse ;  /* 0x00000002ff0d7819 */ /* 0x100fe40000011404 */
[----:B------:R-:W-:Y:S02]  /*0260*/  SHF.R.S32.HI R4, RZ, 0x1f, R4 ;  /* 0x0000001fff047819 */ /* 0x000fe40000011404 */
[----:B------:R-:W-:-:S02]  /*0270*/  LOP3.LUT R187, R187, 0xfffffffe, RZ, 0xc0, !PT ;  /* 0xfffffffebbbb7812 */ /* 0x000fc400078ec0ff */
[----:B------:R-:W-:Y:S02]  /*0280*/  LOP3.LUT R5, R5, 0xfffffffc, RZ, 0xc0, !PT ;  /* 0xfffffffc05057812 */ /* 0x000fe400078ec0ff */
[----:B------:R-:W-:Y:S01]  /*0290*/  SHF.R.S32.HI R11, RZ, 0x4, R6 ;  /* 0x00000004ff0b7819 */ /* 0x000fe20000011406 */
[----:B------:R-:W-:Y:S01]  /*02a0*/  IMAD.IADD R187, R2, 0x1, -R187 ;  /* 0x0000000102bb7824 */ /* 0x000fe200078e0abb */
[----:B------:R-:W-:Y:S01]  /*02b0*/  LEA.HI R4, R4, R13, RZ, 0x3 ;  /* 0x0000000d04047211 */ /* 0x000fe200078f18ff */
[----:B------:R-:W-:Y:S01]  /*02c0*/  IMAD.IADD R5, R2, 0x1, -R5 ;  /* 0x0000000102057824 */ /* 0x000fe200078e0a05 */
[----:B------:R-:W-:Y:S02]  /*02d0*/  LEA.HI R6, R6, R11, RZ, 0x1 ;  /* 0x0000000b06067211 */ /* 0x000fe400078f08ff */
[----:B------:R-:W-:Y:S01]  /*02e0*/  LOP3.LUT R4, R4, 0xfffffff8, RZ, 0xc0, !PT ;  /* 0xfffffff804047812 */ /* 0x000fe200078ec0ff */
[----:B------:R-:W-:Y:S01]  /*02f0*/  IMAD.SHL.U32 R10, R5, 0x10, RZ ;  /* 0x00000010050a7824 */ /* 0x000fe200078e00ff */
[----:B------:R-:W-:-:S02]  /*0300*/  LOP3.LUT R7, R7, 0x1c0, RZ, 0xc0, !PT ;  /* 0x000001c007077812 */ /* 0x000fc400078ec0ff */
[----:B------:R-:W-:Y:S01]  /*0310*/  LOP3.LUT P4, RZ, R177, 0x2, RZ, 0xc0, !PT ;  /* 0x00000002b1ff7812 */ /* 0x000fe2000788c0ff */
[----:B------:R-:W-:Y:S01]  /*0320*/  IMAD.IADD R4, R13, 0x1, -R4 ;  /* 0x000000010d047824 */ /* 0x000fe200078e0a04 */
[----:B------:R-:W-:Y:S02]  /*0330*/  SHF.R.S32.HI R2, RZ, 0x1f, R3 ;  /* 0x0000001fff027819 */ /* 0x000fe40000011403 */
[C---:B------:R-:W-:Y:S01]  /*0340*/  LOP3.LUT P3, RZ, R177.reuse, 0x4, RZ, 0xc0, !PT ;  /* 0x00000004b1ff7812 */ /* 0x040fe2000786c0ff */
[----:B------:R-:W-:Y:S01]  /*0350*/  IMAD.SHL.U32 R177, R177, 0x40, RZ ;  /* 0x00000040b1b17824 */ /* 0x000fe200078e00ff */
[----:B------:R-:W-:Y:S02]  /*0360*/  LOP3.LUT R6, R6, 0xfffffffe, RZ, 0xc0, !PT ;  /* 0xfffffffe06067812 */ /* 0x000fe400078ec0ff */
[----:B------:R-:W-:Y:S02]  /*0370*/  SHF.R.U32.HI R193, RZ, 0x3, R7 ;  /* 0x00000003ffc17819 */ /* 0x000fe40000011607 */
[----:B------:R-:W-:Y:S01]  /*0380*/  LOP3.LUT R8, R7, 0x38, R190, 0xf8, !PT ;  /* 0x0000003807087812 */ /* 0x000fe200078ef8be */
[----:B------:R-:W-:Y:S01]  /*0390*/  IMAD.IADD R6, R11, 0x1, -R6 ;  /* 0x000000010b067824 */ /* 0x000fe200078e0a06 */
[----:B------:R-:W-:-:S02]  /*03a0*/  LEA.HI R2, R2, R3, RZ, 0x2 ;  /* 0x0000000302027211 */ /* 0x000fc400078f10ff */
[----:B------:R-:W-:Y:S01]  /*03b0*/  SHF.R.S32.HI R3, RZ, 0x1f, R16 ;  /* 0x0000001fff037819 */ /* 0x000fe20000011410 */
[----:B------:R-:W-:Y:S01]  /*03c0*/  IMAD.SHL.U32 R181, R6, 0x10, RZ ;  /* 0x0000001006b57824 */ /* 0x000fe200078e00ff */
[----:B------:R-:W-:Y:S02]  /*03d0*/  LOP3.LUT R177, R177, 0x1c0, RZ, 0xc0, !PT ;  /* 0x000001c0b1b17812 */ /* 0x000fe400078ec0ff */
[----:B------:R-:W-:Y:S02]  /*03e0*/  LOP3.LUT R193, R8, R193, RZ, 0x3c, !PT ;  /* 0x000000c108c17212 */ /* 0x000fe400078e3cff */
[----:B------:R-:W-:Y:S02]  /*03f0*/  LEA.HI R8, R3, R16, RZ, 0x3 ;  /* 0x0000001003087211 */ /* 0x000fe400078f18ff */
[----:B------:R-:W-:Y:S01]  /*0400*/  LOP3.LUT R3, R177, 0x30, R10, 0xf8, !PT ;  /* 0x00000030b1037812 */ /* 0x000fe200078ef80a */
[----:B------:R-:W-:Y:S01]  /*0410*/  IMAD.SHL.U32 R10, R6, 0x200, RZ ;  /* 0x00000200060a7824 */ /* 0x000fe200078e00ff */
[----:B------:R-:W-:-:S02]  /*0420*/  LOP3.LUT R11, R4, 0x1, RZ, 0xc0, !PT ;  /* 0x00000001040b7812 */ /* 0x000fc400078ec0ff */
[----:B------:R-:W-:Y:S02]  /*0430*/  LOP3.LUT R12, R177, 0x8, R14, 0xf8, !PT ;  /* 0x00000008b10c7812 */ /* 0x000fe400078ef80e */
[----:B------:R-:W-:Y:S02]  /*0440*/  SHF.R.S32.HI R186, RZ, 0x6, R186 ;  /* 0x00000006ffba7819 */ /* 0x000fe400000114ba */
[----:B------:R-:W-:Y:S02]  /*0450*/  SHF.R.U32.HI R177, RZ, 0x3, R177 ;  /* 0x00000003ffb17819 */ /* 0x000fe400000116b1 */
[----:B------:R-:W-:Y:S01]  /*0460*/  LOP3.LUT R14, R3, 0x8, R14, 0xf8, !PT ;  /* 0x00000008030e7812 */ /* 0x000fe200078ef80e */
[----:B------:R-:W-:Y:S01]  /*0470*/  IMAD R13, R186, 0x800, R10 ;  /* 0x00000800ba0d7824 */ /* 0x000fe200078e020a */
[----:B------:R-:W-:Y:S01]  /*0480*/  ISETP.NE.U32.AND P0, PT, R11, 0x1, PT ;  /* 0x000000010b00780c */ /* 0x000fe20003f05070 */
[----:B------:R-:W-:Y:S01]  /*0490*/  IMAD.SHL.U32 R11, R4, 0x40, RZ ;  /* 0x00000040040b7824 */ /* 0x000fe200078e00ff */
[----:B------:R-:W-:Y:S01]  /*04a0*/  LOP3.LUT R7, R8, 0xfffffff8, RZ, 0xc0, !PT ;  /* 0xfffffff808077812 */ /* 0x000fe200078ec0ff */
[----:B------:R-:W-:Y:S01]  /*04b0*/  IMAD R193, R186, 0x200, R193 ;  /* 0x00000200bac17824 */ /* 0x000fe200078e02c1 */
[----:B------:R-:W-:-:S02]  /*04c0*/  LOP3.LUT R12, R12, R177, RZ, 0x3c, !PT ;  /* 0x000000b10c0c7212 */ /* 0x000fc400078e3cff */
[----:B------:R-:W-:Y:S01]  /*04d0*/  SHF.R.S32.HI R9, RZ, 0x7, R9 ;  /* 0x00000007ff097819 */ /* 0x000fe20000011409 */
[----:B------:R-:W-:Y:S01]  /*04e0*/  IMAD.IADD R7, R16, 0x1, -R7 ;  /* 0x0000000110077824 */ /* 0x000fe200078e0a07 */
[----:B------:R-:W-:Y:S01]  /*04f0*/  LOP3.LUT R177, R10, R14, R177, 0xf6, !PT ;  /* 0x0000000e0ab17212 */ /* 0x000fe200078ef6b1 */
[----:B------:R-:W-:Y:S01]  /*0500*/  IMAD.SHL.U32 R10, R186, 0x20, RZ ;  /* 0x00000020ba0a7824 */ /* 0x000fe200078e00ff */
[----:B------:R-:W-:Y:S01]  /*0510*/  R2P PR, R4, 0x6 ;  /* 0x0000000604007804 */ /* 0x000fe20000000000 */
[----:B------:R-:W-:Y:S01]  /*0520*/  IMAD.SHL.U32 R4, R0, 0x2, RZ ;  /* 0x0000000200047824 */ /* 0x000fe200078e00ff */
[----:B------:R-:W-:Y:S01]  /*0530*/  LOP3.LUT R11, R11, 0x1c0, RZ, 0xc0, !PT ;  /* 0x000001c00b0b7812 */ /* 0x000fe200078ec0ff */
[----:B------:R-:W-:Y:S01]  /*0540*/  IMAD.SHL.U32 R194, R9, 0x8, RZ ;  /* 0x0000000809c27824 */ /* 0x000fe200078e00ff */
[----:B------:R-:W-:Y:S01]  /*0550*/  SEL R217, R217, 0x10, !P0 ;  /* 0x00000010d9d97807 */ /* 0x000fe20004000000 */
[----:B------:R-:W-:Y:S01]  /*0560*/  IMAD R0, R9, 0x1000, R4 ;  /* 0x0000100009007824 */ /* 0x000fe200078e0204 */
[----:B------:R-:W-:Y:S01]  /*0570*/  SHF.R.U32.HI R9, RZ, 0x3, R11 ;  /* 0x00000003ff097819 */ /* 0x000fe2000001160b */
[----:B------:R-:W-:Y:S01]  /*0580*/  IMAD.SHL.U32 R7, R7, 0x40, RZ ;  /* 0x0000004007077824 */ /* 0x000fe200078e00ff */
[----:B------:R-:W-:Y:S01]  /*0590*/  LOP3.LUT R10, R11, 0x20, R10, 0xf8, !PT ;  /* 0x000000200b0a7812 */ /* 0x000fe200078ef80a */
[----:B------:R-:W-:Y:S01]  /*05a0*/  IMAD.IADD R3, R13, 0x1, R12 ;  /* 0x000000010d037824 */ /* 0x000fe200078e020c */
[----:B------:R-:W-:Y:S01]  /*05b0*/  LOP3.LUT R194, R194, 0x8, RZ, 0xc0, !PT ;  /* 0x00000008c2c27812 */ /* 0x000fe200078ec0ff */
[----:B------:R-:W-:Y:S01]  /*05c0*/  IMAD.SHL.U32 R177, R177, 0x2, RZ ;  /* 0x00000002b1b17824 */ /* 0x000fe200078e00ff */
[----:B------:R-:W-:Y:S01]  /*05d0*/  LOP3.LUT R196, R10, R9, RZ, 0x3c, !PT ;  /* 0x000000090ac47212 */ /* 0x000fe200078e3cff */
[----:B------:R-:W-:Y:S01]  /*05e0*/  IMAD.SHL.U32 R179, R3, 0x2, RZ ;  /* 0x0000000203b37824 */ /* 0x000fe200078e00ff */
[----:B------:R-:W-:Y:S01]  /*05f0*/  LOP3.LUT R10, R7, 0x1c0, RZ, 0xc0, !PT ;  /* 0x000001c0070a7812 */ /* 0x000fe200078ec0ff */
[----:B------:R-:W-:Y:S01]  /*0600*/  IMAD R7, R187, 0x400, R0 ;  /* 0x00000400bb077824 */ /* 0x000fe200078e0200 */
[----:B------:R-:W-:Y:S01]  /*0610*/  LOP3.LUT R181, R194, 0x10, R181, 0xf8, !PT ;  /* 0x00000010c2b57812 */ /* 0x000fe200078ef8b5 */
[----:B------:R-:W-:Y:S01]  /*0620*/  IMAD.SHL.U32 R0, R8, 0x40, RZ ;  /* 0x0000004008007824 */ /* 0x000fe200078e00ff */
[----:B------:R-:W-:Y:S01]  /*0630*/  LOP3.LUT R194, R9, R11, R194, 0x1e, !PT ;  /* 0x0000000b09c27212 */ /* 0x000fe200078e1ec2 */
[----:B------:R-:W-:Y:S01]  /*0640*/  IMAD.SHL.U32 R9, R6, 0x8, RZ ;  /* 0x0000000806097824 */ /* 0x000fe200078e00ff */
[----:B------:R-:W-:Y:S01]  /*0650*/  SHF.R.U32.HI R6, RZ, 0x3, R10 ;  /* 0x00000003ff067819 */ /* 0x000fe2000001160a */
[----:B------:R-:W-:Y:S01]  /*0660*/  IMAD.IADD R196, R196, 0x1, R7 ;  /* 0x00000001c4c47824 */ /* 0x000fe200078e0207 */
[----:B------:R-:W-:Y:S01]  /*0670*/  LOP3.LUT R0, R0, 0xfffffe00, RZ, 0xc0, !PT ;  /* 0xfffffe0000007812 */ /* 0x000fe200078ec0ff */
[C---:B------:R-:W-:Y:S01]  /*0680*/  IMAD R7, R5.reuse, 0x400, R4 ;  /* 0x0000040005077824 */ /* 0x040fe200078e0204 */
[----:B------:R-:W-:Y:S01]  /*0690*/  LOP3.LUT R181, R6, R181, R10, 0x1e, !PT ;  /* 0x000000b506b57212 */ /* 0x000fe200078e1e0a */
[----:B------:R-:W-:Y:S01]  /*06a0*/  IMAD.SHL.U32 R196, R196, 0x2, RZ ;  /* 0x00000002c4c47824 */ /* 0x000fe200078e00ff */
[----:B------:R-:W-:Y:S01]  /*06b0*/  LOP3.LUT R9, R10, 0x8, R9, 0xf8, !PT ;  /* 0x000000080a097812 */ /* 0x000fe200078ef809 */
[--C-:B------:R-:W-:Y:S01]  /*06c0*/  IMAD R180, R5, 0x400, R0.reuse ;  /* 0x0000040005b47824 */ /* 0x100fe200078e0200 */
[----:B------:R-:W-:Y:S01]  /*06d0*/  LOP3.LUT R181, R181, R0, RZ, 0xfc, !PT ;  /* 0x00000000b5b57212 */ /* 0x000fe200078efcff */
[----:B------:R-:W-:Y:S01]  /*06e0*/  IMAD R182, R187, 0x400, R0 ;  /* 0x00000400bbb67824 */ /* 0x000fe200078e0200 */
[----:B------:R-:W-:Y:S01]  /*06f0*/  LOP3.LUT R9, R9, R6, RZ, 0x3c, !PT ;  /* 0x0000000609097212 */ /* 0x000fe200078e3cff */
[----:B------:R-:W-:Y:S01]  /*0700*/  IMAD.IADD R194, R7, 0x1, R194 ;  /* 0x0000000107c27824 */ /* 0x000fe200078e02c2 */
[----:B------:R-:W-:Y:S01]  /*0710*/  SHF.R.S32.HI R2, RZ, 0x2, R2 ;  /* 0x00000002ff027819 */ /* 0x000fe20000011402 */
[----:B------:R-:W-:-:S02]  /*0720*/  IMAD.MOV.U32 R5, RZ, RZ, 0x20 ;  /* 0x00000020ff057424 */ /* 0x000fc400078e00ff */
[----:B------:R-:W-:Y:S01]  /*0730*/  IMAD.MOV.U32 R0, RZ, RZ, 0x40 ;  /* 0x00000040ff007424 */ /* 0x000fe200078e00ff */
[----:B------:R-:W-:Y:S01]  /*0740*/  LEA R194, R194, 0x6000, 0x1 ;  /* 0x00006000c2c27811 */ /* 0x000fe200078e08ff */
[----:B------:R-:W-:Y:S01]  /*0750*/  IMAD.IADD R180, R9, 0x1, R180 ;  /* 0x0000000109b47824 */ /* 0x000fe200078e02b4 */
[C---:B------:R-:W-:Y:S01]  /*0760*/  SEL R172, R5.reuse, 0xffffffe0, !P4 ;  /* 0xffffffe005ac7807 */ /* 0x040fe20006000000 */
[----:B------:R-:W-:Y:S01]  /*0770*/  IMAD.IADD R201, R196, 0x1, R217 ;  /* 0x00000001c4c97824 */ /* 0x000fe200078e02d9 */
[----:B------:R-:W-:Y:S01]  /*0780*/  SEL R0, R0, 0xffffffc0, !P3 ;  /* 0xffffffc000007807 */ /* 0x000fe20005800000 */
[----:B------:R-:W-:Y:S01]  /*0790*/  IMAD.IADD R182, R182, 0x1, R9 ;  /* 0x00000001b6b67824 */ /* 0x000fe200078e0209 */
[----:B------:R-:W-:Y:S01]  /*07a0*/  SEL R5, R5, 0xffffffe0, !P1 ;  /* 0xffffffe005057807 */ /* 0x000fe20004800000 */
[C---:B------:R-:W-:Y:S01]  /*07b0*/  IMAD R174, R3.reuse, 0x2, R172 ;  /* 0x0000000203ae7824 */ /* 0x040fe200078e02ac */
[C---:B------:R-:W-:Y:S01]  /*07c0*/  IADD3 R197, R194.reuse, 0x40, RZ ;  /* 0x00000040c2c57810 */ /* 0x040fe20007ffe0ff */
[----:B------:R-:W-:Y:S01]  /*07d0*/  IMAD R173, R3, 0x2, R0 ;  /* 0x0000000203ad7824 */ /* 0x000fe200078e0200 */
[----:B------:R-:W-:Y:S01]  /*07e0*/  @P2 IADD3 R197, R194, -0x40, RZ ;  /* 0xffffffc0c2c52810 */ /* 0x000fe20007ffe0ff */
[----:B------:R-:W-:Y:S01]  /*07f0*/  IMAD.IADD R200, R196, 0x1, R5 ;  /* 0x00000001c4c87824 */ /* 0x000fe200078e0205 */
[----:B------:R-:W-:Y:S01]  /*0800*/  IADD3 R198, R194, 0x420, RZ ;  /* 0x00000420c2c67810 */ /* 0x000fe20007ffe0ff */
[----:B------:R-:W-:Y:S01]  /*0810*/  IMAD R192, R187, 0x10, R2 ;  /* 0x00000010bbc07824 */ /* 0x000fe200078e0202 */
[----:B------:R-:W-:Y:S01]  /*0820*/  LEA R180, R180, 0xa000, 0x1 ;  /* 0x0000a000b4b47811 */ /* 0x000fe200078e08ff */
[----:B------:R-:W-:Y:S01]  /*0830*/  IMAD.IADD R172, R172, 0x1, R173 ;  /* 0x00000001acac7824 */ /* 0x000fe200078e02ad */
[----:B------:R-:W-:Y:S01]  /*0840*/  @P1 IADD3 R198, R194, 0x3e0, RZ ;  /* 0x000003e0c2c61810 */ /* 0x000fe20007ffe0ff */
[----:B------:R-:W-:-:S02]  /*0850*/  IMAD.IADD R199, R5, 0x1, R194 ;  /* 0x0000000105c77824 */ /* 0x000fc400078e02c2 */
[----:B------:R-:W-:Y:S02]  /*0860*/  IMAD.IADD R217, R217, 0x1, R200 ;  /* 0x00000001d9d97824 */ /* 0x000fe400078e02c8 */
[----:B--23--:R-:W-:Y:S02]  /*0870*/  IMAD.IADD R202, R5, 0x1, R197 ;  /* 0x0000000105ca7824 */ /* 0x00cfe400078e02c5 */
.L_x_858:
[----:B-12---:R-:W1:Y:S01]  /*0880*/  LDC.U8 R2, c[0x0][0x312] ;  /* 0x0000c480ff027b82 */ /* 0x006e620000000000 */
[----:B------:R-:W-:Y:S01]  /*0890*/  ISETP.NE.U32.AND P2, PT, RZ, c[0x0][0x250], PT ;  /* 0x00009400ff007a0c */ /* 0x000fe20003f45070 */
[----:B------:R-:W-:Y:S01]  /*08a0*/  IMAD.SHL.U32 R3, R189, 0x4, RZ ;  /* 0x00000004bd037824 */ /* 0x000fe200078e00ff */
[----:B------:R-:W-:Y:S01]  /*08b0*/  ISETP.NE.U32.AND P3, PT, RZ, c[0x0][0x240], PT ;  /* 0x00009000ff007a0c */ /* 0x000fe20003f65070 */
[----:B------:R-:W-:Y:S01]  /*08c0*/  IMAD.MOV.U32 R28, RZ, RZ, -0x1 ;  /* 0xffffffffff1c7424 */ /* 0x000fe200078e00ff */
[----:B------:R-:W-:Y:S02]  /*08d0*/  ISETP.NE.AND.EX P2, PT, RZ, c[0x0][0x254], PT, P2 ;  /* 0x00009500ff007a0c */ /* 0x000fe40003f45320 */
[----:B------:R-:W-:Y:S02]  /*08e0*/  SHF.R.S32.HI R6, RZ, 0x1f, R189 ;  /* 0x0000001fff067819 */ /* 0x000fe400000114bd */
[----:B------:R-:W-:-:S02]  /*08f0*/  ISETP.NE.AND.EX P3, PT, RZ, c[0x0][0x244], PT, P3 ;  /* 0x00009100ff007a0c */ /* 0x000fc40003f65330 */
[----:B------:R-:W-:Y:S02]  /*0900*/  ISETP.EQ.U32.AND P5, PT, RZ, c[0x0][0x248], PT ;  /* 0x00009200ff007a0c */ /* 0x000fe40003fa2070 */
[----:B------:R-:W-:Y:S02]  /*0910*/  SHF.L.U64.HI R0, R189, 0x2, R6 ;  /* 0x00000002bd007819 */ /* 0x000fe40000010206 */
[----:B------:R-:W-:Y:S02]  /*0920*/  IADD3 R12, P0, R3, c[0x0][0x240], RZ ;  /* 0x00009000030c7a10 */ /* 0x000fe40007f1e0ff */
[----:B-1----:R-:W-:Y:S02]  /*0930*/  ISETP.NE.AND P4, PT, R2, RZ, PT ;  /* 0x000000ff0200720c */ /* 0x002fe40003f85270 */
[----:B------:R-:W-:Y:S02]  /*0940*/  IADD3.X R13, R0, c[0x0][0x244], RZ, P0, !PT ;  /* 0x00009100000d7a10 */ /* 0x000fe400007fe4ff */
[----:B------:R-:W-:-:S02]  /*0950*/  ISETP.EQ.OR.EX P5, PT, RZ, c[0x0][0x24c], !P4, P5 ;  /* 0x00009300ff007a0c */ /* 0x000fc400067a2750 */
        /* <DEDUP_REMOVED lines=19> */
.L_x_814:
        /* <DEDUP_REMOVED lines=20> */
[----:B------:R-:W-:Y:S01]  /*0bd0*/  IMAD R0, R28, c[0x0][0x194], RZ ;  /* 0x000065001c007a24 */ /* 0x000fe200078e02ff */
[----:B------:R-:W-:Y:S01]  /*0be0*/  LEA.HI R214, R214, R3, RZ, 0x6 ;  /* 0x00000003d6d67211 */ /* 0x000fe200078f30ff */
[----:B------:R-:W-:Y:S01]  /*0bf0*/  IMAD.WIDE.U32 R2, R28, c[0x0][0x190], RZ ;  /* 0x000064001c027a25 */ /* 0x000fe200078e00ff */
[----:B------:R-:W-:-:S02]  /*0c00*/  IADD3 R9, R21, R9, RZ ;  /* 0x0000000915097210 */ /* 0x000fc40007ffe0ff */
[----:B------:R-:W-:Y:S01]  /*0c10*/  LOP3.LUT R19, R214, 0xffffffc0, RZ, 0xc0, !PT ;  /* 0xffffffc0d6137812 */ /* 0x000fe200078ec0ff */
[----:B------:R-:W-:Y:S01]  /*0c20*/  @P1 IMAD.IADD R10, R215, 0x1, R218 ;  /* 0x00000001d70a1824 */ /* 0x000fe200078e02da */
[----:B------:R-:W-:Y:S01]  /*0c30*/  SEL R20, R20, R2, !P0 ;  /* 0x0000000214147207 */ /* 0x000fe20004000000 */
[----:B------:R-:W-:Y:S01]  /*0c40*/  @P0 IMAD.IADD R9, R3, 0x1, R0 ;  /* 0x0000000103090824 */ /* 0x000fe200078e0200 */
[----:B------:R-:W-:Y:S01]  /*0c50*/  IADD3 R19, R19, -0x40, RZ ;  /* 0xffffffc013137810 */ /* 0x000fe20007ffe0ff */
[----:B------:R-:W-:-:S04]  /*0c60*/  @P1 IMAD.WIDE.U32 R12, R10, c[0x0][0x198], RZ ;  /* 0x000066000a0c1a25 */ /* 0x000fc800078e00ff */
[----:B------:R-:W-:Y:S01]  /*0c70*/  @P1 IMAD R10, R10, c[0x0][0x19c], R13 ;  /* 0x000067000a0a1a24 */ /* 0x000fe200078e020d */
        /* <DEDUP_REMOVED lines=12> */
.L_x_816:
        /* <DEDUP_REMOVED lines=13> */
.L_x_817:
[----:B------:R-:W-:Y:S01]  /*0e10*/  IABS R2, c[0x0][0x1c8] ;  /* 0x0000720000027a13 */ /* 0x000fe20000000000 */
[----:B------:R-:W1:Y:S01]  /*0e20*/  LDC.U8 R8, c[0x0][0x328] ;  /* 0x0000ca00ff087b82 */ /* 0x000e620000000000 */
[----:B------:R-:W-:Y:S01]  /*0e30*/  IABS R21, R208 ;  /* 0x000000d000157213 */ /* 0x000fe20000000000 */
[----:B------:R-:W-:Y:S01]  /*0e40*/  @!P0 IMAD R22, R6, c[0x0][0x368], RZ ;  /* 0x0000da0006168a24 */ /* 0x000fe200078e02ff */
[----:B------:R-:W2:Y:S01]  /*0e50*/  I2F.RP R3, R2 ;  /* 0x0000000200037306 */ /* 0x000ea20000209400 */
[----:B------:R-:W-:Y:S01]  /*0e60*/  @P0 IMAD.WIDE.U32 R24, R28, c[0x0][0x370], RZ ;  /* 0x0000dc001c180a25 */ /* 0x000fe200078e00ff */
[----:B------:R-:W-:Y:S01]  /*0e70*/  ULDC UR12, c[0x0][0x22c] ;  /* 0x00008b00000c7ab9 */ /* 0x000fe20000000800 */
[----:B------:R-:W-:Y:S01]  /*0e80*/  LOP3.LUT R18, R208, c[0x0][0x1c8], RZ, 0x3c, !PT ;  /* 0x00007200d0127a12 */ /* 0x000fe200078e3cff */
[----:B------:R-:W-:Y:S01]  /*0e90*/  ULDC UR5, c[0x0][0x1c0] ;  /* 0x0000700000057ab9 */ /* 0x000fe20000000800 */
[C---:B------:R-:W-:Y:S01]  /*0ea0*/  @!P0 IMAD R15, R189.reuse, c[0x0][0x36c], R22 ;  /* 0x0000db00bd0f8a24 */ /* 0x040fe200078e0216 */
[----:B------:R-:W-:Y:S01]  /*0eb0*/  UIMAD.WIDE UR6, UR12, UR5, URZ ;  /* 0x000000050c0672a5 */ /* 0x000fe2000f8e023f */
[----:B------:R-:W-:Y:S01]  /*0ec0*/  @P0 IMAD R25, R28, c[0x0][0x374], R25 ;  /* 0x0000dd001c190a24 */ /* 0x000fe200078e0219 */
[C---:B------:R-:W-:Y:S01]  /*0ed0*/  SHF.L.U32 R22, R189.reuse, 0x7, RZ ;  /* 0x00000007bd167819 */ /* 0x040fe200000006ff */
[----:B------:R-:W-:Y:S01]  /*0ee0*/  IMAD.WIDE.U32 R26, R189, c[0x0][0x224], RZ ;  /* 0x00008900bd1a7a25 */ /* 0x000fe200078e00ff */
[----:B------:R-:W-:-:S02]  /*0ef0*/  ISETP.GE.AND P2, PT, R18, RZ, PT ;  /* 0x000000ff1200720c */ /* 0x000fc40003f46270 */
[----:B------:R-:W-:Y:S01]  /*0f00*/  SEL R22, R22, RZ, P3 ;  /* 0x000000ff16167207 */ /* 0x000fe20001800000 */
[----:B------:R-:W-:Y:S02]  /*0f10*/  IMAD R18, R208, c[0x0][0x22c], RZ ;  /* 0x00008b00d0127a24 */ /* 0x000fe400078e02ff */
[----:B------:R-:W-:Y:S01]  /*0f20*/  IMAD.WIDE.U32 R30, R26, UR6, RZ ;  /* 0x000000061a1e7c25 */ /* 0x000fe2000f8e00ff */
[----:B--2---:R-:W2:Y:S01]  /*0f30*/  MUFU.RCP R16, R3 ;  /* 0x0000000300107308 */ /* 0x004ea20000001000 */
[----:B-1----:R-:W-:Y:S02]  /*0f40*/  ISETP.NE.AND P1, PT, R8, RZ, PT ;  /* 0x000000ff0800720c */ /* 0x002fe40003f25270 */
[----:B--2---:R-:W-:-:S05]  /*0f50*/  IADD3 R16, R16, 0xffffffe, RZ ;  /* 0x0ffffffe10107810 */ /* 0x004fca0007ffe0ff */
[----:B------:R-:W1:Y:S02]  /*0f60*/  F2I.FTZ.U32.TRUNC.NTZ R17, R16 ;  /* 0x0000001000117305 */ /* 0x000e64000021f000 */
[----:B-1----:R-:W-:Y:S01]  /*0f70*/  IADD3 R0, RZ, -R17, RZ ;  /* 0x80000011ff007210 */ /* 0x002fe20007ffe0ff */
[----:B------:R-:W-:-:S04]  /*0f80*/  IMAD.MOV.U32 R16, RZ, RZ, RZ ;  /* 0x000000ffff107224 */ /* 0x000fc800078e00ff */
[----:B------:R-:W-:Y:S01]  /*0f90*/  IMAD R4, R0, R2, RZ ;  /* 0x0000000200047224 */ /* 0x000fe200078e02ff */
[----:B------:R-:W-:-:S03]  /*0fa0*/  MOV R0, c[0x0][0x224] ;  /* 0x0000890000007a02 */ /* 0x000fc60000000f00 */
[----:B------:R-:W-:Y:S01]  /*0fb0*/  IMAD.HI.U32 R4, R17, R4, R16 ;  /* 0x0000000411047227 */ /* 0x000fe200078e0010 */
[----:B------:R-:W-:-:S03]  /*0fc0*/  SHF.R.S32.HI R0, RZ, 0x1f, R0 ;  /* 0x0000001fff007819 */ /* 0x000fc60000011400 */
[----:B------:R-:W-:-:S04]  /*0fd0*/  @!P0 IMAD.WIDE.U32 R16, R189, c[0x0][0x368], RZ ;  /* 0x0000da00bd108a25 */ /* 0x000fc800078e00ff */
[----:B------:R-:W-:Y:S01]  /*0fe0*/  IMAD.HI.U32 R4, R4, R21, RZ ;  /* 0x0000001504047227 */ /* 0x000fe200078e00ff */
[----:B------:R-:W-:-:S03]  /*0ff0*/  @!P0 IADD3 R25, R17, R15, RZ ;  /* 0x0000000f11198210 */ /* 0x000fc60007ffe0ff */
[----:B------:R-:W-:Y:S02]  /*1000*/  IMAD.MOV R3, RZ, RZ, -R4 ;  /* 0x000000ffff037224 */ /* 0x000fe400078e0a04 */
[----:B------:R-:W-:Y:S02]  /*1010*/  @!P0 IMAD.MOV.U32 R24, RZ, RZ, R16 ;  /* 0x000000ffff188224 */ /* 0x000fe400078e0010 */
[----:B------:R-:W-:Y:S01]  /*1020*/  IMAD R3, R2, R3, R21 ;  /* 0x0000000302037224 */ /* 0x000fe200078e0215 */
[----:B------:R-:W1:Y:S01]  /*1030*/  S2R R16, SR_CTAID.X ;  /* 0x0000000000107919 */ /* 0x000e620000002500 */
[----:B------:R-:W-:Y:S02]  /*1040*/  IMAD R15, R0, R189, RZ ;  /* 0x000000bd000f7224 */ /* 0x000fe400078e02ff */
[----:B------:R-:W2:Y:S01]  /*1050*/  LDC.U8 R0, c[0x0][0x3d0] ;  /* 0x0000f400ff007b82 */ /* 0x000ea20000000000 */
[----:B------:R-:W-:Y:S01]  /*1060*/  ISETP.GT.U32.AND P4, PT, R2, R3, PT ;  /* 0x000000030200720c */ /* 0x000fe20003f84070 */
[----:B------:R-:W-:Y:S01]  /*1070*/  IMAD R15, R6, c[0x0][0x224], R15 ;  /* 0x00008900060f7a24 */ /* 0x000fe200078e020f */
[----:B------:R-:W-:-:S03]  /*1080*/  SHF.L.U64.HI R6, R189, 0x7, R6 ;  /* 0x00000007bd067819 */ /* 0x000fc60000010206 */
[----:B------:R-:W-:Y:S01]  /*1090*/  IMAD.IADD R8, R27, 0x1, R15 ;  /* 0x000000011b087824 */ /* 0x000fe200078e020f */
[----:B------:R-:W-:Y:S01]  /*10a0*/  SEL R6, R6, RZ, P3 ;  /* 0x000000ff06067207 */ /* 0x000fe20001800000 */
[----:B------:R-:W-:Y:S01]  /*10b0*/  IMAD R15, R26, UR7, RZ ;  /* 0x000000071a0f7c24 */ /* 0x000fe2000f8e02ff */
[----:B------:R-:W-:Y:S01]  /*10c0*/  IADD3 R22, P3, R19, R22, RZ ;  /* 0x0000001613167210 */ /* 0x000fe20007f7e0ff */
[----:B------:R-:W-:-:S04]  /*10d0*/  IMAD.WIDE.U32 R26, R28, UR6, RZ ;  /* 0x000000061c1a7c25 */ /* 0x000fc8000f8e00ff */
[-C--:B------:R-:W-:Y:S01]  /*10e0*/  @!P4 IADD3 R3, R3, -R2.reuse, RZ ;  /* 0x800000020303c210 */ /* 0x080fe20007ffe0ff */
[----:B------:R-:W-:Y:S01]  /*10f0*/  IMAD R15, R8, UR6, R15 ;  /* 0x00000006080f7c24 */ /* 0x000fe2000f8e020f */
[----:B------:R-:W-:Y:S01]  /*1100*/  @!P4 IADD3 R4, R4, 0x1, RZ ;  /* 0x000000010404c810 */ /* 0x000fe20007ffe0ff */
[----:B------:R-:W-:Y:S01]  /*1110*/  IMAD.X R6, R13, 0x1, R6, P3 ;  /* 0x000000010d067824 */ /* 0x000fe200018e0606 */
[----:B------:R-:W-:Y:S01]  /*1120*/  ISETP.GE.U32.AND P5, PT, R3, R2, PT ;  /* 0x000000020300720c */ /* 0x000fe20003fa6070 */
[----:B------:R-:W-:Y:S01]  /*1130*/  @P1 IMAD R3, R189, c[0x0][0x214], RZ ;  /* 0x00008500bd031a24 */ /* 0x000fe200078e02ff */
[----:B------:R-:W-:Y:S01]  /*1140*/  ISETP.NE.AND P4, PT, RZ, c[0x0][0x1c8], PT ;  /* 0x00007200ff007a0c */ /* 0x000fe20003f85270 */
[----:B------:R-:W-:Y:S01]  /*1150*/  IMAD R2, R28, UR7, RZ ;  /* 0x000000071c027c24 */ /* 0x000fe2000f8e02ff */
[----:B------:R-:W-:Y:S01]  /*1160*/  IADD3 R15, R31, R15, RZ ;  /* 0x0000000f1f0f7210 */ /* 0x000fe20007ffe0ff */
[----:B------:R-:W-:Y:S01]  /*1170*/  IMAD R21, R22, UR7, RZ ;  /* 0x0000000716157c24 */ /* 0x000fe2000f8e02ff */
[----:B------:R-:W-:Y:S01]  /*1180*/  @P1 SEL R17, R3, R28, !P0 ;  /* 0x0000001c03111207 */ /* 0x000fe20004000000 */
[----:B------:R-:W-:Y:S01]  /*1190*/  @P0 IMAD.IADD R15, R27, 0x1, R2 ;  /* 0x000000011b0f0824 */ /* 0x000fe200078e0202 */
[----:B--2---:R-:W-:Y:S01]  /*11a0*/  ISETP.NE.AND P3, PT, R0, RZ, PT ;  /* 0x000000ff0000720c */ /* 0x004fe20003f65270 */
[----:B-1----:R-:W-:Y:S01]  /*11b0*/  IMAD.WIDE.U32 R2, R16, c[0x0][0x3d8], RZ ;  /* 0x0000f60010027a25 */ /* 0x002fe200078e00ff */
[----:B------:R-:W-:-:S02]  /*11c0*/  SEL R231, R30, R26, !P0 ;  /* 0x0000001a1ee77207 */ /* 0x000fc40004000000 */
[----:B------:R-:W-:Y:S01]  /*11d0*/  SHF.R.S32.HI R8, RZ, 0x1f, R7 ;  /* 0x0000001fff087819 */ /* 0x000fe20000011407 */
[----:B------:R-:W-:Y:S01]  /*11e0*/  IMAD R21, R6, UR6, R21 ;  /* 0x0000000606157c24 */ /* 0x000fe2000f8e0215 */
[----:B------:R-:W-:Y:S01]  /*11f0*/  @P5 IADD3 R4, R4, 0x1, RZ ;  /* 0x0000000104045810 */ /* 0x000fe20007ffe0ff */
[--C-:B------:R-:W-:Y:S01]  /*1200*/  @!P1 IMAD R0, R189, c[0x0][0x1c0], R208.reuse ;  /* 0x00007000bd009a24 */ /* 0x100fe200078e02d0 */
[----:B------:R-:W-:Y:S01]  /*1210*/  SEL R2, R2, RZ, P3 ;  /* 0x000000ff02027207 */ /* 0x000fe20001800000 */
[----:B------:R-:W-:Y:S01]  /*1220*/  IMAD R16, R16, c[0x0][0x3dc], R3 ;  /* 0x0000f70010107a24 */ /* 0x000fe200078e0203 */
[----:B------:R-:W-:Y:S01]  /*1230*/  @!P2 IADD3 R4, -R4, RZ, RZ ;  /* 0x000000ff0404a210 */ /* 0x000fe20007ffe1ff */
[----:B------:R-:W-:Y:S01]  /*1240*/  IMAD.WIDE.U32 R22, R22, UR6, RZ ;  /* 0x0000000616167c25 */ /* 0x000fe2000f8e00ff */
[----:B------:R-:W-:Y:S02]  /*1250*/  @!P4 LOP3.LUT R4, RZ, c[0x0][0x1c8], RZ, 0x33, !PT ;  /* 0x00007200ff04ca12 */ /* 0x000fe400078e33ff */
[----:B------:R-:W-:Y:S01]  /*1260*/  SEL R16, R16, RZ, P3 ;  /* 0x000000ff10107207 */ /* 0x000fe20001800000 */
[----:B------:R-:W-:Y:S01]  /*1270*/  @P1 IMAD R226, R208, c[0x0][0x234], R17 ;  /* 0x00008d00d0e21a24 */ /* 0x000fe200078e0211 */
[----:B------:R-:W-:Y:S01]  /*1280*/  SHF.R.S32.HI R17, RZ, 0x1f, R208 ;  /* 0x0000001fff117819 */ /* 0x000fe200000114d0 */
        /* <DEDUP_REMOVED lines=12> */
.L_x_818:
[----:B------:R-:W-:-:S04]  /*1350*/  IMAD R204, R189, c[0x0][0x1c0], R208 ;  /* 0x00007000bdcc7a24 */ /* 0x000fc800078e02d0 */
[----:B------:R-:W-:Y:S02]  /*1360*/  IMAD R204, R204, c[0x0][0x224], RZ ;  /* 0x00008900cccc7a24 */ /* 0x000fe400078e02ff */
.L_x_819:
[----:B------:R-:W1:Y:S01]  /*1370*/  S2R R3, SR_TID.X ;  /* 0x0000000000037919 */ /* 0x000e620000002100 */
[----:B------:R-:W-:Y:S01]  /*1380*/  UIMAD UR12, UR12, UR4, URZ ;  /* 0x000000040c0c72a4 */ /* 0x000fe2000f8e023f */
[----:B------:R-:W-:Y:S01]  /*1390*/  SHF.R.S32.HI R191, RZ, 0x1f, R190 ;  /* 0x0000001fffbf7819 */ /* 0x000fe200000114be */
[C---:B------:R-:W-:Y:S01]  /*13a0*/  IMAD.IADD R226, R19.reuse, 0x1, R226 ;  /* 0x0000000113e27824 */ /* 0x040fe200078e02e2 */
[----:B------:R-:W-:Y:S01]  /*13b0*/  MOV R205, 0x4 ;  /* 0x0000000400cd7802 */ /* 0x000fe20000000f00 */
[----:B------:R-:W-:Y:S01]  /*13c0*/  USHF.L.U32 UR6, UR12, 0x6, URZ ;  /* 0x000000060c067899 */ /* 0x000fe2000800063f */
[----:B------:R-:W-:Y:S01]  /*13d0*/  IMAD.IADD R204, R19, 0x1, R204 ;  /* 0x0000000113cc7824 */ /* 0x000fe200078e02cc */
[----:B------:R-:W-:Y:S01]  /*13e0*/  BSSY B1, `(.L_x_815) ;  /* 0x00006a8000017945 */ /* 0x000fe20003800000 */
[----:B------:R-:W-:Y:S01]  /*13f0*/  LEA.HI.SX32 R214, R214, 0xffffffff, 0x1a ;  /* 0xffffffffd6d67811 */ /* 0x000fe200078fd2ff */
[----:B------:R-:W-:Y:S01]  /*1400*/  USHF.R.S32.HI UR5, URZ, 0x1f, UR6 ;  /* 0x0000001f3f057899 */ /* 0x000fe20008011406 */
[----:B------:R-:W-:Y:S01]  /*1410*/  IMAD.WIDE R226, R226, R205, c[0x0][0x200] ;  /* 0x00008000e2e27625 */ /* 0x000fe200078e02cd */
[----:B------:R-:W-:-:S03]  /*1420*/  IADD3 R18, P4, P2, R22, UR6, R18 ;  /* 0x0000000616127c10 */ /* 0x000fc6000fa9e012 */
[----:B------:R-:W-:Y:S01]  /*1430*/  IMAD.WIDE R204, R204, R205, c[0x0][0x3c8] ;  /* 0x0000f200cccc7625 */ /* 0x000fe200078e02cd */
[----:B------:R-:W-:Y:S02]  /*1440*/  IADD3 R231, P1, P0, R2, R18, R231 ;  /* 0x0000001202e77210 */ /* 0x000fe4000783e0e7 */
[----:B------:R-:W-:Y:S01]  /*1450*/  IADD3.X R21, R21, UR5, R0, P4, P2 ;  /* 0x0000000515157c10 */ /* 0x000fe2000a7e4400 */
[----:B------:R-:W-:Y:S01]  /*1460*/  IMAD R18, R13, c[0x0][0x370], RZ ;  /* 0x0000dc000d127a24 */ /* 0x000fe200078e02ff */
[----:B------:R-:W-:Y:S02]  /*1470*/  IADD3 R23, P4, R188, R19, RZ ;  /* 0x00000013bc177210 */ /* 0x000fe40007f9e0ff */
[----:B------:R-:W-:Y:S01]  /*1480*/  SHF.R.S32.HI R2, RZ, 0x1f, R188 ;  /* 0x0000001fff027819 */ /* 0x000fe200000114bc */
[----:B------:R-:W-:Y:S01]  /*1490*/  IMAD R27, R19, c[0x0][0x374], R18 ;  /* 0x0000dd00131b7a24 */ /* 0x000fe200078e0212 */
[----:B------:R-:W-:Y:S02]  /*14a0*/  IADD3 R24, P2, R190, R24, RZ ;  /* 0x00000018be187210 */ /* 0x000fe40007f5e0ff */
[----:B------:R-:W-:Y:S01]  /*14b0*/  IADD3.X R15, R16, R21, R15, P1, P0 ;  /* 0x00000015100f7210 */ /* 0x000fe20000fe040f */
[----:B------:R-:W-:Y:S01]  /*14c0*/  IMAD.X R16, R2, 0x1, R13, P4 ;  /* 0x0000000102107824 */ /* 0x000fe200020e060d */
[----:B-1----:R-:W-:Y:S01]  /*14d0*/  SHF.R.S32.HI R0, RZ, 0x1f, R3 ;  /* 0x0000001fff007819 */ /* 0x002fe20000011403 */
[----:B------:R-:W-:Y:S01]  /*14e0*/  IMAD.X R25, R191, 0x1, R25, P2 ;  /* 0x00000001bf197824 */ /* 0x000fe200010e0619 */
[----:B------:R-:W-:Y:S01]  /*14f0*/  ISETP.GE.AND P4, PT, R5, 0x1, PT ;  /* 0x000000010500780c */ /* 0x000fe20003f86270 */
[----:B------:R-:W-:Y:S01]  /*1500*/  IMAD R16, R16, c[0x0][0x190], RZ ;  /* 0x0000640010107a24 */ /* 0x000fe200078e02ff */
[----:B------:R-:W-:Y:S01]  /*1510*/  LEA.HI R21, R0, R3, RZ, 0x5 ;  /* 0x0000000300157211 */ /* 0x000fe200078f28ff */
[----:B------:R-:W-:-:S03]  /*1520*/  IMAD.WIDE.U32 R24, R19, c[0x0][0x370], R24 ;  /* 0x0000dc0013187a25 */ /* 0x000fc600078e0018 */
[----:B------:R-:W-:Y:S01]  /*1530*/  LOP3.LUT R228, R21, 0xffffffe0, RZ, 0xc0, !PT ;  /* 0xffffffe015e47812 */ /* 0x000fe200078ec0ff */
[----:B------:R-:W-:Y:S01]  /*1540*/  IMAD R16, R23, c[0x0][0x194], R16 ;  /* 0x0000650017107a24 */ /* 0x000fe200078e0210 */
[----:B------:R-:W-:Y:S01]  /*1550*/  SHF.R.S32.HI R21, RZ, 0x5, R21 ;  /* 0x00000005ff157819 */ /* 0x000fe20000011415 */
[----:B------:R-:W-:Y:S01]  /*1560*/  IMAD R13, R17, c[0x0][0x378], RZ ;  /* 0x0000de00110d7a24 */ /* 0x000fe200078e02ff */
[----:B------:R-:W-:Y:S01]  /*1570*/  IADD3 R228, -R228, R3, RZ ;  /* 0x00000003e4e47210 */ /* 0x000fe20007ffe1ff */
[----:B------:R-:W-:Y:S02]  /*1580*/  IMAD.IADD R25, R25, 0x1, R27 ;  /* 0x0000000119197824 */ /* 0x000fe400078e021b */
[----:B------:R-:W-:-:S04]  /*1590*/  IMAD.WIDE.U32 R22, R23, c[0x0][0x190], R190 ;  /* 0x0000640017167a25 */ /* 0x000fc800078e00be */
[----:B------:R-:W-:Y:S01]  /*15a0*/  IMAD R13, R208, c[0x0][0x37c], R13 ;  /* 0x0000df00d00d7a24 */ /* 0x000fe200078e020d */
[----:B------:R-:W-:Y:S01]  /*15b0*/  IADD3 R20, P1, R20, R22, RZ ;  /* 0x0000001614147210 */ /* 0x000fe20007f3e0ff */
[----:B------:R-:W-:-:S04]  /*15c0*/  IMAD.WIDE.U32 R24, R208, c[0x0][0x378], R24 ;  /* 0x0000de00d0187a25 */ /* 0x000fc800078e0018 */
[----:B------:R-:W-:Y:S01]  /*15d0*/  IMAD R18, R21, UR12, R228 ;  /* 0x0000000c15127c24 */ /* 0x000fe2000f8e02e4 */
[----:B------:R-:W-:Y:S01]  /*15e0*/  IADD3.X R21, R9, R23, R16, P1, !PT ;  /* 0x0000001709157210 */ /* 0x000fe20000ffe410 */
[----:B------:R-:W-:Y:S01]  /*15f0*/  IMAD R17, R17, c[0x0][0x1a8], RZ ;  /* 0x00006a0011117a24 */ /* 0x000fe200078e02ff */
[----:B------:R-:W-:Y:S01]  /*1600*/  IADD3 R25, R25, R13, RZ ;  /* 0x0000000d19197210 */ /* 0x000fe20007ffe0ff */
[----:B------:R-:W-:Y:S01]  /*1610*/  IMAD R9, R2, c[0x0][0x370], RZ ;  /* 0x0000dc0002097a24 */ /* 0x000fe200078e02ff */
[----:B------:R-:W-:Y:S01]  /*1620*/  IADD3 R231, P0, R18, R231, RZ ;  /* 0x000000e712e77210 */ /* 0x000fe20007f1e0ff */
[C---:B------:R-:W-:Y:S02]  /*1630*/  IMAD R13, R208.reuse, c[0x0][0x1ac], R17 ;  /* 0x00006b00d00d7a24 */ /* 0x040fe400078e0211 */
[----:B------:R-:W-:Y:S01]  /*1640*/  IMAD.WIDE.U32 R20, R208, c[0x0][0x1a8], R20 ;  /* 0x00006a00d0147a25 */ /* 0x000fe200078e0014 */
[----:B------:R-:W-:Y:S02]  /*1650*/  LEA.HI.X.SX32 R18, R18, R15, 0x1, P0 ;  /* 0x0000000f12127211 */ /* 0x000fe400000f0eff */
[C---:B------:R-:W-:Y:S01]  /*1660*/  LEA R230, P0, R231.reuse, c[0x0][0x350], 0x2 ;  /* 0x0000d400e7e67a11 */ /* 0x040fe200078010ff */
[----:B------:R-:W-:Y:S01]  /*1670*/  IMAD R9, R188, c[0x0][0x374], R9 ;  /* 0x0000dd00bc097a24 */ /* 0x000fe200078e0209 */
[----:B------:R-:W-:Y:S01]  /*1680*/  LEA R224, P2, R20, c[0x0][0x160], 0x1 ;  /* 0x0000580014e07a11 */ /* 0x000fe200078408ff */
[----:B------:R-:W-:Y:S01]  /*1690*/  IMAD.WIDE.U32 R16, R188, c[0x0][0x370], R24 ;  /* 0x0000dc00bc107a25 */ /* 0x000fe200078e0018 */
[----:B------:R-:W-:-:S03]  /*16a0*/  LEA.HI.X R231, R231, c[0x0][0x354], R18, 0x2, P0 ;  /* 0x0000d500e7e77a11 */ /* 0x000fc600000f1412 */
[----:B------:R-:W-:Y:S01]  /*16b0*/  IMAD.IADD R13, R21, 0x1, R13 ;  /* 0x00000001150d7824 */ /* 0x000fe200078e020d */
[----:B------:R-:W-:Y:S01]  /*16c0*/  LEA R222, P1, R16, c[0x0][0x330], 0x1 ;  /* 0x0000cc0010de7a11 */ /* 0x000fe200078208ff */
[----:B------:R-:W-:-:S03]  /*16d0*/  IMAD.IADD R9, R17, 0x1, R9 ;  /* 0x0000000111097824 */ /* 0x000fc600078e0209 */
[----:B------:R-:W-:Y:S02]  /*16e0*/  LEA.HI.X R225, R20, c[0x0][0x164], R13, 0x1, P2 ;  /* 0x0000590014e17a11 */ /* 0x000fe400010f0c0d */
[----:B------:R-:W-:Y:S01]  /*16f0*/  LEA.HI.X R223, R16, c[0x0][0x334], R9, 0x1, P1 ;  /* 0x0000cd0010df7a11 */ /* 0x000fe200008f0c09 */
[----:B------:R-:W-:Y:S05]  /*1700*/  @!P4 BRA `(.L_x_820) ;  /* 0x00005d700000c947 */ /* 0x000fea0003800000 */
[----:B------:R-:W-:Y:S01]  /*1710*/  IMAD R16, R8, c[0x0][0x1a0], RZ ;  /* 0x0000680008107a24 */ /* 0x000fe200078e02ff */
[----:B------:R-:W-:Y:S01]  /*1720*/  IADD3 R22, R188, 0x20, RZ ;  /* 0x00000020bc167810 */ /* 0x000fe20007ffe0ff */
[----:B------:R-:W-:Y:S01]  /*1730*/  IMAD.WIDE.U32 R18, R7, c[0x0][0x1a0], R190 ;  /* 0x0000680007127a25 */ /* 0x000fe200078e00be */
[----:B------:R-:W-:Y:S01]  /*1740*/  MOV R183, 0x40 ;  /* 0x0000004000b77802 */ /* 0x000fe20000000f00 */
[----:B------:R-:W-:Y:S01]  /*1750*/  @P3 BAR.SYNC.DEFER_BLOCKING 0x0 ;  /* 0x0000000000003b1d */ /* 0x000fe20000010000 */
[----:B------:R-:W-:Y:S01]  /*1760*/  MOV R209, 0x7f800000 ;  /* 0x7f80000000d17802 */ /* 0x000fe20000000f00 */
[----:B------:R-:W-:Y:S01]  /*1770*/  IMAD R9, R195, -0x80, R216 ;  /* 0xffffff80c3097824 */ /* 0x000fe200078e02d8 */
[----:B------:R-:W-:Y:S01]  /*1780*/  IADD3 R20, P0, R14, R18, RZ ;  /* 0x000000120e147210 */ /* 0x000fe20007f1e0ff */
[----:B------:R-:W-:Y:S01]  /*1790*/  IMAD R16, R7, c[0x0][0x1a4], R16 ;  /* 0x0000690007107a24 */ /* 0x000fe200078e0210 */
[----:B------:R-:W-:Y:S01]  /*17a0*/  IADD3 R14, R188, 0x40, RZ ;  /* 0x00000040bc0e7810 */ /* 0x000fe20007ffe0ff */
[----:B------:R-:W-:Y:S01]  /*17b0*/  IMAD R13, R6, c[0x0][0x1b8], RZ ;  /* 0x00006e00060d7a24 */ /* 0x000fe200078e02ff */
[----:B------:R-:W-:Y:S01]  /*17c0*/  ISETP.GE.AND P6, PT, R188, R9, PT ;  /* 0x00000009bc00720c */ /* 0x000fe20003fc6270 */
[----:B------:R-:W-:Y:S01]  /*17d0*/  IMAD R5, R214, -0x40, R5 ;  /* 0xffffffc0d6057824 */ /* 0x000fe200078e0205 */
[----:B------:R-:W-:Y:S01]  /*17e0*/  IADD3.X R21, R11, R19, R16, P0, !PT ;  /* 0x000000130b157210 */ /* 0x000fe200007fe410 */
[----:B------:R-:W-:Y:S01]  /*17f0*/  IMAD R13, R4, c[0x0][0x1bc], R13 ;  /* 0x00006f00040d7a24 */ /* 0x000fe200078e020d */
[-C--:B------:R-:W-:Y:S01]  /*1800*/  ISETP.GE.AND P5, PT, R22, R9.reuse, PT ;  /* 0x000000091600720c */ /* 0x080fe20003fa6270 */
[----:B------:R-:W-:Y:S01]  /*1810*/  IMAD.WIDE.U32 R26, R7, c[0x0][0x198], R190 ;  /* 0x00006600071a7a25 */ /* 0x000fe200078e00be */
[----:B------:R-:W-:-:S02]  /*1820*/  ISETP.GE.AND P4, PT, R14, R9, PT ;  /* 0x000000090e00720c */ /* 0x000fc40003f86270 */
[----:B------:R-:W-:Y:S01]  /*1830*/  IADD3 R14, R188, 0x60, RZ ;  /* 0x00000060bc0e7810 */ /* 0x000fe20007ffe0ff */
[----:B------:R-:W-:-:S03]  /*1840*/  IMAD.WIDE.U32 R20, R4, c[0x0][0x1b8], R20 ;  /* 0x00006e0004147a25 */ /* 0x000fc600078e0014 */
[----:B------:R-:W-:Y:S01]  /*1850*/  ISETP.GE.AND P2, PT, R14, R9, PT ;  /* 0x000000090e00720c */ /* 0x000fe20003f46270 */
[----:B------:R-:W-:Y:S02]  /*1860*/  @!P6 IMAD R11, R2, c[0x0][0x1a0], RZ ;  /* 0x00006800020bea24 */ /* 0x000fe400078e02ff */
[----:B------:R-:W-:Y:S02]  /*1870*/  IMAD.IADD R21, R21, 0x1, R13 ;  /* 0x0000000115157824 */ /* 0x000fe400078e020d */
[C---:B------:R-:W-:Y:S02]  /*1880*/  @!P6 IMAD R11, R188.reuse, c[0x0][0x1a4], R11 ;  /* 0x00006900bc0bea24 */ /* 0x040fe400078e020b */
[----:B------:R-:W-:-:S04]  /*1890*/  @!P6 IMAD.WIDE.U32 R16, R188, c[0x0][0x1a0], R20 ;  /* 0x00006800bc10ea25 */ /* 0x000fc800078e0014 */
[----:B------:R-:W-:Y:S01]  /*18a0*/  @!P6 IMAD.IADD R9, R17, 0x1, R11 ;  /* 0x000000011109e824 */ /* 0x000fe200078e020b */
[----:B------:R-:W-:Y:S01]  /*18b0*/  @!P5 IADD3 R11, P0, R188, 0x20, RZ ;  /* 0x00000020bc0bd810 */ /* 0x000fe20007f1e0ff */
[--C-:B------:R-:W-:Y:S01]  /*18c0*/  @!P5 IMAD.MOV.U32 R19, RZ, RZ, R21.reuse ;  /* 0x000000ffff13d224 */ /* 0x100fe200078e0015 */
[C---:B------:R-:W-:Y:S01]  /*18d0*/  @!P6 LEA R24, P1, R16.reuse, c[0x0][0x170], 0x1 ;  /* 0x00005c001018ea11 */ /* 0x040fe200078208ff */
[----:B------:R-:W-:Y:S02]  /*18e0*/  @!P4 IMAD.MOV.U32 R17, RZ, RZ, R21 ;  /* 0x000000ffff11c224 */ /* 0x000fe400078e0015 */
[----:B------:R-:W-:Y:S01]  /*18f0*/  @!P5 IMAD.X R18, RZ, RZ, R2, P0 ;  /* 0x000000ffff12d224 */ /* 0x000fe200000e0602 */
[----:B------:R-:W-:Y:S01]  /*1900*/  @!P6 LEA.HI.X R25, R16, c[0x0][0x174], R9, 0x1, P1 ;  /* 0x00005d001019ea11 */ /* 0x000fe200008f0c09 */
[----:B------:R-:W-:Y:S01]  /*1910*/  IMAD R8, R8, c[0x0][0x198], RZ ;  /* 0x0000660008087a24 */ /* 0x000fe200078e02ff */
[----:B------:R-:W-:Y:S01]  /*1920*/  @!P4 IADD3 R9, P1, R188, 0x40, RZ ;  /* 0x00000040bc09c810 */ /* 0x000fe20007f3e0ff */
[----:B------:R-:W-:Y:S01]  /*1930*/  @!P5 IMAD R18, R18, c[0x0][0x1a0], RZ ;  /* 0x000068001212da24 */ /* 0x000fe200078e02ff */
[----:B------:R-:W-:Y:S01]  /*1940*/  @!P2 IADD3 R14, P0, R188, 0x60, RZ ;  /* 0x00000060bc0ea810 */ /* 0x000fe20007f1e0ff */
[----:B------:R-:W-:Y:S01]  /*1950*/  IMAD.SHL.U32 R213, R193, 0x2, RZ ;  /* 0x00000002c1d57824 */ /* 0x000fe200078e00ff */
[----:B------:R-:W-:Y:S01]  /*1960*/  @!P4 IADD3.X R16, RZ, R2, RZ, P1, !PT ;  /* 0x00000002ff10c210 */ /* 0x000fe20000ffe4ff */
[----:B------:R-:W-:Y:S01]  /*1970*/  @!P5 IMAD R13, R11, c[0x0][0x1a4], R18 ;  /* 0x000069000b0dda24 */ /* 0x000fe200078e0212 */
[----:B------:R-:W-:Y:S01]  /*1980*/  ISETP.GE.AND P1, PT, R22, R5, PT ;  /* 0x000000051600720c */ /* 0x000fe20003f26270 */
[----:B------:R-:W-:Y:S01]  /*1990*/  @!P5 IMAD.MOV.U32 R18, RZ, RZ, R20 ;  /* 0x000000ffff12d224 */ /* 0x000fe200078e0014 */
[----:B------:R1:W-:Y:S01]  /*19a0*/  @P6 STS.128 [R213+0xa000], RZ ;  /* 0x00a000ffd5006388 */ /* 0x0003e20000000c00 */
[----:B------:R-:W-:-:S02]  /*19b0*/  @!P4 IMAD R16, R16, c[0x0][0x1a0], RZ ;  /* 0x000068001010ca24 */ /* 0x000fc400078e02ff */
[----:B------:R-:W-:Y:S01]  /*19c0*/  @!P5 IMAD.WIDE.U32 R18, R11, c[0x0][0x1a0], R18 ;  /* 0x000068000b12da25 */ /* 0x000fe200078e0012 */
[----:B------:R-:W-:Y:S01]  /*19d0*/  @!PT LDS RZ, [RZ] ;  /* 0x00000000fffff984 */ /* 0x000fe20000000800 */
[----:B------:R-:W-:Y:S01]  /*19e0*/  @!PT LDS RZ, [RZ] ;  /* 0x00000000fffff984 */ /* 0x000fe20000000800 */
[----:B------:R-:W-:Y:S01]  /*19f0*/  @!PT LDS RZ, [RZ] ;  /* 0x00000000fffff984 */ /* 0x000fe20000000800 */
[----:B------:R1:W-:Y:S03]  /*1a00*/  @!P6 LDGSTS.E.BYPASS.LTC128B.128 [R213+0xa000], [R24.64] ;  /* 0x0a00000018d5efae */ /* 0x0003e6000b901d58 */
[----:B------:R-:W-:Y:S01]  /*1a10*/  @!P4 IMAD R11, R9, c[0x0][0x1a4], R16 ;  /* 0x00006900090bca24 */ /* 0x000fe200078e0210 */
[----:B------:R-:W-:Y:S01]  /*1a20*/  @!P4 MOV R16, R20 ;  /* 0x000000140010c202 */ /* 0x000fe20000000f00 */
[----:B------:R-:W-:Y:S01]  /*1a30*/  @!P2 IMAD.X R15, RZ, RZ, R2, P0 ;  /* 0x000000ffff0fa224 */ /* 0x000fe200000e0602 */
[----:B------:R-:W-:Y:S01]  /*1a40*/  @!P5 LEA R22, P0, R18, c[0x0][0x170], 0x1 ;  /* 0x00005c001216da11 */ /* 0x000fe200078008ff */
[----:B------:R-:W-:Y:S01]  /*1a50*/  @!P5 IMAD.IADD R13, R19, 0x1, R13 ;  /* 0x00000001130dd824 */ /* 0x000fe200078e020d */
[----:B------:R1:W-:Y:S01]  /*1a60*/  @P5 STS.128 [R213+0xb000], RZ ;  /* 0x00b000ffd5005388 */ /* 0x0003e20000000c00 */
[----:B------:R-:W-:-:S03]  /*1a70*/  @!P4 IMAD.WIDE.U32 R16, R9, c[0x0][0x1a0], R16 ;  /* 0x000068000910ca25 */ /* 0x000fc600078e0010 */
[----:B------:R-:W-:Y:S01]  /*1a80*/  @!P5 LEA.HI.X R23, R18, c[0x0][0x174], R13, 0x1, P0 ;  /* 0x00005d001217da11 */ /* 0x000fe200000f0c0d */
[----:B------:R-:W-:Y:S02]  /*1a90*/  @!P2 IMAD R9, R15, c[0x0][0x1a0], RZ ;  /* 0x000068000f09aa24 */ /* 0x000fe400078e02ff */
[----:B------:R-:W-:Y:S02]  /*1aa0*/  @!P4 IMAD.IADD R11, R17, 0x1, R11 ;  /* 0x00000001110bc824 */ /* 0x000fe400078e020b */
[C---:B------:R-:W-:Y:S01]  /*1ab0*/  @!P2 IMAD R9, R14.reuse, c[0x0][0x1a4], R9 ;  /* 0x000069000e09aa24 */ /* 0x040fe200078e0209 */
[----:B------:R-:W-:Y:S01]  /*1ac0*/  @!PT LDS RZ, [RZ] ;  /* 0x00000000fffff984 */ /* 0x000fe20000000800 */
[----:B------:R-:W-:Y:S01]  /*1ad0*/  @!PT LDS RZ, [RZ] ;  /* 0x00000000fffff984 */ /* 0x000fe20000000800 */
[----:B------:R-:W-:Y:S01]  /*1ae0*/  @!PT LDS RZ, [RZ] ;  /* 0x00000000fffff984 */ /* 0x000fe20000000800 */
[----:B------:R2:W-:Y:S01]  /*1af0*/  @!P5 LDGSTS.E.BYPASS.LTC128B.128 [R213+0xb000], [R22.64] ;  /* 0x0b00000016d5dfae */ /* 0x0005e2000b901d58 */
[----:B------:R-:W-:Y:S01]  /*1b00*/  @!P2 IMAD.WIDE.U32 R14, R14, c[0x0][0x1a0], R20 ;  /* 0x000068000e0eaa25 */ /* 0x000fe200078e0014 */
[C---:B------:R-:W-:Y:S02]  /*1b10*/  @!P4 LEA R20, P0, R16.reuse, c[0x0][0x170], 0x1 ;  /* 0x00005c001014ca11 */ /* 0x040fe400078008ff */
[----:B------:R1:W-:Y:S01]  /*1b20*/  @P4 STS.128 [R213+0xc000], RZ ;  /* 0x00c000ffd5004388 */ /* 0x0003e20000000c00 */
[----:B------:R-:W-:Y:S01]  /*1b30*/  @!P2 IMAD.IADD R9, R15, 0x1, R9 ;  /* 0x000000010f09a824 */ /* 0x000fe200078e0209 */
[----:B------:R-:W-:Y:S01]  /*1b40*/  @!P4 LEA.HI.X R21, R16, c[0x0][0x174], R11, 0x1, P0 ;  /* 0x00005d001015ca11 */ /* 0x000fe200000f0c0b */
[----:B------:R-:W-:Y:S01]  /*1b50*/  IMAD.WIDE.U32 R16, R183, c[0x0][0x370], RZ ;  /* 0x0000dc00b7107a25 */ /* 0x000fe200078e00ff */
[----:B------:R-:W-:-:S02]  /*1b60*/  @!P2 LEA R18, P0, R14, c[0x0][0x170], 0x1 ;  /* 0x00005c000e12aa11 */ /* 0x000fc400078008ff */
[----:B------:R-:W-:Y:S01]  /*1b70*/  LEA.HI R11, R214, R214, RZ, 0x1 ;  /* 0x000000d6d60b7211 */ /* 0x000fe200078f08ff */
[----:B------:R-:W-:Y:S01]  /*1b80*/  @!PT LDS RZ, [RZ] ;  /* 0x00000000fffff984 */ /* 0x000fe20000000800 */
[----:B------:R-:W-:Y:S01]  /*1b90*/  @!PT LDS RZ, [RZ] ;  /* 0x00000000fffff984 */ /* 0x000fe20000000800 */
[----:B------:R-:W-:Y:S01]  /*1ba0*/  @!PT LDS RZ, [RZ] ;  /* 0x00000000fffff984 */ /* 0x000fe20000000800 */
[----:B------:R3:W-:Y:S01]  /*1bb0*/  @!P4 LDGSTS.E.BYPASS.LTC128B.128 [R213+0xc000], [R20.64] ;  /* 0x0c00000014d5cfae */ /* 0x0007e2000b901d58 */
[----:B------:R-:W-:Y:S01]  /*1bc0*/  @!P2 LEA.HI.X R19, R14, c[0x0][0x174], R9, 0x1, P0 ;  /* 0x00005d000e13aa11 */ /* 0x000fe200000f0c09 */
[C---:B------:R-:W-:Y:S01]  /*1bd0*/  IMAD R9, R183.reuse, c[0x0][0x374], RZ ;  /* 0x0000dd00b7097a24 */ /* 0x040fe200078e02ff */
[----:B------:R-:W-:Y:S01]  /*1be0*/  @!P1 IADD3 R16, P0, R222, R16, RZ ;  /* 0x00000010de109210 */ /* 0x000fe20007f1e0ff */
[----:B------:R-:W-:Y:S01]  /*1bf0*/  IMAD.WIDE.U32 R14, R183, c[0x0][0x190], RZ ;  /* 0x00006400b70e7a25 */ /* 0x000fe200078e00ff */
[----:B------:R-:W-:Y:S01]  /*1c00*/  LOP3.LUT R11, R11, 0xfffffffe, RZ, 0xc0, !PT ;  /* 0xfffffffe0b0b7812 */ /* 0x000fe200078ec0ff */
[----:B------:R1:W-:Y:S01]  /*1c10*/  @P2 STS.128 [R213+0xd000], RZ ;  /* 0x00d000ffd5002388 */ /* 0x0003e20000000c00 */
[----:B------:R-:W-:Y:S01]  /*1c20*/  @!P1 IADD3.X R17, R223, R17, R9, P0, !PT ;  /* 0x00000011df119210 */ /* 0x000fe200007fe409 */
[----:B------:R-:W-:Y:S01]  /*1c30*/  IMAD R9, R183, c[0x0][0x194], RZ ;  /* 0x00006500b7097a24 */ /* 0x000fe200078e02ff */
[----:B------:R-:W-:Y:S01]  /*1c40*/  @!P1 IADD3 R14, P0, R224, R14, RZ ;  /* 0x0000000ee00e9210 */ /* 0x000fe20007f1e0ff */
[----:B------:R-:W-:Y:S01]  /*1c50*/  IMAD.IADD R11, R214, 0x1, -R11 ;  /* 0x00000001d60b7824 */ /* 0x000fe200078e0a0b */
[----:B------:R-:W-:Y:S01]  /*1c60*/  @!PT LDS RZ, [RZ] ;  /* 0x00000000fffff984 */ /* 0x000fe20000000800 */
[----:B------:R-:W-:Y:S01]  /*1c70*/  @!PT LDS RZ, [RZ] ;  /* 0x00000000fffff984 */ /* 0x000fe20000000800 */
[----:B------:R-:W-:Y:S01]  /*1c80*/  @!PT LDS RZ, [RZ] ;  /* 0x00000000fffff984 */ /* 0x000fe20000000800 */
[----:B------:R4:W-:Y:S01]  /*1c90*/  @!P2 LDGSTS.E.BYPASS.LTC128B.128 [R213+0xd000], [R18.64] ;  /* 0x0d00000012d5afae */ /* 0x0009e2000b901d58 */
[----:B------:R-:W-:Y:S01]  /*1ca0*/  IMAD.MOV.U32 R210, RZ, RZ, 0x7f800000 ;  /* 0x7f800000ffd27424 */ /* 0x000fe200078e00ff */
[----:B------:R-:W-:Y:S01]  /*1cb0*/  @!P1 IADD3.X R15, R225, R15, R9, P0, !PT ;  /* 0x0000000fe10f9210 */ /* 0x000fe200007fe409 */
[----:B------:R-:W-:Y:S01]  /*1cc0*/  IMAD R9, R7, c[0x0][0x19c], R8 ;  /* 0x0000670007097a24 */ /* 0x000fe200078e0208 */
[----:B------:R-:W-:Y:S01]  /*1cd0*/  IADD3 R12, P0, R12, R26, RZ ;  /* 0x0000001a0c0c7210 */ /* 0x000fe20007f1e0ff */
[----:B------:R-:W0:Y:S01]  /*1ce0*/  LDGDEPBAR ;  /* 0x00000000000079af */ /* 0x000e220000000000 */
[----:B------:R-:W-:Y:S01]  /*1cf0*/  ISETP.NE.AND P3, PT, R11, 0x1, PT ;  /* 0x000000010b00780c */ /* 0x000fe20003f65270 */
[----:B------:R-:W-:Y:S01]  /*1d00*/  @!P6 IMAD R11, R2, c[0x0][0x198], RZ ;  /* 0x00006600020bea24 */ /* 0x000fe200078e02ff */
[----:B------:R-:W-:Y:S01]  /*1d10*/  IADD3.X R13, R10, R27, R9, P0, !PT ;  /* 0x0000001b0a0d7210 */ /* 0x000fe200007fe409 */
[----:B------:R-:W-:Y:S01]  /*1d20*/  IMAD R9, R6, c[0x0][0x1b0], RZ ;  /* 0x00006c0006097a24 */ /* 0x000fe200078e02ff */
[C---:B------:R-:W-:Y:S01]  /*1d30*/  ISETP.GE.AND P0, PT, R188.reuse, R5, PT ;  /* 0x00000005bc00720c */ /* 0x040fe20003f06270 */
[----:B------:R-:W-:-:S02]  /*1d40*/  @!P6 IMAD R11, R188, c[0x0][0x19c], R11 ;  /* 0x00006700bc0bea24 */ /* 0x000fc400078e020b */
[C---:B------:R-:W-:Y:S02]  /*1d50*/  IMAD R9, R4.reuse, c[0x0][0x1b4], R9 ;  /* 0x00006d0004097a24 */ /* 0x040fe400078e0209 */
[----:B------:R-:W-:Y:S01]  /*1d60*/  IMAD.WIDE.U32 R12, R4, c[0x0][0x1b0], R12 ;  /* 0x00006c00040c7a25 */ /* 0x000fe200078e000c */
[----:B------:R-:W-:-:S03]  /*1d70*/  IADD3 R4, R193, 0x1000, RZ ;  /* 0x00001000c1047810 */ /* 0x000fc60007ffe0ff */
[----:B------:R-:W-:Y:S01]  /*1d80*/  IMAD.MOV.U32 R211, RZ, RZ, 0x7f800000 ;  /* 0x7f800000ffd37424 */ /* 0x000fe200078e00ff */
[----:B------:R-:W-:Y:S01]  /*1d90*/  SEL R4, R4, R193, !P3 ;  /* 0x000000c104047207 */ /* 0x000fe20005800000 */
[----:B------:R-:W-:Y:S01]  /*1da0*/  IMAD.MOV.U32 R207, RZ, RZ, 0x7f800000 ;  /* 0x7f800000ffcf7424 */ /* 0x000fe200078e00ff */
[----:B------:R-:W-:Y:S01]  /*1db0*/  IADD3 R13, R13, R9, RZ ;  /* 0x000000090d0d7210 */ /* 0x000fe20007ffe0ff */
[----:B------:R1:W-:Y:S01]  /*1dc0*/  @P0 STS.128 [R213+0x4000], RZ ;  /* 0x004000ffd5000388 */ /* 0x0003e20000000c00 */
[----:B---3--:R-:W-:Y:S01]  /*1dd0*/  @!P4 MOV R20, R12 ;  /* 0x0000000c0014c202 */ /* 0x008fe20000000f00 */
[----:B------:R-:W-:Y:S02]  /*1de0*/  IMAD.SHL.U32 R212, R4, 0x2, RZ ;  /* 0x0000000204d47824 */ /* 0x000fe400078e00ff */
[----:B------:R-:W-:Y:S01]  /*1df0*/  @!P6 IMAD.WIDE.U32 R8, R188, c[0x0][0x198], R12 ;  /* 0x00006600bc08ea25 */ /* 0x000fe200078e000c */
[----:B------:R-:W-:Y:S01]  /*1e00*/  @!PT LDS RZ, [RZ] ;  /* 0x00000000fffff984 */ /* 0x000fe20000000800 */
[----:B------:R-:W-:Y:S01]  /*1e10*/  @!PT LDS RZ, [RZ] ;  /* 0x00000000fffff984 */ /* 0x000fe20000000800 */
[----:B------:R-:W-:Y:S01]  /*1e20*/  @!PT LDS RZ, [RZ] ;  /* 0x00000000fffff984 */ /* 0x000fe20000000800 */
[----:B------:R1:W-:Y:S03]  /*1e30*/  @!P0 LDGSTS.E.BYPASS.LTC128B.128 [R213+0x4000], [R222.64] ;  /* 0x04000000ded58fae */ /* 0x0003e6000b901d58 */
[----:B------:R-:W-:Y:S01]  /*1e40*/  @!P6 IMAD.IADD R11, R9, 0x1, R11 ;  /* 0x00000001090be824 */ /* 0x000fe200078e020b */
[----:B------:R1:W-:Y:S01]  /*1e50*/  @P1 STS.128 [R213+0x5000], RZ ;  /* 0x005000ffd5001388 */ /* 0x0003e20000000c00 */
[----:B------:R-:W-:-:S03]  /*1e60*/  @!P4 IMAD.MOV.U32 R21, RZ, RZ, R13 ;  /* 0x000000ffff15c224 */ /* 0x000fc600078e000d */
[----:B------:R-:W-:Y:S01]  /*1e70*/  @!PT LDS RZ, [RZ] ;  /* 0x00000000fffff984 */ /* 0x000fe20000000800 */
[----:B------:R-:W-:Y:S01]  /*1e80*/  @!PT LDS RZ, [RZ] ;  /* 0x00000000fffff984 */ /* 0x000fe20000000800 */
[----:B------:R-:W-:Y:S01]  /*1e90*/  @!PT LDS RZ, [RZ] ;  /* 0x00000000fffff984 */ /* 0x000fe20000000800 */
[----:B------:R3:W-:Y:S04]  /*1ea0*/  @!P1 LDGSTS.E.BYPASS.LTC128B.128 [R213+0x5000], [R16.64] ;  /* 0x0500000010d59fae */ /* 0x0007e8000b901d58 */
        /* <DEDUP_REMOVED lines=8> */
[----:B----4-:R-:W-:-:S03]  /*1f30*/  @!P6 LEA R18, P0, R8, c[0x0][0x168], 0x1 ;  /* 0x00005a000812ea11 */ /* 0x010fc600078008ff */
[----:B------:R1:W-:Y:S01]  /*1f40*/  @P1 STS [R212+0x1000], RZ ;  /* 0x001000ffd4001388 */ /* 0x0003e20000000800 */
[----:B------:R-:W-:Y:S02]  /*1f50*/  @!P6 LEA.HI.X R19, R8, c[0x0][0x16c], R11, 0x1, P0 ;  /* 0x00005b000813ea11 */ /* 0x000fe400000f0c0b */
[C---:B------:R-:W-:Y:S01]  /*1f60*/  @!P5 IADD3 R9, P0, R188.reuse, 0x20, RZ ;  /* 0x00000020bc09d810 */ /* 0x040fe20007f1e0ff */
[----:B---3--:R-:W-:Y:S01]  /*1f70*/  @!P5 IMAD.MOV.U32 R16, RZ, RZ, R12 ;  /* 0x000000ffff10d224 */ /* 0x008fe200078e000c */
[----:B------:R1:W-:Y:S01]  /*1f80*/  @P1 STS [R212+0x1004], RZ ;  /* 0x001004ffd4001388 */ /* 0x0003e20000000800 */
[----:B------:R-:W-:Y:S02]  /*1f90*/  @!P5 IMAD.MOV.U32 R17, RZ, RZ, R13 ;  /* 0x000000ffff11d224 */ /* 0x000fe400078e000d */
[----:B------:R-:W-:Y:S01]  /*1fa0*/  @!P5 IMAD.X R10, RZ, RZ, R2, P0 ;  /* 0x000000ffff0ad224 */ /* 0x000fe200000e0602 */
[----:B------:R-:W-:Y:S01]  /*1fb0*/  @!P4 IADD3 R8, P0, R188, 0x40, RZ ;  /* 0x00000040bc08c810 */ /* 0x000fe20007f1e0ff */
[C---:B------:R-:W-:Y:S01]  /*1fc0*/  @!P5 IMAD.WIDE.U32 R16, R9.reuse, c[0x0][0x198], R16 ;  /* 0x000066000910da25 */ /* 0x040fe200078e0010 */
[----:B------:R1:W-:Y:S02]  /*1fd0*/  @P1 STS [R212+0x1008], RZ ;  /* 0x001008ffd4001388 */ /* 0x0003e40000000800 */
[----:B------:R-:W-:Y:S01]  /*1fe0*/  @!P4 IADD3.X R6, RZ, R2, RZ, P0, !PT ;  /* 0x00000002ff06c210 */ /* 0x000fe200007fe4ff */
[----:B------:R-:W-:Y:S01]  /*1ff0*/  @!P5 IMAD R10, R10, c[0x0][0x198], RZ ;  /* 0x000066000a0ada24 */ /* 0x000fe200078e02ff */
[----:B------:R-:W-:Y:S01]  /*2000*/  @!P2 IADD3 R4, P0, R188, 0x60, RZ ;  /* 0x00000060bc04a810 */ /* 0x000fe20007f1e0ff */
[----:B------:R-:W-:Y:S01]  /*2010*/  @!P4 IMAD.WIDE.U32 R20, R8, c[0x0][0x198], R20 ;  /* 0x000066000814ca25 */ /* 0x000fe200078e0014 */
[----:B------:R1:W-:Y:S03]  /*2020*/  @P1 STS [R212+0x100c], RZ ;  /* 0x00100cffd4001388 */ /* 0x0003e60000000800 */
[----:B------:R-:W-:Y:S01]  /*2030*/  @!P5 IMAD R10, R9, c[0x0][0x19c], R10 ;  /* 0x00006700090ada24 */ /* 0x000fe200078e020a */
[----:B------:R-:W-:Y:S01]  /*2040*/  @!PT LDS RZ, [RZ] ;  /* 0x00000000fffff984 */ /* 0x000fe20000000800 */
[----:B------:R-:W-:Y:S01]  /*2050*/  @!PT LDS RZ, [RZ] ;  /* 0x00000000fffff984 */ /* 0x000fe20000000800 */
[----:B------:R-:W-:Y:S01]  /*2060*/  @!PT LDS RZ, [RZ] ;  /* 0x00000000fffff984 */ /* 0x000fe20000000800 */
[----:B------:R3:W-:Y:S01]  /*2070*/  @!P1 LDGSTS.E.BYPASS.LTC128B.128 [R212+0x1000], [R14.64] ;  /* 0x010000000ed49fae */ /* 0x0007e2000b901d58 */
[----:B------:R-:W-:Y:S01]  /*2080*/  @!P4 IMAD R11, R6, c[0x0][0x198], RZ ;  /* 0x00006600060bca24 */ /* 0x000fe200078e02ff */
[----:B------:R-:W-:Y:S01]  /*2090*/  IADD3 R6, R192, 0x20, RZ ;  /* 0x00000020c0067810 */ /* 0x000fe20007ffe0ff */
[----:B------:R-:W-:Y:S01]  /*20a0*/  @!P2 IMAD.X R2, RZ, RZ, R2, P0 ;  /* 0x000000ffff02a224 */ /* 0x000fe200000e0602 */
[----:B--2---:R-:W-:Y:S01]  /*20b0*/  @!P5 LEA R22, P0, R16, c[0x0][0x168], 0x1 ;  /* 0x00005a001016da11 */ /* 0x004fe200078008ff */
[----:B------:R-:W-:Y:S01]  /*20c0*/  @!P5 IMAD.IADD R10, R17, 0x1, R10 ;  /* 0x00000001110ad824 */ /* 0x000fe200078e020a */
[----:B------:R1:W-:Y:S01]  /*20d0*/  @P6 STS.128 [R213+0x6000], RZ ;  /* 0x006000ffd5006388 */ /* 0x0003e20000000c00 */
[----:B------:R-:W-:Y:S01]  /*20e0*/  @!P4 IMAD R11, R8, c[0x0][0x19c], R11 ;  /* 0x00006700080bca24 */ /* 0x000fe200078e020b */
[----:B------:R-:W-:Y:S01]  /*20f0*/  ISETP.GE.AND P1, PT, R6, R5, PT ;  /* 0x000000050600720c */ /* 0x000fe20003f26270 */
[----:B------:R-:W-:Y:S01]  /*2100*/  @!P2 IMAD R9, R2, c[0x0][0x198], RZ ;  /* 0x000066000209aa24 */ /* 0x000fe200078e02ff */
[----:B------:R-:W-:Y:S01]  /*2110*/  @!P5 LEA.HI.X R23, R16, c[0x0][0x16c], R10, 0x1, P0 ;  /* 0x00005b001017da11 */ /* 0x000fe200000f0c0a */
[----:B------:R-:W-:Y:S01]  /*2120*/  @!P4 IMAD.IADD R11, R21, 0x1, R11 ;  /* 0x00000001150bc824 */ /* 0x000fe200078e020b */
[----:B------:R-:W-:Y:S01]  /*2130*/  @!P4 LEA R10, P0, R20, c[0x0][0x168], 0x1 ;  /* 0x00005a00140aca11 */ /* 0x000fe200078008ff */
[C---:B------:R-:W-:Y:S01]  /*2140*/  @!P2 IMAD R9, R4.reuse, c[0x0][0x19c], R9 ;  /* 0x000067000409aa24 */ /* 0x040fe200078e0209 */
[----:B------:R-:W-:Y:S01]  /*2150*/  @!PT LDS RZ, [RZ] ;  /* 0x00000000fffff984 */ /* 0x000fe20000000800 */
[----:B------:R-:W-:Y:S01]  /*2160*/  @!PT LDS RZ, [RZ] ;  /* 0x00000000fffff984 */ /* 0x000fe20000000800 */
[----:B------:R-:W-:Y:S01]  /*2170*/  @!PT LDS RZ, [RZ] ;  /* 0x00000000fffff984 */ /* 0x000fe20000000800 */
[----:B------:R1:W-:Y:S01]  /*2180*/  @!P6 LDGSTS.E.BYPASS.LTC128B.128 [R213+0x6000], [R18.64] ;  /* 0x0600000012d5efae */ /* 0x0003e2000b901d58 */
[----:B------:R-:W-:Y:S01]  /*2190*/  @!P2 IMAD.WIDE.U32 R12, R4, c[0x0][0x198], R12 ;  /* 0x00006600040caa25 */ /* 0x000fe200078e000c */
[----:B------:R-:W-:-:S02]  /*21a0*/  @!P4 LEA.HI.X R11, R20, c[0x0][0x16c], R11, 0x1, P0 ;  /* 0x00005b00140bca11 */ /* 0x000fc400000f0c0b */
[----:B------:R1:W-:Y:S01]  /*21b0*/  @P5 STS.128 [R213+0x7000], RZ ;  /* 0x007000ffd5005388 */ /* 0x0003e20000000c00 */
[----:B------:R-:W-:Y:S02]  /*21c0*/  IADD3 R2, R192, 0x28, RZ ;  /* 0x00000028c0027810 */ /* 0x000fe40007ffe0ff */
[----:B------:R-:W-:Y:S01]  /*21d0*/  @!P2 IADD3 R9, R13, R9, RZ ;  /* 0x000000090d09a210 */ /* 0x000fe20007ffe0ff */
[----:B------:R-:W-:Y:S01]  /*21e0*/  @!PT LDS RZ, [RZ] ;  /* 0x00000000fffff984 */ /* 0x000fe20000000800 */
[----:B------:R-:W-:Y:S01]  /*21f0*/  @!PT LDS RZ, [RZ] ;  /* 0x00000000fffff984 */ /* 0x000fe20000000800 */
[----:B------:R-:W-:Y:S01]  /*2200*/  @!PT LDS RZ, [RZ] ;  /* 0x00000000fffff984 */ /* 0x000fe20000000800 */
[----:B------:R1:W-:Y:S01]  /*2210*/  @!P5 LDGSTS.E.BYPASS.LTC128B.128 [R213+0x7000], [R22.64] ;  /* 0x0700000016d5dfae */ /* 0x0003e2000b901d58 */
[----:B------:R-:W-:Y:S02]  /*2220*/  @!P2 LEA R8, P0, R12, c[0x0][0x168], 0x1 ;  /* 0x00005a000c08aa11 */ /* 0x000fe400078008ff */
[----:B------:R-:W-:Y:S01]  /*2230*/  IADD3 R4, R192, 0x8, RZ ;  /* 0x00000008c0047810 */ /* 0x000fe20007ffe0ff */
[----:B------:R1:W-:Y:S01]  /*2240*/  @P4 STS.128 [R213+0x8000], RZ ;  /* 0x008000ffd5004388 */ /* 0x0003e20000000c00 */
[----:B------:R-:W-:Y:S02]  /*2250*/  @!P2 LEA.HI.X R9, R12, c[0x0][0x16c], R9, 0x1, P0 ;  /* 0x00005b000c09aa11 */ /* 0x000fe400000f0c09 */
[-C--:B------:R-:W-:Y:S01]  /*2260*/  ISETP.GE.AND P0, PT, R2, R5.reuse, PT ;  /* 0x000000050200720c */ /* 0x080fe20003f06270 */
[----:B------:R-:W-:Y:S01]  /*2270*/  @!PT LDS RZ, [RZ] ;  /* 0x00000000fffff984 */ /* 0x000fe20000000800 */
[----:B------:R-:W-:Y:S01]  /*2280*/  @!PT LDS RZ, [RZ] ;  /* 0x00000000fffff984 */ /* 0x000fe20000000800 */
[----:B------:R-:W-:Y:S01]  /*2290*/  @!PT LDS RZ, [RZ] ;  /* 0x00000000fffff984 */ /* 0x000fe20000000800 */
[----:B------:R2:W-:Y:S01]  /*22a0*/  @!P4 LDGSTS.E.BYPASS.LTC128B.128 [R213+0x8000], [R10.64] ;  /* 0x080000000ad5cfae */ /* 0x0005e2000b901d58 */
[----:B------:R-:W-:-:S03]  /*22b0*/  ISETP.GE.AND P4, PT, R192, R5, PT ;  /* 0x00000005c000720c */ /* 0x000fc60003f86270 */
[----:B------:R1:W-:Y:S04]  /*22c0*/  @P2 STS.128 [R213+0x9000], RZ ;  /* 0x009000ffd5002388 */ /* 0x0003e80000000c00 */
[----:B------:R-:W-:Y:S01]  /*22d0*/  @!PT LDS RZ, [RZ] ;  /* 0x00000000fffff984 */ /* 0x000fe20000000800 */
[----:B------:R-:W-:Y:S01]  /*22e0*/  @!PT LDS RZ, [RZ] ;  /* 0x00000000fffff984 */ /* 0x000fe20000000800 */
[----:B------:R-:W-:Y:S01]  /*22f0*/  @!PT LDS RZ, [RZ] ;  /* 0x00000000fffff984 */ /* 0x000fe20000000800 */
[----:B------:R4:W-:Y:S01]  /*2300*/  @!P2 LDGSTS.E.BYPASS.LTC128B.128 [R213+0x9000], [R8.64] ;  /* 0x0900000008d5afae */ /* 0x0009e2000b901d58 */
[----:B------:R-:W-:-:S03]  /*2310*/  ISETP.GE.AND P2, PT, R4, R5, PT ;  /* 0x000000050400720c */ /* 0x000fc60003f46270 */
[----:B------:R-:W0:Y:S01]  /*2320*/  LDGDEPBAR ;  /* 0x00000000000079af */ /* 0x000e220000000000 */
[----:B---3--:R-:W-:-:S05]  /*2330*/  @!P0 IMAD.WIDE R14, R2, 0x4, R226 ;  /* 0x00000004020e8825 */ /* 0x008fca00078e02e2 */
[----:B------:R1:W5:Y:S01]  /*2340*/  @!P0 LDG.E R209, [R14.64] ;  /* 0x000000180ed18981 */ /* 0x000362000c1e1900 */
[----:B--2---:R-:W-:-:S05]  /*2350*/  IMAD.WIDE R10, R192, 0x4, R226 ;  /* 0x00000004c00a7825 */ /* 0x004fca00078e02e2 */
[----:B------:R1:W5:Y:S04]  /*2360*/  @!P4 LDG.E R210, [R10.64] ;  /* 0x000000180ad2c981 */ /* 0x000368000c1e1900 */
[----:B------:R1:W5:Y:S01]  /*2370*/  @!P2 LDG.E R211, [R10.64+0x20] ;  /* 0x000020180ad3a981 */ /* 0x000362000c1e1900 */
[----:B------:R-:W-:-:S04]  /*2380*/  DEPBAR.LE SB0, 0x1 ;  /* 0x000080400000791a */ /* 0x000fc80000000000 */
[----:B------:R1:W5:Y:S04]  /*2390*/  @!P1 LDG.E R207, [R10.64+0x80] ;  /* 0x000080180acf9981 */ /* 0x000368000c1e1900 */
[----:B------:R-:W-:Y:S01]  /*23a0*/  BAR.SYNC.DEFER_BLOCKING 0x0 ;  /* 0x0000000000007b1d */ /* 0x000fe20000010000 */
[----:B------:R-:W-:Y:S02]  /*23b0*/  IMAD.MOV.U32 R12, RZ, RZ, c[0x0][0x308] ;  /* 0x0000c200ff0c7624 */ /* 0x000fe400078e00ff */
[----:B------:R-:W-:-:S05]  /*23c0*/  IMAD.MOV.U32 R13, RZ, RZ, c[0x0][0x30c] ;  /* 0x0000c300ff0d7624 */ /* 0x000fca00078e00ff */
[----:B----4-:R-:W2:Y:S04]  /*23d0*/  LDG.E.64 R8, [R12.64+0x8] ;  /* 0x000008180c087981 */ /* 0x010ea8000c1e1b00 */
[----:B------:R-:W3:Y:S01]  /*23e0*/  LDG.E.64 R4, [R12.64] ;  /* 0x000000180c047981 */ /* 0x000ee2000c1e1b00 */
[----:B------:R-:W-:Y:S01]  /*23f0*/  LEA.HI R0, R0, R3, RZ, 0x4 ;  /* 0x0000000300007211 */ /* 0x000fe200078f20ff */
[----:B------:R-:W-:Y:S01]  /*2400*/  IMAD R2, R189, c[0x0][0x1c0], R208 ;  /* 0x00007000bd027a24 */ /* 0x000fe200078e02d0 */
[----:B------:R-:W-:Y:S01]  /*2410*/  IADD3 R7, R7, 0x80, RZ ;  /* 0x0000008007077810 */ /* 0x000fe20007ffe0ff */
[----:B------:R1:W4:Y:S01]  /*2420*/  LDSM.16.M88.4 R140, [R179+0xa000] ;  /* 0x00a00000b38c783b */ /* 0x0003220000000200 */
[----:B------:R-:W-:-:S03]  /*2430*/  LOP3.LUT R0, R0, 0xfffffff0, RZ, 0xc0, !PT ;  /* 0xfffffff000007812 */ /* 0x000fc600078ec0ff */
[----:B------:R1:W1:Y:S02]  /*2440*/  LDSM.16.M88.4 R144, [R179+0xa800] ;  /* 0x00a80000b390783b */ /* 0x0002640000000200 */
[----:B------:R-:W-:Y:S02]  /*2450*/  IMAD.IADD R3, R3, 0x1, -R0 ;  /* 0x0000000103037824 */ /* 0x000fe400078e0a00 */
[----:B------:R1:W1:Y:S03]  /*2460*/  LDSM.16.M88.4 R148, [R174+0xa000] ;  /* 0x00a00000ae94783b */ /* 0x0002660000000200 */
[----:B------:R-:W-:Y:S01]  /*2470*/  SHF.R.S32.HI R0, RZ, 0x1f, R3 ;  /* 0x0000001fff007819 */ /* 0x000fe20000011403 */
[----:B------:R1:W1:Y:S03]  /*2480*/  LDSM.16.M88.4 R152, [R174+0xa800] ;  /* 0x00a80000ae98783b */ /* 0x0002660000000200 */
[----:B------:R-:W-:Y:S01]  /*2490*/  LEA.HI R0, R0, R3, RZ, 0x3 ;  /* 0x0000000300007211 */ /* 0x000fe200078f18ff */
[----:B------:R1:W1:Y:S01]  /*24a0*/  LDSM.16.M88.4 R156, [R173+0xa000] ;  /* 0x00a00000ad9c783b */ /* 0x0002620000000200 */
[----:B------:R-:W-:-:S02]  /*24b0*/  ISETP.GE.AND P1, PT, R7, R216, PT ;  /* 0x000000d80700720c */ /* 0x000fc40003f26270 */
[----:B------:R-:W-:Y:S01]  /*24c0*/  LOP3.LUT R0, R0, 0xfffffff8, RZ, 0xc0, !PT ;  /* 0xfffffff800007812 */ /* 0x000fe200078ec0ff */
[----:B------:R-:W-:Y:S01]  /*24d0*/  IMAD.SHL.U32 R7, R2, 0x20, RZ ;  /* 0x0000002002077824 */ /* 0x000fe200078e00ff */
[----:B------:R1:W1:Y:S03]  /*24e0*/  LDSM.16.M88.4 R160, [R173+0xa800] ;  /* 0x00a80000ada0783b */ /* 0x0002660000000200 */
[----:B------:R-:W-:Y:S01]  /*24f0*/  IMAD.IADD R0, R3, 0x1, -R0 ;  /* 0x0000000103007824 */ /* 0x000fe200078e0a00 */
[----:B------:R-:W-:Y:S01]  /*2500*/  SHF.R.S32.HI R3, RZ, 0x1f, R228 ;  /* 0x0000001fff037819 */ /* 0x000fe200000114e4 */
[----:B------:R1:W1:Y:S04]  /*2510*/  LDSM.16.M88.4 R164, [R172+0xa000] ;  /* 0x00a00000aca4783b */ /* 0x0002680000000200 */
[----:B------:R1:W1:Y:S01]  /*2520*/  LDSM.16.M88.4 R168, [R172+0xa800] ;  /* 0x00a80000aca8783b */ /* 0x0002620000000200 */
[----:B------:R-:W-:-:S02]  /*2530*/  USHF.L.U32 UR17, UR12, 0x4, URZ ;  /* 0x000000040c117899 */ /* 0x000fc4000800063f */
[----:B------:R-:W-:Y:S02]  /*2540*/  USHF.L.U32 UR18, UR12, 0x3, URZ ;  /* 0x000000030c127899 */ /* 0x000fe4000800063f */
[----:B------:R-:W-:Y:S01]  /*2550*/  UIADD3 UR11, UR17, 0x20, URZ ;  /* 0x00000020110b7890 */ /* 0x000fe2000fffe03f */
[----:B------:R-:W-:-:S03]  /*2560*/  IMAD.MOV.U32 R175, RZ, RZ, 0x20 ;  /* 0x00000020ffaf7424 */ /* 0x000fc600078e00ff */
[----:B------:R-:W-:Y:S01]  /*2570*/  UIADD3 UR10, UR18, UR11, URZ ;  /* 0x0000000b120a7290 */ /* 0x000fe2000fffe03f */
[----:B------:R-:W-:Y:S02]  /*2580*/  LOP3.LUT P0, RZ, R0, 0x2, RZ, 0xc0, !PT ;  /* 0x0000000200ff7812 */ /* 0x000fe4000780c0ff */
[----:B------:R-:W-:Y:S01]  /*2590*/  IADD3 R176, R181, 0x1000, RZ ;  /* 0x00001000b5b07810 */ /* 0x000fe20007ffe0ff */
[----:B------:R-:W-:Y:S01]  /*25a0*/  UIADD3 UR9, UR18, UR10, URZ ;  /* 0x0000000a12097290 */ /* 0x000fe2000fffe03f */
[----:B------:R-:W-:Y:S01]  /*25b0*/  IMAD.SHL.U32 R220, R186, 0x20, RZ ;  /* 0x00000020badc7824 */ /* 0x000fe200078e00ff */
[----:B------:R-:W-:Y:S01]  /*25c0*/  LOP3.LUT P2, RZ, R0, 0x4, RZ, 0xc0, !PT ;  /* 0x0000000400ff7812 */ /* 0x000fe2000784c0ff */
[----:B------:R-:W-:Y:S01]  /*25d0*/  IMAD.SHL.U32 R0, R182, 0x2, RZ ;  /* 0x00000002b6007824 */ /* 0x000fe200078e00ff */
[----:B------:R-:W-:Y:S01]  /*25e0*/  UIADD3 UR8, UR18, UR9, URZ ;  /* 0x0000000912087290 */ /* 0x000fe2000fffe03f */
[----:B------:R-:W-:Y:S02]  /*25f0*/  SEL R176, R176, R181, !P3 ;  /* 0x000000b5b0b07207 */ /* 0x000fe40005800000 */
[----:B------:R-:W-:Y:S01]  /*2600*/  SEL R175, R175, 0xffffffe0, !P0 ;  /* 0xffffffe0afaf7807 */ /* 0x000fe20004000000 */
[----:B------:R-:W-:Y:S01]  /*2610*/  UIADD3 UR7, UR18, UR8, URZ ;  /* 0x0000000812077290 */ /* 0x000fe2000fffe03f */
[----:B------:R-:W-:Y:S01]  /*2620*/  MOV R203, R205 ;  /* 0x000000cd00cb7202 */ /* 0x000fe20000000f00 */
        /* <DEDUP_REMOVED lines=33> */
[----:B------:R-:W-:Y:S01]  /*2840*/  SEL R183, R183, 0xffffffc0, !P2 ;  /* 0xffffffc0b7b77807 */ /* 0x000fe20005000000 */
[----:B------:R-:W-:Y:S01]  /*2850*/  IMAD.MOV.U32 R219, RZ, RZ, 0x40 ;  /* 0x00000040ffdb7424 */ /* 0x000fe200078e00ff */
[----:B------:R-:W-:Y:S01]  /*2860*/  IADD3 R2, R180, R175, RZ ;  /* 0x000000afb4027210 */ /* 0x000fe20007ffe0ff */
[----:B------:R-:W-:-:S02]  /*2870*/  UIADD3 UR5, -UR6, URZ, URZ ;  /* 0x0000003f06057290 */ /* 0x000fc4000fffe13f */
[----:B------:R-:W-:Y:S02]  /*2880*/  UIMAD UR16, UR12, 0x18, URZ ;  /* 0x000000180c1078a4 */ /* 0x000fe4000f8e023f */
[----:B------:R-:W-:Y:S02]  /*2890*/  USHF.L.U32 UR15, UR12, 0x5, URZ ;  /* 0x000000050c0f7899 */ /* 0x000fe4000800063f */
[----:B------:R-:W-:Y:S02]  /*28a0*/  UIMAD UR14, UR12, 0x28, URZ ;  /* 0x000000280c0e78a4 */ /* 0x000fe4000f8e023f */
[----:B------:R-:W-:Y:S02]  /*28b0*/  UIMAD UR13, UR12, 0x30, URZ ;  /* 0x000000300c0d78a4 */ /* 0x000fe4000f8e023f */
[----:B------:R-:W-:Y:S02]  /*28c0*/  UIMAD UR12, UR12, 0x38, URZ ;  /* 0x000000380c0c78a4 */ /* 0x000fe4000f8e023f */
[----:B------:R-:W-:Y:S01]  /*28d0*/  UIADD3 UR6, UR18, UR7, URZ ;  /* 0x0000000712067290 */ /* 0x000fe2000fffe03f */
[----:B--2---:R-:W-:-:S02]  /*28e0*/  IADD3 R228, P5, P4, R7, R8, R228 ;  /* 0x0000000807e47210 */ /* 0x004fc40007cbe0e4 */
[----:B------:R-:W-:-:S04]  /*28f0*/  SHF.R.S32.HI R8, RZ, 0x1f, R7 ;  /* 0x0000001fff087819 */ /* 0x000fc80000011407 */
[----:B------:R-:W-:Y:S02]  /*2900*/  IADD3.X R206, R8, R9, R3, P5, P4 ;  /* 0x0000000908ce7210 */ /* 0x000fe40002fe8403 */
[----:B------:R-:W-:-:S04]  /*2910*/  IADD3 R3, R182, 0x1000, RZ ;  /* 0x00001000b6037810 */ /* 0x000fc80007ffe0ff */
[----:B------:R-:W-:Y:S02]  /*2920*/  SEL R178, R3, R182, !P3 ;  /* 0x000000b603b27207 */ /* 0x000fe40005800000 */
[----:B------:R-:W2:Y:S01]  /*2930*/  @P1 S2R R3, SR_TID.X ;  /* 0x0000000000031919 */ /* 0x000ea20000002100 */
[----:B---3--:R3:W1:Y:S08]  /*2940*/  R2UR UR22, R5 ;  /* 0x00000000051673c2 */ /* 0x00867000000e0000 */
[----:B------:R3:W1:Y:S01]  /*2950*/  R2UR UR23, R4 ;  /* 0x00000000041773c2 */ /* 0x00066200000e0000 */
[----:B------:R-:W-:Y:S01]  /*2960*/  SHF.L.U32 R178, R178, 0x1, RZ ;  /* 0x00000001b2b27819 */ /* 0x000fe200000006ff */
[----:B------:R-:W-:Y:S01]  /*2970*/  IMAD.WIDE.U32 R228, R228, -0x2daee0ad, RZ ;  /* 0xd2511f53e4e47825 */ /* 0x000fe200078e00ff */
[----:B--2---:R-:W-:-:S04]  /*2980*/  @P1 SHF.L.U32 R3, R3, 0x1, RZ ;  /* 0x0000000103031819 */ /* 0x004fc800000006ff */
[----:B------:R-:W-:Y:S01]  /*2990*/  @P1 LOP3.LUT R220, R220, 0x6, R3, 0xf8, !PT ;  /* 0x00000006dcdc1812 */ /* 0x000fe200078ef803 */
[----:B----4-:R-:W-:Y:S02]  /*29a0*/  IMAD.IADD R3, R0, 0x1, R175 ;  /* 0x0000000100037824 */ /* 0x010fe400078e02af */
.L_x_823:
[----:B------:R-:W0:Y:S01]  /*29b0*/  LDGDEPBAR ;  /* 0x00000000000079af */ /* 0x000e220000000000 */
[C---:B------:R-:W-:Y:S01]  /*29c0*/  IMAD.IADD R184, R178.reuse, 0x1, R175 ;  /* 0x00000001b2b87824 */ /* 0x040fe200078e02af */
[----:B-----5:R-:W-:Y:S01]  /*29d0*/  FSETP.NEU.FTZ.AND P6, PT, R211, -INF , PT ;  /* 0xff800000d300780b */ /* 0x020fe20003fdd000 */
[--C-:B------:R-:W-:Y:S01]  /*29e0*/  IMAD.IADD R185, R178, 0x1, R183.reuse ;  /* 0x00000001b2b97824 */ /* 0x100fe200078e02b7 */
[----:B------:R-:W-:Y:S01]  /*29f0*/  FSETP.NEU.FTZ.AND P3, PT, R210, -INF , PT ;  /* 0xff800000d200780b */ /* 0x000fe20003f7d000 */
[----:B------:R-:W-:Y:S01]  /*2a00*/  IMAD.IADD R183, R184, 0x1, R183 ;  /* 0x00000001b8b77824 */ /* 0x000fe200078e02b7 */
[----:B-1----:R-:W-:Y:S01]  /*2a10*/  LOP3.LUT R236, R206, UR23, RZ, 0x3c, !PT ;  /* 0x00000017ceec7c12 */ /* 0x002fe2000f8e3cff */
[----:B------:R-:W-:Y:S01]  /*2a20*/  @P1 IMAD R245, R195, 0x80, R220 ;  /* 0x00000080c3f51824 */ /* 0x000fe200078e02dc */
[----:B------:R-:W-:Y:S01]  /*2a30*/  UIADD3 UR19, UR23, 0x3c6ef372, URZ ;  /* 0x3c6ef37217137890 */ /* 0x000fe2000fffe03f */
[----:B------:R-:W-:Y:S01]  /*2a40*/  FMUL.FTZ R232, R211, 1.4426950216293334961 ;  /* 0x3fb8aa3bd3e87820 */ /* 0x000fe20000410000 */
[----:B------:R-:W-:Y:S01]  /*2a50*/  UIADD3 UR20, UR22, -0x4498517b, URZ ;  /* 0xbb67ae8516147890 */ /* 0x000fe2000fffe03f */
[----:B------:R-:W-:Y:S01]  /*2a60*/  FMUL.FTZ R221, R210, 1.4426950216293334961 ;  /* 0x3fb8aa3bd2dd7820 */ /* 0x000fe20000410000 */
[----:B------:R-:W-:Y:S01]  /*2a70*/  @P1 IADD3 R233, R245, 0x8, RZ ;  /* 0x00000008f5e91810 */ /* 0x000fe20007ffe0ff */
[----:B------:R-:W-:Y:S01]  /*2a80*/  IMAD R235, R195, 0x4, R186 ;  /* 0x00000004c3eb7824 */ /* 0x000fe200078e02ba */
[-C--:B------:R-:W-:Y:S01]  /*2a90*/  @P1 ISETP.GE.AND P0, PT, R245, R216.reuse, PT ;  /* 0x000000d8f500120c */ /* 0x080fe20003f06270 */
[----:B------:R-:W-:Y:S01]  /*2aa0*/  IMAD.MOV.U32 R205, RZ, RZ, R203 ;  /* 0x000000ffffcd7224 */ /* 0x000fe200078e00cb */
[-C--:B------:R-:W-:Y:S01]  /*2ab0*/  @P1 ISETP.GE.AND P4, PT, R233, R216.reuse, PT ;  /* 0x000000d8e900120c */ /* 0x080fe20003f86270 */
[----:B------:R-:W-:Y:S01]  /*2ac0*/  FMUL.FTZ R234, R209, 1.4426950216293334961 ;  /* 0x3fb8aa3bd1ea7820 */ /* 0x000fe20000410000 */
[----:B------:R-:W-:Y:S01]  /*2ad0*/  @P1 IADD3 R233, R245, 0x9, RZ ;  /* 0x00000009f5e91810 */ /* 0x000fe20007ffe0ff */
[----:B------:R-:W-:Y:S01]  /*2ae0*/  UIADD3 UR21, UR23, -0x61c88647, URZ ;  /* 0x9e3779b917157890 */ /* 0x000fe2000fffe03f */
[----:B------:R-:W-:Y:S02]  /*2af0*/  LOP3.LUT R242, R229, UR22, R235, 0x96, !PT ;  /* 0x00000016e5f27c12 */ /* 0x000fe4000f8e96eb */
[----:B------:R-:W-:Y:S01]  /*2b00*/  @P1 IADD3 R235, R245, 0x10, RZ ;  /* 0x00000010f5eb1810 */ /* 0x000fe20007ffe0ff */
[----:B------:R-:W-:Y:S04]  /*2b10*/  DEPBAR.LE SB0, 0x0 ;  /* 0x000080000000791a */ /* 0x000fe80000000000 */
[----:B------:R-:W-:Y:S01]  /*2b20*/  BAR.SYNC.DEFER_BLOCKING 0x0 ;  /* 0x0000000000007b1d */ /* 0x000fe20000010000 */
[----:B------:R-:W-:Y:S05]  /*2b30*/  IMAD.WIDE.U32 R242, R242, -0x326172a9, RZ ;  /* 0xcd9e8d57f2f27825 */ /* 0x000fea00078e00ff */
[----:B------:R-:W-:Y:S01]  /*2b40*/  LOP3.LUT R237, R242, UR19, RZ, 0x3c, !PT ;  /* 0x00000013f2ed7c12 */ /* 0x000fe2000f8e3cff */
[----:B------:R-:W-:Y:S01]  /*2b50*/  UIADD3 UR19, UR22, 0x76cf5d0a, URZ ;  /* 0x76cf5d0a16137890 */ /* 0x000fe2000fffe03f */
[----:B------:R-:W-:Y:S08]  /*2b60*/  LDSM.16.M88.4 R100, [R178] ;  /* 0x00000000b264783b */ /* 0x000ff00000000200 */
[----:B------:R-:W1:Y:S08]  /*2b70*/  LDSM.16.M88.4 R104, [R179+0x6000] ;  /* 0x00600000b368783b */ /* 0x000e700000000200 */
[----:B------:R-:W2:Y:S08]  /*2b80*/  LDSM.16.M88.4 R108, [R178+0x1000] ;  /* 0x00100000b26c783b */ /* 0x000eb00000000200 */
[----:B------:R-:W4:Y:S08]  /*2b90*/  LDSM.16.M88.4 R112, [R179+0x6800] ;  /* 0x00680000b370783b */ /* 0x000f300000000200 */
[----:B------:R-:W-:Y:S08]  /*2ba0*/  LDSM.16.M88.4 R116, [R184] ;  /* 0x00000000b874783b */ /* 0x000ff00000000200 */
[----:B------:R-:W3:Y:S02]  /*2bb0*/  LDSM.16.M88.4 R120, [R174+0x6000] ;  /* 0x00600000ae78783b */ /* 0x000ee40000000200 */
[-C--:B-1-3--:R-:W-:Y:S06]  /*2bc0*/  HMMA.16816.F32.BF16 R4, R100, R104.reuse, RZ ;  /* 0x000000686404723c */ /* 0x08afec00000418ff */
[----:B------:R-:W1:Y:S02]  /*2bd0*/  LDSM.16.M88.4 R124, [R184+0x1000] ;  /* 0x00100000b87c783b */ /* 0x000e640000000200 */
[C---:B--2---:R-:W-:Y:S06]  /*2be0*/  HMMA.16816.F32.BF16 R8, R108.reuse, R104, RZ ;  /* 0x000000686c08723c */ /* 0x044fec00000418ff */
[----:B------:R-:W2:Y:S02]  /*2bf0*/  LDSM.16.M88.4 R128, [R174+0x6800] ;  /* 0x00680000ae80783b */ /* 0x000ea40000000200 */
[-C--:B------:R-:W-:Y:S06]  /*2c00*/  HMMA.16816.F32.BF16 R12, R108, R106.reuse, RZ ;  /* 0x0000006a6c0c723c */ /* 0x080fec00000418ff */
[----:B------:R-:W-:Y:S02]  /*2c10*/  LDSM.16.M88.4 R132, [R185] ;  /* 0x00000000b984783b */ /* 0x000fe40000000200 */
[C---:B------:R-:W-:Y:S06]  /*2c20*/  HMMA.16816.F32.BF16 R16, R100.reuse, R106, RZ ;  /* 0x0000006a6410723c */ /* 0x040fec00000418ff */
[----:B------:R-:W3:Y:S02]  /*2c30*/  LDSM.16.M88.4 R136, [R173+0x6000] ;  /* 0x00600000ad88783b */ /* 0x000ee40000000200 */
[-C--:B----4-:R-:W-:Y:S06]  /*2c40*/  HMMA.16816.F32.BF16 R20, R100, R112.reuse, RZ ;  /* 0x000000706414723c */ /* 0x090fec00000418ff */
[----:B------:R-:W-:Y:S02]  /*2c50*/  LDSM.16.M88.4 R104, [R173+0x6800] ;  /* 0x00680000ad68783b */ /* 0x000fe40000000200 */
[C---:B------:R-:W-:Y:S08]  /*2c60*/  HMMA.16816.F32.BF16 R24, R108.reuse, R112, RZ ;  /* 0x000000706c18723c */ /* 0x040ff000000418ff */
[-C--:B------:R-:W-:Y:S01]  /*2c70*/  HMMA.16816.F32.BF16 R28, R108, R114.reuse, RZ ;  /* 0x000000726c1c723c */ /* 0x080fe200000418ff */
[----:B------:R-:W-:Y:S07]  /*2c80*/  LDSM.16.M88.4 R108, [R183] ;  /* 0x00000000b76c783b */ /* 0x000fee0000000200 */
[----:B------:R-:W-:Y:S01]  /*2c90*/  HMMA.16816.F32.BF16 R32, R100, R114, RZ ;  /* 0x000000726420723c */ /* 0x000fe200000418ff */
[----:B------:R-:W4:Y:S07]  /*2ca0*/  LDSM.16.M88.4 R100, [R185+0x1000] ;  /* 0x00100000b964783b */ /* 0x000f2e0000000200 */
[-C--:B------:R-:W-:Y:S01]  /*2cb0*/  HMMA.16816.F32.BF16 R4, R116, R120.reuse, R4 ;  /* 0x000000787404723c */ /* 0x080fe20000041804 */
[----:B------:R-:W3:Y:S07]  /*2cc0*/  LDSM.16.M88.4 R112, [R172+0x6000] ;  /* 0x00600000ac70783b */ /* 0x000eee0000000200 */
[C---:B-1----:R-:W-:Y:S08]  /*2cd0*/  HMMA.16816.F32.BF16 R8, R124.reuse, R120, R8 ;  /* 0x000000787c08723c */ /* 0x042ff00000041808 */
[-C--:B------:R-:W-:Y:S08]  /*2ce0*/  HMMA.16816.F32.BF16 R12, R124, R122.reuse, R12 ;  /* 0x0000007a7c0c723c */ /* 0x080ff0000004180c */
[C---:B------:R-:W-:Y:S07]  /*2cf0*/  HMMA.16816.F32.BF16 R16, R116.reuse, R122, R16 ;  /* 0x0000007a7410723c */ /* 0x040fee0000041810 */
[----:B------:R-:W-:Y:S01]  /*2d00*/  FSEL R122, R232, RZ, P6 ;  /* 0x000000ffe87a7208 */ /* 0x000fe20003000000 */
[-C--:B--2---:R-:W-:Y:S01]  /*2d10*/  HMMA.16816.F32.BF16 R20, R116, R128.reuse, R20 ;  /* 0x000000807414723c */ /* 0x084fe20000041814 */
[-C--:B------:R-:W-:Y:S03]  /*2d20*/  @P1 ISETP.GE.AND P6, PT, R233, R216.reuse, PT ;  /* 0x000000d8e900120c */ /* 0x080fe60003fc6270 */
[----:B------:R-:W-:Y:S01]  /*2d30*/  FSEL R123, R221, RZ, P3 ;  /* 0x000000ffdd7b7208 */ /* 0x000fe20001800000 */
[----:B------:R-:W-:Y:S01]  /*2d40*/  IMAD R233, R214, 0x4, R187 ;  /* 0x00000004d6e97824 */ /* 0x000fe200078e02bb */
[----:B------:R-:W-:Y:S02]  /*2d50*/  @P1 IADD3 R221, R245, 0x1, RZ ;  /* 0x00000001f5dd1810 */ /* 0x000fe40007ffe0ff */
[C---:B------:R-:W-:Y:S01]  /*2d60*/  HMMA.16816.F32.BF16 R24, R124.reuse, R128, R24 ;  /* 0x000000807c18723c */ /* 0x040fe20000041818 */
[----:B------:R-:W-:Y:S01]  /*2d70*/  IMAD.WIDE.U32 R248, R233, -0x326172a9, RZ ;  /* 0xcd9e8d57e9f87825 */ /* 0x000fe200078e00ff */
[----:B------:R-:W-:Y:S02]  /*2d80*/  @P1 ISETP.GE.AND P3, PT, R221, R216, PT ;  /* 0x000000d8dd00120c */ /* 0x000fe40003f66270 */
[----:B------:R-:W-:Y:S01]  /*2d90*/  IADD3 R233, R233, 0x2, RZ ;  /* 0x00000002e9e97810 */ /* 0x000fe20007ffe0ff */
[----:B------:R-:W-:Y:S01]  /*2da0*/  FMUL.FTZ R221, R207, 1.4426950216293334961 ;  /* 0x3fb8aa3bcfdd7820 */ /* 0x000fe20000410000 */
[----:B------:R-:W-:Y:S02]  /*2db0*/  LOP3.LUT R250, R249, R236, RZ, 0x3c, !PT ;  /* 0x000000ecf9fa7212 */ /* 0x000fe400078e3cff */
[----:B------:R-:W-:Y:S01]  /*2dc0*/  LOP3.LUT R248, R243, UR21, R248, 0x96, !PT ;  /* 0x00000015f3f87c12 */ /* 0x000fe2000f8e96f8 */
[-C--:B------:R-:W-:Y:S03]  /*2dd0*/  HMMA.16816.F32.BF16 R28, R124, R130.reuse, R28 ;  /* 0x000000827c1c723c */ /* 0x080fe6000004181c */
[----:B------:R-:W-:Y:S04]  /*2de0*/  IMAD.WIDE.U32 R250, R250, -0x2daee0ad, RZ ;  /* 0xd2511f53fafa7825 */ /* 0x000fe800078e00ff */
[C---:B------:R-:W-:Y:S01]  /*2df0*/  LEA R126, P5, R192.reuse, R204, 0x2 ;  /* 0x000000ccc07e7211 */ /* 0x040fe200078a10ff */
[----:B------:R-:W-:Y:S01]  /*2e00*/  HMMA.16816.F32.BF16 R32, R116, R130, R32 ;  /* 0x000000827420723c */ /* 0x000fe20000041820 */
[----:B------:R-:W-:Y:S03]  /*2e10*/  IMAD.WIDE.U32 R238, R233, -0x326172a9, RZ ;  /* 0xcd9e8d57e9ee7825 */ /* 0x000fe600078e00ff */
[----:B------:R-:W-:Y:S01]  /*2e20*/  LEA.HI.X.SX32 R127, R192, R205, 0x2, P5 ;  /* 0x000000cdc07f7211 */ /* 0x000fe200028f16ff */
[----:B------:R-:W-:Y:S01]  /*2e30*/  IMAD.WIDE.U32 R248, R248, -0x2daee0ad, RZ ;  /* 0xd2511f53f8f87825 */ /* 0x000fe200078e00ff */
[----:B------:R-:W-:Y:S02]  /*2e40*/  FSETP.NEU.FTZ.AND P5, PT, R207, -INF , PT ;  /* 0xff800000cf00780b */ /* 0x000fe40003fbd000 */
[----:B------:R-:W-:Y:S01]  /*2e50*/  LOP3.LUT R236, R239, R236, RZ, 0x3c, !PT ;  /* 0x000000ecefec7212 */ /* 0x000fe200078e3cff */
[-C--:B---3--:R-:W-:Y:S03]  /*2e60*/  HMMA.16816.F32.BF16 R4, R132, R136.reuse, R4 ;  /* 0x000000888404723c */ /* 0x088fe60000041804 */
[----:B------:R-:W-:Y:S01]  /*2e70*/  LOP3.LUT R238, R243, UR21, R238, 0x96, !PT ;  /* 0x00000015f3ee7c12 */ /* 0x000fe2000f8e96ee */
[----:B------:R-:W-:Y:S01]  /*2e80*/  IMAD.WIDE.U32 R246, R236, -0x2daee0ad, RZ ;  /* 0xd2511f53ecf67825 */ /* 0x000fe200078e00ff */
[----:B------:R-:W-:Y:S01]  /*2e90*/  LOP3.LUT R239, R249, UR19, R250, 0x96, !PT ;  /* 0x00000013f9ef7c12 */ /* 0x000fe2000f8e96fa */
[----:B------:R-:W-:Y:S02]  /*2ea0*/  UIADD3 UR21, UR23, -0x255992d5, URZ ;  /* 0xdaa66d2b17157890 */ /* 0x000fe4000fffe03f */
[C---:B----4-:R-:W-:Y:S08]  /*2eb0*/  HMMA.16816.F32.BF16 R8, R100.reuse, R136, R8 ;  /* 0x000000886408723c */ /* 0x050ff00000041808 */
[-C--:B------:R-:W-:Y:S08]  /*2ec0*/  HMMA.16816.F32.BF16 R12, R100, R138.reuse, R12 ;  /* 0x0000008a640c723c */ /* 0x080ff0000004180c */
[C---:B------:R-:W-:Y:S08]  /*2ed0*/  HMMA.16816.F32.BF16 R16, R132.reuse, R138, R16 ;  /* 0x0000008a8410723c */ /* 0x040ff00000041810 */
[-C--:B------:R-:W-:Y:S08]  /*2ee0*/  HMMA.16816.F32.BF16 R20, R132, R104.reuse, R20 ;  /* 0x000000688414723c */ /* 0x080ff00000041814 */
[C---:B------:R-:W-:Y:S08]  /*2ef0*/  HMMA.16816.F32.BF16 R24, R100.reuse, R104, R24 ;  /* 0x000000686418723c */ /* 0x040ff00000041818 */
[-C--:B------:R-:W-:Y:S01]  /*2f00*/  HMMA.16816.F32.BF16 R28, R100, R106.reuse, R28 ;  /* 0x0000006a641c723c */ /* 0x080fe2000004181c */
[----:B------:R1:W2:Y:S07]  /*2f10*/  LDSM.16.M88.4 R100, [R183+0x1000] ;  /* 0x00100000b764783b */ /* 0x0002ae0000000200 */
[----:B------:R-:W-:Y:S01]  /*2f20*/  HMMA.16816.F32.BF16 R32, R132, R106, R32 ;  /* 0x0000006a8420723c */ /* 0x000fe20000041820 */
[----:B------:R-:W3:Y:S06]  /*2f30*/  LDSM.16.M88.4 R104, [R172+0x6800] ;  /* 0x00680000ac68783b */ /* 0x000eec0000000200 */
[----:B------:R-:W-:Y:S01]  /*2f40*/  FSEL R133, R221, RZ, P5 ;  /* 0x000000ffdd857208 */ /* 0x000fe20002800000 */
[-C--:B------:R-:W-:Y:S01]  /*2f50*/  HMMA.16816.F32.BF16 R4, R108, R112.reuse, R4 ;  /* 0x000000706c04723c */ /* 0x080fe20000041804 */
[----:B------:R-:W-:Y:S04]  /*2f60*/  FSETP.NEU.FTZ.AND P5, PT, R209, -INF , PT ;  /* 0xff800000d100780b */ /* 0x000fe80003fbd000 */
[----:B------:R-:W-:Y:S02]  /*2f70*/  FSEL R125, R234, RZ, P5 ;  /* 0x000000ffea7d7208 */ /* 0x000fe40002800000 */
[-C--:B------:R-:W-:Y:S02]  /*2f80*/  @P1 ISETP.GE.AND P5, PT, R235, R216.reuse, PT ;  /* 0x000000d8eb00120c */ /* 0x080fe40003fa6270 */
[----:B-1----:R-:W-:Y:S03]  /*2f90*/  SEL R183, R219, 0xffffffc0, !P2 ;  /* 0xffffffc0dbb77807 */ /* 0x002fe60005000000 */
[----:B------:R-:W-:Y:S01]  /*2fa0*/  LOP3.LUT R235, R228, UR20, RZ, 0x3c, !PT ;  /* 0x00000014e4eb7c12 */ /* 0x000fe2000f8e3cff */
[----:B------:R-:W-:Y:S01]  /*2fb0*/  UIADD3 UR20, UR22, 0x32370b8f, URZ ;  /* 0x32370b8f16147890 */ /* 0x000fe2000fffe03f */
[----:B------:R-:W-:Y:S02]  /*2fc0*/  IMAD.IADD R124, R183, 0x1, R3 ;  /* 0x00000001b77c7824 */ /* 0x000fe400078e0203 */
[C---:B------:R-:W-:Y:S01]  /*2fd0*/  LOP3.LUT R240, R235.reuse, R251, RZ, 0x3c, !PT ;  /* 0x000000fbebf07212 */ /* 0x040fe200078e3cff */
[----:B------:R-:W-:Y:S01]  /*2fe0*/  IMAD.WIDE.U32 R250, R238, -0x2daee0ad, RZ ;  /* 0xd2511f53eefa7825 */ /* 0x000fe200078e00ff */
[----:B------:R-:W-:Y:S03]  /*2ff0*/  LOP3.LUT R235, R235, R247, RZ, 0x3c, !PT ;  /* 0x000000f7ebeb7212 */ /* 0x000fe600078e3cff */
[----:B------:R-:W-:Y:S03]  /*3000*/  IMAD.WIDE.U32 R240, R240, -0x326172a9, RZ ;  /* 0xcd9e8d57f0f07825 */ /* 0x000fe600078e00ff */
[----:B------:R-:W-:Y:S01]  /*3010*/  @P1 FSEL R4, R4, -INF , !P0 ;  /* 0xff80000004041808 */ /* 0x000fe20004000000 */
[C---:B--2---:R-:W-:Y:S01]  /*3020*/  HMMA.16816.F32.BF16 R8, R100.reuse, R112, R8 ;  /* 0x000000706408723c */ /* 0x044fe20000041808 */
[----:B------:R-:W-:Y:S01]  /*3030*/  LOP3.LUT R241, R237, R241, RZ, 0x3c, !PT ;  /* 0x000000f1edf17212 */ /* 0x000fe200078e3cff */
[----:B------:R-:W-:Y:S01]  /*3040*/  IMAD.WIDE.U32 R134, R235, -0x326172a9, RZ ;  /* 0xcd9e8d57eb867825 */ /* 0x000fe200078e00ff */
[----:B------:R-:W-:Y:S02]  /*3050*/  @P1 FSEL R5, R5, -INF , !P3 ;  /* 0xff80000005051808 */ /* 0x000fe40005800000 */
[----:B------:R-:W-:Y:S01]  /*3060*/  @P1 FSEL R6, R6, -INF , !P0 ;  /* 0xff80000006061808 */ /* 0x000fe20004000000 */
[--C-:B------:R-:W-:Y:S01]  /*3070*/  FFMA.FTZ R205, R4, c[0x0][0x23c], -R123.reuse ;  /* 0x00008f0004cd7a23 */ /* 0x100fe2000001087b */
[----:B------:R-:W-:Y:S01]  /*3080*/  @P1 FSEL R7, R7, -INF , !P3 ;  /* 0xff80000007071808 */ /* 0x000fe20005800000 */
[-C--:B------:R-:W-:Y:S01]  /*3090*/  HMMA.16816.F32.BF16 R12, R100, R114.reuse, R12 ;  /* 0x00000072640c723c */ /* 0x080fe2000004180c */
[----:B------:R-:W-:Y:S03]  /*30a0*/  FFMA.FTZ R232, R5, c[0x0][0x23c], -R123 ;  /* 0x00008f0005e87a23 */ /* 0x000fe6000001087b */
[--C-:B------:R-:W-:Y:S01]  /*30b0*/  FFMA.FTZ R221, R6, c[0x0][0x23c], -R122.reuse ;  /* 0x00008f0006dd7a23 */ /* 0x100fe2000001087a */
[----:B------:R-:W1:Y:S01]  /*30c0*/  MUFU.EX2 R205, R205 ;  /* 0x000000cd00cd7308 */ /* 0x000e620000000800 */
[----:B------:R-:W-:Y:S02]  /*30d0*/  FFMA.FTZ R234, R7, c[0x0][0x23c], -R122 ;  /* 0x00008f0007ea7a23 */ /* 0x000fe4000001087a */
[C---:B------:R-:W-:Y:S01]  /*30e0*/  HMMA.16816.F32.BF16 R16, R108.reuse, R114, R16 ;  /* 0x000000726c10723c */ /* 0x040fe20000041810 */
[----:B------:R-:W-:Y:S05]  /*30f0*/  IMAD.WIDE.U32 R130, R241, -0x2daee0ad, RZ ;  /* 0xd2511f53f1827825 */ /* 0x000fea00078e00ff */
[----:B------:R-:W-:Y:S01]  /*3100*/  LOP3.LUT R248, R131, UR20, R248, 0x96, !PT ;  /* 0x0000001483f87c12 */ /* 0x000fe2000f8e96f8 */
[----:B------:R-:W2:Y:S01]  /*3110*/  MUFU.EX2 R232, R232 ;  /* 0x000000e800e87308 */ /* 0x000ea20000000800 */
[----:B------:R-:W-:Y:S01]  /*3120*/  @P1 FSEL R10, R10, -INF , !P0 ;  /* 0xff8000000a0a1808 */ /* 0x000fe20004000000 */
[-C--:B---3--:R-:W-:Y:S03]  /*3130*/  HMMA.16816.F32.BF16 R20, R108, R104.reuse, R20 ;  /* 0x000000686c14723c */ /* 0x088fe60000041814 */
[----:B------:R-:W-:Y:S01]  /*3140*/  @P1 FSEL R9, R9, -INF , !P3 ;  /* 0xff80000009091808 */ /* 0x000fe20005800000 */
[----:B------:R-:W-:Y:S01]  /*3150*/  FFMA.FTZ R244, R10, c[0x0][0x23c], -R125 ;  /* 0x00008f000af47a23 */ /* 0x000fe2000001087d */
[----:B------:R-:W-:Y:S01]  /*3160*/  @P1 FSEL R11, R11, -INF , !P3 ;  /* 0xff8000000b0b1808 */ /* 0x000fe20005800000 */
[----:B------:R-:W-:Y:S01]  /*3170*/  IMAD.WIDE.U32 R248, R248, -0x326172a9, RZ ;  /* 0xcd9e8d57f8f87825 */ /* 0x000fe200078e00ff */
[----:B------:R-:W-:Y:S01]  /*3180*/  @P1 FSEL R13, R13, -INF , !P6 ;  /* 0xff8000000d0d1808 */ /* 0x000fe20007000000 */
[----:B------:R3:W-:Y:S01]  /*3190*/  MUFU.EX2 R235, R244 ;  /* 0x000000f400eb7308 */ /* 0x0007e20000000800 */
[----:B------:R-:W-:Y:S01]  /*31a0*/  @P1 FSEL R14, R14, -INF , !P4 ;  /* 0xff8000000e0e1808 */ /* 0x000fe20006000000 */
[C---:B------:R-:W-:Y:S02]  /*31b0*/  HMMA.16816.F32.BF16 R24, R100.reuse, R104, R24 ;  /* 0x000000686418723c */ /* 0x040fe40000041818 */
[----:B------:R-:W-:Y:S01]  /*31c0*/  @P1 FSEL R15, R15, -INF , !P6 ;  /* 0xff8000000f0f1808 */ /* 0x000fe20007000000 */
[----:B------:R-:W-:Y:S01]  /*31d0*/  FFMA.FTZ R242, R9, c[0x0][0x23c], -R133 ;  /* 0x00008f0009f27a23 */ /* 0x000fe20000010885 */
[----:B------:R-:W-:Y:S01]  /*31e0*/  @P1 FSEL R8, R8, -INF , !P0 ;  /* 0xff80000008081808 */ /* 0x000fe20004000000 */
[----:B------:R-:W-:Y:S01]  /*31f0*/  FFMA.FTZ R238, R11, c[0x0][0x23c], -R125 ;  /* 0x00008f000bee7a23 */ /* 0x000fe2000001087d */
[----:B------:R-:W-:Y:S01]  /*3200*/  @P1 FSEL R18, R18, -INF , !P4 ;  /* 0xff80000012121808 */ /* 0x000fe20006000000 */
[----:B------:R-:W-:Y:S01]  /*3210*/  IMAD.WIDE.U32 R10, R239, -0x326172a9, RZ ;  /* 0xcd9e8d57ef0a7825 */ /* 0x000fe200078e00ff */
[----:B------:R-:W-:Y:S01]  /*3220*/  @P1 FSEL R12, R12, -INF , !P4 ;  /* 0xff8000000c0c1808 */ /* 0x000fe20006000000 */
[----:B------:R4:W-:Y:S01]  /*3230*/  MUFU.EX2 R236, R242 ;  /* 0x000000f200ec7308 */ /* 0x0009e20000000800 */
[-C--:B------:R-:W-:Y:S02]  /*3240*/  HMMA.16816.F32.BF16 R28, R100, R106.reuse, R28 ;  /* 0x0000006a641c723c */ /* 0x080fe4000004181c */
[----:B------:R-:W-:Y:S01]  /*3250*/  @P1 FSEL R19, R19, -INF , !P6 ;  /* 0xff80000013131808 */ /* 0x000fe20007000000 */
[----:B------:R-:W-:Y:S01]  /*3260*/  FFMA.FTZ R252, R18, c[0x0][0x23c], -R122 ;  /* 0x00008f0012fc7a23 */ /* 0x000fe2000001087a */
[----:B------:R-:W-:Y:S01]  /*3270*/  LOP3.LUT R241, R11, UR21, R240, 0x96, !PT ;  /* 0x000000150bf17c12 */ /* 0x000fe2000f8e96f0 */
[--C-:B------:R-:W-:Y:S01]  /*3280*/  FFMA.FTZ R233, R8, c[0x0][0x23c], -R133.reuse ;  /* 0x00008f0008e97a23 */ /* 0x100fe20000010885 */
[----:B------:R-:W-:Y:S02]  /*3290*/  @P1 FSEL R20, R20, -INF , !P5 ;  /* 0xff80000014141808 */ /* 0x000fe40006800000 */
[----:B------:R-:W-:Y:S01]  /*32a0*/  @P1 FSEL R16, R16, -INF , !P4 ;  /* 0xff80000010101808 */ /* 0x000fe20006000000 */
[----:B------:R-:W-:Y:S01]  /*32b0*/  HMMA.16816.F32.BF16 R32, R108, R106, R32 ;  /* 0x0000006a6c20723c */ /* 0x000fe20000041820 */
[----:B------:R-:W1:Y:S02]  /*32c0*/  MUFU.EX2 R221, R221 ;  /* 0x000000dd00dd7308 */ /* 0x000e640000000800 */
[----:B------:R-:W-:Y:S01]  /*32d0*/  @P1 FSEL R17, R17, -INF , !P6 ;  /* 0xff80000011111808 */ /* 0x000fe20007000000 */
[----:B---3--:R-:W-:Y:S01]  /*32e0*/  FFMA.FTZ R244, R13, c[0x0][0x23c], -R133 ;  /* 0x00008f000df47a23 */ /* 0x008fe20000010885 */
[----:B------:R-:W-:Y:S02]  /*32f0*/  @P1 FSEL R22, R22, -INF , !P5 ;  /* 0xff80000016161808 */ /* 0x000fe40006800000 */
[----:B------:R-:W-:Y:S02]  /*3300*/  @P1 FSEL R24, R24, -INF , !P5 ;  /* 0xff80000018181808 */ /* 0x000fe40006800000 */
[----:B------:R-:W-:Y:S02]  /*3310*/  @P1 FSEL R26, R26, -INF , !P5 ;  /* 0xff8000001a1a1808 */ /* 0x000fe40006800000 */
[----:B------:R-:W-:Y:S01]  /*3320*/  MUFU.EX2 R233, R233 ;  /* 0x000000e900e97308 */ /* 0x000fe20000000800 */
[----:B----4-:R-:W-:Y:S02]  /*3330*/  LOP3.LUT R242, R251, UR19, R246, 0x96, !PT ;  /* 0x00000013fbf27c12 */ /* 0x010fe4000f8e96f6 */
[----:B------:R-:W-:Y:S01]  /*3340*/  FFMA.FTZ R26, R26, c[0x0][0x23c], -R125 ;  /* 0x00008f001a1a7a23 */ /* 0x000fe2000001087d */
[----:B------:R-:W-:Y:S01]  /*3350*/  LOP3.LUT R246, R237, R135, RZ, 0x3c, !PT ;  /* 0x00000087edf67212 */ /* 0x000fe200078e3cff */
[----:B------:R-:W-:Y:S01]  /*3360*/  UIADD3 UR19, UR23, 0x78dde6e4, URZ ;  /* 0x78dde6e417137890 */ /* 0x000fe2000fffe03f */
[----:B------:R-:W-:Y:S02]  /*3370*/  FFMA.FTZ R237, R12, c[0x0][0x23c], -R133 ;  /* 0x00008f000ced7a23 */ /* 0x000fe40000010885 */
[----:B------:R-:W-:Y:S02]  /*3380*/  IMAD.WIDE.U32 R242, R242, -0x326172a9, RZ ;  /* 0xcd9e8d57f2f27825 */ /* 0x000fe400078e00ff */
[----:B------:R-:W-:Y:S01]  /*3390*/  MUFU.EX2 R129, R26 ;  /* 0x0000001a00817308 */ /* 0x000fe20000000800 */
[----:B------:R-:W-:Y:S01]  /*33a0*/  LOP3.LUT R240, R249, UR19, R10, 0x96, !PT ;  /* 0x00000013f9f07c12 */ /* 0x000fe2000f8e960a */
[----:B------:R-:W-:Y:S01]  /*33b0*/  IMAD.WIDE.U32 R246, R246, -0x2daee0ad, RZ ;  /* 0xd2511f53f6f67825 */ /* 0x000fe200078e00ff */
[----:B------:R-:W-:Y:S01]  /*33c0*/  LOP3.LUT R239, R243, UR21, R134, 0x96, !PT ;  /* 0x00000015f3ef7c12 */ /* 0x000fe2000f8e9686 */
[----:B------:R-:W-:Y:S02]  /*33d0*/  UIADD3 UR21, UR22, -0x126145ec, URZ ;  /* 0xed9eba1416157890 */ /* 0x000fe4000fffe03f */
[----:B------:R-:W-:Y:S01]  /*33e0*/  IMAD.WIDE.U32 R134, R240, -0x2daee0ad, RZ ;  /* 0xd2511f53f0867825 */ /* 0x000fe200078e00ff */
[----:B------:R-:W-:Y:S01]  /*33f0*/  LOP3.LUT R250, R247, UR20, R250, 0x96, !PT ;  /* 0x00000014f7fa7c12 */ /* 0x000fe2000f8e96fa */
[----:B------:R-:W-:Y:S02]  /*3400*/  UIADD3 UR20, UR22, -0x56f99767, URZ ;  /* 0xa906689916147890 */ /* 0x000fe4000fffe03f */
[----:B------:R3:W-:Y:S01]  /*3410*/  MUFU.EX2 R240, R244 ;  /* 0x000000f400f07308 */ /* 0x0007e20000000800 */
[----:B------:R-:W-:Y:S04]  /*3420*/  IMAD.WIDE.U32 R10, R241, -0x2daee0ad, RZ ;  /* 0xd2511f53f10a7825 */ /* 0x000fe800078e00ff */
[----:B------:R-:W-:Y:S01]  /*3430*/  IMAD.WIDE.U32 R250, R250, -0x326172a9, RZ ;  /* 0xcd9e8d57fafa7825 */ /* 0x000fe200078e00ff */
[----:B------:R-:W-:Y:S02]  /*3440*/  LOP3.LUT R243, R11, UR21, R130, 0x96, !PT ;  /* 0x000000150bf37c12 */ /* 0x000fe4000f8e9682 */
[----:B------:R-:W-:Y:S01]  /*3450*/  LOP3.LUT R241, R135, UR20, R10, 0x96, !PT ;  /* 0x0000001487f17c12 */ /* 0x000fe2000f8e960a */
[----:B------:R-:W-:Y:S01]  /*3460*/  IMAD.WIDE.U32 R118, R239, -0x2daee0ad, RZ ;  /* 0xd2511f53ef767825 */ /* 0x000fe200078e00ff */
[----:B------:R-:W-:Y:S01]  /*3470*/  LOP3.LUT R242, R251, UR19, R242, 0x96, !PT ;  /* 0x00000013fbf27c12 */ /* 0x000fe2000f8e96f2 */
[----:B------:R-:W-:Y:S01]  /*3480*/  UIADD3 UR19, UR23, -0x4ab325aa, URZ ;  /* 0xb54cda5617137890 */ /* 0x000fe2000fffe03f */
[----:B------:R-:W4:Y:S01]  /*3490*/  MUFU.EX2 R234, R234 ;  /* 0x000000ea00ea7308 */ /* 0x000f220000000800 */
[----:B------:R-:W-:Y:S01]  /*34a0*/  IMAD.WIDE.U32 R10, R241, -0x326172a9, RZ ;  /* 0xcd9e8d57f10a7825 */ /* 0x000fe200078e00ff */
[----:B------:R-:W-:Y:S03]  /*34b0*/  LOP3.LUT R241, R119, UR21, R246, 0x96, !PT ;  /* 0x0000001577f17c12 */ /* 0x000fe6000f8e96f6 */
[----:B------:R-:W-:Y:S04]  /*34c0*/  IMAD.WIDE.U32 R138, R243, -0x326172a9, RZ ;  /* 0xcd9e8d57f38a7825 */ /* 0x000fe800078e00ff */
[----:B------:R-:W-:Y:S01]  /*34d0*/  IMAD.WIDE.U32 R130, R242, -0x2daee0ad, RZ ;  /* 0xd2511f53f2827825 */ /* 0x000fe200078e00ff */
[----:B------:R-:W-:Y:S01]  /*34e0*/  LOP3.LUT R246, R11, UR19, R138, 0x96, !PT ;  /* 0x000000130bf67c12 */ /* 0x000fe2000f8e968a */
[----:B------:R-:W1:Y:S02]  /*34f0*/  MUFU.EX2 R238, R238 ;  /* 0x000000ee00ee7308 */ /* 0x000e640000000800 */
[--C-:B------:R-:W-:Y:S01]  /*3500*/  FFMA.FTZ R239, R14, c[0x0][0x23c], -R125.reuse ;  /* 0x00008f000eef7a23 */ /* 0x100fe2000001087d */
[----:B------:R-:W-:Y:S01]  /*3510*/  LOP3.LUT R247, R131, UR20, R118, 0x96, !PT ;  /* 0x0000001483f77c12 */ /* 0x000fe2000f8e9676 */
[----:B------:R-:W-:Y:S01]  /*3520*/  IMAD.WIDE.U32 R118, R241, -0x326172a9, RZ ;  /* 0xcd9e8d57f1767825 */ /* 0x000fe200078e00ff */
[C---:B------:R-:W-:Y:S01]  /*3530*/  LOP3.LUT R243, R246.reuse, 0xffff, RZ, 0xc0, !PT ;  /* 0x0000fffff6f37812 */ /* 0x040fe200078ec0ff */
[----:B------:R-:W-:Y:S01]  /*3540*/  ULDC.U8 UR20, c[0x0][0x2d8] ;  /* 0x0000b60000147ab9 */ /* 0x000fe20000000000 */
[----:B------:R-:W-:Y:S01]  /*3550*/  LOP3.LUT R241, R246, 0xff, RZ, 0xc0, !PT ;  /* 0x000000fff6f17812 */ /* 0x000fe200078ec0ff */
[----:B------:R-:W-:Y:S01]  /*3560*/  FFMA.FTZ R242, R15, c[0x0][0x23c], -R125 ;  /* 0x00008f000ff27a23 */ /* 0x000fe2000001087d */
[----:B------:R-:W-:Y:S01]  /*3570*/  SHF.R.U32.HI R243, RZ, 0x8, R243 ;  /* 0x00000008fff37819 */ /* 0x000fe200000116f3 */
[----:B------:R-:W-:Y:S01]  /*3580*/  IMAD.WIDE.U32 R14, R247, -0x326172a9, RZ ;  /* 0xcd9e8d57f70e7825 */ /* 0x000fe200078e00ff */
[----:B------:R-:W-:Y:S01]  /*3590*/  ISETP.LE.U32.AND P3, PT, R241, UR20, PT ;  /* 0x00000014f1007c0c */ /* 0x000fe2000bf63070 */
[----:B------:R-:W4:Y:S01]  /*35a0*/  MUFU.EX2 R237, R237 ;  /* 0x000000ed00ed7308 */ /* 0x000f220000000800 */
[----:B------:R-:W-:Y:S01]  /*35b0*/  LOP3.LUT R243, R243, 0xffff, RZ, 0xc0, !PT ;  /* 0x0000fffff3f37812 */ /* 0x000fe200078ec0ff */
[--C-:B------:R-:W-:Y:S01]  /*35c0*/  FFMA.FTZ R241, R16, c[0x0][0x23c], -R123.reuse ;  /* 0x00008f0010f17a23 */ /* 0x100fe2000001087b */
[----:B------:R-:W-:Y:S01]  /*35d0*/  LOP3.LUT R247, R15, UR19, R118, 0x96, !PT ;  /* 0x000000130ff77c12 */ /* 0x000fe2000f8e9676 */
[----:B------:R-:W-:Y:S01]  /*35e0*/  UIADD3 UR19, UR23, 0x1715609d, URZ ;  /* 0x1715609d17137890 */ /* 0x000fe2000fffe03f */
[--C-:B---3--:R-:W-:Y:S02]  /*35f0*/  SHF.R.U32.HI R244, RZ, 0x10, R246.reuse ;  /* 0x00000010fff47819 */ /* 0x108fe400000116f6 */
[----:B------:R-:W-:Y:S02]  /*3600*/  ISETP.LE.U32.AND P4, PT, R243, UR20, PT ;  /* 0x00000014f3007c0c */ /* 0x000fe4000bf83070 */
[----:B------:R-:W-:Y:S01]  /*3610*/  LOP3.LUT R244, R244, 0xff, RZ, 0xc0, !PT ;  /* 0x000000fff4f47812 */ /* 0x000fe200078ec0ff */
[----:B------:R-:W3:Y:S01]  /*3620*/  MUFU.EX2 R242, R242 ;  /* 0x000000f200f27308 */ /* 0x000ee20000000800 */
[----:B------:R-:W-:Y:S01]  /*3630*/  LOP3.LUT R243, R247, 0xffff, RZ, 0xc0, !PT ;  /* 0x0000fffff7f37812 */ /* 0x000fe200078ec0ff */
[----:B-1----:R-:W-:Y:S01]  /*3640*/  @!P3 FADD.FTZ R205, -R205, -RZ ;  /* 0x800000ffcdcdb221 */ /* 0x002fe20000010100 */
[----:B------:R-:W-:Y:S01]  /*3650*/  ISETP.LE.U32.AND P0, PT, R244, UR20, PT ;  /* 0x00000014f4007c0c */ /* 0x000fe2000bf03070 */
[----:B------:R-:W-:Y:S01]  /*3660*/  FFMA.FTZ R244, R17, c[0x0][0x23c], -R123 ;  /* 0x00008f0011f47a23 */ /* 0x000fe2000001087b */
[----:B------:R-:W-:Y:S02]  /*3670*/  SHF.R.U32.HI R246, RZ, 0x18, R246 ;  /* 0x00000018fff67819 */ /* 0x000fe400000116f6 */
[----:B------:R-:W-:Y:S02]  /*3680*/  SHF.R.U32.HI R243, RZ, 0x8, R243 ;  /* 0x00000008fff37819 */ /* 0x000fe400000116f3 */
[----:B------:R-:W-:Y:S01]  /*3690*/  LOP3.LUT R249, R247, 0xff, RZ, 0xc0, !PT ;  /* 0x000000fff7f97812 */ /* 0x000fe200078ec0ff */
[----:B--2---:R-:W-:Y:S01]  /*36a0*/  @!P4 FADD.FTZ R232, -R232, -RZ ;  /* 0x800000ffe8e8c221 */ /* 0x004fe20000010100 */
[----:B------:R-:W-:Y:S01]  /*36b0*/  ISETP.LE.U32.AND P6, PT, R246, UR20, PT ;  /* 0x00000014f6007c0c */ /* 0x000fe2000bfc3070 */
[----:B------:R-:W-:Y:S01]  /*36c0*/  MUFU.EX2 R241, R241 ;  /* 0x000000f100f17308 */ /* 0x000fe20000000800 */
[----:B------:R-:W-:Y:S02]  /*36d0*/  LOP3.LUT R246, R243, 0xffff, RZ, 0xc0, !PT ;  /* 0x0000fffff3f67812 */ /* 0x000fe400078ec0ff */
[----:B------:R-:W-:Y:S01]  /*36e0*/  ISETP.LE.U32.AND P3, PT, R249, UR20, PT ;  /* 0x00000014f9007c0c */ /* 0x000fe2000bf63070 */
[----:B------:R-:W-:Y:S01]  /*36f0*/  @!P0 FADD.FTZ R221, -R221, -RZ ;  /* 0x800000ffdddd8221 */ /* 0x000fe20000010100 */
[----:B------:R-:W-:Y:S01]  /*3700*/  ISETP.LE.U32.AND P4, PT, R246, UR20, PT ;  /* 0x00000014f6007c0c */ /* 0x000fe2000bf83070 */
[----:B------:R-:W-:Y:S01]  /*3710*/  FFMA.FTZ R246, R19, c[0x0][0x23c], -R122 ;  /* 0x00008f0013f67a23 */ /* 0x000fe2000001087a */
[----:B------:R-:W-:Y:S02]  /*3720*/  @P1 IADD3 R249, R245, 0x11, RZ ;  /* 0x00000011f5f91810 */ /* 0x000fe40007ffe0ff */
[----:B------:R-:W-:Y:S01]  /*3730*/  SHF.R.U32.HI R251, RZ, 0x10, R247 ;  /* 0x00000010fffb7819 */ /* 0x000fe200000116f7 */
[----:B------:R1:W-:Y:S01]  /*3740*/  MUFU.EX2 R243, R252 ;  /* 0x000000fc00f37308 */ /* 0x0003e20000000800 */
[-C--:B------:R-:W-:Y:S01]  /*3750*/  @P1 ISETP.GE.AND P0, PT, R249, R216.reuse, PT ;  /* 0x000000d8f900120c */ /* 0x080fe20003f06270 */
[----:B----4-:R-:W-:Y:S01]  /*3760*/  @!P6 FADD.FTZ R234, -R234, -RZ ;  /* 0x800000ffeaeae221 */ /* 0x010fe20000010100 */
[----:B------:R-:W-:Y:S02]  /*3770*/  @P1 IADD3 R249, R245, 0x18, RZ ;  /* 0x00000018f5f91810 */ /* 0x000fe40007ffe0ff */
[----:B------:R-:W-:Y:S01]  /*3780*/  @P1 FSEL R21, R21, -INF , !P0 ;  /* 0xff80000015151808 */ /* 0x000fe20004000000 */
[----:B------:R-:W-:Y:S01]  /*3790*/  @!P3 FADD.FTZ R233, -R233, -RZ ;  /* 0x800000ffe9e9b221 */ /* 0x000fe20000010100 */
[----:B------:R-:W-:Y:S01]  /*37a0*/  @P1 IADD3 R245, R245, 0x19, RZ ;  /* 0x00000019f5f51810 */ /* 0x000fe20007ffe0ff */
[----:B------:R-:W-:Y:S01]  /*37b0*/  @!P4 FADD.FTZ R236, -R236, -RZ ;  /* 0x800000ffececc221 */ /* 0x000fe20000010100 */
[----:B------:R-:W-:Y:S01]  /*37c0*/  @P1 FSEL R23, R23, -INF , !P0 ;  /* 0xff80000017171808 */ /* 0x000fe20004000000 */
[--C-:B------:R-:W-:Y:S01]  /*37d0*/  FFMA.FTZ R17, R21, c[0x0][0x23c], -R123.reuse ;  /* 0x00008f0015117a23 */ /* 0x100fe2000001087b */
[-C--:B------:R-:W-:Y:S01]  /*37e0*/  @P1 ISETP.GE.AND P3, PT, R249, R216.reuse, PT ;  /* 0x000000d8f900120c */ /* 0x080fe20003f66270 */
[----:B------:R-:W-:Y:S01]  /*37f0*/  FFMA.FTZ R249, R20, c[0x0][0x23c], -R123 ;  /* 0x00008f0014f97a23 */ /* 0x000fe2000001087b */
[----:B------:R-:W-:Y:S01]  /*3800*/  @P1 FSEL R25, R25, -INF , !P0 ;  /* 0xff80000019191808 */ /* 0x000fe20004000000 */
[----:B------:R-:W-:Y:S01]  /*3810*/  MUFU.EX2 R244, R244 ;  /* 0x000000f400f47308 */ /* 0x000fe20000000800 */
[----:B------:R-:W-:Y:S02]  /*3820*/  @P1 ISETP.GE.AND P4, PT, R245, R216, PT ;  /* 0x000000d8f500120c */ /* 0x000fe40003f86270 */
[----:B------:R-:W-:Y:S01]  /*3830*/  @P1 FSEL R27, R27, -INF , !P0 ;  /* 0xff8000001b1b1808 */ /* 0x000fe20004000000 */
[----:B------:R-:W-:Y:S01]  /*3840*/  FFMA.FTZ R25, R25, c[0x0][0x23c], -R133 ;  /* 0x00008f0019197a23 */ /* 0x000fe20000010885 */
[----:B------:R-:W-:Y:S02]  /*3850*/  LOP3.LUT R251, R251, 0xff, RZ, 0xc0, !PT ;  /* 0x000000fffbfb7812 */ /* 0x000fe400078ec0ff */
[----:B------:R-:W-:Y:S01]  /*3860*/  LOP3.LUT R21, R14, 0xff, RZ, 0xc0, !PT ;  /* 0x000000ff0e157812 */ /* 0x000fe200078ec0ff */
[----:B------:R-:W-:Y:S01]  /*3870*/  FFMA.FTZ R27, R27, c[0x0][0x23c], -R125 ;  /* 0x00008f001b1b7a23 */ /* 0x000fe2000001087d */
[----:B------:R-:W-:Y:S01]  /*3880*/  ISETP.LE.U32.AND P6, PT, R251, UR20, PT ;  /* 0x00000014fb007c0c */ /* 0x000fe2000bfc3070 */
[----:B------:R2:W-:Y:S01]  /*3890*/  MUFU.EX2 R245, R249 ;  /* 0x000000f900f57308 */ /* 0x0005e20000000800 */
[----:B------:R-:W-:Y:S01]  /*38a0*/  @P1 FSEL R28, R28, -INF , !P3 ;  /* 0xff8000001c1c1808 */ /* 0x000fe20005800000 */
[----:B-1----:R1:W4:Y:S01]  /*38b0*/  LDG.E R252, [R126.64+0xa0] ;  /* 0x0000a0187efc7981 */ /* 0x002322000c1e1900 */
[----:B------:R-:W-:Y:S02]  /*38c0*/  LOP3.LUT R251, R139, UR19, R248, 0x96, !PT ;  /* 0x000000138bfb7c12 */ /* 0x000fe4000f8e96f8 */
[----:B------:R-:W-:Y:S01]  /*38d0*/  @P1 FSEL R32, R32, -INF , !P3 ;  /* 0xff80000020201808 */ /* 0x000fe20005800000 */
[----:B------:R-:W-:Y:S01]  /*38e0*/  FFMA.FTZ R131, R28, c[0x0][0x23c], -R133 ;  /* 0x00008f001c837a23 */ /* 0x000fe20000010885 */
[----:B------:R-:W-:Y:S01]  /*38f0*/  SHF.R.U32.HI R248, RZ, 0x18, R247 ;  /* 0x00000018fff87819 */ /* 0x000fe200000116f7 */
[----:B------:R-:W-:Y:S01]  /*3900*/  IMAD.WIDE.U32 R138, R251, -0x2daee0ad, RZ ;  /* 0xd2511f53fb8a7825 */ /* 0x000fe200078e00ff */
[----:B------:R-:W-:Y:S01]  /*3910*/  @P1 FSEL R30, R30, -INF , !P3 ;  /* 0xff8000001e1e1808 */ /* 0x000fe20005800000 */
[----:B------:R-:W1:Y:S01]  /*3920*/  MUFU.EX2 R239, R239 ;  /* 0x000000ef00ef7308 */ /* 0x000e620000000800 */
[----:B------:R-:W-:Y:S01]  /*3930*/  LOP3.LUT R247, R119, UR19, R250, 0x96, !PT ;  /* 0x0000001377f77c12 */ /* 0x000fe2000f8e96fa */
[----:B------:R-:W-:Y:S01]  /*3940*/  @!P6 FADD.FTZ R235, -R235, -RZ ;  /* 0x800000ffebebe221 */ /* 0x000fe20000010100 */
[----:B------:R-:W-:Y:S01]  /*3950*/  ISETP.LE.U32.AND P6, PT, R248, UR20, PT ;  /* 0x00000014f8007c0c */ /* 0x000fe2000bfc3070 */
[----:B------:R1:W4:Y:S01]  /*3960*/  LDG.E R250, [R126.64] ;  /* 0x000000187efa7981 */ /* 0x000322000c1e1900 */
[----:B------:R-:W-:Y:S01]  /*3970*/  @P1 FSEL R34, R34, -INF , !P3 ;  /* 0xff80000022221808 */ /* 0x000fe20005800000 */
[----:B------:R-:W-:Y:S01]  /*3980*/  IMAD.WIDE.U32 R18, R247, -0x2daee0ad, RZ ;  /* 0xd2511f53f7127825 */ /* 0x000fe200078e00ff */
[----:B------:R-:W-:Y:S01]  /*3990*/  @P1 FSEL R33, R33, -INF , !P4 ;  /* 0xff80000021211808 */ /* 0x000fe20006000000 */
[----:B------:R1:W4:Y:S01]  /*39a0*/  LDG.E R247, [R126.64+0x80] ;  /* 0x000080187ef77981 */ /* 0x000322000c1e1900 */
[----:B------:R-:W-:Y:S01]  /*39b0*/  @P1 FSEL R29, R29, -INF , !P4 ;  /* 0xff8000001d1d1808 */ /* 0x000fe20006000000 */
[----:B------:R1:W-:Y:S01]  /*39c0*/  MUFU.EX2 R248, R17 ;  /* 0x0000001100f87308 */ /* 0x0003e20000000800 */
[----:B------:R-:W-:Y:S01]  /*39d0*/  @P1 FSEL R31, R31, -INF , !P4 ;  /* 0xff8000001f1f1808 */ /* 0x000fe20006000000 */
[--C-:B------:R-:W-:Y:S01]  /*39e0*/  FFMA.FTZ R251, R22, c[0x0][0x23c], -R122.reuse ;  /* 0x00008f0016fb7a23 */ /* 0x100fe2000001087a */
[----:B------:R-:W-:Y:S01]  /*39f0*/  @P1 FSEL R35, R35, -INF , !P4 ;  /* 0xff80000023231808 */ /* 0x000fe20006000000 */
[----:B--2---:R2:W4:Y:S01]  /*3a00*/  LDG.E R249, [R126.64+0x20] ;  /* 0x000020187ef97981 */ /* 0x004522000c1e1900 */
[--C-:B------:R-:W-:Y:S01]  /*3a10*/  FFMA.FTZ R22, R23, c[0x0][0x23c], -R122.reuse ;  /* 0x00008f0017167a23 */ /* 0x100fe2000001087a */
[----:B------:R-:W-:Y:S01]  /*3a20*/  UIADD3 UR19, UR22, 0x646e171e, URZ ;  /* 0x646e171e16137890 */ /* 0x000fe2000fffe03f */
[----:B------:R-:W-:Y:S01]  /*3a30*/  @!P6 FADD.FTZ R238, -R238, -RZ ;  /* 0x800000ffeeeee221 */ /* 0x000fe20000010100 */
[----:B------:R-:W-:Y:S01]  /*3a40*/  ISETP.LE.U32.AND P6, PT, R21, UR20, PT ;  /* 0x0000001415007c0c */ /* 0x000fe2000bfc3070 */
[--C-:B------:R-:W-:Y:S01]  /*3a50*/  FFMA.FTZ R34, R34, c[0x0][0x23c], -R122.reuse ;  /* 0x00008f0022227a23 */ /* 0x100fe2000001087a */
[----:B------:R-:W-:Y:S01]  /*3a60*/  LOP3.LUT R21, R10, 0xffff, RZ, 0xc0, !PT ;  /* 0x0000ffff0a157812 */ /* 0x000fe200078ec0ff */
[----:B------:R-:W-:Y:S01]  /*3a70*/  FFMA.FTZ R122, R35, c[0x0][0x23c], -R122 ;  /* 0x00008f00237a7a23 */ /* 0x000fe2000001087a */
[----:B------:R-:W-:Y:S01]  /*3a80*/  LOP3.LUT R13, R139, UR19, R134, 0x96, !PT ;  /* 0x000000138b0d7c12 */ /* 0x000fe2000f8e9686 */
[----:B------:R-:W-:Y:S01]  /*3a90*/  MUFU.EX2 R137, R34 ;  /* 0x0000002200897308 */ /* 0x000fe20000000800 */
[----:B------:R-:W-:Y:S01]  /*3aa0*/  LOP3.LUT R9, R19, UR19, R130, 0x96, !PT ;  /* 0x0000001313097c12 */ /* 0x000fe2000f8e9682 */
[--C-:B------:R-:W-:Y:S01]  /*3ab0*/  FFMA.FTZ R30, R30, c[0x0][0x23c], -R125.reuse ;  /* 0x00008f001e1e7a23 */ /* 0x100fe2000001087d */
[----:B------:R-:W-:Y:S01]  /*3ac0*/  SHF.R.U32.HI R11, RZ, 0x10, R138 ;  /* 0x00000010ff0b7819 */ /* 0x000fe2000001168a */
[----:B------:R-:W-:Y:S01]  /*3ad0*/  FFMA.FTZ R125, R31, c[0x0][0x23c], -R125 ;  /* 0x00008f001f7d7a23 */ /* 0x000fe2000001087d */
[----:B------:R-:W-:Y:S02]  /*3ae0*/  LOP3.LUT R23, R9, 0xff, RZ, 0xc0, !PT ;  /* 0x000000ff09177812 */ /* 0x000fe400078ec0ff */
[----:B------:R-:W-:Y:S01]  /*3af0*/  LOP3.LUT R11, R11, 0xff, RZ, 0xc0, !PT ;  /* 0x000000ff0b0b7812 */ /* 0x000fe200078ec0ff */
[----:B------:R-:W-:Y:S02]  /*3b00*/  @!P6 FADD.FTZ R237, -R237, -RZ ;  /* 0x800000ffedede221 */ /* 0x000fe40000010100 */
[----:B------:R-:W-:Y:S01]  /*3b10*/  MUFU.EX2 R185, R122 ;  /* 0x0000007a00b97308 */ /* 0x000fe20000000800 */
[----:B-1----:R-:W-:Y:S02]  /*3b20*/  LOP3.LUT R17, R14, 0xffff, RZ, 0xc0, !PT ;  /* 0x0000ffff0e117812 */ /* 0x002fe400078ec0ff */
[--C-:B------:R-:W-:Y:S02]  /*3b30*/  SHF.R.U32.HI R15, RZ, 0x18, R14.reuse ;  /* 0x00000018ff0f7819 */ /* 0x100fe4000001160e */
[----:B------:R-:W-:Y:S01]  /*3b40*/  SHF.R.U32.HI R17, RZ, 0x8, R17 ;  /* 0x00000008ff117819 */ /* 0x000fe20000011611 */
[--C-:B--2---:R-:W-:Y:S01]  /*3b50*/  FFMA.FTZ R127, R24, c[0x0][0x23c], -R133.reuse ;  /* 0x00008f00187f7a23 */ /* 0x104fe20000010885 */
[----:B------:R-:W-:Y:S01]  /*3b60*/  ISETP.LE.U32.AND P5, PT, R15, UR20, PT ;  /* 0x000000140f007c0c */ /* 0x000fe2000bfa3070 */
[----:B------:R-:W-:Y:S01]  /*3b70*/  FFMA.FTZ R133, R29, c[0x0][0x23c], -R133 ;  /* 0x00008f001d857a23 */ /* 0x000fe20000010885 */
[----:B------:R-:W-:Y:S01]  /*3b80*/  LOP3.LUT R17, R17, 0xffff, RZ, 0xc0, !PT ;  /* 0x0000ffff11117812 */ /* 0x000fe200078ec0ff */
[----:B------:R1:W-:Y:S01]  /*3b90*/  MUFU.EX2 R126, R22 ;  /* 0x00000016007e7308 */ /* 0x0003e20000000800 */
[----:B------:R-:W-:Y:S02]  /*3ba0*/  SHF.R.U32.HI R14, RZ, 0x10, R14 ;  /* 0x00000010ff0e7819 */ /* 0x000fe4000001160e */
[----:B------:R-:W-:Y:S02]  /*3bb0*/  ISETP.LE.U32.AND P0, PT, R17, UR20, PT ;  /* 0x0000001411007c0c */ /* 0x000fe4000bf03070 */
[----:B------:R-:W-:Y:S02]  /*3bc0*/  LOP3.LUT R14, R14, 0xff, RZ, 0xc0, !PT ;  /* 0x000000ff0e0e7812 */ /* 0x000fe400078ec0ff */
[----:B------:R-:W-:Y:S02]  /*3bd0*/  LOP3.LUT R15, R138, 0xffff, RZ, 0xc0, !PT ;  /* 0x0000ffff8a0f7812 */ /* 0x000fe400078ec0ff */
[----:B------:R-:W-:Y:S01]  /*3be0*/  ISETP.LE.U32.AND P6, PT, R14, UR20, PT ;  /* 0x000000140e007c0c */ /* 0x000fe2000bfc3070 */
[----:B---3--:R-:W-:Y:S01]  /*3bf0*/  @!P5 FADD.FTZ R242, -R242, -RZ ;  /* 0x800000fff2f2d221 */ /* 0x008fe20000010100 */
[----:B------:R-:W2:Y:S01]  /*3c00*/  MUFU.EX2 R246, R246 ;  /* 0x000000f600f67308 */ /* 0x000ea20000000800 */
[----:B------:R-:W-:Y:S02]  /*3c10*/  SHF.R.U32.HI R15, RZ, 0x8, R15 ;  /* 0x00000008ff0f7819 */ /* 0x000fe4000001160f */
[----:B------:R-:W-:Y:S02]  /*3c20*/  SHF.R.U32.HI R17, RZ, 0x18, R138 ;  /* 0x00000018ff117819 */ /* 0x000fe4000001168a */
[----:B------:R-:W-:Y:S01]  /*3c30*/  @!P0 FADD.FTZ R240, -R240, -RZ ;  /* 0x800000fff0f08221 */ /* 0x000fe20000010100 */
[----:B------:R-:W-:Y:S02]  /*3c40*/  LOP3.LUT R15, R15, 0xffff, RZ, 0xc0, !PT ;  /* 0x0000ffff0f0f7812 */ /* 0x000fe400078ec0ff */
[----:B------:R-:W-:Y:S02]  /*3c50*/  LOP3.LUT R14, R138, 0xff, RZ, 0xc0, !PT ;  /* 0x000000ff8a0e7812 */ /* 0x000fe400078ec0ff */
[----:B------:R-:W-:Y:S01]  /*3c60*/  MUFU.EX2 R251, R251 ;  /* 0x000000fb00fb7308 */ /* 0x000fe20000000800 */
[----:B------:R-:W-:Y:S01]  /*3c70*/  @!P6 FADD.FTZ R239, -R239, -RZ ;  /* 0x800000ffefefe221 */ /* 0x000fe20000010100 */
[----:B-1----:R-:W-:Y:S04]  /*3c80*/  LOP3.LUT R22, R10, 0xff, RZ, 0xc0, !PT ;  /* 0x000000ff0a167812 */ /* 0x002fe800078ec0ff */
[----:B------:R-:W-:Y:S02]  /*3c90*/  ISETP.LE.U32.AND P0, PT, R22, UR20, PT ;  /* 0x0000001416007c0c */ /* 0x000fe4000bf03070 */
[----:B------:R-:W-:Y:S02]  /*3ca0*/  SHF.R.U32.HI R22, RZ, 0x8, R21 ;  /* 0x00000008ff167819 */ /* 0x000fe40000011615 */
[----:B------:R-:W-:Y:S01]  /*3cb0*/  MUFU.EX2 R130, R25 ;  /* 0x0000001900827308 */ /* 0x000fe20000000800 */
[--C-:B------:R-:W-:Y:S02]  /*3cc0*/  SHF.R.U32.HI R21, RZ, 0x18, R10.reuse ;  /* 0x00000018ff157819 */ /* 0x100fe4000001160a */
[----:B------:R-:W-:Y:S02]  /*3cd0*/  LOP3.LUT R22, R22, 0xffff, RZ, 0xc0, !PT ;  /* 0x0000ffff16167812 */ /* 0x000fe400078ec0ff */
[----:B------:R-:W-:Y:S02]  /*3ce0*/  SHF.R.U32.HI R10, RZ, 0x10, R10 ;  /* 0x00000010ff0a7819 */ /* 0x000fe4000001160a */
[----:B------:R-:W-:Y:S02]  /*3cf0*/  ISETP.LE.U32.AND P5, PT, R22, UR20, PT ;  /* 0x0000001416007c0c */ /* 0x000fe4000bfa3070 */
[----:B------:R-:W-:Y:S01]  /*3d00*/  LOP3.LUT R10, R10, 0xff, RZ, 0xc0, !PT ;  /* 0x000000ff0a0a7812 */ /* 0x000fe200078ec0ff */
[----:B------:R-:W-:Y:S01]  /*3d10*/  @!P0 FADD.FTZ R241, -R241, -RZ ;  /* 0x800000fff1f18221 */ /* 0x000fe20000010100 */
[----:B------:R-:W-:Y:S01]  /*3d20*/  LOP3.LUT R22, R13, 0xff, RZ, 0xc0, !PT ;  /* 0x000000ff0d167812 */ /* 0x000fe200078ec0ff */
[----:B------:R-:W1:Y:S01]  /*3d30*/  MUFU.EX2 R127, R127 ;  /* 0x0000007f007f7308 */ /* 0x000e620000000800 */
[----:B------:R-:W-:Y:S02]  /*3d40*/  ISETP.LE.U32.AND P0, PT, R10, UR20, PT ;  /* 0x000000140a007c0c */ /* 0x000fe4000bf03070 */
[----:B------:R-:W-:Y:S02]  /*3d50*/  ISETP.LE.U32.AND P6, PT, R21, UR20, PT ;  /* 0x0000001415007c0c */ /* 0x000fe4000bfc3070 */
[C---:B------:R-:W-:Y:S02]  /*3d60*/  LOP3.LUT R21, R18.reuse, 0xff, RZ, 0xc0, !PT ;  /* 0x000000ff12157812 */ /* 0x040fe400078ec0ff */
[----:B------:R-:W-:Y:S01]  /*3d70*/  LOP3.LUT R10, R18, 0xffff, RZ, 0xc0, !PT ;  /* 0x0000ffff120a7812 */ /* 0x000fe200078ec0ff */
[----:B------:R-:W-:Y:S01]  /*3d80*/  @!P5 FADD.FTZ R244, -R244, -RZ ;  /* 0x800000fff4f4d221 */ /* 0x000fe20000010100 */
[----:B------:R-:W-:Y:S01]  /*3d90*/  ISETP.LE.U32.AND P5, PT, R22, UR20, PT ;  /* 0x0000001416007c0c */ /* 0x000fe2000bfa3070 */
[----:B------:R-:W-:Y:S01]  /*3da0*/  MUFU.EX2 R134, R27 ;  /* 0x0000001b00867308 */ /* 0x000fe20000000800 */
[--C-:B------:R-:W-:Y:S02]  /*3db0*/  SHF.R.U32.HI R22, RZ, 0x18, R13.reuse ;  /* 0x00000018ff167819 */ /* 0x100fe4000001160d */
[----:B------:R-:W-:Y:S01]  /*3dc0*/  F2FP.RELU.BF16.PACK_AB R26, R244, R241 ;  /* 0x000000f1f41a723e */ /* 0x000fe200000018ff */
[----:B------:R-:W-:Y:S01]  /*3dd0*/  @!P0 FADD.FTZ R243, -R243, -RZ ;  /* 0x800000fff3f38221 */ /* 0x000fe20000010100 */
[----:B------:R-:W-:Y:S01]  /*3de0*/  ISETP.LE.U32.AND P0, PT, R22, UR20, PT ;  /* 0x0000001416007c0c */ /* 0x000fe2000bf03070 */
[----:B--2---:R-:W-:Y:S01]  /*3df0*/  @!P6 FADD.FTZ R246, -R246, -RZ ;  /* 0x800000fff6f6e221 */ /* 0x004fe20000010100 */
[----:B------:R-:W-:Y:S02]  /*3e00*/  LOP3.LUT R22, R13, 0xffff, RZ, 0xc0, !PT ;  /* 0x0000ffff0d167812 */ /* 0x000fe400078ec0ff */
[----:B------:R-:W-:Y:S01]  /*3e10*/  SHF.R.U32.HI R13, RZ, 0x10, R13 ;  /* 0x00000010ff0d7819 */ /* 0x000fe2000001160d */
[----:B------:R-:W-:Y:S01]  /*3e20*/  MUFU.EX2 R138, R133 ;  /* 0x00000085008a7308 */ /* 0x000fe20000000800 */
[----:B------:R-:W-:Y:S01]  /*3e30*/  SHF.R.U32.HI R22, RZ, 0x8, R22 ;  /* 0x00000008ff167819 */ /* 0x000fe20000011616 */
[----:B------:R-:W-:Y:S01]  /*3e40*/  @!P5 FADD.FTZ R245, -R245, -RZ ;  /* 0x800000fff5f5d221 */ /* 0x000fe20000010100 */
[----:B------:R-:W-:Y:S02]  /*3e50*/  LOP3.LUT R13, R13, 0xff, RZ, 0xc0, !PT ;  /* 0x000000ff0d0d7812 */ /* 0x000fe400078ec0ff */
[----:B------:R-:W-:Y:S02]  /*3e60*/  LOP3.LUT R22, R22, 0xffff, RZ, 0xc0, !PT ;  /* 0x0000ffff16167812 */ /* 0x000fe400078ec0ff */
[----:B------:R-:W-:Y:S01]  /*3e70*/  ISETP.LE.U32.AND P6, PT, R23, UR20, PT ;  /* 0x0000001417007c0c */ /* 0x000fe2000bfc3070 */
[--C-:B------:R-:W-:Y:S01]  /*3e80*/  FFMA.FTZ R23, R32, c[0x0][0x23c], -R123.reuse ;  /* 0x00008f0020177a23 */ /* 0x100fe2000001087b */
[----:B------:R-:W-:Y:S01]  /*3e90*/  ISETP.LE.U32.AND P3, PT, R22, UR20, PT ;  /* 0x0000001416007c0c */ /* 0x000fe2000bf63070 */
[----:B------:R-:W-:Y:S01]  /*3ea0*/  FFMA.FTZ R123, R33, c[0x0][0x23c], -R123 ;  /* 0x00008f00217b7a23 */ /* 0x000fe2000001087b */
[----:B------:R-:W-:Y:S01]  /*3eb0*/  LOP3.LUT R22, R9, 0xffff, RZ, 0xc0, !PT ;  /* 0x0000ffff09167812 */ /* 0x000fe200078ec0ff */
[----:B------:R-:W-:Y:S01]  /*3ec0*/  MUFU.EX2 R133, R23 ;  /* 0x0000001700857308 */ /* 0x000fe20000000800 */
[----:B------:R-:W-:Y:S01]  /*3ed0*/  ISETP.LE.U32.AND P4, PT, R13, UR20, PT ;  /* 0x000000140d007c0c */ /* 0x000fe2000bf83070 */
[----:B------:R-:W-:Y:S01]  /*3ee0*/  @!P0 FADD.FTZ R126, -R126, -RZ ;  /* 0x800000ff7e7e8221 */ /* 0x000fe20000010100 */
[----:B------:R-:W-:Y:S02]  /*3ef0*/  SHF.R.U32.HI R22, RZ, 0x8, R22 ;  /* 0x00000008ff167819 */ /* 0x000fe40000011616 */
[--C-:B------:R-:W-:Y:S02]  /*3f00*/  SHF.R.U32.HI R13, RZ, 0x18, R9.reuse ;  /* 0x00000018ff0d7819 */ /* 0x100fe40000011609 */
[----:B------:R-:W-:Y:S01]  /*3f10*/  LOP3.LUT R22, R22, 0xffff, RZ, 0xc0, !PT ;  /* 0x0000ffff16167812 */ /* 0x000fe200078ec0ff */
[----:B-1----:R-:W-:Y:S01]  /*3f20*/  @!P6 FADD.FTZ R127, -R127, -RZ ;  /* 0x800000ff7f7fe221 */ /* 0x002fe20000010100 */
[----:B------:R-:W-:Y:S01]  /*3f30*/  SHF.R.U32.HI R9, RZ, 0x10, R9 ;  /* 0x00000010ff097819 */ /* 0x000fe20000011609 */
[----:B------:R-:W-:Y:S01]  /*3f40*/  @!P3 FADD.FTZ R248, -R248, -RZ ;  /* 0x800000fff8f8b221 */ /* 0x000fe20000010100 */
[----:B------:R-:W-:Y:S01]  /*3f50*/  ISETP.LE.U32.AND P3, PT, R22, UR20, PT ;  /* 0x0000001416007c0c */ /* 0x000fe2000bf63070 */
[----:B------:R-:W1:Y:S01]  /*3f60*/  MUFU.EX2 R135, R123 ;  /* 0x0000007b00877308 */ /* 0x000e620000000800 */
[----:B------:R-:W-:Y:S01]  /*3f70*/  LOP3.LUT R9, R9, 0xff, RZ, 0xc0, !PT ;  /* 0x000000ff09097812 */ /* 0x000fe200078ec0ff */
[----:B------:R-:W-:Y:S01]  /*3f80*/  @!P4 FADD.FTZ R251, -R251, -RZ ;  /* 0x800000fffbfbc221 */ /* 0x000fe20000010100 */
[----:B------:R-:W-:Y:S02]  /*3f90*/  ISETP.LE.U32.AND P6, PT, R17, UR20, PT ;  /* 0x0000001411007c0c */ /* 0x000fe4000bfc3070 */
[----:B------:R-:W-:Y:S02]  /*3fa0*/  ISETP.LE.U32.AND P4, PT, R9, UR20, PT ;  /* 0x0000001409007c0c */ /* 0x000fe4000bf83070 */
[----:B------:R-:W-:Y:S02]  /*3fb0*/  F2FP.RELU.BF16.PACK_AB R9, R232, R205 ;  /* 0x000000cde809723e */ /* 0x000fe400000018ff */
[----:B------:R-:W-:Y:S01]  /*3fc0*/  F2FP.RELU.BF16.PACK_AB R17, R234, R221 ;  /* 0x000000ddea11723e */ /* 0x000fe200000018ff */
[----:B------:R-:W2:Y:S01]  /*3fd0*/  MUFU.EX2 R139, R30 ;  /* 0x0000001e008b7308 */ /* 0x000ea20000000800 */
[--C-:B------:R-:W-:Y:S01]  /*3fe0*/  SHF.R.U32.HI R19, RZ, 0x18, R18.reuse ;  /* 0x00000018ff137819 */ /* 0x100fe20000011612 */
[----:B------:R-:W-:Y:S01]  /*3ff0*/  @!P3 FADD.FTZ R130, -R130, -RZ ;  /* 0x800000ff8282b221 */ /* 0x000fe20000010100 */
[----:B------:R-:W-:Y:S01]  /*4000*/  ISETP.LE.U32.AND P3, PT, R15, UR20, PT ;  /* 0x000000140f007c0c */ /* 0x000fe2000bf63070 */
[----:B------:R3:W-:Y:S01]  /*4010*/  STS [R196+0xe000], R9 ;  /* 0x00e00009c4007388 */ /* 0x0007e20000000800 */
[----:B------:R-:W-:Y:S01]  /*4020*/  ISETP.LE.U32.AND P0, PT, R14, UR20, PT ;  /* 0x000000140e007c0c */ /* 0x000fe2000bf03070 */
[----:B------:R-:W-:Y:S01]  /*4030*/  @!P6 FADD.FTZ R185, -R185, -RZ ;  /* 0x800000ffb9b9e221 */ /* 0x000fe20000010100 */
[----:B------:R-:W-:Y:S01]  /*4040*/  F2FP.RELU.BF16.PACK_AB R14, R246, R243 ;  /* 0x000000f3f60e723e */ /* 0x000fe200000018ff */
[----:B------:R-:W-:Y:S01]  /*4050*/  STS [R196+0xe400], R17 ;  /* 0x00e40011c4007388 */ /* 0x000fe20000000800 */
[----:B------:R-:W-:Y:S01]  /*4060*/  SHF.R.U32.HI R18, RZ, 0x10, R18 ;  /* 0x00000010ff127819 */ /* 0x000fe20000011612 */
[----:B------:R-:W-:Y:S01]  /*4070*/  @!P4 FADD.FTZ R129, -R129, -RZ ;  /* 0x800000ff8181c221 */ /* 0x000fe20000010100 */
[----:B------:R-:W-:Y:S01]  /*4080*/  F2FP.RELU.BF16.PACK_AB R15, R236, R233 ;  /* 0x000000e9ec0f723e */ /* 0x000fe200000018ff */
[----:B------:R-:W-:Y:S01]  /*4090*/  STS [R201+0xe000], R26 ;  /* 0x00e0001ac9007388 */ /* 0x000fe20000000800 */
[----:B------:R-:W-:Y:S01]  /*40a0*/  ISETP.LE.U32.AND P5, PT, R13, UR20, PT ;  /* 0x000000140d007c0c */ /* 0x000fe2000bfa3070 */
[----:B------:R3:W3:Y:S01]  /*40b0*/  MUFU.EX2 R128, R125 ;  /* 0x0000007d00807308 */ /* 0x0006e20000000800 */
[----:B------:R-:W-:Y:S01]  /*40c0*/  F2FP.RELU.BF16.PACK_AB R13, R238, R235 ;  /* 0x000000ebee0d723e */ /* 0x000fe200000018ff */
[----:B------:R3:W-:Y:S01]  /*40d0*/  STS [R201+0xe400], R14 ;  /* 0x00e4000ec9007388 */ /* 0x0007e20000000800 */
[----:B------:R-:W-:Y:S01]  /*40e0*/  LOP3.LUT R18, R18, 0xff, RZ, 0xc0, !PT ;  /* 0x000000ff12127812 */ /* 0x000fe200078ec0ff */
[----:B-1----:R-:W-:Y:S01]  /*40f0*/  @!P3 FADD.FTZ R135, -R135, -RZ ;  /* 0x800000ff8787b221 */ /* 0x002fe20000010100 */
[----:B------:R-:W-:Y:S01]  /*4100*/  ISETP.LE.U32.AND P4, PT, R11, UR20, PT ;  /* 0x000000140b007c0c */ /* 0x000fe2000bf83070 */
[----:B------:R-:W-:Y:S01]  /*4110*/  STS [R196+0xf000], R15 ;  /* 0x00f0000fc4007388 */ /* 0x000fe20000000800 */
[----:B------:R-:W-:Y:S01]  /*4120*/  F2FP.RELU.BF16.PACK_AB R22, R240, R237 ;  /* 0x000000edf016723e */ /* 0x000fe200000018ff */
[----:B------:R-:W-:Y:S01]  /*4130*/  @!P0 FADD.FTZ R133, -R133, -RZ ;  /* 0x800000ff85858221 */ /* 0x000fe20000010100 */
[----:B------:R-:W-:Y:S01]  /*4140*/  ISETP.LE.U32.AND P3, PT, R18, UR20, PT ;  /* 0x0000001412007c0c */ /* 0x000fe2000bf63070 */
[----:B------:R-:W-:Y:S01]  /*4150*/  STS [R196+0xf400], R13 ;  /* 0x00f4000dc4007388 */ /* 0x000fe20000000800 */
[----:B------:R-:W-:Y:S01]  /*4160*/  F2FP.RELU.BF16.PACK_AB R18, R242, R239 ;  /* 0x000000eff212723e */ /* 0x000fe200000018ff */
[----:B------:R-:W1:Y:S01]  /*4170*/  MUFU.EX2 R131, R131 ;  /* 0x0000008300837308 */ /* 0x000e620000000800 */
[----:B------:R-:W-:Y:S01]  /*4180*/  SHF.R.U32.HI R10, RZ, 0x8, R10 ;  /* 0x00000008ff0a7819 */ /* 0x000fe2000001160a */
[----:B------:R1:W-:Y:S01]  /*4190*/  STS [R201+0xf000], R22 ;  /* 0x00f00016c9007388 */ /* 0x0003e20000000800 */
[----:B------:R-:W-:Y:S01]  /*41a0*/  @!P5 FADD.FTZ R134, -R134, -RZ ;  /* 0x800000ff8686d221 */ /* 0x000fe20000010100 */
[----:B------:R-:W-:Y:S02]  /*41b0*/  ISETP.LE.U32.AND P5, PT, R21, UR20, PT ;  /* 0x0000001415007c0c */ /* 0x000fe4000bfa3070 */
[----:B------:R1:W-:Y:S01]  /*41c0*/  STS [R201+0xf400], R18 ;  /* 0x00f40012c9007388 */ /* 0x0003e20000000800 */
[----:B------:R-:W-:Y:S01]  /*41d0*/  LOP3.LUT R10, R10, 0xffff, RZ, 0xc0, !PT ;  /* 0x0000ffff0a0a7812 */ /* 0x000fe200078ec0ff */
[----:B------:R-:W-:Y:S01]  /*41e0*/  @!P4 FADD.FTZ R137, -R137, -RZ ;  /* 0x800000ff8989c221 */ /* 0x000fe20000010100 */
[----:B------:R-:W-:Y:S01]  /*41f0*/  ISETP.LE.U32.AND P0, PT, R19, UR20, PT ;  /* 0x0000001413007c0c */ /* 0x000fe2000bf03070 */
[----:B--2---:R-:W-:Y:S01]  /*4200*/  @!P3 FADD.FTZ R139, -R139, -RZ ;  /* 0x800000ff8b8bb221 */ /* 0x004fe20000010100 */
[----:B------:R-:W-:Y:S01]  /*4210*/  ISETP.LE.U32.AND P4, PT, R10, UR20, PT ;  /* 0x000000140a007c0c */ /* 0x000fe2000bf83070 */
[----:B---3--:R-:W-:Y:S01]  /*4220*/  IMAD.IADD R125, R0, 0x1, R183 ;  /* 0x00000001007d7824 */ /* 0x008fe200078e02b7 */
[----:B------:R-:W-:Y:S02]  /*4230*/  F2FP.RELU.BF16.PACK_AB R11, R248, R245 ;  /* 0x000000f5f80b723e */ /* 0x000fe400000018ff */
[----:B------:R-:W-:Y:S02]  /*4240*/  F2FP.RELU.BF16.PACK_AB R9, R126, R251 ;  /* 0x000000fb7e09723e */ /* 0x000fe400000018ff */
[----:B------:R-:W-:Y:S01]  /*4250*/  F2FP.RELU.BF16.PACK_AB R10, R135, R133 ;  /* 0x00000085870a723e */ /* 0x000fe200000018ff */
[----:B------:R-:W-:Y:S01]  /*4260*/  STS [R200+0xe000], R11 ;  /* 0x00e0000bc8007388 */ /* 0x000fe20000000800 */
[----:B------:R-:W-:Y:S02]  /*4270*/  F2FP.RELU.BF16.PACK_AB R14, R185, R137 ;  /* 0x00000089b90e723e */ /* 0x000fe400000018ff */
[----:B------:R-:W-:Y:S01]  /*4280*/  F2FP.RELU.BF16.PACK_AB R19, R130, R127 ;  /* 0x0000007f8213723e */ /* 0x000fe200000018ff */
[----:B------:R-:W-:Y:S01]  /*4290*/  STS [R200+0xe400], R9 ;  /* 0x00e40009c8007388 */ /* 0x000fe20000000800 */
[----:B------:R-:W-:Y:S01]  /*42a0*/  @!P0 FADD.FTZ R128, -R128, -RZ ;  /* 0x800000ff80808221 */ /* 0x000fe20000010100 */
[----:B------:R-:W-:Y:S01]  /*42b0*/  F2FP.RELU.BF16.PACK_AB R17, R134, R129 ;  /* 0x000000818611723e */ /* 0x000fe200000018ff */
[----:B-1----:R-:W-:Y:S01]  /*42c0*/  @!P5 FADD.FTZ R131, -R131, -RZ ;  /* 0x800000ff8383d221 */ /* 0x002fe20000010100 */
[----:B------:R-:W-:Y:S01]  /*42d0*/  STS [R217+0xe000], R10 ;  /* 0x00e0000ad9007388 */ /* 0x000fe20000000800 */
[----:B------:R-:W-:Y:S01]  /*42e0*/  @!P4 FADD.FTZ R138, -R138, -RZ ;  /* 0x800000ff8a8ac221 */ /* 0x000fe20000010100 */
[----:B------:R-:W-:Y:S02]  /*42f0*/  F2FP.RELU.BF16.PACK_AB R22, R128, R139 ;  /* 0x0000008b8016723e */ /* 0x000fe400000018ff */
[----:B------:R-:W-:Y:S01]  /*4300*/  STS [R217+0xe400], R14 ;  /* 0x00e4000ed9007388 */ /* 0x000fe20000000800 */
[----:B------:R-:W-:Y:S02]  /*4310*/  FSETP.GE.FTZ.AND P0, PT, R244, RZ, PT ;  /* 0x000000fff400720b */ /* 0x000fe40003f16000 */
[----:B------:R-:W-:Y:S01]  /*4320*/  F2FP.RELU.BF16.PACK_AB R18, R138, R131 ;  /* 0x000000838a12723e */ /* 0x000fe200000018ff */
[----:B------:R-:W-:Y:S01]  /*4330*/  STS [R200+0xf000], R19 ;  /* 0x00f00013c8007388 */ /* 0x000fe20000000800 */
[----:B------:R-:W-:Y:S02]  /*4340*/  FSETP.GE.FTZ.AND P5, PT, R205, RZ, PT ;  /* 0x000000ffcd00720b */ /* 0x000fe40003fb6000 */
[----:B------:R-:W-:Y:S01]  /*4350*/  FSETP.GE.FTZ.AND P3, PT, R241, RZ, PT ;  /* 0x000000fff100720b */ /* 0x000fe20003f76000 */
[----:B------:R-:W-:Y:S01]  /*4360*/  STS [R200+0xf400], R17 ;  /* 0x00f40011c8007388 */ /* 0x000fe20000000800 */
[----:B------:R-:W-:Y:S02]  /*4370*/  FSETP.GE.FTZ.AND P4, PT, R232, RZ, PT ;  /* 0x000000ffe800720b */ /* 0x000fe40003f96000 */
[----:B------:R-:W-:Y:S01]  /*4380*/  FSETP.GE.FTZ.AND P6, PT, R126, RZ, PT ;  /* 0x000000ff7e00720b */ /* 0x000fe20003fd6000 */
[----:B------:R-:W-:Y:S04]  /*4390*/  STS [R217+0xf000], R18 ;  /* 0x00f00012d9007388 */ /* 0x000fe80000000800 */
[----:B------:R-:W-:Y:S04]  /*43a0*/  STS [R217+0xf400], R22 ;  /* 0x00f40016d9007388 */ /* 0x000fe80000000800 */
[----:B------:R-:W1:Y:S08]  /*43b0*/  LDSM.16.M88.4 R100, [R0+0x4000] ;  /* 0x004000000064783b */ /* 0x000e700000000200 */
[----:B------:R-:W2:Y:S08]  /*43c0*/  LDSM.16.M88.4 R104, [R0+0x5000] ;  /* 0x005000000068783b */ /* 0x000eb00000000200 */
[----:B------:R-:W3:Y:S08]  /*43d0*/  LDSM.16.M88.4 R108, [R3+0x4000] ;  /* 0x00400000036c783b */ /* 0x000ef00000000200 */
[----:B------:R-:W3:Y:S08]  /*43e0*/  LDSM.16.M88.4 R112, [R3+0x5000] ;  /* 0x005000000370783b */ /* 0x000ef00000000200 */
[----:B------:R-:W3:Y:S01]  /*43f0*/  LDSM.16.M88.4 R116, [R125+0x4000] ;  /* 0x004000007d74783b */ /* 0x000ee20000000200 */
[-C--:B-1----:R-:W-:Y:S07]  /*4400*/  HMMA.16816.F32.BF16 R4, R100, R140.reuse, RZ ;  /* 0x0000008c6404723c */ /* 0x082fee00000418ff */
[----:B------:R-:W1:Y:S01]  /*4410*/  LDSM.16.M88.4 R120, [R125+0x5000] ;  /* 0x005000007d78783b */ /* 0x000e620000000200 */
[C---:B--2---:R-:W-:Y:S08]  /*4420*/  HMMA.16816.F32.BF16 R8, R104.reuse, R140, RZ ;  /* 0x0000008c6808723c */ /* 0x044ff000000418ff */
[-C--:B------:R-:W-:Y:S08]  /*4430*/  HMMA.16816.F32.BF16 R12, R104, R142.reuse, RZ ;  /* 0x0000008e680c723c */ /* 0x080ff000000418ff */
[C---:B------:R-:W-:Y:S08]  /*4440*/  HMMA.16816.F32.BF16 R16, R100.reuse, R142, RZ ;  /* 0x0000008e6410723c */ /* 0x040ff000000418ff */
[-C--:B------:R-:W-:Y:S08]  /*4450*/  HMMA.16816.F32.BF16 R20, R100, R144.reuse, RZ ;  /* 0x000000906414723c */ /* 0x080ff000000418ff */
[C---:B------:R-:W-:Y:S08]  /*4460*/  HMMA.16816.F32.BF16 R24, R104.reuse, R144, RZ ;  /* 0x000000906818723c */ /* 0x040ff000000418ff */
[-C--:B------:R-:W-:Y:S01]  /*4470*/  HMMA.16816.F32.BF16 R28, R104, R146.reuse, RZ ;  /* 0x00000092681c723c */ /* 0x080fe200000418ff */
[----:B------:R-:W-:Y:S07]  /*4480*/  LDSM.16.M88.4 R104, [R124+0x5000] ;  /* 0x005000007c68783b */ /* 0x000fee0000000200 */
        /* <DEDUP_REMOVED lines=11> */
[C---:B-1----:R-:W-:Y:S08]  /*4540*/  HMMA.16816.F32.BF16 R8, R120.reuse, R156, R8 ;  /* 0x0000009c7808723c */ /* 0x042ff00000041808 */
[-C--:B------:R-:W-:Y:S08]  /*4550*/  HMMA.16816.F32.BF16 R12, R120, R158.reuse, R12 ;  /* 0x0000009e780c723c */ /* 0x080ff0000004180c */
[C---:B------:R-:W-:Y:S08]  /*4560*/  HMMA.16816.F32.BF16 R16, R116.reuse, R158, R16 ;  /* 0x0000009e7410723c */ /* 0x040ff00000041810 */
[-C--:B------:R-:W-:Y:S08]  /*4570*/  HMMA.16816.F32.BF16 R20, R116, R160.reuse, R20 ;  /* 0x000000a07414723c */ /* 0x080ff00000041814 */
[C---:B------:R-:W-:Y:S08]  /*4580*/  HMMA.16816.F32.BF16 R24, R120.reuse, R160, R24 ;  /* 0x000000a07818723c */ /* 0x040ff00000041818 */
[-C--:B------:R-:W-:Y:S08]  /*4590*/  HMMA.16816.F32.BF16 R28, R120, R162.reuse, R28 ;  /* 0x000000a2781c723c */ /* 0x080ff0000004181c */
[----:B------:R-:W-:Y:S08]  /*45a0*/  HMMA.16816.F32.BF16 R32, R116, R162, R32 ;  /* 0x000000a27420723c */ /* 0x000ff00000041820 */
[-C--:B--2---:R-:W-:Y:S08]  /*45b0*/  HMMA.16816.F32.BF16 R4, R100, R164.reuse, R4 ;  /* 0x000000a46404723c */ /* 0x084ff00000041804 */
[C---:B------:R-:W-:Y:S08]  /*45c0*/  HMMA.16816.F32.BF16 R8, R104.reuse, R164, R8 ;  /* 0x000000a46808723c */ /* 0x040ff00000041808 */
[-C--:B------:R-:W-:Y:S08]  /*45d0*/  HMMA.16816.F32.BF16 R12, R104, R166.reuse, R12 ;  /* 0x000000a6680c723c */ /* 0x080ff0000004180c */
[C---:B----4-:R-:W-:Y:S01]  /*45e0*/  FADD.FTZ R123, -R250.reuse, R4 ;  /* 0x00000004fa7b7221 */ /* 0x050fe20000010100 */
[C---:B------:R-:W-:Y:S03]  /*45f0*/  HMMA.16816.F32.BF16 R16, R100.reuse, R166, R16 ;  /* 0x000000a66410723c */ /* 0x040fe60000041810 */
[----:B------:R-:W-:Y:S01]  /*4600*/  FADD.FTZ R125, -R250, R5 ;  /* 0x00000005fa7d7221 */ /* 0x000fe20000010100 */
[-C--:B------:R-:W-:Y:S02]  /*4610*/  FSEL R123, R123, R250.reuse, P5 ;  /* 0x000000fa7b7b7208 */ /* 0x080fe40002800000 */
[----:B------:R-:W-:Y:S01]  /*4620*/  FSETP.GE.FTZ.AND P5, PT, R248, RZ, PT ;  /* 0x000000fff800720b */ /* 0x000fe20003fb6000 */
[C---:B------:R-:W-:Y:S01]  /*4630*/  FADD.FTZ R11, -R252.reuse, R11 ;  /* 0x0000000bfc0b7221 */ /* 0x040fe20000010100 */
[-C--:B------:R-:W-:Y:S01]  /*4640*/  HMMA.16816.F32.BF16 R20, R100, R168.reuse, R20 ;  /* 0x000000a86414723c */ /* 0x080fe20000041814 */
[----:B------:R-:W-:Y:S03]  /*4650*/  FMUL.FTZ R205, R205, R123 ;  /* 0x0000007bcdcd7220 */ /* 0x000fe60000410000 */
[-C--:B------:R-:W-:Y:S02]  /*4660*/  FSEL R125, R125, R250.reuse, P4 ;  /* 0x000000fa7d7d7208 */ /* 0x080fe40002000000 */
[----:B------:R-:W-:Y:S01]  /*4670*/  FSETP.GE.FTZ.AND P4, PT, R133, RZ, PT ;  /* 0x000000ff8500720b */ /* 0x000fe20003f96000 */
[----:B------:R-:W-:Y:S01]  /*4680*/  FADD.FTZ R15, -R252, R15 ;  /* 0x0000000ffc0f7221 */ /* 0x000fe20000010100 */
[C---:B------:R-:W-:Y:S01]  /*4690*/  HMMA.16816.F32.BF16 R24, R104.reuse, R168, R24 ;  /* 0x000000a86818723c */ /* 0x040fe20000041818 */
[----:B------:R-:W-:Y:S07]  /*46a0*/  FMUL.FTZ R232, R232, R125 ;  /* 0x0000007de8e87220 */ /* 0x000fee0000410000 */
[C---:B------:R-:W-:Y:S01]  /*46b0*/  FADD.FTZ R17, -R250.reuse, R17 ;  /* 0x00000011fa117221 */ /* 0x040fe20000010100 */
[-C--:B------:R-:W-:Y:S03]  /*46c0*/  HMMA.16816.F32.BF16 R28, R104, R170.reuse, R28 ;  /* 0x000000aa681c723c */ /* 0x080fe6000004181c */
[C---:B------:R-:W-:Y:S01]  /*46d0*/  FADD.FTZ R122, -R250.reuse, R16 ;  /* 0x00000010fa7a7221 */ /* 0x040fe20000010100 */
[-C--:B------:R-:W-:Y:S01]  /*46e0*/  FSEL R17, R17, R250.reuse, P0 ;  /* 0x000000fa11117208 */ /* 0x080fe20000000000 */
[----:B------:R-:W-:Y:S01]  /*46f0*/  FADD.FTZ R18, -R249, R18 ;  /* 0x00000012f9127221 */ /* 0x000fe20000010100 */
[----:B------:R-:W-:Y:S01]  /*4700*/  FSETP.GE.FTZ.AND P0, PT, R245, RZ, PT ;  /* 0x000000fff500720b */ /* 0x000fe20003f16000 */
[----:B------:R-:W-:Y:S01]  /*4710*/  FADD.FTZ R21, -R250, R21 ;  /* 0x00000015fa157221 */ /* 0x000fe20000010100 */
[----:B------:R-:W-:Y:S01]  /*4720*/  HMMA.16816.F32.BF16 R32, R100, R170, R32 ;  /* 0x000000aa6420723c */ /* 0x000fe20000041820 */
[----:B------:R-:W-:Y:S03]  /*4730*/  FMUL.FTZ R244, R244, R17 ;  /* 0x00000011f4f47220 */ /* 0x000fe60000410000 */
[----:B------:R-:W-:Y:S01]  /*4740*/  FADD.FTZ R17, -R250, R20 ;  /* 0x00000014fa117221 */ /* 0x000fe20000010100 */
[-C--:B------:R-:W-:Y:S01]  /*4750*/  FSEL R122, R122, R250.reuse, P3 ;  /* 0x000000fa7a7a7208 */ /* 0x080fe20001800000 */
[----:B------:R-:W-:Y:S01]  /*4760*/  FADD.FTZ R22, -R249, R22 ;  /* 0x00000016f9167221 */ /* 0x000fe20000010100 */
[----:B------:R-:W-:Y:S01]  /*4770*/  FSETP.GE.FTZ.AND P3, PT, R135, RZ, PT ;  /* 0x000000ff8700720b */ /* 0x000fe20003f76000 */
[----:B------:R-:W-:Y:S01]  /*4780*/  FADD.FTZ R25, -R247, R25 ;  /* 0x00000019f7197221 */ /* 0x000fe20000010100 */
[----:B------:R-:W-:Y:S02]  /*4790*/  FSEL R21, R21, R250, P5 ;  /* 0x000000fa15157208 */ /* 0x000fe40002800000 */
[----:B------:R-:W-:Y:S01]  /*47a0*/  FSETP.GE.FTZ.AND P5, PT, R137, RZ, PT ;  /* 0x000000ff8900720b */ /* 0x000fe20003fb6000 */
[----:B------:R-:W-:Y:S01]  /*47b0*/  FMUL.FTZ R241, R241, R122 ;  /* 0x0000007af1f17220 */ /* 0x000fe20000410000 */
[----:B------:R-:W-:Y:S01]  /*47c0*/  FSEL R122, R17, R250, P0 ;  /* 0x000000fa117a7208 */ /* 0x000fe20000000000 */
[----:B------:R-:W-:Y:S01]  /*47d0*/  FADD.FTZ R17, -R249, R6 ;  /* 0x00000006f9117221 */ /* 0x000fe20000010100 */
[----:B------:R-:W-:Y:S01]  /*47e0*/  FSETP.GE.FTZ.AND P0, PT, R221, RZ, PT ;  /* 0x000000ffdd00720b */ /* 0x000fe20003f16000 */
[----:B------:R-:W-:Y:S02]  /*47f0*/  FADD.FTZ R27, -R252, R27 ;  /* 0x0000001bfc1b7221 */ /* 0x000fe40000010100 */
[----:B------:R-:W-:Y:S01]  /*4800*/  FMUL.FTZ R245, R245, R122 ;  /* 0x0000007af5f57220 */ /* 0x000fe20000410000 */
[----:B------:R-:W-:Y:S01]  /*4810*/  FSEL R122, R17, R249, P0 ;  /* 0x000000f9117a7208 */ /* 0x000fe20000000000 */
[----:B------:R-:W-:Y:S01]  /*4820*/  FADD.FTZ R17, -R249, R7 ;  /* 0x00000007f9117221 */ /* 0x000fe20000010100 */
[----:B------:R-:W-:Y:S01]  /*4830*/  FSETP.GE.FTZ.AND P0, PT, R234, RZ, PT ;  /* 0x000000ffea00720b */ /* 0x000fe20003f16000 */
[----:B------:R-:W-:Y:S02]  /*4840*/  FMUL.FTZ R248, R248, R21 ;  /* 0x00000015f8f87220 */ /* 0x000fe40000410000 */
[C---:B------:R-:W-:Y:S01]  /*4850*/  FADD.FTZ R123, -R250.reuse, R32 ;  /* 0x00000020fa7b7221 */ /* 0x040fe20000010100 */
[----:B------:R-:W-:Y:S01]  /*4860*/  FSEL R17, R17, R249, P0 ;  /* 0x000000f911117208 */ /* 0x000fe20000000000 */
[----:B------:R-:W-:Y:S01]  /*4870*/  FMUL.FTZ R221, R221, R122 ;  /* 0x0000007adddd7220 */ /* 0x000fe20000410000 */
[----:B------:R-:W-:Y:S01]  /*4880*/  FSETP.GE.FTZ.AND P0, PT, R251, RZ, PT ;  /* 0x000000fffb00720b */ /* 0x000fe20003f16000 */
[----:B------:R-:W-:Y:S01]  /*4890*/  FADD.FTZ R122, -R249, R19 ;  /* 0x00000013f97a7221 */ /* 0x000fe20000010100 */
[----:B------:R-:W-:Y:S01]  /*48a0*/  FSEL R123, R123, R250, P4 ;  /* 0x000000fa7b7b7208 */ /* 0x000fe20002000000 */
[----:B------:R-:W-:Y:S01]  /*48b0*/  @P3 FADD.FTZ R250, -R250, R33 ;  /* 0x00000021fafa3221 */ /* 0x000fe20000010100 */
[----:B------:R-:W-:Y:S01]  /*48c0*/  FSETP.GE.FTZ.AND P4, PT, R243, RZ, PT ;  /* 0x000000fff300720b */ /* 0x000fe20003f96000 */
[----:B------:R-:W-:Y:S01]  /*48d0*/  FMUL.FTZ R234, R234, R17 ;  /* 0x00000011eaea7220 */ /* 0x000fe20000410000 */
[----:B------:R-:W-:Y:S01]  /*48e0*/  FSETP.GE.FTZ.AND P3, PT, R246, RZ, PT ;  /* 0x000000fff600720b */ /* 0x000fe20003f76000 */
[----:B------:R-:W-:Y:S01]  /*48f0*/  FADD.FTZ R34, -R249, R34 ;  /* 0x00000022f9227221 */ /* 0x000fe20000010100 */
[----:B------:R-:W-:Y:S01]  /*4900*/  FSEL R18, R18, R249, P4 ;  /* 0x000000f912127208 */ /* 0x000fe20002000000 */
[----:B------:R-:W-:Y:S01]  /*4910*/  FMUL.FTZ R123, R133, R123 ;  /* 0x0000007b857b7220 */ /* 0x000fe20000410000 */
[-C--:B------:R-:W-:Y:S01]  /*4920*/  FSEL R17, R122, R249.reuse, P3 ;  /* 0x000000f97a117208 */ /* 0x080fe20001800000 */
[----:B------:R-:W-:Y:S01]  /*4930*/  FADD.FTZ R122, -R249, R23 ;  /* 0x00000017f97a7221 */ /* 0x000fe20000010100 */
[----:B------:R-:W-:Y:S01]  /*4940*/  FSETP.GE.FTZ.AND P3, PT, R233, RZ, PT ;  /* 0x000000ffe900720b */ /* 0x000fe20003f76000 */
[----:B------:R-:W-:Y:S01]  /*4950*/  FMUL.FTZ R243, R243, R18 ;  /* 0x00000012f3f37220 */ /* 0x000fe20000410000 */
[----:B------:R-:W-:Y:S01]  /*4960*/  FSEL R22, R22, R249, P0 ;  /* 0x000000f916167208 */ /* 0x000fe20000000000 */
[----:B------:R-:W-:Y:S01]  /*4970*/  FADD.FTZ R18, -R247, R8 ;  /* 0x00000008f7127221 */ /* 0x000fe20000010100 */
[----:B------:R-:W-:Y:S01]  /*4980*/  FSETP.GE.FTZ.AND P4, PT, R185, RZ, PT ;  /* 0x000000ffb900720b */ /* 0x000fe20003f96000 */
[----:B------:R-:W-:Y:S01]  /*4990*/  FMUL.FTZ R246, R246, R17 ;  /* 0x00000011f6f67220 */ /* 0x000fe20000410000 */
[----:B------:R-:W-:Y:S01]  /*49a0*/  FSETP.GE.FTZ.AND P0, PT, R236, RZ, PT ;  /* 0x000000ffec00720b */ /* 0x000fe20003f16000 */
[----:B------:R-:W-:Y:S01]  /*49b0*/  FMUL.FTZ R251, R251, R22 ;  /* 0x00000016fbfb7220 */ /* 0x000fe20000410000 */
[----:B------:R-:W-:Y:S01]  /*49c0*/  FSEL R18, R18, R247, P3 ;  /* 0x000000f712127208 */ /* 0x000fe20001800000 */
[----:B------:R-:W-:Y:S01]  /*49d0*/  FADD.FTZ R22, -R247, R9 ;  /* 0x00000009f7167221 */ /* 0x000fe20000010100 */
[----:B------:R-:W-:Y:S01]  /*49e0*/  FSETP.GE.FTZ.AND P3, PT, R237, RZ, PT ;  /* 0x000000ffed00720b */ /* 0x000fe20003f76000 */
[----:B------:R-:W-:Y:S01]  /*49f0*/  FMUL.FTZ R250, R135, R250 ;  /* 0x000000fa87fa7220 */ /* 0x000fe20000410000 */
[----:B------:R-:W-:Y:S01]  /*4a00*/  FSEL R9, R122, R249, P6 ;  /* 0x000000f97a097208 */ /* 0x000fe20003000000 */
[----:B------:R-:W-:Y:S01]  /*4a10*/  FMUL.FTZ R233, R233, R18 ;  /* 0x00000012e9e97220 */ /* 0x000fe20000410000 */
[----:B------:R-:W-:Y:S01]  /*4a20*/  FSEL R17, R22, R247, P0 ;  /* 0x000000f716117208 */ /* 0x000fe20000000000 */
[C---:B------:R-:W-:Y:S01]  /*4a30*/  FADD.FTZ R18, -R247.reuse, R12 ;  /* 0x0000000cf7127221 */ /* 0x040fe20000010100 */
[----:B------:R-:W-:Y:S01]  /*4a40*/  FSETP.GE.FTZ.AND P0, PT, R138, RZ, PT ;  /* 0x000000ff8a00720b */ /* 0x000fe20003f16000 */
[C---:B------:R-:W-:Y:S01]  /*4a50*/  FADD.FTZ R22, -R247.reuse, R13 ;  /* 0x0000000df7167221 */ /* 0x040fe20000010100 */
[----:B------:R-:W-:Y:S01]  /*4a60*/  FSEL R34, R34, R249, P5 ;  /* 0x000000f922227208 */ /* 0x000fe20002800000 */
[----:B------:R-:W-:Y:S01]  /*4a70*/  FADD.FTZ R122, -R247, R24 ;  /* 0x00000018f77a7221 */ /* 0x000fe20000010100 */
[-C--:B------:R-:W-:Y:S01]  /*4a80*/  FSEL R18, R18, R247.reuse, P3 ;  /* 0x000000f712127208 */ /* 0x080fe20001800000 */
[----:B------:R-:W-:Y:S01]  /*4a90*/  @P4 FADD.FTZ R249, -R249, R35 ;  /* 0x00000023f9f94221 */ /* 0x000fe20000010100 */
[----:B------:R-:W-:Y:S01]  /*4aa0*/  FSETP.GE.FTZ.AND P3, PT, R130, RZ, PT ;  /* 0x000000ff8200720b */ /* 0x000fe20003f76000 */
[----:B------:R-:W-:Y:S01]  /*4ab0*/  FADD.FTZ R13, -R252, R14 ;  /* 0x0000000efc0d7221 */ /* 0x000fe20000010100 */
[----:B------:R-:W-:Y:S01]  /*4ac0*/  FSETP.GE.FTZ.AND P5, PT, R240, RZ, PT ;  /* 0x000000fff000720b */ /* 0x000fe20003fb6000 */
[----:B------:R-:W-:Y:S01]  /*4ad0*/  FMUL.FTZ R237, R237, R18 ;  /* 0x00000012eded7220 */ /* 0x000fe20000410000 */
[----:B------:R-:W-:Y:S01]  /*4ae0*/  FSETP.GE.FTZ.AND P4, PT, R127, RZ, PT ;  /* 0x000000ff7f00720b */ /* 0x000fe20003f96000 */
[----:B------:R-:W-:Y:S01]  /*4af0*/  FADD.FTZ R18, -R247, R28 ;  /* 0x0000001cf7127221 */ /* 0x000fe20000010100 */
[----:B------:R-:W-:Y:S01]  /*4b00*/  FSEL R25, R25, R247, P3 ;  /* 0x000000f719197208 */ /* 0x000fe20001800000 */
[----:B------:R-:W-:Y:S01]  /*4b10*/  FMUL.FTZ R126, R126, R9 ;  /* 0x000000097e7e7220 */ /* 0x000fe20000410000 */
[----:B------:R-:W-:Y:S01]  /*4b20*/  FSETP.GE.FTZ.AND P3, PT, R131, RZ, PT ;  /* 0x000000ff8300720b */ /* 0x000fe20003f76000 */
[----:B------:R-:W-:Y:S01]  /*4b30*/  FMUL.FTZ R34, R137, R34 ;  /* 0x0000002289227220 */ /* 0x000fe20000410000 */
[----:B------:R-:W-:Y:S01]  /*4b40*/  FSEL R9, R22, R247, P5 ;  /* 0x000000f716097208 */ /* 0x000fe20002800000 */
[----:B------:R-:W-:Y:S01]  /*4b50*/  FMUL.FTZ R249, R185, R249 ;  /* 0x000000f9b9f97220 */ /* 0x000fe20000410000 */
[----:B------:R-:W-:Y:S01]  /*4b60*/  FSEL R122, R122, R247, P4 ;  /* 0x000000f77a7a7208 */ /* 0x000fe20002000000 */
[----:B------:R-:W-:Y:S01]  /*4b70*/  FMUL.FTZ R236, R236, R17 ;  /* 0x00000011ecec7220 */ /* 0x000fe20000410000 */
[----:B------:R-:W-:Y:S01]  /*4b80*/  FSEL R18, R18, R247, P3 ;  /* 0x000000f712127208 */ /* 0x000fe20001800000 */
[----:B------:R-:W-:Y:S01]  /*4b90*/  @P0 FADD.FTZ R247, -R247, R29 ;  /* 0x0000001df7f70221 */ /* 0x000fe20000010100 */
[----:B------:R-:W-:Y:S01]  /*4ba0*/  FSETP.GE.FTZ.AND P0, PT, R239, RZ, PT ;  /* 0x000000ffef00720b */ /* 0x000fe20003f16000 */
[----:B------:R-:W-:Y:S01]  /*4bb0*/  FMUL.FTZ R240, R240, R9 ;  /* 0x00000009f0f07220 */ /* 0x000fe20000410000 */
[----:B------:R-:W-:Y:S01]  /*4bc0*/  FSETP.GE.FTZ.AND P3, PT, R238, RZ, PT ;  /* 0x000000ffee00720b */ /* 0x000fe20003f76000 */
[----:B------:R-:W-:Y:S01]  /*4bd0*/  FADD.FTZ R9, -R252, R10 ;  /* 0x0000000afc097221 */ /* 0x000fe20000010100 */
[----:B------:R-:W-:Y:S01]  /*4be0*/  FSETP.GE.FTZ.AND P6, PT, R242, RZ, PT ;  /* 0x000000fff200720b */ /* 0x000fe20003fd6000 */
[----:B------:R-:W-:Y:S01]  /*4bf0*/  FMUL.FTZ R122, R127, R122 ;  /* 0x0000007a7f7a7220 */ /* 0x000fe20000410000 */
[----:B------:R-:W-:Y:S01]  /*4c00*/  FSEL R14, R13, R252, P0 ;  /* 0x000000fc0d0e7208 */ /* 0x000fe20000000000 */
[----:B------:R-:W-:Y:S01]  /*4c10*/  FMUL.FTZ R25, R130, R25 ;  /* 0x0000001982197220 */ /* 0x000fe20000410000 */
[----:B------:R-:W-:Y:S01]  /*4c20*/  FSETP.GE.FTZ.AND P0, PT, R128, RZ, PT ;  /* 0x000000ff8000720b */ /* 0x000fe20003f16000 */
[----:B------:R-:W-:Y:S01]  /*4c30*/  FMUL.FTZ R18, R131, R18 ;  /* 0x0000001283127220 */ /* 0x000fe20000410000 */
[----:B------:R-:W-:Y:S01]  /*4c40*/  FSEL R11, R11, R252, P3 ;  /* 0x000000fc0b0b7208 */ /* 0x000fe20001800000 */
[----:B------:R-:W-:Y:S01]  /*4c50*/  FMUL.FTZ R239, R239, R14 ;  /* 0x0000000eefef7220 */ /* 0x000fe20000410000 */
[-C--:B------:R-:W-:Y:S01]  /*4c60*/  FSEL R15, R15, R252.reuse, P6 ;  /* 0x000000fc0f0f7208 */ /* 0x080fe20003000000 */
[----:B------:R-:W-:Y:S01]  /*4c70*/  FMUL.FTZ R247, R138, R247 ;  /* 0x000000f78af77220 */ /* 0x000fe20000410000 */
[----:B------:R-:W-:Y:S01]  /*4c80*/  ISETP.GE.AND P6, PT, R214, 0x1, PT ;  /* 0x00000001d600780c */ /* 0x000fe20003fc6270 */
[----:B------:R-:W-:Y:S01]  /*4c90*/  FMUL.FTZ R238, R238, R11 ;  /* 0x0000000beeee7220 */ /* 0x000fe20000410000 */
[----:B------:R-:W-:Y:S01]  /*4ca0*/  FSETP.GE.FTZ.AND P4, PT, R235, RZ, PT ;  /* 0x000000ffeb00720b */ /* 0x000fe20003f96000 */
[----:B------:R-:W-:Y:S01]  /*4cb0*/  FADD.FTZ R11, -R252, R30 ;  /* 0x0000001efc0b7221 */ /* 0x000fe20000010100 */
[----:B------:R-:W-:Y:S01]  /*4cc0*/  FSETP.GE.FTZ.AND P5, PT, R129, RZ, PT ;  /* 0x000000ff8100720b */ /* 0x000fe20003fb6000 */
[----:B------:R-:W-:Y:S01]  /*4cd0*/  FMUL.FTZ R242, R242, R15 ;  /* 0x0000000ff2f27220 */ /* 0x000fe20000410000 */
[----:B------:R-:W-:Y:S01]  /*4ce0*/  FSEL R10, R9, R252, P4 ;  /* 0x000000fc090a7208 */ /* 0x000fe20002000000 */
[----:B------:R-:W-:Y:S01]  /*4cf0*/  FADD.FTZ R9, -R252, R26 ;  /* 0x0000001afc097221 */ /* 0x000fe20000010100 */
[----:B------:R-:W-:Y:S02]  /*4d00*/  FSETP.GE.FTZ.AND P4, PT, R134, RZ, PT ;  /* 0x000000ff8600720b */ /* 0x000fe40003f96000 */
[----:B------:R-:W-:Y:S01]  /*4d10*/  FSETP.GE.FTZ.AND P3, PT, R139, RZ, PT ;  /* 0x000000ff8b00720b */ /* 0x000fe20003f76000 */
[----:B------:R-:W-:Y:S01]  /*4d20*/  FMUL.FTZ R235, R235, R10 ;  /* 0x0000000aebeb7220 */ /* 0x000fe20000410000 */
[-C--:B------:R-:W-:Y:S02]  /*4d30*/  FSEL R10, R9, R252.reuse, P5 ;  /* 0x000000fc090a7208 */ /* 0x080fe40002800000 */
[-C--:B------:R-:W-:Y:S02]  /*4d40*/  FSEL R27, R27, R252.reuse, P4 ;  /* 0x000000fc1b1b7208 */ /* 0x080fe40002000000 */
[----:B------:R-:W-:Y:S01]  /*4d50*/  FSEL R14, R11, R252, P3 ;  /* 0x000000fc0b0e7208 */ /* 0x000fe20001800000 */
[----:B------:R-:W-:Y:S02]  /*4d60*/  @P0 FADD.FTZ R252, -R252, R31 ;  /* 0x0000001ffcfc0221 */ /* 0x000fe40000010100 */
        /* <DEDUP_REMOVED lines=11> */
[C---:B------:R-:W-:Y:S03]  /*4e20*/  LEA R224, P0, R5.reuse, R224, 0x1 ;  /* 0x000000e005e07211 */ /* 0x040fe600078008ff */
        /* <DEDUP_REMOVED lines=12> */
.L_x_821:
        /* <DEDUP_REMOVED lines=100> */
.L_x_822:
        /* <DEDUP_REMOVED lines=51> */
[----:B------:R-:W-:Y:S01]  /*5860*/  @P6 IADD3 R101, R192, -0x40, RZ ;  /* 0xffffffc0c0656810 */ /* 0x000fe20007ffe0ff */
[C---:B----4-:R-:W-:Y:S01]  /*5870*/  HMMA.16816.F32.BF16 R4, R28.reuse, R104, R4 ;  /* 0x000000681c04723c */ /* 0x050fe20000041804 */
[----:B------:R-:W-:Y:S06]  /*5880*/  IMAD.U32 R103, RZ, RZ, UR18 ;  /* 0x00000012ff677e24 */ /* 0x000fec000f8e00ff */
[----:B------:R-:W-:Y:S01]  /*5890*/  @P6 IMAD.WIDE R104, R101, 0x4, R226 ;  /* 0x0000000465686825 */ /* 0x000fe200078e02e2 */
[C---:B------:R-:W-:Y:S04]  /*58a0*/  HMMA.16816.F32.BF16 R8, R28.reuse, R106, R8 ;  /* 0x0000006a1c08723c */ /* 0x040fe80000041808 */
[----:B------:R4:W5:Y:S01]  /*58b0*/  @P6 LDG.E R210, [R104.64] ;  /* 0x0000001868d26981 */ /* 0x000962000c1e1900 */
[----:B------:R-:W-:Y:S02]  /*58c0*/  IMAD.U32 R101, RZ, RZ, UR17 ;  /* 0x00000011ff657e24 */ /* 0x000fe4000f8e00ff */
[----:B------:R-:W-:Y:S01]  /*58d0*/  IMAD.U32 R107, RZ, RZ, UR11 ;  /* 0x0000000bff6b7e24 */ /* 0x000fe2000f8e00ff */
[C---:B-1----:R-:W-:Y:S01]  /*58e0*/  HMMA.16816.F32.BF16 R12, R28.reuse, R20, R12 ;  /* 0x000000141c0c723c */ /* 0x042fe2000004180c */
[----:B------:R4:W5:Y:S04]  /*58f0*/  @P6 LDG.E R211, [R104.64+0x20] ;  /* 0x0000201868d36981 */ /* 0x000968000c1e1900 */
[----:B------:R4:W5:Y:S03]  /*5900*/  @P6 LDG.E R207, [R104.64+0x80] ;  /* 0x0000801868cf6981 */ /* 0x000966000c1e1900 */
[----:B------:R-:W-:Y:S01]  /*5910*/  HMMA.16816.F32.BF16 R16, R28, R22, R16 ;  /* 0x000000161c10723c */ /* 0x000fe20000041810 */
[----:B------:R-:W-:Y:S04]  /*5920*/  LDSM.16.MT88.4 R20, [R177+0xc000] ;  /* 0x00c00000b114783b */ /* 0x000fe80000004200 */
[----:B------:R4:W5:Y:S02]  /*5930*/  @P6 LDG.E R209, [R104.64+0xa0] ;  /* 0x0000a01868d16981 */ /* 0x000964000c1e1900 */
        /* <DEDUP_REMOVED lines=10> */
[C---:B---3--:R-:W-:Y:S04]  /*59e0*/  HMMA.16816.F32.BF16 R12, R32.reuse, R24, R12 ;  /* 0x00000018200c723c */ /* 0x048fe8000004180c */
[-C--:B------:R-:W-:Y:S01]  /*59f0*/  LEA.HI.X.SX32 R29, R29, R231.reuse, 0x2, P3 ;  /* 0x000000e71d1d7211 */ /* 0x080fe200018f16ff */
[----:B----4-:R-:W-:Y:S02]  /*5a00*/  IMAD.IADD R104, R183, 0x1, R176 ;  /* 0x00000001b7687824 */ /* 0x010fe400078e02b0 */
[-C--:B------:R-:W-:Y:S01]  /*5a10*/  LEA R24, P0, R31, R230.reuse, 0x2 ;  /* 0x000000e61f187211 */ /* 0x080fe200078010ff */
[----:B------:R-:W-:Y:S01]  /*5a20*/  HMMA.16816.F32.BF16 R16, R32, R26, R16 ;  /* 0x0000001a2010723c */ /* 0x000fe20000041810 */
[----:B------:R-:W-:Y:S01]  /*5a30*/  IMAD.U32 R25, RZ, RZ, UR18 ;  /* 0x00000012ff197e24 */ /* 0x000fe2000f8e00ff */
[----:B------:R-:W-:Y:S02]  /*5a40*/  RED.E.ADD.F32.FTZ.RN.STRONG.GPU [R230.64], R4 ;  /* 0x00000004e600798e */ /* 0x000fe4000c10e798 */
[----:B------:R-:W-:Y:S02]  /*5a50*/  IMAD.U32 R105, RZ, RZ, UR15 ;  /* 0x0000000fff697e24 */ /* 0x000fe4000f8e00ff */
[-C--:B------:R-:W-:Y:S01]  /*5a60*/  LEA R30, P4, R25, R230.reuse, 0x2 ;  /* 0x000000e6191e7211 */ /* 0x080fe200078810ff */
[----:B------:R-:W-:Y:S02]  /*5a70*/  IMAD.U32 R25, RZ, RZ, UR16 ;  /* 0x00000010ff197e24 */ /* 0x000fe4000f8e00ff */
[----:B------:R-:W-:Y:S03]  /*5a80*/  IMAD.U32 R27, RZ, RZ, UR15 ;  /* 0x0000000fff1b7e24 */ /* 0x000fe6000f8e00ff */
[-C--:B------:R-:W-:Y:S01]  /*5a90*/  LEA.HI.X.SX32 R31, R103, R231.reuse, 0x2, P4 ;  /* 0x000000e7671f7211 */ /* 0x080fe200020f16ff */
[----:B------:R-:W-:Y:S01]  /*5aa0*/  IMAD.U32 R103, RZ, RZ, UR14 ;  /* 0x0000000eff677e24 */ /* 0x000fe2000f8e00ff */
[-C--:B------:R-:W-:Y:S01]  /*5ab0*/  LEA.HI.X.SX32 R25, R25, R231.reuse, 0x2, P0 ;  /* 0x000000e719197211 */ /* 0x080fe200000f16ff */
[----:B------:R-:W-:Y:S01]  /*5ac0*/  IMAD.U32 R35, RZ, RZ, UR13 ;  /* 0x0000000dff237e24 */ /* 0x000fe2000f8e00ff */
[-C--:B------:R-:W-:Y:S01]  /*5ad0*/  LEA R34, P0, R27, R230.reuse, 0x2 ;  /* 0x000000e61b227211 */ /* 0x080fe200078010ff */
[----:B------:R1:W-:Y:S01]  /*5ae0*/  RED.E.ADD.F32.FTZ.RN.STRONG.GPU [R30.64], R5 ;  /* 0x000000051e00798e */ /* 0x0003e2000c10e798 */
[-C--:B------:R-:W-:Y:S01]  /*5af0*/  LEA R108, P4, R103, R230.reuse, 0x2 ;  /* 0x000000e6676c7211 */ /* 0x080fe200078810ff */
[----:B------:R-:W-:Y:S02]  /*5b00*/  IMAD.U32 R33, RZ, RZ, UR12 ;  /* 0x0000000cff217e24 */ /* 0x000fe4000f8e00ff */
[----:B------:R2:W-:Y:S01]  /*5b10*/  RED.E.ADD.F32.FTZ.RN.STRONG.GPU [R28.64], R6 ;  /* 0x000000061c00798e */ /* 0x0005e2000c10e798 */
[----:B------:R-:W-:Y:S01]  /*5b20*/  IMAD.U32 R27, RZ, RZ, UR13 ;  /* 0x0000000dff1b7e24 */ /* 0x000fe2000f8e00ff */
[-C--:B------:R-:W-:Y:S01]  /*5b30*/  LEA.HI.X.SX32 R109, R101, R231.reuse, 0x2, P4 ;  /* 0x000000e7656d7211 */ /* 0x080fe200020f16ff */
[----:B------:R-:W-:Y:S01]  /*5b40*/  IMAD.U32 R101, RZ, RZ, UR9 ;  /* 0x00000009ff657e24 */ /* 0x000fe2000f8e00ff */
[----:B------:R3:W-:Y:S01]  /*5b50*/  RED.E.ADD.F32.FTZ.RN.STRONG.GPU [R24.64], R7 ;  /* 0x000000071800798e */ /* 0x0007e2000c10e798 */
        /* <DEDUP_REMOVED lines=39> */
[----:B------:R-:W-:Y:S03]  /*5dd0*/  @P6 IADD3 R204, P3, R204, -0x100, RZ ;  /* 0xffffff00cccc6810 */ /* 0x000fe60007f7e0ff */
[----:B------:R-:W1:Y:S01]  /*5de0*/  LDSM.16.MT88.4 R4, [R177+0xa000] ;  /* 0x00a00000b104783b */ /* 0x000e620000004200 */
[----:B------:R-:W-:Y:S03]  /*5df0*/  @P6 IADD3.X R203, R203, -0x1, RZ, P3, !PT ;  /* 0xffffffffcbcb6810 */ /* 0x000fe60001ffe4ff */
        /* <DEDUP_REMOVED lines=41> */
[----:B------:R-:W-:Y:S02]  /*6090*/  @P6 IADD3 R5, P4, R226, -0x100, RZ ;  /* 0xffffff00e2056810 */ /* 0x000fe40007f9e0ff */
[----:B------:R-:W-:Y:S01]  /*60a0*/  IADD3 R214, R214, -0x1, RZ ;  /* 0xffffffffd6d67810 */ /* 0x000fe20007ffe0ff */
[----:B------:R-:W-:Y:S04]  /*60b0*/  HMMA.16816.F32.BF16 R96, R8, R6, R96 ;  /* 0x000000060860723c */ /* 0x000fe80000041860 */
[----:B------:R-:W-:Y:S01]  /*60c0*/  @P6 IMAD.MOV.U32 R226, RZ, RZ, R5 ;  /* 0x000000ffffe26224 */ /* 0x000fe200078e0005 */
[----:B------:R-:W-:Y:S02]  /*60d0*/  @P6 IADD3.X R4, R227, -0x1, RZ, P4, !PT ;  /* 0xffffffffe3046810 */ /* 0x000fe400027fe4ff */
[C---:B------:R-:W-:Y:S01]  /*60e0*/  IADD3 R6, R176.reuse, -0x2000, RZ ;  /* 0xffffe000b0067810 */ /* 0x040fe20007ffe0ff */
[-C--:B---3--:R-:W-:Y:S05]  /*60f0*/  HMMA.16816.F32.BF16 R68, R12, R24.reuse, R68 ;  /* 0x000000180c44723c */ /* 0x088fea0000041844 */
[----:B------:R-:W-:Y:S01]  /*6100*/  @P0 IADD3 R6, R176, 0x2000, RZ ;  /* 0x00002000b0060810 */ /* 0x000fe20007ffe0ff */
[----:B------:R-:W-:Y:S02]  /*6110*/  @P6 IMAD.MOV.U32 R227, RZ, RZ, R4 ;  /* 0x000000ffffe36224 */ /* 0x000fe400078e0004 */
        /* <DEDUP_REMOVED lines=11> */
[----:B------:R-:W-:Y:S01]  /*61d0*/  ISETP.NE.AND P0, PT, R218, -0x1, PT ;  /* 0xffffffffda00780c */ /* 0x000fe20003f05270 */
[----:B------:R-:W-:Y:S01]  /*61e0*/  FMUL.FTZ R69, R69, c[0x0][0x2e0] ;  /* 0x0000b80045457a20 */ /* 0x000fe20000410000 */
[----:B------:R-:W-:Y:S01]  /*61f0*/  SHF.R.S32.HI R3, RZ, 0x1f, R189 ;  /* 0x0000001fff037819 */ /* 0x000fe200000114bd */
        /* <DEDUP_REMOVED lines=9> */
[----:B------:R-:W-:Y:S01]  /*6290*/  FMUL.FTZ R72, R72, c[0x0][0x2e0] ;  /* 0x0000b80048487a20 */ /* 0x000fe20000410000 */
[----:B------:R-:W-:Y:S01]  /*62a0*/  @P0 IADD3 R32, R215, R218, RZ ;  /* 0x000000dad7200210 */ /* 0x000fe20007ffe0ff */
[----:B------:R-:W-:Y:S01]  /*62b0*/  FMUL.FTZ R73, R73, c[0x0][0x2e0] ;  /* 0x0000b80049497a20 */ /* 0x000fe20000410000 */
[----:B------:R-:W-:Y:S01]  /*62c0*/  F2FP.BF16.PACK_AB R83, R83, R82 ;  /* 0x000000525353723e */ /* 0x000fe200000010ff */
[----:B------:R-:W-:-:S02]  /*62d0*/  FMUL.FTZ R74, R74, c[0x0][0x2e0] ;  /* 0x0000b8004a4a7a20 */ /* 0x000fc40000410000 */
        /* <DEDUP_REMOVED lines=106> */
[C---:B------:R-:W-:Y:S01]  /*6980*/  @P0 IMAD.WIDE.U32 R34, R32.reuse, c[0x0][0x3a0], RZ ;  /* 0x0000e80020220a25 */ /* 0x040fe200078e00ff */
[----:B------:R1:W-:Y:S02]  /*6990*/  STS [R202+0x4000], R65 ;  /* 0x00400041ca007388 */ /* 0x0003e40000000800 */
[----:B------:R-:W-:Y:S01]  /*69a0*/  F2FP.BF16.PACK_AB R63, R63, R62 ;  /* 0x0000003e3f3f723e */ /* 0x000fe200000010ff */
[----:B------:R-:W-:Y:S01]  /*69b0*/  @P0 IMAD R32, R32, c[0x0][0x3a4], R35 ;  /* 0x0000e90020200a24 */ /* 0x000fe200078e0223 */
        /* <DEDUP_REMOVED lines=15> */
.L_x_824:
        /* <DEDUP_REMOVED lines=15> */
.L_x_825:
[----:B------:R-:W-:Y:S01]  /*6ba0*/  BAR.SYNC.DEFER_BLOCKING 0x0 ;  /* 0x0000000000007b1d */ /* 0x000fe20000010000 */
[C---:B-1----:R-:W-:Y:S01]  /*6bb0*/  SHF.L.U32 R37, R195.reuse, 0x7, RZ ;  /* 0x00000007c3257819 */ /* 0x042fe200000006ff */
[----:B------:R-:W-:Y:S01]  /*6bc0*/  IMAD R39, R195, -0x80, R216 ;  /* 0xffffff80c3277824 */ /* 0x000fe200078e02d8 */
[----:B------:R-:W-:Y:S02]  /*6bd0*/  SHF.R.S32.HI R45, RZ, 0x1f, R190 ;  /* 0x0000001fff2d7819 */ /* 0x000fe400000114be */
[----:B------:R-:W-:Y:S01]  /*6be0*/  SHF.R.S32.HI R3, RZ, 0x1f, R37 ;  /* 0x0000001fff037819 */ /* 0x000fe20000011425 */
[----:B------:R-:W-:Y:S01]  /*6bf0*/  BSSY B0, `(.L_x_826) ;  /* 0x000001f000007945 */ /* 0x000fe20003800000 */
[----:B------:R-:W-:Y:S02]  /*6c00*/  MOV R44, R190 ;  /* 0x000000be002c7202 */ /* 0x000fe40000000f00 */
[----:B------:R-:W-:Y:S01]  /*6c10*/  ISETP.GE.AND P4, PT, R188, R39, PT ;  /* 0x00000027bc00720c */ /* 0x000fe20003f86270 */
[----:B------:R-:W-:Y:S01]  /*6c20*/  IMAD R38, R3, c[0x0][0x3a0], RZ ;  /* 0x0000e80003267a24 */ /* 0x000fe200078e02ff */
[----:B------:R-:W-:Y:S01]  /*6c30*/  SHF.R.S32.HI R36, RZ, 0x1f, R208 ;  /* 0x0000001fff247819 */ /* 0x000fe200000114d0 */
[----:B------:R-:W-:-:S04]  /*6c40*/  IMAD.WIDE.U32 R40, R37, c[0x0][0x3a0], R44 ;  /* 0x0000e80025287a25 */ /* 0x000fc800078e002c */
[----:B------:R-:W-:Y:S01]  /*6c50*/  IMAD R33, R37, c[0x0][0x3a4], R38 ;  /* 0x0000e90025217a24 */ /* 0x000fe200078e0226 */
[----:B------:R-:W-:Y:S02]  /*6c60*/  IADD3 R46, P0, R34, R40, RZ ;  /* 0x00000028222e7210 */ /* 0x000fe40007f1e0ff */
[----:B------:R-:W-:Y:S02]  /*6c70*/  SHF.R.S32.HI R38, RZ, 0x1f, R188 ;  /* 0x0000001fff267819 */ /* 0x000fe400000114bc */
        /* <DEDUP_REMOVED lines=22> */
.L_x_827:
[----:B------:R-:W-:Y:S05]  /*6de0*/  BSYNC B0 ;  /* 0x0000000000007941 */ /* 0x000fea0003800000 */
.L_x_826:
        /* <DEDUP_REMOVED lines=14> */
.L_x_829:
[----:B------:R-:W-:Y:S05]  /*6ed0*/  BSYNC B0 ;  /* 0x0000000000007941 */ /* 0x000fea0003800000 */
.L_x_828:
        /* <DEDUP_REMOVED lines=14> */
.L_x_831:
[----:B------:R-:W-:Y:S05]  /*6fc0*/  BSYNC B0 ;  /* 0x0000000000007941 */ /* 0x000fea0003800000 */
.L_x_830:
        /* <DEDUP_REMOVED lines=14> */
.L_x_833:
[----:B------:R-:W-:Y:S05]  /*70b0*/  BSYNC B0 ;  /* 0x0000000000007941 */ /* 0x000fea0003800000 */
.L_x_832:
[----:B------:R-:W-:Y:S01]  /*70c0*/  IMAD.WIDE.U32 R44, R37, c[0x0][0x3a8], R44 ;  /* 0x0000ea00252c7a25 */ /* 0x000fe200078e002c */
[----:B------:R-:W-:Y:S03]  /*70d0*/  BSSY B0, `(.L_x_834) ;  /* 0x0000012000007945 */ /* 0x000fe60003800000 */
[----:B--2---:R-:W-:Y:S01]  /*70e0*/  IMAD R20, R3, c[0x0][0x3a8], RZ ;  /* 0x0000ea0003147a24 */ /* 0x004fe200078e02ff */
        /* <DEDUP_REMOVED lines=16> */
.L_x_835:
[----:B------:R-:W-:Y:S05]  /*71f0*/  BSYNC B0 ;  /* 0x0000000000007941 */ /* 0x000fea0003800000 */
.L_x_834:
[----:B------:R-:W-:Y:S01]  /*7200*/  BSSY B0, `(.L_x_836) ;  /* 0x000000d000007945 */ /* 0x000fe20003800000 */
        /* <DEDUP_REMOVED lines=12> */
.L_x_837:
[----:B------:R-:W-:Y:S05]  /*72d0*/  BSYNC B0 ;  /* 0x0000000000007941 */ /* 0x000fea0003800000 */
.L_x_836:
        /* <DEDUP_REMOVED lines=13> */
.L_x_839:
[----:B------:R-:W-:Y:S05]  /*73b0*/  BSYNC B0 ;  /* 0x0000000000007941 */ /* 0x000fea0003800000 */
.L_x_838:
        /* <DEDUP_REMOVED lines=10> */
[----:B------:R1:W-:Y:S01]  /*7460*/  STG.E.128 [R8.64], R4 ;  /* 0x0000000408007986 */ /* 0x0003e2000c101d18 */
[----:B------:R-:W-:Y:S05]  /*7470*/  BRA `(.L_x_840) ;  /* 0x000009e000007947 */ /* 0x000fea0003800000 */
.L_x_820:
        /* <DEDUP_REMOVED lines=15> */
.L_x_841:
        /* <DEDUP_REMOVED lines=15> */
.L_x_842:
        /* <DEDUP_REMOVED lines=25> */
.L_x_844:
[----:B------:R-:W-:Y:S05]  /*77f0*/  BSYNC B0 ;  /* 0x0000000000007941 */ /* 0x000fea0003800000 */
.L_x_843:
        /* <DEDUP_REMOVED lines=14> */
.L_x_846:
[----:B------:R-:W-:Y:S05]  /*78e0*/  BSYNC B0 ;  /* 0x0000000000007941 */ /* 0x000fea0003800000 */
.L_x_845:
        /* <DEDUP_REMOVED lines=14> */
.L_x_848:
[----:B------:R-:W-:Y:S05]  /*79d0*/  BSYNC B0 ;  /* 0x0000000000007941 */ /* 0x000fea0003800000 */
.L_x_847:
        /* <DEDUP_REMOVED lines=8> */
[----:B------:R-:W-:-:S04]  /*7a60*/  IMAD R7, R7, c[0x0][0x3a0], RZ ;  /* 0x0000e80007077a24 */ /* 0x000fc800078e02ff */
[----:B------:R-:W-:Y:S01]  /*7a70*/  IMAD R7, R8, c[0x0][0x3a4], R7 ;  /* 0x0000e90008077a24 */ /* 0x000fe200078e0207 */
[----:B------:R-:W-:-:S04]  /*7a80*/  LEA R8, P0, R10, c[0x0][0x340], 0x1 ;  /* 0x0000d0000a087a11 */ /* 0x000fc800078008ff */
[----:B------:R-:W-:-:S04]  /*7a90*/  IADD3 R7, R7, R11, RZ ;  /* 0x0000000b07077210 */ /* 0x000fc80007ffe0ff */
[----:B------:R-:W-:-:S05]  /*7aa0*/  LEA.HI.X R9, R10, c[0x0][0x344], R7, 0x1, P0 ;  /* 0x0000d1000a097a11 */ /* 0x000fca00000f0c07 */
[----:B------:R2:W-:Y:S02]  /*7ab0*/  STG.E.128 [R8.64], RZ ;  /* 0x000000ff08007986 */ /* 0x0005e4000c101d18 */
.L_x_850:
[----:B------:R-:W-:Y:S05]  /*7ac0*/  BSYNC B0 ;  /* 0x0000000000007941 */ /* 0x000fea0003800000 */
.L_x_849:
[----:B------:R-:W-:Y:S01]  /*7ad0*/  IMAD.WIDE.U32 R10, R5, c[0x0][0x3a8], R190 ;  /* 0x0000ea00050a7a25 */ /* 0x000fe200078e00be */
[----:B------:R-:W-:Y:S03]  /*7ae0*/  BSSY B0, `(.L_x_851) ;  /* 0x0000012000007945 */ /* 0x000fe60003800000 */
[----:B--2---:R-:W-:Y:S02]  /*7af0*/  IMAD R8, R3, c[0x0][0x3a8], RZ ;  /* 0x0000ea0003087a24 */ /* 0x004fe400078e02ff */
        /* <DEDUP_REMOVED lines=16> */
.L_x_852:
[----:B------:R-:W-:Y:S05]  /*7c00*/  BSYNC B0 ;  /* 0x0000000000007941 */ /* 0x000fea0003800000 */
.L_x_851:
        /* <DEDUP_REMOVED lines=12> */
.L_x_854:
[----:B------:R-:W-:Y:S05]  /*7cd0*/  BSYNC B0 ;  /* 0x0000000000007941 */ /* 0x000fea0003800000 */
.L_x_853:
        /* <DEDUP_REMOVED lines=12> */
.L_x_856:
[----:B------:R-:W-:Y:S05]  /*7da0*/  BSYNC B0 ;  /* 0x0000000000007941 */ /* 0x000fea0003800000 */
.L_x_855:
        /* <DEDUP_REMOVED lines=11> */
.L_x_840:
[----:B------:R-:W-:Y:S05]  /*7e60*/  BSYNC B1 ;  /* 0x0000000000017941 */ /* 0x000fea0003800000 */
.L_x_815:
        /* <DEDUP_REMOVED lines=9> */
.L_x_857:
[----:B------:R-:W-:Y:S05]  /*7f00*/  EXIT ;  /* 0x000000000000794d */ /* 0x000fea0003800000 */
.L_x_859:
        /* <DEDUP_REMOVED lines=15> */
.L_x_2466:


//--------------------- .text._ZN5flash44flash_bwd_dq_dk_dv_loop_seqk_parallel_kernelI23Flash_bwd_kernel_traitsILi64ELi64ELi128ELi8ELi2ELi4ELi4ELb1ELb0EN7cutlass10bfloat16_tE19Flash_kernel_traitsILi64ELi64ELi128ELi8ES3_EELb0ELb0ELb0ELb0ELb0ELb1ELb1EEEvNS_16Flash_bwd_paramsE --------------------------
	.section	.text._ZN5flash44flash_bwd_dq_dk_dv_loop_seqk_parallel_kernelI23Flash_bwd_kernel_traitsILi64ELi64ELi128ELi8ELi2ELi4ELi4ELb1ELb0EN7cutlass10bfloat16_tE19Flash_kernel_traitsILi64ELi64ELi128ELi8ES3_EELb0ELb0ELb0ELb0ELb0ELb1ELb1EEEvNS_16Flash_bwd_paramsE,"ax",@progbits
	.sectioninfo	@"SHI_REGISTERS=255"
	.align	128
        .global         _ZN5flash44flash_bwd_dq_dk_dv_loop_seqk_parallel_kernelI23Flash_bwd_kernel_traitsILi64ELi64ELi128ELi8ELi2ELi4ELi4ELb1ELb0EN7cutlass10bfloat16_tE19Flash_kernel_traitsILi64ELi64ELi128ELi8ES3_EELb0ELb0ELb0ELb0ELb0ELb1ELb1EEEvNS_16Flash_bwd_paramsE
        .type           _ZN5flash44flash_bwd_dq_dk_dv_loop_seqk_parallel_kernelI23Flash_bwd_kernel_traitsILi64ELi64ELi128ELi8ELi2ELi4ELi4ELb1ELb0EN7cutlass10bfloat16_tE19Flash_kernel_traitsILi64ELi64ELi128ELi8ES3_EELb0ELb0ELb0ELb0ELb0ELb1ELb1EEEvNS_16Flash_bwd_paramsE,@function
        .size           _ZN5flash44flash_bwd_dq_dk_dv_loop_seqk_parallel_kernelI23Flash_bwd_kernel_traitsILi64ELi64ELi128ELi8ELi2ELi4ELi4ELb1ELb0EN7cutlass10bfloat16_tE19Flash_kernel_traitsILi64ELi64ELi128ELi8ES3_EELb0ELb0ELb0ELb0ELb0ELb1ELb1EEEvNS_16Flash_bwd_paramsE,(.L_x_2467 - _ZN5flash44flash_bwd_dq_dk_dv_loop_seqk_parallel_kernelI23Flash_bwd_kernel_traitsILi64ELi64ELi128ELi8ELi2ELi4ELi4ELb1ELb0EN7cutlass10bfloat16_tE19Flash_kernel_traitsILi64ELi64ELi128ELi8ES3_EELb0ELb0ELb0ELb0ELb0ELb1ELb1EEEvNS_16Flash_bwd_paramsE)
        .other          _ZN5flash44flash_bwd_dq_dk_dv_loop_seqk_parallel_kernelI23Flash_bwd_kernel_traitsILi64ELi64ELi128ELi8ELi2ELi4ELi4ELb1ELb0EN7cutlass10bfloat16_tE19Flash_kernel_traitsILi64ELi64ELi128ELi8ES3_EELb0ELb0ELb0ELb0ELb0ELb1ELb1EEEvNS_16Flash_bwd_paramsE,@"STO_CUDA_ENTRY STV_DEFAULT"
_ZN5flash44flash_bwd_dq_dk_dv_loop_seqk_parallel_kernelI23Flash_bwd_kernel_traitsILi64ELi64ELi128ELi8ELi2ELi4ELi4ELb1ELb0EN7cutlass10bfloat16_tE19Flash_kernel_traitsILi64ELi64ELi128ELi8ES3_EELb0ELb0ELb0ELb0ELb0ELb1ELb1EEEvNS_16Flash_bwd_paramsE:
.text._ZN5flash44flash_bwd_dq_dk_dv_loop_seqk_parallel_kernelI23Flash_bwd_kernel_traitsILi64ELi64ELi128ELi8ELi2ELi4ELi4ELb1ELb0EN7cutlass10bfloat16_tE19Flash_kernel_traitsILi64ELi64ELi128ELi8ES3_EELb0ELb0ELb0ELb0ELb0ELb1ELb1EEEvNS_16Flash_bwd_paramsE:
        /* <DEDUP_REMOVED lines=13> */
[----:B------:R-:W-:Y:S01]  /*00d0*/  UMOV UR8, 0x80 ;  /* 0x0000008000087882 */ /* 0x000fe20000000000 */
[----:B------:R-:W-:Y:S01]  /*00e0*/  IMAD.MOV.U32 R185, RZ, RZ, -0x10 ;  /* 0xfffffff0ffb97424 */ /* 0x000fe200078e00ff */
[----:B------:R-:W-:Y:S02]  /*00f0*/  ULDC UR7, c[0x0][0x210] ;  /* 0x0000840000077ab9 */ /* 0x000fe40000000800 */
[----:B------:R-:W-:Y:S02]  /*0100*/  ULDC UR6, c[0x0][0x234] ;  /* 0x00008d0000067ab9 */ /* 0x000fe40000000800 */
[----:B------:R-:W-:Y:S01]  /*0110*/  UIMAD UR6, UR8, UR7, UR6 ;  /* 0x00000007080672a4 */ /* 0x000fe2000f8e0206 */
[----:B------:R-:W3:Y:S01]  /*0120*/  S2UR UR42, SR_CTAID.Y ;  /* 0x00000000002a79c3 */ /* 0x000ee20000002600 */
[----:B------:R-:W-:-:S02]  /*0130*/  ULDC UR13, c[0x0][0x1c8] ;  /* 0x00007200000d7ab9 */ /* 0x000fc40000000800 */
[----:B------:R-:W-:Y:S02]  /*0140*/  ULDC.U8 UR10, c[0x0][0x328] ;  /* 0x0000ca00000a7ab9 */ /* 0x000fe40000000000 */
[----:B------:R-:W-:Y:S01]  /*0150*/  IMAD.U32 R0, RZ, RZ, UR6 ;  /* 0x00000006ff007e24 */ /* 0x000fe2000f8e00ff */
[----:B------:R-:W-:Y:S02]  /*0160*/  UISETP.NE.AND UP1, UPT, UR10, URZ, UPT ;  /* 0x0000003f0a00728c */ /* 0x000fe4000bf25270 */
[----:B------:R-:W-:Y:S02]  /*0170*/  ULDC UR60, c[0x0][0x214] ;  /* 0x00008500003c7ab9 */ /* 0x000fe40000000800 */
[----:B------:R4:W-:Y:S01]  /*0180*/  STL [R1+0x14], R0 ;  /* 0x0000140001007387 */ /* 0x0009e20000100800 */
[----:B------:R-:W-:Y:S02]  /*0190*/  ULDC UR9, c[0x0][0x1c0] ;  /* 0x0000700000097ab9 */ /* 0x000fe40000000800 */
[----:B------:R-:W-:Y:S01]  /*01a0*/  ULDC UR16, c[0x0][0x224] ;  /* 0x0000890000107ab9 */ /* 0x000fe20000000800 */
[----:B-1----:R-:W-:Y:S01]  /*01b0*/  SHF.R.S32.HI R11, RZ, 0x1f, R13 ;  /* 0x0000001fff0b7819 */ /* 0x002fe2000001140d */
[----:B--2---:R-:W-:Y:S01]  /*01c0*/  ULOP3.LUT UR7, UR47, UR13, URZ, 0x3c, !UPT ;  /* 0x0000000d2f077292 */ /* 0x004fe2000f8e3c3f */
[----:B------:R-:W-:Y:S01]  /*01d0*/  IMAD.SHL.U32 R242, R13, 0x2, RZ ;  /* 0x000000020df27824 */ /* 0x000fe200078e00ff */
[----:B------:R-:W-:Y:S01]  /*01e0*/  USHF.R.S32.HI UR8, URZ, 0x1f, UR47 ;  /* 0x0000001f3f087899 */ /* 0x000fe2000801142f */
[CC--:B------:R-:W-:Y:S01]  /*01f0*/  LEA.HI R3, R11.reuse, R13.reuse, RZ, 0x4 ;  /* 0x0000000d0b037211 */ /* 0x0c0fe200078f20ff */
[----:B------:R-:W-:Y:S01]  /*0200*/  ULDC UR15, c[0x0][0x224] ;  /* 0x00008900000f7ab9 */ /* 0x000fe20000000800 */
[-C--:B------:R-:W-:Y:S01]  /*0210*/  LEA.HI R16, R11, R13.reuse, RZ, 0x2 ;  /* 0x0000000d0b107211 */ /* 0x080fe200078f10ff */
[----:B------:R-:W-:Y:S01]  /*0220*/  ULDC UR55, c[0x0][0x22c] ;  /* 0x00008b0000377ab9 */ /* 0x000fe20000000800 */
[----:B------:R-:W-:Y:S01]  /*0230*/  SHF.R.S32.HI R4, RZ, 0x4, R3 ;  /* 0x00000004ff047819 */ /* 0x000fe20000011403 */
[----:B---3--:R-:W-:Y:S01]  /*0240*/  @UP1 UIMAD UR10, UR42, UR60, URZ ;  /* 0x0000003c2a0a12a4 */ /* 0x008fe2000f8e023f */
[----:B------:R-:W-:Y:S01]  /*0250*/  SHF.R.S32.HI R5, RZ, 0x2, R16 ;  /* 0x00000002ff057819 */ /* 0x000fe20000011410 */
[----:B------:R-:W-:Y:S01]  /*0260*/  UIMAD UR6, UR42, UR9, UR47 ;  /* 0x000000092a0672a4 */ /* 0x000fe2000f8e022f */
[----:B------:R-:W-:Y:S01]  /*0270*/  LEA.HI R2, R3, R4, RZ, 0x1 ;  /* 0x0000000403027211 */ /* 0x000fe200078f08ff */
[----:B------:R-:W-:Y:S01]  /*0280*/  UIMAD UR58, UR47, UR55, URZ ;  /* 0x000000372f3a72a4 */ /* 0x000fe2000f8e023f */
[----:B------:R-:W-:Y:S01]  /*0290*/  LEA.HI R14, R11, R13, RZ, 0x3 ;  /* 0x0000000d0b0e7211 */ /* 0x000fe200078f18ff */
[----:B------:R-:W-:Y:S01]  /*02a0*/  UIMAD UR9, UR6, UR15, URZ ;  /* 0x0000000f060972a4 */ /* 0x000fe2000f8e023f */
[----:B------:R-:W-:Y:S01]  /*02b0*/  LOP3.LUT R2, R2, 0xfffffffe, RZ, 0xc0, !PT ;  /* 0xfffffffe02027812 */ /* 0x000fe200078ec0ff */
[----:B------:R-:W-:Y:S01]  /*02c0*/  ULDC UR48, c[0x0][0x1c0] ;  /* 0x0000700000307ab9 */ /* 0x000fe20000000800 */
[----:B------:R-:W-:Y:S01]  /*02d0*/  SHF.R.S32.HI R237, RZ, 0x3, R14 ;  /* 0x00000003ffed7819 */ /* 0x000fe2000001140e */
[----:B------:R-:W-:Y:S01]  /*02e0*/  ULDC UR12, c[0x0][0x1c0] ;  /* 0x00007000000c7ab9 */ /* 0x000fe20000000800 */
[----:B----4-:R-:W-:Y:S01]  /*02f0*/  SHF.R.S32.HI R0, RZ, 0x1f, R16 ;  /* 0x0000001fff007819 */ /* 0x010fe20000011410 */
[----:B------:R-:W-:Y:S01]  /*0300*/  IMAD.IADD R10, R4, 0x1, -R2 ;  /* 0x00000001040a7824 */ /* 0x000fe200078e0a02 */
[----:B------:R-:W-:Y:S01]  /*0310*/  LOP3.LUT R2, R3, 0xfffffff0, RZ, 0xc0, !PT ;  /* 0xfffffff003027812 */ /* 0x000fe200078ec0ff */
[----:B------:R-:W-:Y:S01]  /*0320*/  IMAD.U32 R4, RZ, RZ, UR8 ;  /* 0x00000008ff047e24 */ /* 0x000fe2000f8e00ff */
[----:B------:R-:W-:Y:S01]  /*0330*/  LEA.HI R0, R0, R5, RZ, 0x3 ;  /* 0x0000000500007211 */ /* 0x000fe200078f18ff */
[----:B------:R-:W-:Y:S01]  /*0340*/  IMAD.SHL.U32 R3, R237, 0x40, RZ ;  /* 0x00000040ed037824 */ /* 0x000fe200078e00ff */
[----:B------:R-:W-:Y:S01]  /*0350*/  LEA.HI R8, R11, R13, RZ, 0x5 ;  /* 0x0000000d0b087211 */ /* 0x000fe200078f28ff */
[----:B------:R-:W-:Y:S01]  /*0360*/  IMAD.IADD R2, R13, 0x1, -R2 ;  /* 0x000000010d027824 */ /* 0x000fe200078e0a02 */
[----:B------:R-:W-:Y:S01]  /*0370*/  LOP3.LUT R0, R0, 0xfffffff8, RZ, 0xc0, !PT ;  /* 0xfffffff800007812 */ /* 0x000fe200078ec0ff */
[----:B------:R-:W-:Y:S01]  /*0380*/  USHF.L.U32 UR8, UR42, 0x7, URZ ;  /* 0x000000072a087899 */ /* 0x000fe2000800063f */
[----:B------:R-:W-:Y:S01]  /*0390*/  LOP3.LUT R3, R3, 0x1c0, RZ, 0xc0, !PT ;  /* 0x000001c003037812 */ /* 0x000fe200078ec0ff */
[----:B------:R-:W-:Y:S01]  /*03a0*/  UIMAD.WIDE UR48, UR55, UR48, URZ ;  /* 0x00000030373072a5 */ /* 0x000fe2000f8e023f */
[----:B------:R-:W-:Y:S01]  /*03b0*/  SHF.R.S32.HI R4, RZ, 0x1f, R2 ;  /* 0x0000001fff047819 */ /* 0x000fe20000011402 */
[----:B------:R-:W-:Y:S01]  /*03c0*/  IMAD.IADD R7, R5, 0x1, -R0 ;  /* 0x0000000105077824 */ /* 0x000fe200078e0a00 */
[----:B------:R-:W-:Y:S01]  /*03d0*/  SHF.R.U32.HI R5, RZ, 0x3, R3 ;  /* 0x00000003ff057819 */ /* 0x000fe20000011603 */
[----:B------:R-:W-:Y:S01]  /*03e0*/  IMAD.U32 R0, RZ, RZ, UR7 ;  /* 0x00000007ff007e24 */ /* 0x000fe2000f8e00ff */
[----:B------:R-:W-:Y:S01]  /*03f0*/  LEA.HI R12, R4, R2, RZ, 0x3 ;  /* 0x00000002040c7211 */ /* 0x000fe200078f18ff */
[----:B------:R-:W-:Y:S01]  /*0400*/  USHF.R.S32.HI UR7, URZ, 0x1f, UR16 ;  /* 0x0000001f3f077899 */ /* 0x000fe20008011410 */
[--C-:B------:R-:W-:Y:S01]  /*0410*/  SHF.R.S32.HI R17, RZ, 0x5, R8.reuse ;  /* 0x00000005ff117819 */ /* 0x100fe20000011408 */
[----:B------:R-:W-:Y:S01]  /*0420*/  UIMAD UR55, UR55, UR12, URZ ;  /* 0x0000000c373772a4 */ /* 0x000fe2000f8e023f */
[----:B------:R1:W-:Y:S01]  /*0430*/  STL [R1+0x10], R0 ;  /* 0x0000100001007387 */ /* 0x0003e20000100800 */
[----:B------:R-:W-:Y:S01]  /*0440*/  LOP3.LUT R4, R12, 0xfffffff8, RZ, 0xc0, !PT ;  /* 0xfffffff80c047812 */ /* 0x000fe200078ec0ff */
[----:B------:R-:W-:Y:S01]  /*0450*/  UIMAD UR6, UR7, UR42, URZ ;  /* 0x0000002a070672a4 */ /* 0x000fe2000f8e023f */
[----:B------:R-:W-:Y:S01]  /*0460*/  SHF.R.S32.HI R6, RZ, 0x1f, R8 ;  /* 0x0000001fff067819 */ /* 0x000fe20000011408 */
[----:B------:R-:W-:-:S02]  /*0470*/  USHF.L.U32 UR19, UR55, 0x4, URZ ;  /* 0x0000000437137899 */ /* 0x000fc4000800063f */
[----:B------:R-:W-:Y:S01]  /*0480*/  IMAD.IADD R15, R2, 0x1, -R4 ;  /* 0x00000001020f7824 */ /* 0x000fe200078e0a04 */
[----:B------:R-:W-:Y:S01]  /*0490*/  LOP3.LUT R4, R7, 0x1, RZ, 0xc0, !PT ;  /* 0x0000000107047812 */ /* 0x000fe200078ec0ff */
[----:B------:R-:W-:Y:S01]  /*04a0*/  IMAD.U32 R2, RZ, RZ, UR8 ;  /* 0x00000008ff027e24 */ /* 0x000fe2000f8e00ff */
[----:B------:R-:W-:Y:S02]  /*04b0*/  USHF.R.S32.HI UR8, URZ, 0x1f, UR42 ;  /* 0x0000001f3f087899 */ /* 0x000fe4000801142a */
[----:B------:R-:W-:Y:S01]  /*04c0*/  ISETP.NE.U32.AND P0, PT, R4, 0x1, PT ;  /* 0x000000010400780c */ /* 0x000fe20003f05070 */
[----:B------:R-:W-:Y:S02]  /*04d0*/  USHF.L.U32 UR13, UR55, 0x3, URZ ;  /* 0x00000003370d7899 */ /* 0x000fe4000800063f */
[----:B------:R-:W-:Y:S01]  /*04e0*/  UIADD3 UR18, UR19, 0x20, URZ ;  /* 0x0000002013127890 */ /* 0x000fe2000fffe03f */
[----:B------:R-:W-:Y:S01]  /*04f0*/  SEL R185, R185, 0x10, !P0 ;  /* 0x00000010b9b97807 */ /* 0x000fe20004000000 */
[----:B------:R-:W-:-:S02]  /*0500*/  UIMAD.WIDE.U32 UR56, UR42, UR16, URZ ;  /* 0x000000102a3872a5 */ /* 0x000fc4000f8e003f */
[----:B------:R-:W-:Y:S02]  /*0510*/  UIADD3 UR17, UR13, UR18, URZ ;  /* 0x000000120d117290 */ /* 0x000fe4000fffe03f */
[----:B------:R-:W-:Y:S02]  /*0520*/  ULDC UR14, c[0x0][0x1c0] ;  /* 0x00007000000e7ab9 */ /* 0x000fe40000000800 */
[----:B------:R-:W-:Y:S02]  /*0530*/  UIADD3 UR16, UR13, UR17, URZ ;  /* 0x000000110d107290 */ /* 0x000fe4000fffe03f */
[----:B------:R-:W-:Y:S01]  /*0540*/  USHF.L.U32 UR54, UR55, 0x6, URZ ;  /* 0x0000000637367899 */ /* 0x000fe2000800063f */
[----:B-1----:R-:W-:Y:S01]  /*0550*/  LOP3.LUT R0, R14, 0xfffffff8, RZ, 0xc0, !PT ;  /* 0xfffffff80e007812 */ /* 0x002fe200078ec0ff */
[----:B------:R-:W-:Y:S02]  /*0560*/  UIADD3 UR15, UR13, UR16, URZ ;  /* 0x000000100d0f7290 */ /* 0x000fe4000fffe03f */
[----:B------:R-:W-:-:S02]  /*0570*/  ULDC.U8 UR11, c[0x0][0x3d0] ;  /* 0x0000f400000b7ab9 */ /* 0x000fc40000000000 */
[----:B------:R-:W-:Y:S01]  /*0580*/  IMAD.IADD R0, R13, 0x1, -R0 ;  /* 0x000000010d007824 */ /* 0x000fe200078e0a00 */
[----:B------:R-:W-:Y:S02]  /*0590*/  ULDC.64 UR4, c[0x0][0x118] ;  /* 0x0000460000047ab9 */ /* 0x000fe40000000a00 */
[----:B------:R-:W-:Y:S01]  /*05a0*/  UISETP.NE.AND UP2, UPT, UR11, URZ, UPT ;  /* 0x0000003f0b00728c */ /* 0x000fe2000bf45270 */
[C---:B------:R-:W-:Y:S01]  /*05b0*/  IMAD.SHL.U32 R244, R0.reuse, 0x8, RZ ;  /* 0x0000000800f47824 */ /* 0x040fe200078e00ff */
[C---:B------:R-:W-:Y:S01]  /*05c0*/  LOP3.LUT P4, RZ, R0.reuse, 0x2, RZ, 0xc0, !PT ;  /* 0x0000000200ff7812 */ /* 0x040fe2000788c0ff */
[----:B------:R-:W-:Y:S01]  /*05d0*/  UIMAD.WIDE.U32 UR52, UR48, UR56, URZ ;  /* 0x00000038303472a5 */ /* 0x000fe2000f8e003f */
[C---:B------:R-:W-:Y:S01]  /*05e0*/  LOP3.LUT P3, RZ, R0.reuse, 0x4, RZ, 0xc0, !PT ;  /* 0x0000000400ff7812 */ /* 0x040fe2000786c0ff */
[----:B------:R-:W-:Y:S01]  /*05f0*/  IMAD.SHL.U32 R0, R0, 0x40, RZ ;  /* 0x0000004000007824 */ /* 0x000fe200078e00ff */
[----:B------:R-:W-:Y:S01]  /*0600*/  LOP3.LUT R3, R3, 0x38, R244, 0xf8, !PT ;  /* 0x0000003803037812 */ /* 0x000fe200078ef8f4 */
[----:B------:R-:W-:Y:S01]  /*0610*/  UIMAD UR61, UR49, UR56, URZ ;  /* 0x00000038313d72a4 */ /* 0x000fe2000f8e023f */
[C---:B------:R-:W-:Y:S01]  /*0620*/  R2P PR, R7.reuse, 0x6 ;  /* 0x0000000607007804 */ /* 0x040fe20000000000 */
[----:B------:R-:W-:Y:S01]  /*0630*/  IMAD.SHL.U32 R7, R7, 0x40, RZ ;  /* 0x0000004007077824 */ /* 0x000fe200078e00ff */
[----:B------:R-:W-:Y:S01]  /*0640*/  LOP3.LUT R9, R3, R5, RZ, 0x3c, !PT ;  /* 0x0000000503097212 */ /* 0x000fe200078e3cff */
[----:B------:R-:W-:Y:S01]  /*0650*/  UIMAD UR25, UR55, 0x18, URZ ;  /* 0x00000018371978a4 */ /* 0x000fe2000f8e023f */
[----:B------:R-:W-:Y:S01]  /*0660*/  LEA.HI R3, R6, R17, RZ, 0x2 ;  /* 0x0000001106037211 */ /* 0x000fe200078f10ff */
[----:B------:R-:W-:Y:S01]  /*0670*/  USHF.L.U32 UR24, UR55, 0x5, URZ ;  /* 0x0000000537187899 */ /* 0x000fe2000800063f */
[----:B------:R-:W-:Y:S01]  /*0680*/  LOP3.LUT R0, R0, 0x1c0, RZ, 0xc0, !PT ;  /* 0x000001c000007812 */ /* 0x000fe200078ec0ff */
[----:B------:R-:W-:Y:S01]  /*0690*/  UIMAD UR23, UR55, 0x28, URZ ;  /* 0x00000028371778a4 */ /* 0x000fe2000f8e023f */
[----:B------:R-:W-:Y:S01]  /*06a0*/  LOP3.LUT R2, R3, 0xfffffffc, RZ, 0xc0, !PT ;  /* 0xfffffffc03027812 */ /* 0x000fe200078ec0ff */
[----:B------:R-:W-:Y:S01]  /*06b0*/  IMAD.U32 R3, RZ, RZ, UR8 ;  /* 0x00000008ff037e24 */ /* 0x000fe2000f8e00ff */
[----:B------:R-:W-:Y:S01]  /*06c0*/  USHF.R.S32.HI UR8, URZ, 0x1f, UR47 ;  /* 0x0000001f3f087899 */ /* 0x000fe2000801142f */
[----:B------:R-:W-:Y:S01]  /*06d0*/  LEA.HI R5, R11, R13, RZ, 0x6 ;  /* 0x0000000d0b057211 */ /* 0x000fe200078f30ff */
[----:B------:R-:W-:Y:S01]  /*06e0*/  UIMAD UR22, UR55, 0x30, URZ ;  /* 0x00000030371678a4 */ /* 0x000fe2000f8e023f */
[----:B------:R-:W-:Y:S01]  /*06f0*/  IMAD.IADD R175, R17, 0x1, -R2 ;  /* 0x0000000111af7824 */ /* 0x000fe200078e0a02 */
[----:B------:R-:W-:Y:S01]  /*0700*/  LOP3.LUT R178, R0, 0x8, R14, 0xf8, !PT ;  /* 0x0000000800b27812 */ /* 0x000fe200078ef80e */
[----:B------:R-:W-:Y:S01]  /*0710*/  UIMAD UR21, UR55, 0x38, URZ ;  /* 0x00000038371578a4 */ /* 0x000fe2000f8e023f */
[----:B------:R-:W-:Y:S01]  /*0720*/  IMAD.U32 R2, RZ, RZ, UR8 ;  /* 0x00000008ff027e24 */ /* 0x000fe2000f8e00ff */
[----:B------:R-:W-:Y:S01]  /*0730*/  USHF.R.S32.HI UR8, URZ, 0x1f, UR42 ;  /* 0x0000001f3f087899 */ /* 0x000fe2000801142a */
[----:B------:R-:W-:Y:S01]  /*0740*/  IMAD.SHL.U32 R2, R175, 0x10, RZ ;  /* 0x00000010af027824 */ /* 0x000fe200078e00ff */
[----:B------:R-:W-:Y:S01]  /*0750*/  SHF.R.S32.HI R5, RZ, 0x6, R5 ;  /* 0x00000006ff057819 */ /* 0x000fe20000011405 */
[----:B------:R-:W-:-:S02]  /*0760*/  USHF.R.S32.HI UR59, URZ, 0x1f, UR54 ;  /* 0x0000001f3f3b7899 */ /* 0x000fc40008011436 */
[----:B------:R-:W-:Y:S01]  /*0770*/  UMOV UR51, 0xffffe000 ;  /* 0xffffe00000337882 */ /* 0x000fe20000000000 */
[----:B------:R-:W-:Y:S01]  /*0780*/  LOP3.LUT R6, R0, 0x30, R2, 0xf8, !PT ;  /* 0x0000003000067812 */ /* 0x000fe200078ef802 */
[----:B------:R-:W-:Y:S01]  /*0790*/  IMAD.U32 R3, RZ, RZ, UR8 ;  /* 0x00000008ff037e24 */ /* 0x000fe2000f8e00ff */
[----:B------:R-:W-:Y:S01]  /*07a0*/  SHF.R.U32.HI R0, RZ, 0x3, R0 ;  /* 0x00000003ff007819 */ /* 0x000fe20000011600 */
[----:B------:R-:W-:Y:S01]  /*07b0*/  IMAD.SHL.U32 R3, R10, 0x200, RZ ;  /* 0x000002000a037824 */ /* 0x000fe200078e00ff */
[----:B------:R-:W-:Y:S01]  /*07c0*/  LOP3.LUT R4, R6, 0x8, R14, 0xf8, !PT ;  /* 0x0000000806047812 */ /* 0x000fe200078ef80e */
[----:B------:R-:W-:Y:S01]  /*07d0*/  IMAD.U32 R6, RZ, RZ, UR6 ;  /* 0x00000006ff067e24 */ /* 0x000fe2000f8e00ff */
[----:B------:R-:W-:Y:S01]  /*07e0*/  LOP3.LUT R178, R178, R0, RZ, 0x3c, !PT ;  /* 0x00000000b2b27212 */ /* 0x000fe200078e3cff */
[----:B------:R-:W-:Y:S01]  /*07f0*/  IMAD R2, R5, 0x800, R3 ;  /* 0x0000080005027824 */ /* 0x000fe200078e0203 */
[----:B------:R-:W-:Y:S01]  /*0800*/  LOP3.LUT R3, R3, R4, R0, 0xf6, !PT ;  /* 0x0000000403037212 */ /* 0x000fe200078ef600 */
[----:B------:R-:W-:Y:S01]  /*0810*/  USHF.R.S32.HI UR6, URZ, 0x1f, UR58 ;  /* 0x0000001f3f067899 */ /* 0x000fe2000801143a */
[----:B------:R-:W-:Y:S01]  /*0820*/  LOP3.LUT R0, R16, 0x7ffffffc, RZ, 0xc0, !PT ;  /* 0x7ffffffc10007812 */ /* 0x000fe200078ec0ff */
[----:B------:R-:W-:Y:S01]  /*0830*/  IMAD.IADD R178, R2, 0x1, R178 ;  /* 0x0000000102b27824 */ /* 0x000fe200078e02b2 */
[----:B------:R-:W-:Y:S01]  /*0840*/  LOP3.LUT R4, R8, 0xffffffe0, RZ, 0xc0, !PT ;  /* 0xffffffe008047812 */ /* 0x000fe200078ec0ff */
[----:B------:R-:W-:Y:S01]  /*0850*/  IMAD.U32 R2, RZ, RZ, UR10 ;  /* 0x0000000aff027e24 */ /* 0x000fe2000f8e00ff */
[----:B------:R-:W-:Y:S01]  /*0860*/  USHF.R.S32.HI UR8, URZ, 0x1f, UR47 ;  /* 0x0000001f3f087899 */ /* 0x000fe2000801142f */
[----:B------:R-:W-:-:S02]  /*0870*/  IMAD R251, R5, 0x200, R9 ;  /* 0x0000020005fb7824 */ /* 0x000fc400078e0209 */
[----:B------:R-:W-:Y:S01]  /*0880*/  IMAD.IADD R14, R13, 0x1, -R4 ;  /* 0x000000010d0e7824 */ /* 0x000fe200078e0a04 */
[----:B------:R1:W-:Y:S01]  /*0890*/  STL [R1+0x4], R2 ;  /* 0x0000040201007387 */ /* 0x0003e20000100800 */
[----:B------:R-:W-:Y:S02]  /*08a0*/  IMAD.SHL.U32 R4, R5, 0x20, RZ ;  /* 0x0000002005047824 */ /* 0x000fe400078e00ff */
[----:B------:R-:W-:Y:S02]  /*08b0*/  IMAD.SHL.U32 R178, R178, 0x2, RZ ;  /* 0x00000002b2b27824 */ /* 0x000fe400078e00ff */
[----:B------:R-:W-:Y:S01]  /*08c0*/  IMAD.U32 R18, RZ, RZ, UR8 ;  /* 0x00000008ff127e24 */ /* 0x000fe2000f8e00ff */
[----:B------:R-:W-:Y:S01]  /*08d0*/  LOP3.LUT R242, R4, 0x6, R242, 0xf8, !PT ;  /* 0x0000000604f27812 */ /* 0x000fe200078ef8f2 */
[----:B------:R-:W-:Y:S01]  /*08e0*/  @!UP1 UIMAD UR8, UR42, UR14, UR47 ;  /* 0x0000000e2a0892a4 */ /* 0x000fe2000f8e022f */
[----:B------:R-:W-:Y:S01]  /*08f0*/  IMAD.SHL.U32 R236, R251, 0x2, RZ ;  /* 0x00000002fbec7824 */ /* 0x000fe200078e00ff */
[----:B------:R-:W-:Y:S01]  /*0900*/  UIADD3 UR14, UR13, UR15, URZ ;  /* 0x0000000f0d0e7290 */ /* 0x000fe2000fffe03f */
[----:B------:R-:W-:Y:S01]  /*0910*/  IMAD.SHL.U32 R3, R3, 0x2, RZ ;  /* 0x0000000203037824 */ /* 0x000fe200078e00ff */
[----:B------:R-:W-:-:S02]  /*0920*/  @!UP1 UIMAD UR60, UR8, UR60, URZ ;  /* 0x0000003c083c92a4 */ /* 0x000fc4000f8e023f */
[----:B------:R-:W-:Y:S01]  /*0930*/  UIADD3 UR20, UR13, UR14, URZ ;  /* 0x0000000e0d147290 */ /* 0x000fe2000fffe03f */
[----:B-1----:R-:W-:-:S05]  /*0940*/  IMAD.U32 R2, RZ, RZ, UR9 ;  /* 0x00000009ff027e24 */ /* 0x002fca000f8e00ff */
[----:B------:R1:W-:Y:S04]  /*0950*/  STL [R1+0xc], R2 ;  /* 0x00000c0201007387 */ /* 0x0003e80000100800 */
[----:B------:R2:W-:Y:S04]  /*0960*/  STL [R1+0x8], R6 ;  /* 0x0000080601007387 */ /* 0x0005e80000100800 */
[----:B------:R3:W-:Y:S01]  /*0970*/  STL [R1], R14 ;  /* 0x0000000e01007387 */ /* 0x0007e20000100800 */
[----:B-1----:R-:W-:Y:S01]  /*0980*/  LEA.HI R2, R11, R13, RZ, 0x7 ;  /* 0x0000000d0b027211 */ /* 0x002fe200078f38ff */
[----:B--2---:R-:W-:-:S03]  /*0990*/  IMAD.IADD R6, R13, 0x1, -R0 ;  /* 0x000000010d067824 */ /* 0x004fc600078e0a00 */
[----:B------:R-:W-:Y:S01]  /*09a0*/  SHF.R.S32.HI R2, RZ, 0x7, R2 ;  /* 0x00000007ff027819 */ /* 0x000fe20000011402 */
[----:B------:R-:W-:Y:S01]  /*09b0*/  IMAD.U32 R0, RZ, RZ, UR6 ;  /* 0x00000006ff007e24 */ /* 0x000fe2000f8e00ff */
[----:B------:R-:W-:Y:S01]  /*09c0*/  LEA.HI R0, R8, R17, RZ, 0x1 ;  /* 0x0000001108007211 */ /* 0x000fe200078f08ff */
[----:B------:R-:W-:Y:S02]  /*09d0*/  IMAD.SHL.U32 R6, R6, 0x2, RZ ;  /* 0x0000000206067824 */ /* 0x000fe400078e00ff */
[----:B------:R-:W-:Y:S01]  /*09e0*/  IMAD.SHL.U32 R5, R2, 0x8, RZ ;  /* 0x0000000802057824 */ /* 0x000fe200078e00ff */
[----:B------:R-:W-:Y:S02]  /*09f0*/  LOP3.LUT R8, R0, 0xfffffffe, RZ, 0xc0, !PT ;  /* 0xfffffffe00087812 */ /* 0x000fe400078ec0ff */
[----:B------:R-:W-:Y:S02]  /*0a00*/  LOP3.LUT R0, R7, 0x1c0, RZ, 0xc0, !PT ;  /* 0x000001c007007812 */ /* 0x000fe400078ec0ff */
[----:B------:R-:W-:Y:S01]  /*0a10*/  LOP3.LUT R5, R5, 0x8, RZ, 0xc0, !PT ;  /* 0x0000000805057812 */ /* 0x000fe200078ec0ff */
[----:B------:R-:W-:Y:S01]  /*0a20*/  IMAD.IADD R184, R17, 0x1, -R8 ;  /* 0x0000000111b87824 */ /* 0x000fe200078e0a08 */
[----:B------:R-:W-:Y:S01]  /*0a30*/  LOP3.LUT R7, R0, 0x20, R4, 0xf8, !PT ;  /* 0x0000002000077812 */ /* 0x000fe200078ef804 */
[----:B------:R-:W-:-:S02]  /*0a40*/  IMAD.SHL.U32 R4, R10, 0x10, RZ ;  /* 0x000000100a047824 */ /* 0x000fc400078e00ff */
[----:B------:R-:W-:Y:S01]  /*0a50*/  IMAD R8, R2, 0x1000, R6 ;  /* 0x0000100002087824 */ /* 0x000fe200078e0206 */
[----:B------:R-:W-:Y:S02]  /*0a60*/  SHF.R.U32.HI R2, RZ, 0x3, R0 ;  /* 0x00000003ff027819 */ /* 0x000fe40000011600 */
[----:B------:R-:W-:Y:S01]  /*0a70*/  LOP3.LUT R9, R5, 0x10, R4, 0xf8, !PT ;  /* 0x0000001005097812 */ /* 0x000fe200078ef804 */
[----:B------:R-:W-:Y:S01]  /*0a80*/  IMAD R8, R184, 0x400, R8 ;  /* 0x00000400b8087824 */ /* 0x000fe200078e0208 */
[----:B------:R-:W-:Y:S01]  /*0a90*/  LOP3.LUT R5, R2, R0, R5, 0x1e, !PT ;  /* 0x0000000002057212 */ /* 0x000fe200078e1e05 */
[----:B------:R-:W-:Y:S01]  /*0aa0*/  IMAD R0, R175, 0x400, R6 ;  /* 0x00000400af007824 */ /* 0x000fe200078e0206 */
[----:B------:R-:W-:Y:S01]  /*0ab0*/  LOP3.LUT R7, R7, R2, RZ, 0x3c, !PT ;  /* 0x0000000207077212 */ /* 0x000fe200078e3cff */
[----:B------:R-:W-:Y:S02]  /*0ac0*/  IMAD.SHL.U32 R2, R15, 0x40, RZ ;  /* 0x000000400f027824 */ /* 0x000fe400078e00ff */
[----:B------:R-:W-:Y:S01]  /*0ad0*/  IMAD.IADD R243, R0, 0x1, R5 ;  /* 0x0000000100f37824 */ /* 0x000fe200078e0205 */
[----:B------:R-:W-:Y:S01]  /*0ae0*/  SHF.R.S32.HI R5, RZ, 0x1f, R14 ;  /* 0x0000001fff057819 */ /* 0x000fe2000001140e */
[----:B------:R-:W-:Y:S01]  /*0af0*/  IMAD.SHL.U32 R0, R10, 0x8, RZ ;  /* 0x000000080a007824 */ /* 0x000fe200078e00ff */
[----:B------:R-:W-:Y:S01]  /*0b00*/  LOP3.LUT R2, R2, 0x1c0, RZ, 0xc0, !PT ;  /* 0x000001c002027812 */ /* 0x000fe200078ec0ff */
[----:B------:R-:W-:Y:S01]  /*0b10*/  IMAD.SHL.U32 R6, R12, 0x40, RZ ;  /* 0x000000400c067824 */ /* 0x000fe200078e00ff */
[----:B------:R-:W-:Y:S01]  /*0b20*/  LEA.HI R5, R5, R14, RZ, 0x2 ;  /* 0x0000000e05057211 */ /* 0x000fe200078f10ff */
[----:B------:R-:W-:Y:S01]  /*0b30*/  IMAD.IADD R8, R7, 0x1, R8 ;  /* 0x0000000107087824 */ /* 0x000fe200078e0208 */
[----:B------:R-:W-:-:S02]  /*0b40*/  SHF.R.U32.HI R4, RZ, 0x3, R2 ;  /* 0x00000003ff047819 */ /* 0x000fc40000011602 */
[----:B------:R-:W-:Y:S01]  /*0b50*/  LOP3.LUT R7, R2, 0x8, R0, 0xf8, !PT ;  /* 0x0000000802077812 */ /* 0x000fe200078ef800 */
[----:B------:R-:W-:Y:S01]  /*0b60*/  IMAD.SHL.U32 R187, R8, 0x2, RZ ;  /* 0x0000000208bb7824 */ /* 0x000fe200078e00ff */
[----:B------:R-:W-:Y:S02]  /*0b70*/  SHF.R.S32.HI R5, RZ, 0x2, R5 ;  /* 0x00000002ff057819 */ /* 0x000fe40000011405 */
[----:B------:R-:W-:Y:S01]  /*0b80*/  LOP3.LUT R0, R6, 0xfffffe00, RZ, 0xc0, !PT ;  /* 0xfffffe0006007812 */ /* 0x000fe200078ec0ff */
[----:B------:R-:W-:Y:S01]  /*0b90*/  IMAD.IADD R188, R187, 0x1, R185 ;  /* 0x00000001bbbc7824 */ /* 0x000fe200078e02b9 */
[----:B------:R-:W-:Y:S01]  /*0ba0*/  LOP3.LUT R2, R4, R9, R2, 0x1e, !PT ;  /* 0x0000000904027212 */ /* 0x000fe200078e1e02 */
[C---:B------:R-:W-:Y:S01]  /*0bb0*/  IMAD R247, R184.reuse, 0x10, R5 ;  /* 0x00000010b8f77824 */ /* 0x040fe200078e0205 */
[----:B------:R-:W-:Y:S01]  /*0bc0*/  LOP3.LUT R4, R7, R4, RZ, 0x3c, !PT ;  /* 0x0000000407047212 */ /* 0x000fe200078e3cff */
[--C-:B------:R-:W-:Y:S01]  /*0bd0*/  IMAD R184, R184, 0x400, R0.reuse ;  /* 0x00000400b8b87824 */ /* 0x100fe200078e0200 */
[----:B------:R-:W-:Y:S01]  /*0be0*/  LOP3.LUT R183, R2, R0, RZ, 0xfc, !PT ;  /* 0x0000000002b77212 */ /* 0x000fe200078efcff */
[----:B------:R-:W-:Y:S01]  /*0bf0*/  IMAD R175, R175, 0x400, R0 ;  /* 0x00000400afaf7824 */ /* 0x000fe200078e0200 */
[----:B------:R-:W-:Y:S01]  /*0c00*/  LEA R243, R243, 0x6000, 0x1 ;  /* 0x00006000f3f37811 */ /* 0x000fe200078e08ff */
[----:B------:R-:W-:Y:S01]  /*0c10*/  IMAD.MOV.U32 R5, RZ, RZ, 0x20 ;  /* 0x00000020ff057424 */ /* 0x000fe200078e00ff */
[----:B------:R-:W-:Y:S01]  /*0c20*/  IADD3 R2, R247, -0x40, RZ ;  /* 0xffffffc0f7027810 */ /* 0x000fe20007ffe0ff */
[----:B------:R-:W-:Y:S01]  /*0c30*/  IMAD.MOV.U32 R0, RZ, RZ, 0x40 ;  /* 0x00000040ff007424 */ /* 0x000fe200078e00ff */
[----:B------:R-:W-:Y:S01]  /*0c40*/  IADD3 R246, R243, 0x40, RZ ;  /* 0x00000040f3f67810 */ /* 0x000fe20007ffe0ff */
[----:B------:R-:W-:Y:S01]  /*0c50*/  IMAD.IADD R184, R184, 0x1, R4 ;  /* 0x00000001b8b87824 */ /* 0x000fe200078e0204 */
[C---:B------:R-:W-:Y:S01]  /*0c60*/  SEL R180, R5.reuse, 0xffffffe0, !P4 ;  /* 0xffffffe005b47807 */ /* 0x040fe20006000000 */
[----:B------:R-:W-:Y:S01]  /*0c70*/  IMAD.IADD R175, R4, 0x1, R175 ;  /* 0x0000000104af7824 */ /* 0x000fe200078e02af */
[----:B------:R-:W-:Y:S01]  /*0c80*/  SEL R0, R0, 0xffffffc0, !P3 ;  /* 0xffffffc000007807 */ /* 0x000fe20005800000 */
[----:B------:R-:W-:Y:S01]  /*0c90*/  IMAD.SHL.U32 R240, R2, 0x4, RZ ;  /* 0x0000000402f07824 */ /* 0x000fe200078e00ff */
[----:B------:R-:W-:Y:S01]  /*0ca0*/  SEL R5, R5, 0xffffffe0, !P1 ;  /* 0xffffffe005057807 */ /* 0x000fe20004800000 */
[C---:B------:R-:W-:Y:S01]  /*0cb0*/  IMAD.IADD R181, R178.reuse, 0x1, R180 ;  /* 0x00000001b2b57824 */ /* 0x040fe200078e02b4 */
[----:B------:R-:W-:Y:S01]  /*0cc0*/  @P2 IADD3 R246, R243, -0x40, RZ ;  /* 0xffffffc0f3f62810 */ /* 0x000fe20007ffe0ff */
[----:B------:R-:W-:Y:S01]  /*0cd0*/  IMAD.IADD R179, R178, 0x1, R0 ;  /* 0x00000001b2b37824 */ /* 0x000fe200078e0200 */
[----:B------:R-:W-:Y:S01]  /*0ce0*/  SHF.R.S32.HI R4, RZ, 0x1f, R2 ;  /* 0x0000001fff047819 */ /* 0x000fe20000011402 */
[----:B------:R-:W-:Y:S01]  /*0cf0*/  IMAD.IADD R186, R187, 0x1, R5 ;  /* 0x00000001bbba7824 */ /* 0x000fe200078e0205 */
[----:B------:R-:W-:Y:S01]  /*0d00*/  IADD3 R252, R243, 0x420, RZ ;  /* 0x00000420f3fc7810 */ /* 0x000fe20007ffe0ff */
[----:B------:R-:W-:Y:S01]  /*0d10*/  IMAD.IADD R180, R180, 0x1, R179 ;  /* 0x00000001b4b47824 */ /* 0x000fe200078e02b3 */
[----:B------:R-:W-:Y:S01]  /*0d20*/  SHF.R.S32.HI R6, RZ, 0x1f, R247 ;  /* 0x0000001fff067819 */ /* 0x000fe200000114f7 */
[----:B------:R-:W-:Y:S01]  /*0d30*/  IMAD.IADD R249, R5, 0x1, R243 ;  /* 0x0000000105f97824 */ /* 0x000fe200078e02f3 */
[----:B------:R-:W-:Y:S01]  /*0d40*/  SHF.L.U64.HI R241, R2, 0x2, R4 ;  /* 0x0000000202f17819 */ /* 0x000fe20000010204 */
[----:B------:R-:W-:Y:S01]  /*0d50*/  IMAD.IADD R185, R185, 0x1, R186 ;  /* 0x00000001b9b97824 */ /* 0x000fe200078e02ba */
[----:B------:R-:W-:Y:S01]  /*0d60*/  LEA R175, R175, 0xa000, 0x1 ;  /* 0x0000a000afaf7811 */ /* 0x000fe200078e08ff */
[----:B------:R-:W-:Y:S01]  /*0d70*/  IMAD.IADD R248, R5, 0x1, R246 ;  /* 0x0000000105f87824 */ /* 0x000fe200078e02f6 */
[----:B---3--:R-:W-:-:S02]  /*0d80*/  @P1 IADD3 R252, R243, 0x3e0, RZ ;  /* 0x000003e0f3fc1810 */ /* 0x008fc40007ffe0ff */
.L_x_904:
[----:B------:R-:W-:Y:S02]  /*0d90*/  USHF.R.S32.HI UR30, URZ, 0x1f, UR42 ;  /* 0x0000001f3f1e7899 */ /* 0x000fe4000801142a */
[----:B------:R-:W-:-:S02]  /*0da0*/  USHF.L.U32 UR12, UR42, 0x2, URZ ;  /* 0x000000022a0c7899 */ /* 0x000fc4000800063f */
[----:B------:R-:W-:Y:S02]  /*0db0*/  ULDC.64 UR8, c[0x0][0x240] ;  /* 0x0000900000087ab9 */ /* 0x000fe40000000a00 */
[----:B------:R-:W-:Y:S02]  /*0dc0*/  UISETP.NE.U32.AND UP5, UPT, URZ, UR8, UPT ;  /* 0x000000083f00728c */ /* 0x000fe4000bfa5070 */
[----:B------:R-:W-:Y:S02]  /*0dd0*/  USHF.L.U64.HI UR6, UR42, 0x2, UR30 ;  /* 0x000000022a067899 */ /* 0x000fe4000801021e */
[----:B------:R-:W-:Y:S02]  /*0de0*/  UIADD3 UR8, UP0, UR12, UR8, URZ ;  /* 0x000000080c087290 */ /* 0x000fe4000ff1e03f */
[----:B------:R-:W-:Y:S02]  /*0df0*/  UISETP.NE.AND.EX UP5, UPT, URZ, UR9, UPT, UP5 ;  /* 0x000000093f00728c */ /* 0x000fe4000bfa5350 */
[----:B------:R-:W-:-:S02]  /*0e00*/  UIADD3.X UR9, UR6, UR9, URZ, UP0, !UPT ;  /* 0x0000000906097290 */ /* 0x000fc400087fe43f */
[----:B------:R-:W-:Y:S01]  /*0e10*/  IMAD.U32 R6, RZ, RZ, UR8 ;  /* 0x00000008ff067e24 */ /* 0x000fe2000f8e00ff */
[----:B------:R-:W-:Y:S01]  /*0e20*/  ULDC.U8 UR7, c[0x0][0x312] ;  /* 0x0000c48000077ab9 */ /* 0x000fe20000000000 */
[----:B------:R-:W-:Y:S01]  /*0e30*/  PLOP3.LUT P2, PT, PT, PT, UP5, 0x80, 0x0 ;  /* 0x000000000000781c */ /* 0x000fe20003f4f058 */
[----:B------:R-:W-:Y:S01]  /*0e40*/  UISETP.NE.AND UP4, UPT, UR7, URZ, UPT ;  /* 0x0000003f0700728c */ /* 0x000fe2000bf85270 */
[----:B------:R-:W-:Y:S01]  /*0e50*/  IMAD.U32 R7, RZ, RZ, UR9 ;  /* 0x00000009ff077e24 */ /* 0x000fe2000f8e00ff */
[----:B------:R-:W-:Y:S02]  /*0e60*/  ULDC.64 UR8, c[0x0][0x250] ;  /* 0x0000940000087ab9 */ /* 0x000fe40000000a00 */
[----:B------:R-:W-:-:S04]  /*0e70*/  UISETP.NE.U32.AND UP3, UPT, URZ, UR8, UPT ;  /* 0x000000083f00728c */ /* 0x000fc8000bf65070 */
[----:B------:R-:W-:-:S04]  /*0e80*/  UISETP.NE.AND.EX UP3, UPT, URZ, UR9, UPT, UP3 ;  /* 0x000000093f00728c */ /* 0x000fc8000bf65330 */
[----:B-12---:R1:W2:Y:S02]  /*0e90*/  @P2 LDG.E R2, [R6.64] ;  /* 0x0000000406022981 */ /* 0x0062a4000c1e1900 */
[----:B------:R-:W-:-:S05]  /*0ea0*/  PLOP3.LUT P0, PT, PT, PT, UP3, 0x80, 0x0 ;  /* 0x000000000000781c */ /* 0x000fca0003f0f038 */
[----:B------:R-:W-:-:S04]  /*0eb0*/  @UP3 UIADD3 UR8, UP0, UR12, UR8, URZ ;  /* 0x000000080c083290 */ /* 0x000fc8000ff1e03f */
[----:B------:R-:W-:Y:S02]  /*0ec0*/  @UP3 UIADD3.X UR9, UR6, UR9, URZ, UP0, !UPT ;  /* 0x0000000906093290 */ /* 0x000fe400087fe43f */
[----:B------:R-:W-:-:S04]  /*0ed0*/  IMAD.U32 R8, RZ, RZ, UR8 ;  /* 0x00000008ff087e24 */ /* 0x000fc8000f8e00ff */
[----:B------:R-:W-:Y:S01]  /*0ee0*/  MOV R9, UR9 ;  /* 0x0000000900097c02 */ /* 0x000fe20008000f00 */
[----:B------:R-:W-:Y:S02]  /*0ef0*/  ULDC.64 UR8, c[0x0][0x248] ;  /* 0x0000920000087ab9 */ /* 0x000fe40000000a00 */
[----:B------:R-:W-:Y:S02]  /*0f00*/  UISETP.EQ.U32.AND UP6, UPT, URZ, UR8, UPT ;  /* 0x000000083f00728c */ /* 0x000fe4000bfc2070 */
[----:B---3--:R-:W3:Y:S01]  /*0f10*/  @P0 LDG.E R8, [R8.64] ;  /* 0x0000000408080981 */ /* 0x008ee2000c1e1900 */
[----:B------:R-:W-:Y:S02]  /*0f20*/  UIADD3 UR8, UP0, UR12, UR8, URZ ;  /* 0x000000080c087290 */ /* 0x000fe4000ff1e03f */
[----:B------:R-:W-:Y:S01]  /*0f30*/  UISETP.EQ.OR.EX UP6, UPT, URZ, UR9, !UP4, UP6 ;  /* 0x000000093f00728c */ /* 0x000fe2000e7c2760 */
[----:B-1----:R-:W4:Y:S01]  /*0f40*/  @P2 LDG.E R6, [R6.64+0x4] ;  /* 0x0000040406062981 */ /* 0x002f22000c1e1900 */
[----:B------:R-:W-:-:S02]  /*0f50*/  UIADD3.X UR9, UR6, UR9, URZ, UP0, !UPT ;  /* 0x0000000906097290 */ /* 0x000fc400087fe43f */
[----:B------:R-:W-:Y:S02]  /*0f60*/  IMAD.U32 R4, RZ, RZ, UR8 ;  /* 0x00000008ff047e24 */ /* 0x000fe4000f8e00ff */
[----:B------:R-:W-:Y:S02]  /*0f70*/  PLOP3.LUT P1, PT, PT, PT, UP6, 0x80, 0x0 ;  /* 0x000000000000781c */ /* 0x000fe40003f2f068 */
[----:B------:R-:W-:-:S11]  /*0f80*/  MOV R5, UR9 ;  /* 0x0000000900057c02 */ /* 0x000fd60008000f00 */
[----:B-----5:R-:W5:Y:S01]  /*0f90*/  @!P1 LDG.E R0, [R4.64] ;  /* 0x0000000404009981 */ /* 0x020f62000c1e1900 */
[----:B------:R-:W-:Y:S02]  /*0fa0*/  UMOV UR7, 0xffffffff ;  /* 0xffffffff00077882 */ /* 0x000fe40000000000 */
[----:B------:R-:W-:Y:S02]  /*0fb0*/  UMOV UR26, URZ ;  /* 0x0000003f001a7c82 */ /* 0x000fe40008000000 */
[----:B------:R-:W-:Y:S01]  /*0fc0*/  UMOV UR32, 0xffffffff ;  /* 0xffffffff00207882 */ /* 0x000fe20000000000 */
[----:B--2---:R-:W1:Y:S08]  /*0fd0*/  @P2 R2UR UR7, R2 ;  /* 0x00000000020723c2 */ /* 0x004e7000000e0000 */
[----:B----4-:R-:W1:Y:S08]  /*0fe0*/  @P2 R2UR UR8, R6 ;  /* 0x00000000060823c2 */ /* 0x010e7000000e0000 */
[----:B---3--:R2:W3:Y:S01]  /*0ff0*/  @P0 R2UR UR26, R8 ;  /* 0x00000000081a03c2 */ /* 0x0084e200000e0000 */
[----:B------:R-:W-:-:S04]  /*1000*/  ISETP.NE.U32.AND P0, PT, RZ, c[0x0][0x248], PT ;  /* 0x00009200ff007a0c */ /* 0x000fc80003f05070 */
[----:B------:R-:W-:Y:S01]  /*1010*/  ISETP.NE.AND.EX P0, PT, RZ, c[0x0][0x24c], PT, P0 ;  /* 0x00009300ff007a0c */ /* 0x000fe20003f05300 */
[----:B-1----:R-:W-:Y:S02]  /*1020*/  @UP5 UIADD3 UR39, UR8, -UR7, URZ ;  /* 0x8000000708275290 */ /* 0x002fe4000fffe03f */
[----:B-----5:R2:W1:Y:S01]  /*1030*/  @!P1 R2UR UR32, R0 ;  /* 0x00000000002093c2 */ /* 0x02046200000e0000 */
[----:B------:R-:W-:-:S04]  /*1040*/  ULDC UR8, c[0x0][0x218] ;  /* 0x0000860000087ab9 */ /* 0x000fc80000000800 */
        /* <DEDUP_REMOVED lines=9> */
.L_x_860:
[----:B---3--:R-:W-:Y:S02]  /*10e0*/  ULDC.64 UR10, c[0x0][0x258] ;  /* 0x00009600000a7ab9 */ /* 0x008fe40000000a00 */
[----:B------:R-:W-:Y:S02]  /*10f0*/  UISETP.NE.U32.AND UP3, UPT, URZ, UR10, UPT ;  /* 0x0000000a3f00728c */ /* 0x000fe4000bf65070 */
[----:B------:R-:W-:Y:S02]  /*1100*/  ULDC UR9, c[0x0][0x21c] ;  /* 0x0000870000097ab9 */ /* 0x000fe40000000800 */
[----:B------:R-:W-:-:S06]  /*1110*/  UISETP.NE.AND.EX UP3, UPT, URZ, UR11, UPT, UP3 ;  /* 0x0000000b3f00728c */ /* 0x000fcc000bf65330 */
[----:B------:R-:W-:-:S05]  /*1120*/  PLOP3.LUT P0, PT, PT, PT, UP3, 0x80, 0x0 ;  /* 0x000000000000781c */ /* 0x000fca0003f0f038 */
[----:B------:R-:W-:-:S04]  /*1130*/  @UP3 UIADD3 UR10, UP0, UR12, UR10, URZ ;  /* 0x0000000a0c0a3290 */ /* 0x000fc8000ff1e03f */
[----:B------:R-:W-:Y:S02]  /*1140*/  @UP3 UIADD3.X UR11, UR6, UR11, URZ, UP0, !UPT ;  /* 0x0000000b060b3290 */ /* 0x000fe400087fe43f */
[----:B------:R-:W-:-:S04]  /*1150*/  IMAD.U32 R4, RZ, RZ, UR10 ;  /* 0x0000000aff047e24 */ /* 0x000fc8000f8e00ff */
[----:B------:R-:W-:Y:S01]  /*1160*/  IMAD.U32 R5, RZ, RZ, UR11 ;  /* 0x0000000bff057e24 */ /* 0x000fe2000f8e00ff */
[----:B------:R-:W-:Y:S02]  /*1170*/  ULDC.64 UR10, c[0x0][0x268] ;  /* 0x00009a00000a7ab9 */ /* 0x000fe40000000a00 */
[----:B------:R-:W-:Y:S02]  /*1180*/  @!UP3 UISETP.NE.U32.AND UP0, UPT, URZ, UR10, UPT ;  /* 0x0000000a3f00b28c */ /* 0x000fe4000bf05070 */
[----:B--2---:R-:W2:Y:S02]  /*1190*/  @P0 LDG.E R0, [R4.64] ;  /* 0x0000000404000981 */ /* 0x004ea4000c1e1900 */
[----:B------:R-:W-:-:S04]  /*11a0*/  @!UP3 UISETP.NE.AND.EX UP0, UPT, URZ, UR11, UPT, UP0 ;  /* 0x0000000b3f00b28c */ /* 0x000fc8000bf05300 */
[----:B------:R-:W-:Y:S02]  /*11b0*/  @!UP3 USEL UR9, URZ, UR9, !UP0 ;  /* 0x000000093f09b287 */ /* 0x000fe4000c000000 */
[----:B------:R-:W-:Y:S01]  /*11c0*/  USHF.L.U32 UR34, UR27, 0x7, URZ ;  /* 0x000000071b227899 */ /* 0x000fe2000800063f */
[----:B--2---:R-:W2:Y:S02]  /*11d0*/  @P0 R2UR UR6, R0 ;  /* 0x00000000000603c2 */ /* 0x004ea400000e0000 */
[----:B--2---:R-:W-:Y:S02]  /*11e0*/  @UP3 UIADD3 UR6, UR6, -UR26, URZ ;  /* 0x8000001a06063290 */ /* 0x004fe4000fffe03f */
[----:B------:R-:W-:-:S04]  /*11f0*/  @!UP3 UIADD3 UR6, UR9, UR8, -UR26 ;  /* 0x000000080906b290 */ /* 0x000fc8000fffe81a */
[----:B------:R-:W-:-:S06]  /*1200*/  UISETP.GT.AND UP0, UPT, UR6, UR34, UPT ;  /* 0x000000220600728c */ /* 0x000fcc000bf04270 */
[----:B------:R-:W-:-:S13]  /*1210*/  PLOP3.LUT P0, PT, PT, PT, UP0, 0x80, 0x0 ;  /* 0x000000000000781c */ /* 0x000fda0003f0f008 */
[----:B------:R-:W-:Y:S05]  /*1220*/  @!P0 BRA `(.L_x_861) ;  /* 0x000074a000008947 */ /* 0x000fea0003800000 */
[----:B------:R-:W-:Y:S02]  /*1230*/  ULDC.64 UR10, c[0x0][0x178] ;  /* 0x00005e00000a7ab9 */ /* 0x000fe40000000a00 */
[----:B------:R-:W-:Y:S02]  /*1240*/  UIMAD UR8, UR30, UR10, URZ ;  /* 0x0000000a1e0872a4 */ /* 0x000fe4000f8e023f */
[----:B------:R-:W-:Y:S02]  /*1250*/  UISETP.NE.AND UP3, UPT, UR7, -0x1, UPT ;  /* 0xffffffff0700788c */ /* 0x000fe4000bf65270 */
[----:B------:R-:W-:Y:S02]  /*1260*/  UIMAD UR8, UR42, UR11, UR8 ;  /* 0x0000000b2a0872a4 */ /* 0x000fe4000f8e0208 */
[----:B------:R-:W-:Y:S02]  /*1270*/  UIMAD.WIDE.U32 UR10, UR42, UR10, URZ ;  /* 0x0000000a2a0a72a5 */ /* 0x000fe4000f8e003f */
[----:B------:R-:W-:-:S02]  /*1280*/  ULDC.64 UR28, c[0x0][0x190] ;  /* 0x00006400001c7ab9 */ /* 0x000fc40000000a00 */
[----:B------:R-:W-:Y:S02]  /*1290*/  UIADD3 UR46, UR11, UR8, URZ ;  /* 0x000000080b2e7290 */ /* 0x000fe4000fffe03f */
[----:B------:R-:W-:Y:S02]  /*12a0*/  UIMAD.WIDE.U32 UR8, UR7, UR28, URZ ;  /* 0x0000001c070872a5 */ /* 0x000fe4000f8e003f */
[----:B-1----:R-:W-:Y:S02]  /*12b0*/  UISETP.NE.AND UP0, UPT, UR32, -0x1, UPT ;  /* 0xffffffff2000788c */ /* 0x002fe4000bf05270 */
[----:B------:R-:W-:Y:S02]  /*12c0*/  USEL UR50, UR10, UR8, !UP3 ;  /* 0x000000080a327287 */ /* 0x000fe4000d800000 */
[----:B------:R-:W-:Y:S02]  /*12d0*/  UIMAD UR8, UR7, UR29, URZ ;  /* 0x0000001d070872a4 */ /* 0x000fe4000f8e023f */
[----:B------:R-:W-:Y:S01]  /*12e0*/  PLOP3.LUT P0, PT, PT, PT, UP0, 0x80, 0x0 ;  /* 0x000000000000781c */ /* 0x000fe20003f0f008 */
[----:B------:R-:W-:-:S02]  /*12f0*/  ULDC.64 UR28, c[0x0][0x198] ;  /* 0x00006600001c7ab9 */ /* 0x000fc40000000a00 */
[----:B------:R-:W-:Y:S02]  /*1300*/  @UP3 UIADD3 UR46, UR9, UR8, URZ ;  /* 0x00000008092e3290 */ /* 0x000fe4000fffe03f */
[----:B------:R-:W-:Y:S02]  /*1310*/  UIADD3 UR8, UR39, 0x3f, URZ ;  /* 0x0000003f27087890 */ /* 0x000fe4000fffe03f */
[----:B------:R-:W-:Y:S02]  /*1320*/  @UP0 UIADD3 UR10, UR26, UR32, URZ ;  /* 0x000000201a0a0290 */ /* 0x000fe4000fffe03f */
[----:B------:R-:W-:-:S04]  /*1330*/  USHF.R.S32.HI UR9, URZ, 0x1f, UR8 ;  /* 0x0000001f3f097899 */ /* 0x000fc80008011408 */
[----:B------:R-:W-:Y:S02]  /*1340*/  ULEA.HI UR43, UR9, UR8, URZ, 0x6 ;  /* 0x00000008092b7291 */ /* 0x000fe4000f8f303f */
[----:B------:R-:W-:-:S04]  /*1350*/  @UP0 UIMAD.WIDE.U32 UR8, UR10, UR28, URZ ;  /* 0x0000001c0a0802a5 */ /* 0x000fc8000f8e003f */
[----:B------:R-:W-:-:S03]  /*1360*/  @UP0 UIMAD UR45, UR10, UR29, UR9 ;  /* 0x0000001d0a2d02a4 */ /* 0x000fc6000f8e0209 */
[----:B------:R-:W-:Y:S02]  /*1370*/  @UP0 UMOV UR44, UR8 ;  /* 0x00000008002c0c82 */ /* 0x000fe40008000000 */
[----:B------:R-:W-:-:S04]  /*1380*/  ULOP3.LUT UR8, UR43, 0xffffffc0, URZ, 0xc0, !UPT ;  /* 0xffffffc02b087892 */ /* 0x000fc8000f8ec03f */
[----:B------:R-:W-:-:S04]  /*1390*/  UIADD3 UR12, UR8, -0x40, URZ ;  /* 0xffffffc0080c7890 */ /* 0x000fc8000fffe03f */
[----:B------:R-:W-:Y:S01]  /*13a0*/  USHF.R.S32.HI UR38, URZ, 0x1f, UR12 ;  /* 0x0000001f3f267899 */ /* 0x000fe2000801140c */
[----:B------:R-:W-:Y:S05]  /*13b0*/  @P0 BRA `(.L_x_862) ;  /* 0x000000c000000947 */ /* 0x000fea0003800000 */
[----:B------:R-:W-:Y:S02]  /*13c0*/  USHF.R.S32.HI UR10, URZ, 0x1f, UR26 ;  /* 0x0000001f3f0a7899 */ /* 0x000fe4000801141a */
[----:B------:R-:W-:Y:S02]  /*13d0*/  ULDC.64 UR8, c[0x0][0x198] ;  /* 0x0000660000087ab9 */ /* 0x000fe40000000a00 */
[----:B------:R-:W-:-:S04]  /*13e0*/  UIMAD UR10, UR10, UR8, URZ ;  /* 0x000000080a0a72a4 */ /* 0x000fc8000f8e023f */
[----:B------:R-:W-:-:S03]  /*13f0*/  UIMAD UR28, UR26, UR9, UR10 ;  /* 0x000000091a1c72a4 */ /* 0x000fc6000f8e020a */
[----:B------:R-:W-:Y:S02]  /*1400*/  ULDC.64 UR10, c[0x0][0x180] ;  /* 0x00006000000a7ab9 */ /* 0x000fe40000000a00 */
[----:B------:R-:W-:-:S04]  /*1410*/  UIMAD UR9, UR30, UR10, URZ ;  /* 0x0000000a1e0972a4 */ /* 0x000fc8000f8e023f */
[----:B------:R-:W-:Y:S02]  /*1420*/  UIMAD UR11, UR42, UR11, UR9 ;  /* 0x0000000b2a0b72a4 */ /* 0x000fe4000f8e0209 */
[----:B------:R-:W-:-:S04]  /*1430*/  UIMAD.WIDE.U32 UR8, UR26, UR8, URZ ;  /* 0x000000081a0872a5 */ /* 0x000fc8000f8e003f */
[----:B------:R-:W-:-:S04]  /*1440*/  UIADD3 UR9, UR9, UR28, URZ ;  /* 0x0000001c09097290 */ /* 0x000fc8000fffe03f */
[----:B------:R-:W-:-:S04]  /*1450*/  UIMAD.WIDE.U32 UR8, UR42, UR10, UR8 ;  /* 0x0000000a2a0872a5 */ /* 0x000fc8000f8e0008 */
[----:B------:R-:W-:-:S03]  /*1460*/  UIADD3 UR45, UR9, UR11, URZ ;  /* 0x0000000b092d7290 */ /* 0x000fc6000fffe03f */
[----:B------:R-:W-:Y:S02]  /*1470*/  UMOV UR44, UR8 ;  /* 0x00000008002c7c82 */ /* 0x000fe40008000000 */
.L_x_862:
        /* <DEDUP_REMOVED lines=18> */
.L_x_863:
[----:B------:R-:W2:Y:S01]  /*15a0*/  LDL R4, [R1+0x8] ;  /* 0x0000080001047983 */ /* 0x000ea20000100800 */
[----:B------:R-:W-:-:S03]  /*15b0*/  ULDC.64 UR10, c[0x0][0x370] ;  /* 0x0000dc00000a7ab9 */ /* 0x000fc60000000a00 */
[----:B------:R-:W3:Y:S04]  /*15c0*/  LDL R0, [R1+0x4] ;  /* 0x0000040001007983 */ /* 0x000ee80000100800 */
[----:B------:R-:W4:Y:S01]  /*15d0*/  LDL R2, [R1+0x10] ;  /* 0x0000100001027983 */ /* 0x000f220000100800 */
[----:B------:R-:W-:Y:S01]  /*15e0*/  IABS R6, c[0x0][0x1c8] ;  /* 0x0000720000067a13 */ /* 0x000fe20000000000 */
[----:B------:R-:W-:-:S04]  /*15f0*/  @UP3 UIMAD.WIDE.U32 UR8, UR7, UR10, URZ ;  /* 0x0000000a070832a5 */ /* 0x000fc8000f8e003f */
[----:B------:R-:W-:-:S03]  /*1600*/  @UP3 UIMAD UR37, UR7, UR11, UR9 ;  /* 0x0000000b072532a4 */ /* 0x000fc6000f8e0209 */
[----:B------:R-:W-:Y:S02]  /*1610*/  @UP3 UMOV UR36, UR8 ;  /* 0x0000000800243c82 */ /* 0x000fe40008000000 */
[----:B------:R-:W-:Y:S02]  /*1620*/  ULDC.64 UR8, c[0x0][0x368] ;  /* 0x0000da0000087ab9 */ /* 0x000fe40000000a00 */
[----:B------:R-:W-:-:S04]  /*1630*/  @!UP3 UIMAD UR10, UR30, UR8, URZ ;  /* 0x000000081e0ab2a4 */ /* 0x000fc8000f8e023f */
[----:B------:R-:W-:Y:S02]  /*1640*/  @!UP3 UIMAD UR10, UR42, UR9, UR10 ;  /* 0x000000092a0ab2a4 */ /* 0x000fe4000f8e020a */
[----:B------:R-:W-:Y:S02]  /*1650*/  @!UP3 UIMAD.WIDE.U32 UR8, UR42, UR8, URZ ;  /* 0x000000082a08b2a5 */ /* 0x000fe4000f8e003f */
[----:B------:R-:W-:-:S05]  /*1660*/  ULDC UR28, c[0x0][0x224] ;  /* 0x00008900001c7ab9 */ /* 0x000fca0000000800 */
[----:B------:R-:W-:Y:S02]  /*1670*/  @!UP3 UMOV UR36, UR8 ;  /* 0x000000080024bc82 */ /* 0x000fe40008000000 */
[----:B------:R-:W-:Y:S02]  /*1680*/  @!UP3 UIADD3 UR37, UR9, UR10, URZ ;  /* 0x0000000a0925b290 */ /* 0x000fe4000fffe03f */
[----:B------:R-:W-:Y:S02]  /*1690*/  UIMAD UR10, UR49, UR7, URZ ;  /* 0x00000007310a72a4 */ /* 0x000fe4000f8e023f */
[----:B------:R-:W-:Y:S01]  /*16a0*/  USHF.L.U32 UR33, UR42, 0x7, URZ ;  /* 0x000000072a217899 */ /* 0x000fe2000800063f */
[----:B------:R-:W-:Y:S01]  /*16b0*/  ISETP.NE.AND P1, PT, RZ, c[0x0][0x1c8], PT ;  /* 0x00007200ff007a0c */ /* 0x000fe20003f25270 */
[----:B--2---:R1:W2:Y:S02]  /*16c0*/  R2UR UR29, R4 ;  /* 0x00000000041d73c2 */ /* 0x0042a400000e0000 */
[----:B-1----:R-:W1:Y:S01]  /*16d0*/  I2F.RP R4, R6 ;  /* 0x0000000600047306 */ /* 0x002e620000209400 */
[----:B--2---:R-:W-:-:S05]  /*16e0*/  UIMAD UR8, UR30, UR28, UR29 ;  /* 0x0000001c1e0872a4 */ /* 0x004fca000f8e021d */
[----:B------:R-:W2:Y:S02]  /*16f0*/  S2UR UR29, SR_CTAID.X ;  /* 0x00000000001d79c3 */ /* 0x000ea40000002500 */
[----:B-1----:R-:W1:Y:S01]  /*1700*/  MUFU.RCP R4, R4 ;  /* 0x0000000400047308 */ /* 0x002e620000001000 */
[----:B------:R-:W-:-:S04]  /*1710*/  UIADD3 UR8, UR57, UR8, URZ ;  /* 0x0000000839087290 */ /* 0x000fc8000fffe03f */
[----:B------:R-:W-:-:S04]  /*1720*/  UIMAD UR8, UR48, UR8, UR61 ;  /* 0x00000008300872a4 */ /* 0x000fc8000f8e023d */
[----:B------:R-:W-:Y:S01]  /*1730*/  UIADD3 UR28, UR53, UR8, URZ ;  /* 0x00000008351c7290 */ /* 0x000fe2000fffe03f */
[----:B-1----:R-:W-:Y:S01]  /*1740*/  IADD3 R4, R4, 0xffffffe, RZ ;  /* 0x0ffffffe04047810 */ /* 0x002fe20007ffe0ff */
[----:B------:R-:W-:-:S03]  /*1750*/  UIMAD.WIDE.U32 UR8, UR48, UR7, URZ ;  /* 0x00000007300872a5 */ /* 0x000fc6000f8e003f */
[----:B------:R1:W5:Y:S01]  /*1760*/  F2I.FTZ.U32.TRUNC.NTZ R5, R4 ;  /* 0x0000000400057305 */ /* 0x000362000021f000 */
[----:B------:R-:W-:Y:S02]  /*1770*/  @UP3 UIADD3 UR28, UR9, UR10, URZ ;  /* 0x0000000a091c3290 */ /* 0x000fe4000fffe03f */
[----:B------:R-:W-:Y:S02]  /*1780*/  USEL UR35, UR52, UR8, !UP3 ;  /* 0x0000000834237287 */ /* 0x000fe4000d800000 */
[----:B------:R-:W-:Y:S02]  /*1790*/  ULDC.64 UR10, c[0x0][0x3d8] ;  /* 0x0000f600000a7ab9 */ /* 0x000fe40000000a00 */
[----:B--2---:R-:W-:-:S04]  /*17a0*/  UIMAD.WIDE.U32 UR8, UR29, UR10, URZ ;  /* 0x0000000a1d0872a5 */ /* 0x004fc8000f8e003f */
[----:B------:R-:W-:Y:S02]  /*17b0*/  USEL UR31, UR8, URZ, UP2 ;  /* 0x0000003f081f7287 */ /* 0x000fe40009000000 */
[----:B------:R-:W-:Y:S01]  /*17c0*/  USHF.L.U64.HI UR8, UR42, 0x7, UR30 ;  /* 0x000000072a087899 */ /* 0x000fe2000801021e */
[----:B---3--:R5:W2:Y:S01]  /*17d0*/  R2UR UR30, R0 ;  /* 0x00000000001e73c2 */ /* 0x008aa200000e0000 */
[----:B-1----:R-:W-:Y:S01]  /*17e0*/  IMAD.MOV.U32 R4, RZ, RZ, RZ ;  /* 0x000000ffff047224 */ /* 0x002fe200078e00ff */
[----:B------:R-:W-:-:S06]  /*17f0*/  UIMAD UR11, UR29, UR11, UR9 ;  /* 0x0000000b1d0b72a4 */ /* 0x000fcc000f8e0209 */
[----:B----4-:R1:W3:Y:S01]  /*1800*/  R2UR UR29, R2 ;  /* 0x00000000021d73c2 */ /* 0x0102e200000e0000 */
[----:B-----5:R-:W-:-:S04]  /*1810*/  IMAD.MOV R0, RZ, RZ, -R5 ;  /* 0x000000ffff007224 */ /* 0x020fc800078e0a05 */
[----:B------:R-:W-:-:S04]  /*1820*/  IMAD R0, R0, R6, RZ ;  /* 0x0000000600007224 */ /* 0x000fc800078e02ff */
[----:B------:R-:W-:Y:S01]  /*1830*/  IMAD.HI.U32 R0, R5, R0, R4 ;  /* 0x0000000005007227 */ /* 0x000fe200078e0004 */
[----:B-1----:R-:W-:-:S05]  /*1840*/  IABS R2, UR47 ;  /* 0x0000002f00027c13 */ /* 0x002fca0008000000 */
[----:B------:R-:W-:-:S04]  /*1850*/  IMAD.HI.U32 R0, R0, R2, RZ ;  /* 0x0000000200007227 */ /* 0x000fc800078e00ff */
[----:B------:R-:W-:-:S04]  /*1860*/  IMAD.MOV R4, RZ, RZ, -R0 ;  /* 0x000000ffff047224 */ /* 0x000fc800078e0a00 */
[----:B------:R-:W-:-:S05]  /*1870*/  IMAD R2, R6, R4, R2 ;  /* 0x0000000406027224 */ /* 0x000fca00078e0202 */
[----:B------:R-:W-:-:S13]  /*1880*/  ISETP.GT.U32.AND P0, PT, R6, R2, PT ;  /* 0x000000020600720c */ /* 0x000fda0003f04070 */
[----:B------:R-:W-:-:S05]  /*1890*/  @!P0 IMAD.IADD R2, R2, 0x1, -R6 ;  /* 0x0000000102028824 */ /* 0x000fca00078e0a06 */
[----:B------:R-:W-:Y:S01]  /*18a0*/  ISETP.GE.U32.AND P2, PT, R2, R6, PT ;  /* 0x000000060200720c */ /* 0x000fe20003f46070 */
[----:B------:R-:W-:Y:S01]  /*18b0*/  USEL UR9, UR8, URZ, UP5 ;  /* 0x0000003f08097287 */ /* 0x000fe2000a800000 */
[----:B------:R-:W-:Y:S01]  /*18c0*/  @!P0 IADD3 R0, R0, 0x1, RZ ;  /* 0x0000000100008810 */ /* 0x000fe20007ffe0ff */
[----:B------:R-:W-:Y:S01]  /*18d0*/  USEL UR8, UR33, URZ, UP5 ;  /* 0x0000003f21087287 */ /* 0x000fe2000a800000 */
[----:B---3--:R-:W-:-:S03]  /*18e0*/  ISETP.LE.AND P0, PT, RZ, UR29, PT ;  /* 0x0000001dff007c0c */ /* 0x008fc6000bf03270 */
[----:B------:R-:W-:-:S06]  /*18f0*/  UIADD3 UR8, UP0, UR12, UR8, URZ ;  /* 0x000000080c087290 */ /* 0x000fcc000ff1e03f */
[----:B------:R-:W-:Y:S01]  /*1900*/  @P2 IADD3 R0, R0, 0x1, RZ ;  /* 0x0000000100002810 */ /* 0x000fe20007ffe0ff */
[----:B------:R-:W-:Y:S02]  /*1910*/  UIADD3.X UR10, UR38, UR9, URZ, UP0, !UPT ;  /* 0x00000009260a7290 */ /* 0x000fe400087fe43f */
[----:B------:R-:W-:Y:S02]  /*1920*/  UIMAD UR9, UR49, UR8, URZ ;  /* 0x00000008310972a4 */ /* 0x000fe4000f8e023f */
[----:B------:R-:W-:Y:S02]  /*1930*/  IMAD.MOV.U32 R2, RZ, RZ, R0 ;  /* 0x000000ffff027224 */ /* 0x000fe400078e0000 */
[----:B------:R-:W-:Y:S02]  /*1940*/  UIMAD UR10, UR48, UR10, UR9 ;  /* 0x0000000a300a72a4 */ /* 0x000fe4000f8e0209 */
[----:B------:R-:W-:Y:S01]  /*1950*/  @!P0 IMAD.MOV R2, RZ, RZ, -R2 ;  /* 0x000000ffff028224 */ /* 0x000fe200078e0a02 */
[----:B------:R-:W-:Y:S01]  /*1960*/  PLOP3.LUT P0, PT, PT, PT, UP1, 0x80, 0x0 ;  /* 0x000000000000781c */ /* 0x000fe20003f0f018 */
[----:B--2---:R-:W-:-:S02]  /*1970*/  @UP1 USEL UR9, UR30, UR7, !UP3 ;  /* 0x000000071e091287 */ /* 0x004fc4000d800000 */
[----:B------:R-:W-:Y:S02]  /*1980*/  ULDC UR29, c[0x0][0x234] ;  /* 0x00008d00001d7ab9 */ /* 0x000fe40000000800 */
[----:B------:R-:W-:Y:S02]  /*1990*/  @UP1 UIMAD UR29, UR47, UR29, UR9 ;  /* 0x0000001d2f1d12a4 */ /* 0x000fe4000f8e0209 */
[----:B------:R-:W-:Y:S01]  /*19a0*/  UIMAD.WIDE.U32 UR8, UR48, UR8, URZ ;  /* 0x00000008300872a5 */ /* 0x000fe2000f8e003f */
[----:B------:R-:W-:Y:S01]  /*19b0*/  @!P1 LOP3.LUT R2, RZ, c[0x0][0x1c8], RZ, 0x33, !PT ;  /* 0x00007200ff029a12 */ /* 0x000fe200078e33ff */
[----:B------:R-:W-:Y:S02]  /*19c0*/  USEL UR30, UR11, URZ, UP2 ;  /* 0x0000003f0b1e7287 */ /* 0x000fe40009000000 */
[----:B------:R-:W-:Y:S02]  /*19d0*/  UIADD3 UR11, UR9, UR10, URZ ;  /* 0x0000000a090b7290 */ /* 0x000fe4000fffe03f */
[----:B------:R-:W-:-:S02]  /*19e0*/  @!UP1 UMOV UR29, UR60 ;  /* 0x0000003c001d9c82 */ /* 0x000fc40008000000 */
[----:B------:R-:W-:Y:S01]  /*19f0*/  USHF.R.S32.HI UR33, URZ, 0x1f, UR34 ;  /* 0x0000001f3f217899 */ /* 0x000fe20008011422 */
[----:B------:R-:W-:Y:S01]  /*1a00*/  SHF.R.S32.HI R24, RZ, 0x1f, R2 ;  /* 0x0000001fff187819 */ /* 0x000fe20000011402 */
[----:B------:R-:W-:Y:S05]  /*1a10*/  @!P0 BRA `(.L_x_864) ;  /* 0x0000008000008947 */ /* 0x000fea0003800000 */
[----:B------:R-:W2:Y:S01]  /*1a20*/  LDL R7, [R1+0x14] ;  /* 0x0000140001077983 */ /* 0x000ea20000100800 */
[----:B------:R-:W-:Y:S02]  /*1a30*/  ULDC UR47, c[0x0][0x224] ;  /* 0x00008900002f7ab9 */ /* 0x000fe40000000800 */
[----:B------:R-:W-:Y:S02]  /*1a40*/  @!UP3 UIMAD UR7, UR42, UR47, URZ ;  /* 0x0000002f2a07b2a4 */ /* 0x000fe4000f8e023f */
[----:B------:R-:W1:Y:S02]  /*1a50*/  S2UR UR47, SR_CTAID.Z ;  /* 0x00000000002f79c3 */ /* 0x000e640000002700 */
[----:B------:R-:W-:-:S06]  /*1a60*/  ULEA UR7, UR42, UR7, 0x7 ;  /* 0x000000072a077291 */ /* 0x000fcc000f8e383f */
[----:B--2---:R-:W1:Y:S02]  /*1a70*/  R2UR UR10, R7 ;  /* 0x00000000070a73c2 */ /* 0x004e6400000e0000 */
[----:B-1----:R-:W-:Y:S01]  /*1a80*/  UIMAD UR10, UR10, UR47, UR7 ;  /* 0x0000002f0a0a72a4 */ /* 0x002fe2000f8e0207 */
[----:B------:R-:W-:Y:S05]  /*1a90*/  BRA `(.L_x_865) ;  /* 0x0000003000007947 */ /* 0x000fea0003800000 */
.L_x_864:
[----:B------:R-:W2:Y:S02]  /*1aa0*/  LDL R0, [R1+0xc] ;  /* 0x00000c0001007983 */ /* 0x000ea40000100800 */
[----:B--2---:R1:W2:Y:S01]  /*1ab0*/  R2UR UR10, R0 ;  /* 0x00000000000a73c2 */ /* 0x0042a200000e0000 */
[----:B------:R-:W-:-:S07]  /*1ac0*/  DEPBAR.LE SB1, 0x0, {2} ;  /* 0x000090040000791a */ /* 0x000fce0000000000 */
.L_x_865:
[----:B------:R-:W2:Y:S01]  /*1ad0*/  LDL R10, [R1] ;  /* 0x00000000010a7983 */ /* 0x000ea20000100800 */
[----:B------:R-:W-:Y:S01]  /*1ae0*/  USHF.R.S32.HI UR7, URZ, 0x1f, UR58 ;  /* 0x0000001f3f077899 */ /* 0x000fe2000801143a */
[----:B------:R-:W-:Y:S01]  /*1af0*/  SHF.R.S32.HI R26, RZ, 0x1f, R237 ;  /* 0x0000001fff1a7819 */ /* 0x000fe200000114ed */
[----:B------:R-:W-:Y:S01]  /*1b00*/  UIADD3 UR8, UP5, UP4, UR8, UR54, UR58 ;  /* 0x0000003608087290 */ /* 0x000fe2000fcbe03a */
[----:B------:R-:W1:Y:S01]  /*1b10*/  S2R R8, SR_TID.X ;  /* 0x0000000000087919 */ /* 0x000e620000002100 */
[----:B------:R-:W-:Y:S01]  /*1b20*/  IADD3 R0, P1, R237, UR12, RZ ;  /* 0x0000000ced007c10 */ /* 0x000fe2000ff3e0ff */
[----:B------:R-:W-:Y:S01]  /*1b30*/  BSSY B1, `(.L_x_861) ;  /* 0x00006b9000017945 */ /* 0x000fe20003800000 */
[----:B------:R-:W-:Y:S01]  /*1b40*/  UIADD3 UR35, UP3, UP0, UR31, UR8, UR35 ;  /* 0x000000081f237290 */ /* 0x000fe2000f87e023 */
[----:B------:R-:W3:Y:S01]  /*1b50*/  S2R R9, SR_TID.X ;  /* 0x0000000000097919 */ /* 0x000ee20000002100 */
[----:B------:R-:W-:Y:S01]  /*1b60*/  UIADD3.X UR7, UR11, UR59, UR7, UP5, UP4 ;  /* 0x0000003b0b077290 */ /* 0x000fe2000afe8407 */
[----:B------:R-:W-:Y:S01]  /*1b70*/  IADD3.X R5, R26, UR38, RZ, P1, !PT ;  /* 0x000000261a057c10 */ /* 0x000fe20008ffe4ff */
[----:B------:R-:W-:Y:S01]  /*1b80*/  USHF.R.S32.HI UR11, URZ, 0x1f, UR47 ;  /* 0x0000001f3f0b7899 */ /* 0x000fe2000801142f */
[--C-:B------:R-:W-:Y:S01]  /*1b90*/  SHF.R.S32.HI R245, RZ, 0x1f, R244.reuse ;  /* 0x0000001ffff57819 */ /* 0x100fe200000114f4 */
[----:B------:R-:W-:Y:S01]  /*1ba0*/  ULDC.64 UR8, c[0x0][0x1a8] ;  /* 0x00006a0000087ab9 */ /* 0x000fe20000000a00 */
[----:B------:R-:W-:Y:S01]  /*1bb0*/  IADD3 R4, P0, R244, UR36, RZ ;  /* 0x00000024f4047c10 */ /* 0x000fe2000ff1e0ff */
[----:B------:R-:W-:Y:S01]  /*1bc0*/  UIADD3.X UR31, UR30, UR7, UR28, UP3, UP0 ;  /* 0x000000071e1f7290 */ /* 0x000fe20009fe041c */
[----:B------:R-:W-:Y:S01]  /*1bd0*/  IMAD R5, R5, c[0x0][0x190], RZ ;  /* 0x0000640005057a24 */ /* 0x000fe200078e02ff */
[----:B------:R-:W-:Y:S01]  /*1be0*/  UIMAD UR7, UR11, UR8, URZ ;  /* 0x000000080b0772a4 */ /* 0x000fe2000f8e023f */
[----:B------:R-:W-:Y:S01]  /*1bf0*/  IMAD.WIDE.U32 R6, R0, c[0x0][0x190], R244 ;  /* 0x0000640000067a25 */ /* 0x000fe200078e00f4 */
[----:B------:R-:W-:-:S02]  /*1c00*/  UISETP.GE.AND UP0, UPT, UR39, 0x1, UPT ;  /* 0x000000012700788c */ /* 0x000fc4000bf06270 */
[----:B------:R-:W-:Y:S01]  /*1c10*/  UIMAD UR30, UR47, UR9, UR7 ;  /* 0x000000092f1e72a4 */ /* 0x000fe2000f8e0207 */
[----:B------:R-:W-:Y:S01]  /*1c20*/  IMAD R0, R0, c[0x0][0x194], R5 ;  /* 0x0000650000007a24 */ /* 0x000fe200078e0205 */
[----:B------:R-:W-:Y:S01]  /*1c30*/  IADD3 R6, P1, R6, UR50, RZ ;  /* 0x0000003206067c10 */ /* 0x000fe2000ff3e0ff */
[----:B------:R-:W-:Y:S01]  /*1c40*/  ULDC.64 UR8, c[0x0][0x378] ;  /* 0x0000de0000087ab9 */ /* 0x000fe20000000a00 */
[----:B------:R-:W-:Y:S01]  /*1c50*/  IADD3.X R5, R245, UR37, RZ, P0, !PT ;  /* 0x00000025f5057c10 */ /* 0x000fe200087fe4ff */
[----:B------:R-:W-:Y:S01]  /*1c60*/  UIMAD UR7, UR11, UR8, URZ ;  /* 0x000000080b0772a4 */ /* 0x000fe2000f8e023f */
[----:B------:R-:W-:Y:S01]  /*1c70*/  IADD3.X R7, R7, UR46, R0, P1, !PT ;  /* 0x0000002e07077c10 */ /* 0x000fe20008ffe400 */
[----:B------:R-:W-:Y:S01]  /*1c80*/  UIADD3 UR28, UR12, UR10, URZ ;  /* 0x0000000a0c1c7290 */ /* 0x000fe2000fffe03f */
[----:B-1----:R-:W-:Y:S01]  /*1c90*/  SHF.R.S32.HI R8, RZ, 0x1f, R8 ;  /* 0x0000001fff087819 */ /* 0x002fe20000011408 */
[----:B------:R-:W-:Y:S02]  /*1ca0*/  UIMAD UR11, UR47, UR9, UR7 ;  /* 0x000000092f0b72a4 */ /* 0x000fe4000f8e0207 */
[----:B------:R-:W-:Y:S01]  /*1cb0*/  UIADD3 UR10, UR12, UR29, URZ ;  /* 0x0000001d0c0a7290 */ /* 0x000fe2000fffe03f */
[----:B---3--:R-:W-:Y:S01]  /*1cc0*/  LEA.HI R8, R8, R9, RZ, 0x5 ;  /* 0x0000000908087211 */ /* 0x008fe200078f28ff */
[----:B------:R-:W-:-:S02]  /*1cd0*/  ULDC.64 UR8, c[0x0][0x370] ;  /* 0x0000dc0000087ab9 */ /* 0x000fc40000000a00 */
[----:B------:R-:W-:Y:S01]  /*1ce0*/  UIMAD UR7, UR38, UR8, URZ ;  /* 0x00000008260772a4 */ /* 0x000fe2000f8e023f */
[----:B------:R-:W-:Y:S01]  /*1cf0*/  SHF.R.S32.HI R8, RZ, 0x5, R8 ;  /* 0x00000005ff087819 */ /* 0x000fe20000011408 */
[----:B------:R-:W-:Y:S02]  /*1d00*/  UMOV UR36, 0x4 ;  /* 0x0000000400247882 */ /* 0x000fe40000000000 */
[----:B------:R-:W-:-:S03]  /*1d10*/  UIMAD UR7, UR12, UR9, UR7 ;  /* 0x000000090c0772a4 */ /* 0x000fc6000f8e0207 */
[----:B------:R-:W-:Y:S02]  /*1d20*/  ULDC.64 UR8, c[0x0][0x3c8] ;  /* 0x0000f20000087ab9 */ /* 0x000fe40000000a00 */
[----:B------:R-:W-:Y:S01]  /*1d30*/  UIMAD.WIDE UR28, UR28, UR36, UR8 ;  /* 0x000000241c1c72a5 */ /* 0x000fe2000f8e0208 */
[----:B--2---:R-:W-:Y:S02]  /*1d40*/  IMAD R0, R8, UR55, R10 ;  /* 0x0000003708007c24 */ /* 0x004fe4000f8e020a */
[----:B------:R-:W-:Y:S01]  /*1d50*/  IMAD.U32 R8, RZ, RZ, UR12 ;  /* 0x0000000cff087e24 */ /* 0x000fe2000f8e00ff */
[----:B------:R-:W-:Y:S02]  /*1d60*/  ULEA.HI.SX32 UR12, UR43, 0xffffffff, 0x1a ;  /* 0xffffffff2b0c7891 */ /* 0x000fe4000f8fd23f */
[----:B------:R-:W-:Y:S01]  /*1d70*/  IADD3 R9, P0, R0, UR35, RZ ;  /* 0x0000002300097c10 */ /* 0x000fe2000ff1e0ff */
[----:B------:R-:W-:-:S03]  /*1d80*/  IMAD.WIDE.U32 R4, R8, c[0x0][0x370], R4 ;  /* 0x0000dc0008047a25 */ /* 0x000fc600078e0004 */
[----:B------:R-:W-:Y:S01]  /*1d90*/  LEA.HI.X.SX32 R10, R0, UR31, 0x1, P0 ;  /* 0x0000001f000a7c11 */ /* 0x000fe200080f0eff */
[----:B------:R-:W-:Y:S01]  /*1da0*/  IMAD.U32 R0, RZ, RZ, UR47 ;  /* 0x0000002fff007e24 */ /* 0x000fe2000f8e00ff */
[----:B------:R-:W-:Y:S02]  /*1db0*/  IADD3 R5, R5, UR7, RZ ;  /* 0x0000000705057c10 */ /* 0x000fe4000fffe0ff */
[----:B------:R-:W-:Y:S01]  /*1dc0*/  LEA R194, P0, R9, c[0x0][0x350], 0x2 ;  /* 0x0000d40009c27a11 */ /* 0x000fe200078010ff */
[----:B------:R-:W-:-:S03]  /*1dd0*/  IMAD.WIDE.U32 R6, R0, c[0x0][0x1a8], R6 ;  /* 0x00006a0000067a25 */ /* 0x000fc600078e0006 */
[----:B------:R-:W-:Y:S01]  /*1de0*/  LEA.HI.X R189, R9, c[0x0][0x354], R10, 0x2, P0 ;  /* 0x0000d50009bd7a11 */ /* 0x000fe200000f140a */
[----:B------:R-:W-:Y:S01]  /*1df0*/  IMAD.WIDE.U32 R4, R0, c[0x0][0x378], R4 ;  /* 0x0000de0000047a25 */ /* 0x000fe200078e0004 */
[----:B------:R-:W-:Y:S02]  /*1e00*/  PLOP3.LUT P0, PT, PT, PT, UP0, 0x80, 0x0 ;  /* 0x000000000000781c */ /* 0x000fe40003f0f008 */
[----:B------:R-:W-:Y:S01]  /*1e10*/  IADD3 R7, R7, UR30, RZ ;  /* 0x0000001e07077c10 */ /* 0x000fe2000fffe0ff */
[----:B------:R-:W-:Y:S01]  /*1e20*/  IMAD R0, R26, c[0x0][0x370], RZ ;  /* 0x0000dc001a007a24 */ /* 0x000fe200078e02ff */
[----:B------:R-:W-:Y:S01]  /*1e30*/  IADD3 R5, R5, UR11, RZ ;  /* 0x0000000b05057c10 */ /* 0x000fe2000fffe0ff */
[----:B------:R-:W-:Y:S01]  /*1e40*/  ULDC.64 UR30, c[0x0][0x200] ;  /* 0x00008000001e7ab9 */ /* 0x000fe20000000a00 */
[C---:B------:R-:W-:Y:S01]  /*1e50*/  LEA R192, P2, R6.reuse, c[0x0][0x160], 0x1 ;  /* 0x0000580006c07a11 */ /* 0x040fe200078408ff */
[C---:B------:R-:W-:Y:S01]  /*1e60*/  IMAD R0, R237.reuse, c[0x0][0x374], R0 ;  /* 0x0000dd00ed007a24 */ /* 0x040fe200078e0200 */
[----:B------:R-:W-:Y:S01]  /*1e70*/  UIMAD.WIDE UR10, UR10, UR36, UR30 ;  /* 0x000000240a0a72a5 */ /* 0x000fe2000f8e021e */
[----:B------:R-:W-:Y:S01]  /*1e80*/  IMAD.WIDE.U32 R4, R237, c[0x0][0x370], R4 ;  /* 0x0000dc00ed047a25 */ /* 0x000fe200078e0004 */
[----:B------:R-:W-:-:S03]  /*1e90*/  LEA.HI.X R193, R6, c[0x0][0x164], R7, 0x1, P2 ;  /* 0x0000590006c17a11 */ /* 0x000fc600010f0c07 */
[----:B------:R-:W-:Y:S01]  /*1ea0*/  IMAD.IADD R0, R5, 0x1, R0 ;  /* 0x0000000105007824 */ /* 0x000fe200078e0200 */
[----:B------:R-:W-:-:S04]  /*1eb0*/  LEA R190, P1, R4, c[0x0][0x330], 0x1 ;  /* 0x0000cc0004be7a11 */ /* 0x000fc800078208ff */
[----:B------:R-:W-:Y:S01]  /*1ec0*/  LEA.HI.X R191, R4, c[0x0][0x334], R0, 0x1, P1 ;  /* 0x0000cd0004bf7a11 */ /* 0x000fe200008f0c00 */
[----:B------:R-:W-:Y:S05]  /*1ed0*/  @!P0 BRA `(.L_x_866) ;  /* 0x00005c6000008947 */ /* 0x000fea0003800000 */
[----:B------:R-:W-:Y:S01]  /*1ee0*/  ULDC.64 UR8, c[0x0][0x198] ;  /* 0x0000660000087ab9 */ /* 0x000fe20000000a00 */
[----:B------:R-:W-:Y:S01]  /*1ef0*/  IMAD.U32 R6, RZ, RZ, UR34 ;  /* 0x00000022ff067e24 */ /* 0x000fe2000f8e00ff */
[----:B------:R-:W-:Y:S01]  /*1f00*/  UIMAD UR7, UR33, UR8, URZ ;  /* 0x00000008210772a4 */ /* 0x000fe2000f8e023f */
[C---:B------:R-:W-:Y:S01]  /*1f10*/  IADD3 R25, R237.reuse, 0x20, RZ ;  /* 0x00000020ed197810 */ /* 0x040fe20007ffe0ff */
[----:B------:R-:W-:Y:S01]  /*1f20*/  ULDC.64 UR30, c[0x0][0x1a0] ;  /* 0x00006800001e7ab9 */ /* 0x000fe20000000a00 */
[C-C-:B------:R-:W-:Y:S01]  /*1f30*/  IMAD.WIDE.U32 R4, R6.reuse, c[0x0][0x1a0], R244.reuse ;  /* 0x0000680006047a25 */ /* 0x140fe200078e00f4 */
[----:B------:R-:W-:Y:S01]  /*1f40*/  UIMAD UR7, UR34, UR9, UR7 ;  /* 0x00000009220772a4 */ /* 0x000fe2000f8e0207 */
[----:B------:R-:W-:Y:S01]  /*1f50*/  MOV R128, 0x40 ;  /* 0x0000004000807802 */ /* 0x000fe20000000f00 */
[----:B------:R-:W-:Y:S01]  /*1f60*/  UIMAD UR30, UR33, UR30, URZ ;  /* 0x0000001e211e72a4 */ /* 0x000fe2000f8e023f */
[----:B------:R-:W-:Y:S01]  /*1f70*/  IMAD.WIDE.U32 R6, R6, c[0x0][0x198], R244 ;  /* 0x0000660006067a25 */ /* 0x000fe200078e00f4 */
[----:B------:R-:W-:Y:S01]  /*1f80*/  IADD3 R4, P1, R4, UR40, RZ ;  /* 0x0000002804047c10 */ /* 0x000fe2000ff3e0ff */
[----:B------:R-:W-:Y:S01]  /*1f90*/  UMOV UR9, UR10 ;  /* 0x0000000a00097c82 */ /* 0x000fe20008000000 */
[----:B------:R-:W-:Y:S01]  /*1fa0*/  SHF.R.S32.HI R27, RZ, 0x1f, R247 ;  /* 0x0000001fff1b7819 */ /* 0x000fe200000114f7 */
[----:B------:R-:W-:Y:S01]  /*1fb0*/  IMAD.U32 R0, RZ, RZ, UR7 ;  /* 0x00000007ff007e24 */ /* 0x000fe2000f8e00ff */
[----:B------:R-:W-:Y:S01]  /*1fc0*/  UIADD3 UR7, UR34, 0x80, URZ ;  /* 0x0000008022077890 */ /* 0x000fe2000fffe03f */
[----:B------:R-:W-:Y:S01]  /*1fd0*/  IADD3 R20, P0, R6, UR44, RZ ;  /* 0x0000002c06147c10 */ /* 0x000fe2000ff1e0ff */
[----:B------:R-:W-:Y:S01]  /*1fe0*/  UIMAD UR30, UR34, UR31, UR30 ;  /* 0x0000001f221e72a4 */ /* 0x000fe2000f8e021e */
[----:B------:R-:W-:Y:S01]  /*1ff0*/  IADD3 R6, R237, 0x40, RZ ;  /* 0x00000040ed067810 */ /* 0x000fe20007ffe0ff */
[----:B------:R-:W-:Y:S01]  /*2000*/  UISETP.GE.AND UP0, UPT, UR7, UR6, UPT ;  /* 0x000000060700728c */ /* 0x000fe2000bf06270 */
[----:B------:R-:W-:Y:S01]  /*2010*/  IADD3.X R21, R7, UR45, R0, P0, !PT ;  /* 0x0000002d07157c10 */ /* 0x000fe200087fe400 */
[----:B------:R-:W-:Y:S01]  /*2020*/  UIMAD UR7, UR27, -0x80, UR6 ;  /* 0xffffff801b0778a4 */ /* 0x000fe2000f8e0206 */
[----:B------:R-:W-:Y:S01]  /*2030*/  IADD3 R0, R237, 0x60, RZ ;  /* 0x00000060ed007810 */ /* 0x000fe20007ffe0ff */
[----:B------:R-:W-:Y:S01]  /*2040*/  IMAD.U32 R8, RZ, RZ, UR30 ;  /* 0x0000001eff087e24 */ /* 0x000fe2000f8e00ff */
[----:B------:R-:W-:Y:S01]  /*2050*/  UMOV UR8, UR11 ;  /* 0x0000000b00087c82 */ /* 0x000fe20008000000 */
[----:B------:R-:W-:Y:S01]  /*2060*/  IMAD.MOV.U32 R232, RZ, RZ, 0x7f800000 ;  /* 0x7f800000ffe87424 */ /* 0x000fe200078e00ff */
[----:B------:R-:W-:Y:S01]  /*2070*/  MOV R233, 0x7f800000 ;  /* 0x7f80000000e97802 */ /* 0x000fe20000000f00 */
[----:B------:R-:W-:Y:S01]  /*2080*/  IMAD.MOV.U32 R230, RZ, RZ, 0x7f800000 ;  /* 0x7f800000ffe67424 */ /* 0x000fe200078e00ff */
[----:B------:R-:W-:Y:S01]  /*2090*/  ISETP.GE.AND P4, PT, R25, UR7, PT ;  /* 0x0000000719007c0c */ /* 0x000fe2000bf86270 */
[----:B------:R-:W-:Y:S01]  /*20a0*/  IMAD.MOV.U32 R231, RZ, RZ, 0x7f800000 ;  /* 0x7f800000ffe77424 */ /* 0x000fe200078e00ff */
[----:B------:R-:W-:Y:S01]  /*20b0*/  ISETP.GE.AND P5, PT, R237, UR7, PT ;  /* 0x00000007ed007c0c */ /* 0x000fe2000bfa6270 */
[----:B------:R-:W-:Y:S01]  /*20c0*/  IMAD.MOV.U32 R182, RZ, RZ, 0x20 ;  /* 0x00000020ffb67424 */ /* 0x000fe200078e00ff */
[----:B------:R-:W-:Y:S01]  /*20d0*/  ISETP.GE.AND P3, PT, R6, UR7, PT ;  /* 0x0000000706007c0c */ /* 0x000fe2000bf66270 */
[----:B------:R-:W-:Y:S01]  /*20e0*/  IMAD.SHL.U32 R174, R184, 0x2, RZ ;  /* 0x00000002b8ae7824 */ /* 0x000fe200078e00ff */
[----:B------:R-:W-:Y:S01]  /*20f0*/  IADD3.X R5, R5, UR41, R8, P1, !PT ;  /* 0x0000002905057c10 */ /* 0x000fe20008ffe408 */
[----:B------:R-:W-:Y:S01]  /*2100*/  IMAD R250, RZ, RZ, -UR54 ;  /* 0x80000036fffa7e24 */ /* 0x000fe2000f8e02ff */
[----:B------:R-:W-:Y:S01]  /*2110*/  ISETP.GE.AND P2, PT, R0, UR7, PT ;  /* 0x0000000700007c0c */ /* 0x000fe2000bf46270 */
[----:B------:R-:W-:Y:S01]  /*2120*/  IMAD R0, R24, c[0x0][0x1b8], RZ ;  /* 0x00006e0018007a24 */ /* 0x000fe200078e02ff */
[----:B------:R-:W-:Y:S01]  /*2130*/  UMOV UR7, UR12 ;  /* 0x0000000c00077c82 */ /* 0x000fe20008000000 */
[C---:B------:R-:W-:Y:S01]  /*2140*/  IMAD.WIDE.U32 R4, R2.reuse, c[0x0][0x1b8], R4 ;  /* 0x00006e0002047a25 */ /* 0x040fe200078e0004 */
[----:B------:R-:W-:Y:S01]  /*2150*/  ULEA.HI UR12, UR7, UR7, URZ, 0x1 ;  /* 0x00000007070c7291 */ /* 0x000fe2000f8f083f */
[C---:B------:R-:W-:Y:S01]  /*2160*/  @!P4 IADD3 R10, P0, R237.reuse, 0x20, RZ ;  /* 0x00000020ed0ac810 */ /* 0x040fe20007f1e0ff */
[----:B------:R-:W-:Y:S01]  /*2170*/  CS2R R94, SRZ ;  /* 0x00000000005e7805 */ /* 0x000fe2000001ff00 */
[----:B------:R-:W-:Y:S01]  /*2180*/  IMAD R0, R2, c[0x0][0x1bc], R0 ;  /* 0x00006f0002007a24 */ /* 0x000fe200078e0200 */
[----:B------:R-:W-:Y:S01]  /*2190*/  ULOP3.LUT UR12, UR12, 0xfffffffe, URZ, 0xc0, !UPT ;  /* 0xfffffffe0c0c7892 */ /* 0x000fe2000f8ec03f */
[----:B------:R-:W-:Y:S01]  /*21a0*/  @!P3 IADD3 R8, P1, R237, 0x40, RZ ;  /* 0x00000040ed08b810 */ /* 0x000fe20007f3e0ff */
[----:B------:R-:W-:Y:S01]  /*21b0*/  @!P4 IMAD.X R9, RZ, RZ, R26, P0 ;  /* 0x000000ffff09c224 */ /* 0x000fe200000e061a */
[----:B------:R-:W-:Y:S01]  /*21c0*/  CS2R R92, SRZ ;  /* 0x00000000005c7805 */ /* 0x000fe2000001ff00 */
[----:B------:R-:W-:Y:S01]  /*21d0*/  IMAD.IADD R5, R5, 0x1, R0 ;  /* 0x0000000105057824 */ /* 0x000fe200078e0200 */
[----:B------:R-:W-:Y:S01]  /*21e0*/  @!P2 MOV R22, R4 ;  /* 0x000000040016a202 */ /* 0x000fe20000000f00 */
[----:B------:R-:W-:Y:S01]  /*21f0*/  @!P5 IMAD R0, R26, c[0x0][0x1a0], RZ ;  /* 0x000068001a00da24 */ /* 0x000fe200078e02ff */
[C---:B------:R-:W-:Y:S01]  /*2200*/  @!P2 IADD3 R15, P0, R237.reuse, 0x60, RZ ;  /* 0x00000060ed0fa810 */ /* 0x040fe20007f1e0ff */
[----:B------:R-:W-:Y:S01]  /*2210*/  @!P4 IMAD.MOV.U32 R6, RZ, RZ, R4 ;  /* 0x000000ffff06c224 */ /* 0x000fe200078e0004 */
[----:B------:R-:W-:Y:S01]  /*2220*/  UIADD3 UR12, UR7, -UR12, URZ ;  /* 0x8000000c070c7290 */ /* 0x000fe2000fffe03f */
[----:B------:R-:W-:Y:S01]  /*2230*/  @!P5 IMAD R14, R237, c[0x0][0x1a4], R0 ;  /* 0x00006900ed0eda24 */ /* 0x000fe200078e0200 */
[----:B------:R-:W-:Y:S01]  /*2240*/  CS2R R98, SRZ ;  /* 0x0000000000627805 */ /* 0x000fe2000001ff00 */
[----:B------:R-:W-:Y:S01]  /*2250*/  @!P4 IMAD R0, R9, c[0x0][0x1a0], RZ ;  /* 0x000068000900ca24 */ /* 0x000fe200078e02ff */
[----:B------:R-:W-:Y:S01]  /*2260*/  UISETP.NE.AND UP3, UPT, UR12, 0x1, UPT ;  /* 0x000000010c00788c */ /* 0x000fe2000bf65270 */
[--C-:B------:R-:W-:Y:S01]  /*2270*/  @!P4 IMAD.MOV.U32 R7, RZ, RZ, R5.reuse ;  /* 0x000000ffff07c224 */ /* 0x100fe200078e0005 */
[----:B------:R-:W-:Y:S01]  /*2280*/  UIMAD UR12, UR7, -0x40, UR39 ;  /* 0xffffffc0070c78a4 */ /* 0x000fe2000f8e0227 */
[----:B------:R-:W-:Y:S01]  /*2290*/  @!P3 IMAD.MOV.U32 R12, RZ, RZ, R4 ;  /* 0x000000ffff0cb224 */ /* 0x000fe200078e0004 */
[----:B------:R-:W-:Y:S01]  /*22a0*/  CS2R R96, SRZ ;  /* 0x0000000000607805 */ /* 0x000fe2000001ff00 */
[--C-:B------:R-:W-:Y:S01]  /*22b0*/  @!P3 IMAD.MOV.U32 R13, RZ, RZ, R5.reuse ;  /* 0x000000ffff0db224 */ /* 0x100fe200078e0005 */
[----:B------:R-:W-:Y:S01]  /*22c0*/  CS2R R90, SRZ ;  /* 0x00000000005a7805 */ /* 0x000fe2000001ff00 */
[--C-:B------:R-:W-:Y:S01]  /*22d0*/  @!P2 IMAD.MOV.U32 R23, RZ, RZ, R5.reuse ;  /* 0x000000ffff17a224 */ /* 0x100fe200078e0005 */
[----:B------:R-:W-:Y:S01]  /*22e0*/  CS2R R88, SRZ ;  /* 0x0000000000587805 */ /* 0x000fe2000001ff00 */
[----:B------:R-:W-:Y:S01]  /*22f0*/  @!P3 IMAD.X R9, RZ, RZ, R26, P1 ;  /* 0x000000ffff09b224 */ /* 0x000fe200008e061a */
[----:B------:R-:W-:Y:S01]  /*2300*/  CS2R R86, SRZ ;  /* 0x0000000000567805 */ /* 0x000fe2000001ff00 */
[----:B------:R-:W-:Y:S01]  /*2310*/  @!P5 IMAD.WIDE.U32 R4, R237, c[0x0][0x1a0], R4 ;  /* 0x00006800ed04da25 */ /* 0x000fe200078e0004 */
[----:B------:R-:W-:Y:S01]  /*2320*/  CS2R R84, SRZ ;  /* 0x0000000000547805 */ /* 0x000fe2000001ff00 */
[----:B------:R-:W-:Y:S01]  /*2330*/  CS2R R78, SRZ ;  /* 0x00000000004e7805 */ /* 0x000fe2000001ff00 */
[----:B------:R-:W-:Y:S01]  /*2340*/  CS2R R76, SRZ ;  /* 0x00000000004c7805 */ /* 0x000fe2000001ff00 */
[C---:B------:R-:W-:Y:S01]  /*2350*/  @!P4 IMAD R17, R10.reuse, c[0x0][0x1a4], R0 ;  /* 0x000069000a11ca24 */ /* 0x040fe200078e0200 */
[----:B------:R-:W-:Y:S01]  /*2360*/  CS2R R82, SRZ ;  /* 0x0000000000527805 */ /* 0x000fe2000001ff00 */
[----:B------:R-:W-:Y:S01]  /*2370*/  @!P4 IMAD.WIDE.U32 R10, R10, c[0x0][0x1a0], R6 ;  /* 0x000068000a0aca25 */ /* 0x000fe200078e0006 */
[----:B------:R-:W-:Y:S01]  /*2380*/  CS2R R80, SRZ ;  /* 0x0000000000507805 */ /* 0x000fe2000001ff00 */
[----:B------:R-:W-:Y:S01]  /*2390*/  CS2R R74, SRZ ;  /* 0x00000000004a7805 */ /* 0x000fe2000001ff00 */
[----:B------:R-:W-:Y:S01]  /*23a0*/  CS2R R72, SRZ ;  /* 0x0000000000487805 */ /* 0x000fe2000001ff00 */
[----:B------:R-:W-:Y:S01]  /*23b0*/  @!P2 IMAD.X R16, RZ, RZ, R26, P0 ;  /* 0x000000ffff10a224 */ /* 0x000fe200000e061a */
[----:B------:R-:W-:Y:S01]  /*23c0*/  @!P5 LEA R18, P0, R4, c[0x0][0x170], 0x1 ;  /* 0x00005c000412da11 */ /* 0x000fe200078008ff */
[----:B------:R-:W-:Y:S01]  /*23d0*/  @!P3 IMAD R0, R9, c[0x0][0x1a0], RZ ;  /* 0x000068000900ba24 */ /* 0x000fe200078e02ff */
[----:B------:R-:W-:Y:S01]  /*23e0*/  CS2R R70, SRZ ;  /* 0x0000000000467805 */ /* 0x000fe2000001ff00 */
[----:B------:R-:W-:Y:S01]  /*23f0*/  @!P5 IMAD.IADD R6, R5, 0x1, R14 ;  /* 0x000000010506d824 */ /* 0x000fe200078e020e */
[----:B------:R-:W-:Y:S01]  /*2400*/  CS2R R68, SRZ ;  /* 0x0000000000447805 */ /* 0x000fe2000001ff00 */
[----:B------:R-:W-:Y:S01]  /*2410*/  @!P3 IMAD R7, R8, c[0x0][0x1a4], R0 ;  /* 0x000069000807ba24 */ /* 0x000fe200078e0200 */
[----:B------:R-:W-:Y:S01]  /*2420*/  CS2R R62, SRZ ;  /* 0x00000000003e7805 */ /* 0x000fe2000001ff00 */
[----:B------:R-:W-:Y:S01]  /*2430*/  @!P2 IMAD R5, R16, c[0x0][0x1a0], RZ ;  /* 0x000068001005aa24 */ /* 0x000fe200078e02ff */
[----:B------:R-:W-:Y:S01]  /*2440*/  @!P5 LEA.HI.X R19, R4, c[0x0][0x174], R6, 0x1, P0 ;  /* 0x00005d000413da11 */ /* 0x000fe200000f0c06 */
[----:B------:R-:W-:Y:S01]  /*2450*/  @!P4 IMAD.IADD R0, R11, 0x1, R17 ;  /* 0x000000010b00c824 */ /* 0x000fe200078e0211 */
[----:B------:R-:W-:Y:S01]  /*2460*/  @!P4 LEA R16, P0, R10, c[0x0][0x170], 0x1 ;  /* 0x00005c000a10ca11 */ /* 0x000fe200078008ff */
[----:B------:R-:W-:Y:S01]  /*2470*/  @!P3 IMAD.WIDE.U32 R8, R8, c[0x0][0x1a0], R12 ;  /* 0x000068000808ba25 */ /* 0x000fe200078e000c */
[----:B------:R-:W-:Y:S01]  /*2480*/  CS2R R60, SRZ ;  /* 0x00000000003c7805 */ /* 0x000fe2000001ff00 */
[----:B------:R-:W-:Y:S01]  /*2490*/  CS2R R66, SRZ ;  /* 0x0000000000427805 */ /* 0x000fe2000001ff00 */
[----:B------:R-:W-:Y:S01]  /*24a0*/  @!P4 LEA.HI.X R17, R10, c[0x0][0x174], R0, 0x1, P0 ;  /* 0x00005d000a11ca11 */ /* 0x000fe200000f0c00 */
[----:B------:R-:W-:Y:S01]  /*24b0*/  @!P3 IMAD.IADD R4, R9, 0x1, R7 ;  /* 0x000000010904b824 */ /* 0x000fe200078e0207 */
[----:B------:R-:W-:Y:S01]  /*24c0*/  PLOP3.LUT P0, PT, PT, PT, UP2, 0x80, 0x0 ;  /* 0x000000000000781c */ /* 0x000fe20003f0f028 */
[C---:B------:R-:W-:Y:S01]  /*24d0*/  @!P2 IMAD R5, R15.reuse, c[0x0][0x1a4], R5 ;  /* 0x000069000f05aa24 */ /* 0x040fe200078e0205 */
[C---:B------:R-:W-:Y:S01]  /*24e0*/  @!P3 LEA R14, P1, R8.reuse, c[0x0][0x170], 0x1 ;  /* 0x00005c00080eba11 */ /* 0x040fe200078208ff */
[----:B------:R-:W-:Y:S01]  /*24f0*/  @!P2 IMAD.WIDE.U32 R6, R15, c[0x0][0x1a0], R22 ;  /* 0x000068000f06aa25 */ /* 0x000fe200078e0016 */
[----:B------:R-:W-:Y:S01]  /*2500*/  CS2R R64, SRZ ;  /* 0x0000000000407805 */ /* 0x000fe2000001ff00 */
[----:B------:R-:W-:Y:S01]  /*2510*/  CS2R R58, SRZ ;  /* 0x00000000003a7805 */ /* 0x000fe2000001ff00 */
[----:B------:R-:W-:Y:S01]  /*2520*/  @!P3 LEA.HI.X R15, R8, c[0x0][0x174], R4, 0x1, P1 ;  /* 0x00005d00080fba11 */ /* 0x000fe200008f0c04 */
[----:B------:R-:W-:Y:S01]  /*2530*/  @!P2 IMAD.IADD R7, R7, 0x1, R5 ;  /* 0x000000010707a824 */ /* 0x000fe200078e0205 */
[----:B------:R-:W-:Y:S01]  /*2540*/  ISETP.GE.AND P1, PT, R25, UR12, PT ;  /* 0x0000000c19007c0c */ /* 0x000fe2000bf26270 */
[----:B------:R-:W-:Y:S01]  /*2550*/  IMAD R0, R24, c[0x0][0x1b0], RZ ;  /* 0x00006c0018007a24 */ /* 0x000fe200078e02ff */
[----:B------:R-:W-:Y:S01]  /*2560*/  @!P2 LEA R8, P6, R6, c[0x0][0x170], 0x1 ;  /* 0x00005c000608aa11 */ /* 0x000fe200078c08ff */
[----:B------:R-:W-:Y:S01]  /*2570*/  IMAD.WIDE.U32 R4, R2, c[0x0][0x1b0], R20 ;  /* 0x00006c0002047a25 */ /* 0x000fe200078e0014 */
[----:B------:R-:W-:Y:S01]  /*2580*/  CS2R R56, SRZ ;  /* 0x0000000000387805 */ /* 0x000fe2000001ff00 */
[----:B------:R-:W-:Y:S01]  /*2590*/  @P0 BAR.SYNC.DEFER_BLOCKING 0x0 ;  /* 0x0000000000000b1d */ /* 0x000fe20000010000 */
[----:B------:R-:W-:Y:S01]  /*25a0*/  @!P2 LEA.HI.X R9, R6, c[0x0][0x174], R7, 0x1, P6 ;  /* 0x00005d000609aa11 */ /* 0x000fe200030f0c07 */
[----:B------:R-:W-:Y:S01]  /*25b0*/  IMAD.WIDE.U32 R12, R128, c[0x0][0x370], RZ ;  /* 0x0000dc00800c7a25 */ /* 0x000fe200078e00ff */
[----:B------:R-:W-:-:S03]  /*25c0*/  @!P4 IADD3 R6, P0, R237, 0x20, RZ ;  /* 0x00000020ed06c810 */ /* 0x000fc60007f1e0ff */
[----:B------:R-:W-:Y:S01]  /*25d0*/  IMAD R11, R2, c[0x0][0x1b4], R0 ;  /* 0x00006d00020b7a24 */ /* 0x000fe200078e0200 */
[----:B------:R-:W-:Y:S01]  /*25e0*/  IADD3 R2, R247, 0x8, RZ ;  /* 0x00000008f7027810 */ /* 0x000fe20007ffe0ff */
[----:B------:R-:W-:Y:S01]  /*25f0*/  IMAD.WIDE.U32 R20, R128, c[0x0][0x190], RZ ;  /* 0x0000640080147a25 */ /* 0x000fe200078e00ff */
[----:B------:R-:W-:Y:S01]  /*2600*/  @!P1 IADD3 R10, P6, R190, R12, RZ ;  /* 0x0000000cbe0a9210 */ /* 0x000fe20007fde0ff */
[----:B------:R-:W-:Y:S01]  /*2610*/  CS2R R54, SRZ ;  /* 0x0000000000367805 */ /* 0x000fe2000001ff00 */
[----:B------:R-:W-:Y:S01]  /*2620*/  CS2R R52, SRZ ;  /* 0x0000000000347805 */ /* 0x000fe2000001ff00 */
[----:B------:R-:W-:Y:S01]  /*2630*/  @!P4 IMAD.X R0, RZ, RZ, R26, P0 ;  /* 0x000000ffff00c224 */ /* 0x000fe200000e061a */
[----:B------:R-:W-:Y:S01]  /*2640*/  @!P1 IADD3 R12, P0, R192, R20, RZ ;  /* 0x00000014c00c9210 */ /* 0x000fe20007f1e0ff */
[C---:B------:R-:W-:Y:S01]  /*2650*/  IMAD R22, R128.reuse, c[0x0][0x374], RZ ;  /* 0x0000dd0080167a24 */ /* 0x040fe200078e02ff */
[----:B------:R-:W-:Y:S01]  /*2660*/  CS2R R46, SRZ ;  /* 0x00000000002e7805 */ /* 0x000fe2000001ff00 */
[----:B------:R-:W-:Y:S01]  /*2670*/  IMAD R7, R128, c[0x0][0x194], RZ ;  /* 0x0000650080077a24 */ /* 0x000fe200078e02ff */
[----:B------:R-:W-:Y:S01]  /*2680*/  CS2R R44, SRZ ;  /* 0x00000000002c7805 */ /* 0x000fe2000001ff00 */
[----:B------:R-:W-:Y:S01]  /*2690*/  @!P4 IMAD R0, R0, c[0x0][0x198], RZ ;  /* 0x000066000000ca24 */ /* 0x000fe200078e02ff */
[----:B------:R-:W-:Y:S01]  /*26a0*/  CS2R R50, SRZ ;  /* 0x0000000000327805 */ /* 0x000fe2000001ff00 */
[----:B------:R-:W-:Y:S01]  /*26b0*/  IMAD.IADD R5, R5, 0x1, R11 ;  /* 0x0000000105057824 */ /* 0x000fe200078e020b */
[----:B------:R-:W-:Y:S01]  /*26c0*/  @!P1 IADD3.X R11, R191, R13, R22, P6, !PT ;  /* 0x0000000dbf0b9210 */ /* 0x000fe200037fe416 */
[C---:B------:R-:W-:Y:S01]  /*26d0*/  @!P4 IMAD R20, R6.reuse, c[0x0][0x19c], R0 ;  /* 0x000067000614ca24 */ /* 0x040fe200078e0200 */
[----:B------:R-:W-:Y:S01]  /*26e0*/  @!P1 IADD3.X R13, R193, R21, R7, P0, !PT ;  /* 0x00000015c10d9210 */ /* 0x000fe200007fe407 */
[----:B------:R1:W-:Y:S01]  /*26f0*/  @P5 STS.128 [R236+0xa000], RZ ;  /* 0x00a000ffec005388 */ /* 0x0003e20000000c00 */
[----:B------:R-:W-:Y:S01]  /*2700*/  IADD3 R0, R251, 0x1000, RZ ;  /* 0x00001000fb007810 */ /* 0x000fe20007ffe0ff */
[----:B------:R-:W-:Y:S01]  /*2710*/  @!P4 IMAD.WIDE.U32 R6, R6, c[0x0][0x198], R4 ;  /* 0x000066000606ca25 */ /* 0x000fe200078e0004 */
[----:B------:R-:W-:Y:S01]  /*2720*/  PLOP3.LUT P0, PT, PT, PT, UP3, 0x40, 0x0 ;  /* 0x000000000000781c */ /* 0x000fe20003f0e838 */
[----:B------:R-:W-:Y:S01]  /*2730*/  @!PT LDS RZ, [RZ] ;  /* 0x00000000fffff984 */ /* 0x000fe20000000800 */
[----:B------:R-:W-:Y:S01]  /*2740*/  @!PT LDS RZ, [RZ] ;  /* 0x00000000fffff984 */ /* 0x000fe20000000800 */
[----:B------:R-:W-:Y:S01]  /*2750*/  @!PT LDS RZ, [RZ] ;  /* 0x00000000fffff984 */ /* 0x000fe20000000800 */
[----:B------:R1:W-:Y:S01]  /*2760*/  @!P5 LDGSTS.E.BYPASS.LTC128B.128 [R236+0xa000], [R18.64] ;  /* 0x0a00000012ecdfae */ /* 0x0003e2000b901d44 */
[----:B------:R-:W-:Y:S01]  /*2770*/  ISETP.GE.AND P6, PT, R2, UR12, PT ;  /* 0x0000000c02007c0c */ /* 0x000fe2000bfc6270 */
[----:B------:R-:W-:Y:S01]  /*2780*/  CS2R R48, SRZ ;  /* 0x0000000000307805 */ /* 0x000fe2000001ff00 */
[----:B------:R-:W-:Y:S01]  /*2790*/  SEL R2, R0, R251, P0 ;  /* 0x000000fb00027207 */ /* 0x000fe20000000000 */
[----:B------:R1:W-:Y:S01]  /*27a0*/  @P4 STS.128 [R236+0xb000], RZ ;  /* 0x00b000ffec004388 */ /* 0x0003e20000000c00 */
[C---:B------:R-:W-:Y:S01]  /*27b0*/  ISETP.GE.AND P0, PT, R237.reuse, UR12, PT ;  /* 0x0000000ced007c0c */ /* 0x040fe2000bf06270 */
[----:B------:R-:W-:Y:S01]  /*27c0*/  @!P5 IMAD R0, R26, c[0x0][0x198], RZ ;  /* 0x000066001a00da24 */ /* 0x000fe200078e02ff */
[----:B------:R-:W-:Y:S01]  /*27d0*/  CS2R R42, SRZ ;  /* 0x00000000002a7805 */ /* 0x000fe2000001ff00 */
[----:B------:R-:W-:Y:S01]  /*27e0*/  @!PT LDS RZ, [RZ] ;  /* 0x00000000fffff984 */ /* 0x000fe20000000800 */
[----:B------:R-:W-:Y:S01]  /*27f0*/  @!PT LDS RZ, [RZ] ;  /* 0x00000000fffff984 */ /* 0x000fe20000000800 */
[----:B------:R-:W-:Y:S01]  /*2800*/  @!PT LDS RZ, [RZ] ;  /* 0x00000000fffff984 */ /* 0x000fe20000000800 */
[----:B------:R1:W-:Y:S01]  /*2810*/  @!P4 LDGSTS.E.BYPASS.LTC128B.128 [R236+0xb000], [R16.64] ;  /* 0x0b00000010eccfae */ /* 0x0003e2000b901d44 */
[----:B------:R-:W-:Y:S01]  /*2820*/  IMAD.SHL.U32 R195, R2, 0x2, RZ ;  /* 0x0000000202c37824 */ /* 0x000fe200078e00ff */
[----:B------:R-:W-:Y:S01]  /*2830*/  CS2R R40, SRZ ;  /* 0x0000000000287805 */ /* 0x000fe2000001ff00 */
[----:B------:R-:W-:Y:S01]  /*2840*/  @!P5 IMAD R0, R237, c[0x0][0x19c], R0 ;  /* 0x00006700ed00da24 */ /* 0x000fe200078e0200 */
[----:B------:R1:W-:Y:S01]  /*2850*/  @P3 STS.128 [R236+0xc000], RZ ;  /* 0x00c000ffec003388 */ /* 0x0003e20000000c00 */
[----:B------:R-:W-:Y:S01]  /*2860*/  @!P4 IMAD.IADD R2, R7, 0x1, R20 ;  /* 0x000000010702c824 */ /* 0x000fe200078e0214 */
[----:B------:R-:W-:Y:S01]  /*2870*/  CS2R R38, SRZ ;  /* 0x0000000000267805 */ /* 0x000fe2000001ff00 */
[----:B------:R-:W-:Y:S01]  /*2880*/  CS2R R36, SRZ ;  /* 0x0000000000247805 */ /* 0x000fe2000001ff00 */
[----:B------:R-:W-:Y:S01]  /*2890*/  @!PT LDS RZ, [RZ] ;  /* 0x00000000fffff984 */ /* 0x000fe20000000800 */
[----:B------:R-:W-:Y:S01]  /*28a0*/  @!PT LDS RZ, [RZ] ;  /* 0x00000000fffff984 */ /* 0x000fe20000000800 */
[----:B------:R-:W-:Y:S01]  /*28b0*/  @!PT LDS RZ, [RZ] ;  /* 0x00000000fffff984 */ /* 0x000fe20000000800 */
[----:B------:R1:W-:Y:S01]  /*28c0*/  @!P3 LDGSTS.E.BYPASS.LTC128B.128 [R236+0xc000], [R14.64] ;  /* 0x0c0000000eecbfae */ /* 0x0003e2000b901d44 */
[C---:B------:R-:W-:Y:S01]  /*28d0*/  IMAD.SHL.U32 R239, R247.reuse, 0x4, RZ ;  /* 0x00000004f7ef7824 */ /* 0x040fe200078e00ff */
[----:B------:R-:W-:Y:S01]  /*28e0*/  SHF.L.U64.HI R238, R247, 0x2, R27 ;  /* 0x00000002f7ee7819 */ /* 0x000fe2000001021b */
[----:B------:R-:W-:Y:S01]  /*28f0*/  UMOV UR11, UR28 ;  /* 0x0000001c000b7c82 */ /* 0x000fe20008000000 */
[----:B------:R1:W-:Y:S01]  /*2900*/  @P2 STS.128 [R236+0xd000], RZ ;  /* 0x00d000ffec002388 */ /* 0x0003e20000000c00 */
[----:B------:R-:W-:-:S03]  /*2910*/  UMOV UR10, UR29 ;  /* 0x0000001d000a7c82 */ /* 0x000fc60008000000 */
[----:B------:R-:W-:Y:S01]  /*2920*/  @!PT LDS RZ, [RZ] ;  /* 0x00000000fffff984 */ /* 0x000fe20000000800 */
[----:B------:R-:W-:Y:S01]  /*2930*/  @!PT LDS RZ, [RZ] ;  /* 0x00000000fffff984 */ /* 0x000fe20000000800 */
[----:B------:R-:W-:Y:S01]  /*2940*/  @!PT LDS RZ, [RZ] ;  /* 0x00000000fffff984 */ /* 0x000fe20000000800 */
[----:B------:R2:W-:Y:S04]  /*2950*/  @!P2 LDGSTS.E.BYPASS.LTC128B.128 [R236+0xd000], [R8.64] ;  /* 0x0d00000008ecafae */ /* 0x0005e8000b901d44 */
[----:B------:R-:W0:Y:S04]  /*2960*/  LDGDEPBAR ;  /* 0x00000000000079af */ /* 0x000e280000000000 */
[----:B------:R1:W-:Y:S04]  /*2970*/  @P0 STS.128 [R236+0x4000], RZ ;  /* 0x004000ffec000388 */ /* 0x0003e80000000c00 */
[----:B------:R-:W-:Y:S01]  /*2980*/  @!PT LDS RZ, [RZ] ;  /* 0x00000000fffff984 */ /* 0x000fe20000000800 */
[----:B------:R-:W-:Y:S01]  /*2990*/  @!PT LDS RZ, [RZ] ;  /* 0x00000000fffff984 */ /* 0x000fe20000000800 */
[----:B------:R-:W-:Y:S01]  /*29a0*/  @!PT LDS RZ, [RZ] ;  /* 0x00000000fffff984 */ /* 0x000fe20000000800 */
[----:B------:R1:W-:Y:S04]  /*29b0*/  @!P0 LDGSTS.E.BYPASS.LTC128B.128 [R236+0x4000], [R190.64] ;  /* 0x04000000beec8fae */ /* 0x0003e8000b901d44 */
[----:B------:R1:W-:Y:S04]  /*29c0*/  @P1 STS.128 [R236+0x5000], RZ ;  /* 0x005000ffec001388 */ /* 0x0003e80000000c00 */
[----:B------:R-:W-:Y:S01]  /*29d0*/  @!PT LDS RZ, [RZ] ;  /* 0x00000000fffff984 */ /* 0x000fe20000000800 */
[----:B------:R-:W-:Y:S01]  /*29e0*/  @!PT LDS RZ, [RZ] ;  /* 0x00000000fffff984 */ /* 0x000fe20000000800 */
[----:B------:R-:W-:Y:S01]  /*29f0*/  @!PT LDS RZ, [RZ] ;  /* 0x00000000fffff984 */ /* 0x000fe20000000800 */
[----:B------:R3:W-:Y:S04]  /*2a00*/  @!P1 LDGSTS.E.BYPASS.LTC128B.128 [R236+0x5000], [R10.64] ;  /* 0x050000000aec9fae */ /* 0x0007e8000b901d44 */
[----:B------:R1:W-:Y:S01]  /*2a10*/  @P0 STS [R195], RZ ;  /* 0x000000ffc3000388 */ /* 0x0003e20000000800 */
[----:B--2---:R-:W-:-:S03]  /*2a20*/  @!P5 IMAD.MOV.U32 R8, RZ, RZ, R4 ;  /* 0x000000ffff08d224 */ /* 0x004fc600078e0004 */
[----:B------:R1:W-:Y:S01]  /*2a30*/  @P0 STS [R195+0x4], RZ ;  /* 0x000004ffc3000388 */ /* 0x0003e20000000800 */
[----:B------:R-:W-:-:S03]  /*2a40*/  @!P5 IMAD.MOV.U32 R9, RZ, RZ, R5 ;  /* 0x000000ffff09d224 */ /* 0x000fc600078e0005 */
[----:B------:R1:W-:Y:S01]  /*2a50*/  @P0 STS [R195+0x8], RZ ;  /* 0x000008ffc3000388 */ /* 0x0003e20000000800 */
[----:B------:R-:W-:-:S03]  /*2a60*/  @!P5 IMAD.WIDE.U32 R8, R237, c[0x0][0x198], R8 ;  /* 0x00006600ed08da25 */ /* 0x000fc600078e0008 */
[----:B------:R1:W-:Y:S01]  /*2a70*/  @P0 STS [R195+0xc], RZ ;  /* 0x00000cffc3000388 */ /* 0x0003e20000000800 */
[----:B------:R-:W-:-:S03]  /*2a80*/  @!P5 IMAD.IADD R0, R9, 0x1, R0 ;  /* 0x000000010900d824 */ /* 0x000fc600078e0200 */
[----:B------:R-:W-:Y:S01]  /*2a90*/  @!PT LDS RZ, [RZ] ;  /* 0x00000000fffff984 */ /* 0x000fe20000000800 */
[----:B------:R-:W-:Y:S01]  /*2aa0*/  @!PT LDS RZ, [RZ] ;  /* 0x00000000fffff984 */ /* 0x000fe20000000800 */
[----:B------:R-:W-:Y:S01]  /*2ab0*/  @!PT LDS RZ, [RZ] ;  /* 0x00000000fffff984 */ /* 0x000fe20000000800 */
[----:B------:R1:W-:Y:S04]  /*2ac0*/  @!P0 LDGSTS.E.BYPASS.LTC128B.128 [R195], [R192.64] ;  /* 0x00000000c0c38fae */ /* 0x0003e8000b901d44 */
[----:B------:R1:W-:Y:S01]  /*2ad0*/  @P1 STS [R195+0x1000], RZ ;  /* 0x001000ffc3001388 */ /* 0x0003e20000000800 */
[----:B---3--:R-:W-:-:S03]  /*2ae0*/  @!P5 LEA R10, P0, R8, c[0x0][0x168], 0x1 ;  /* 0x00005a00080ada11 */ /* 0x008fc600078008ff */
[----:B------:R1:W-:Y:S01]  /*2af0*/  @P1 STS [R195+0x1004], RZ ;  /* 0x001004ffc3001388 */ /* 0x0003e20000000800 */
[----:B------:R-:W-:-:S03]  /*2b00*/  @!P5 LEA.HI.X R11, R8, c[0x0][0x16c], R0, 0x1, P0 ;  /* 0x00005b00080bda11 */ /* 0x000fc600000f0c00 */
[----:B------:R1:W-:Y:S01]  /*2b10*/  @P1 STS [R195+0x1008], RZ ;  /* 0x001008ffc3001388 */ /* 0x0003e20000000800 */
[----:B------:R-:W-:Y:S02]  /*2b20*/  @!P3 IADD3 R8, P0, R237, 0x40, RZ ;  /* 0x00000040ed08b810 */ /* 0x000fe40007f1e0ff */
[C---:B------:R-:W-:Y:S01]  /*2b30*/  IADD3 R0, R247.reuse, 0x20, RZ ;  /* 0x00000020f7007810 */ /* 0x040fe20007ffe0ff */
[----:B------:R1:W-:Y:S01]  /*2b40*/  @P1 STS [R195+0x100c], RZ ;  /* 0x00100cffc3001388 */ /* 0x0003e20000000800 */
[----:B------:R-:W-:Y:S02]  /*2b50*/  @!P3 IADD3.X R7, RZ, R26, RZ, P0, !PT ;  /* 0x0000001aff07b210 */ /* 0x000fe400007fe4ff */
[----:B------:R-:W-:Y:S01]  /*2b60*/  ISETP.GE.AND P0, PT, R0, UR12, PT ;  /* 0x0000000c00007c0c */ /* 0x000fe2000bf06270 */
[----:B------:R-:W-:Y:S01]  /*2b70*/  @!PT LDS RZ, [RZ] ;  /* 0x00000000fffff984 */ /* 0x000fe20000000800 */
[----:B------:R-:W-:Y:S01]  /*2b80*/  @!PT LDS RZ, [RZ] ;  /* 0x00000000fffff984 */ /* 0x000fe20000000800 */
[----:B------:R-:W-:Y:S01]  /*2b90*/  @!PT LDS RZ, [RZ] ;  /* 0x00000000fffff984 */ /* 0x000fe20000000800 */
[----:B------:R2:W-:Y:S01]  /*2ba0*/  @!P1 LDGSTS.E.BYPASS.LTC128B.128 [R195+0x1000], [R12.64] ;  /* 0x010000000cc39fae */ /* 0x0005e2000b901d44 */
[----:B------:R-:W-:Y:S01]  /*2bb0*/  IADD3 R0, R247, 0x28, RZ ;  /* 0x00000028f7007810 */ /* 0x000fe20007ffe0ff */
[----:B------:R-:W-:-:S02]  /*2bc0*/  @!P3 IMAD R9, R7, c[0x0][0x198], RZ ;  /* 0x000066000709ba24 */ /* 0x000fc400078e02ff */
[----:B------:R1:W-:Y:S01]  /*2bd0*/  @P5 STS.128 [R236+0x6000], RZ ;  /* 0x006000ffec005388 */ /* 0x0003e20000000c00 */
[----:B------:R-:W-:Y:S02]  /*2be0*/  @!P3 IMAD.MOV.U32 R7, RZ, RZ, R5 ;  /* 0x000000ffff07b224 */ /* 0x000fe400078e0005 */
[----:B------:R-:W-:Y:S01]  /*2bf0*/  @!P3 IMAD R9, R8, c[0x0][0x19c], R9 ;  /* 0x000067000809ba24 */ /* 0x000fe200078e0209 */
[----:B------:R-:W-:Y:S01]  /*2c00*/  @!PT LDS RZ, [RZ] ;  /* 0x00000000fffff984 */ /* 0x000fe20000000800 */
[----:B------:R-:W-:Y:S01]  /*2c10*/  @!PT LDS RZ, [RZ] ;  /* 0x00000000fffff984 */ /* 0x000fe20000000800 */
[----:B------:R-:W-:Y:S01]  /*2c20*/  @!PT LDS RZ, [RZ] ;  /* 0x00000000fffff984 */ /* 0x000fe20000000800 */
[----:B------:R3:W-:Y:S01]  /*2c30*/  @!P5 LDGSTS.E.BYPASS.LTC128B.128 [R236+0x6000], [R10.64] ;  /* 0x060000000aecdfae */ /* 0x0007e2000b901d44 */
[----:B------:R-:W-:-:S03]  /*2c40*/  ISETP.GE.AND P5, PT, R247, UR12, PT ;  /* 0x0000000cf7007c0c */ /* 0x000fc6000bfa6270 */
[----:B------:R1:W-:Y:S01]  /*2c50*/  @P4 STS.128 [R236+0x7000], RZ ;  /* 0x007000ffec004388 */ /* 0x0003e20000000c00 */
[----:B--2---:R-:W-:-:S04]  /*2c60*/  @!P4 LEA R12, P1, R6, c[0x0][0x168], 0x1 ;  /* 0x00005a00060cca11 */ /* 0x004fc800078208ff */
[----:B------:R-:W-:Y:S02]  /*2c70*/  @!P4 LEA.HI.X R13, R6, c[0x0][0x16c], R2, 0x1, P1 ;  /* 0x00005b00060dca11 */ /* 0x000fe400008f0c02 */
[----:B------:R-:W-:-:S03]  /*2c80*/  @!P2 IADD3 R2, P1, R237, 0x60, RZ ;  /* 0x00000060ed02a810 */ /* 0x000fc60007f3e0ff */
[----:B------:R-:W-:Y:S01]  /*2c90*/  @!PT LDS RZ, [RZ] ;  /* 0x00000000fffff984 */ /* 0x000fe20000000800 */
[----:B------:R-:W-:Y:S01]  /*2ca0*/  @!PT LDS RZ, [RZ] ;  /* 0x00000000fffff984 */ /* 0x000fe20000000800 */
[----:B------:R-:W-:Y:S01]  /*2cb0*/  @!PT LDS RZ, [RZ] ;  /* 0x00000000fffff984 */ /* 0x000fe20000000800 */
[----:B------:R1:W-:Y:S02]  /*2cc0*/  @!P4 LDGSTS.E.BYPASS.LTC128B.128 [R236+0x7000], [R12.64] ;  /* 0x070000000ceccfae */ /* 0x0003e4000b901d44 */
[----:B------:R-:W-:Y:S01]  /*2cd0*/  @!P2 IMAD.X R6, RZ, RZ, R26, P1 ;  /* 0x000000ffff06a224 */ /* 0x000fe200008e061a */
[----:B------:R-:W-:Y:S01]  /*2ce0*/  ISETP.GE.AND P1, PT, R0, UR12, PT ;  /* 0x0000000c00007c0c */ /* 0x000fe2000bf26270 */
[----:B------:R1:W-:Y:S02]  /*2cf0*/  @P3 STS.128 [R236+0x8000], RZ ;  /* 0x008000ffec003388 */ /* 0x0003e40000000c00 */
[----:B---3--:R-:W-:Y:S02]  /*2d00*/  @!P2 IMAD R10, R6, c[0x0][0x198], RZ ;  /* 0x00006600060aaa24 */ /* 0x008fe400078e02ff */
[--C-:B------:R-:W-:Y:S02]  /*2d10*/  @!P3 IMAD.MOV.U32 R6, RZ, RZ, R4.reuse ;  /* 0x000000ffff06b224 */ /* 0x100fe400078e0004 */
[----:B------:R-:W-:-:S04]  /*2d20*/  @!P2 IMAD.WIDE.U32 R4, R2, c[0x0][0x198], R4 ;  /* 0x000066000204aa25 */ /* 0x000fc800078e0004 */
[----:B------:R-:W-:-:S04]  /*2d30*/  @!P3 IMAD.WIDE.U32 R6, R8, c[0x0][0x198], R6 ;  /* 0x000066000806ba25 */ /* 0x000fc800078e0006 */
[----:B------:R-:W-:Y:S01]  /*2d40*/  @!P2 IMAD R8, R2, c[0x0][0x19c], R10 ;  /* 0x000067000208aa24 */ /* 0x000fe200078e020a */
[----:B------:R-:W-:Y:S01]  /*2d50*/  @!P3 LEA R10, P4, R6, c[0x0][0x168], 0x1 ;  /* 0x00005a00060aba11 */ /* 0x000fe200078808ff */
[----:B------:R-:W-:-:S05]  /*2d60*/  @!P3 IMAD.IADD R2, R7, 0x1, R9 ;  /* 0x000000010702b824 */ /* 0x000fca00078e0209 */
[----:B------:R-:W-:Y:S01]  /*2d70*/  @!P3 LEA.HI.X R11, R6, c[0x0][0x16c], R2, 0x1, P4 ;  /* 0x00005b00060bba11 */ /* 0x000fe200020f0c02 */
[----:B------:R-:W-:Y:S01]  /*2d80*/  @!P2 IMAD.IADD R2, R5, 0x1, R8 ;  /* 0x000000010502a824 */ /* 0x000fe200078e0208 */
[----:B------:R-:W-:-:S03]  /*2d90*/  @!P2 LEA R8, P4, R4, c[0x0][0x168], 0x1 ;  /* 0x00005a000408aa11 */ /* 0x000fc600078808ff */
[----:B------:R-:W-:Y:S01]  /*2da0*/  @!PT LDS RZ, [RZ] ;  /* 0x00000000fffff984 */ /* 0x000fe20000000800 */
[----:B------:R-:W-:Y:S01]  /*2db0*/  @!PT LDS RZ, [RZ] ;  /* 0x00000000fffff984 */ /* 0x000fe20000000800 */
[----:B------:R-:W-:Y:S01]  /*2dc0*/  @!PT LDS RZ, [RZ] ;  /* 0x00000000fffff984 */ /* 0x000fe20000000800 */
[----:B------:R1:W-:Y:S01]  /*2dd0*/  @!P3 LDGSTS.E.BYPASS.LTC128B.128 [R236+0x8000], [R10.64] ;  /* 0x080000000aecbfae */ /* 0x0003e2000b901d44 */
[----:B------:R-:W-:Y:S01]  /*2de0*/  @!P2 LEA.HI.X R9, R4, c[0x0][0x16c], R2, 0x1, P4 ;  /* 0x00005b000409aa11 */ /* 0x000fe200020f0c02 */
[C---:B------:R-:W-:Y:S01]  /*2df0*/  IMAD.SHL.U32 R4, R247.reuse, 0x4, RZ ;  /* 0x00000004f7047824 */ /* 0x040fe200078e00ff */
[----:B------:R-:W-:Y:S01]  /*2e00*/  SHF.R.S32.HI R2, RZ, 0x1f, R0 ;  /* 0x0000001fff027819 */ /* 0x000fe20000011400 */
[----:B------:R1:W-:Y:S01]  /*2e10*/  @P2 STS.128 [R236+0x9000], RZ ;  /* 0x009000ffec002388 */ /* 0x0003e20000000c00 */
[----:B------:R-:W-:Y:S02]  /*2e20*/  @!P1 LEA R6, P4, R0, UR9, 0x2 ;  /* 0x0000000900069c11 */ /* 0x000fe4000f8810ff */
[----:B------:R-:W-:Y:S01]  /*2e30*/  IADD3 R4, P3, R4, UR9, RZ ;  /* 0x0000000904047c10 */ /* 0x000fe2000ff7e0ff */
[----:B------:R-:W-:Y:S01]  /*2e40*/  @!PT LDS RZ, [RZ] ;  /* 0x00000000fffff984 */ /* 0x000fe20000000800 */
[----:B------:R-:W-:Y:S01]  /*2e50*/  @!PT LDS RZ, [RZ] ;  /* 0x00000000fffff984 */ /* 0x000fe20000000800 */
[----:B------:R-:W-:Y:S01]  /*2e60*/  @!PT LDS RZ, [RZ] ;  /* 0x00000000fffff984 */ /* 0x000fe20000000800 */
[----:B------:R1:W-:Y:S01]  /*2e70*/  @!P2 LDGSTS.E.BYPASS.LTC128B.128 [R236+0x9000], [R8.64] ;  /* 0x0900000008ecafae */ /* 0x0003e2000b901d44 */
[----:B------:R-:W-:Y:S02]  /*2e80*/  @!P1 LEA.HI.X R7, R0, UR8, R2, 0x2, P4 ;  /* 0x0000000800079c11 */ /* 0x000fe4000a0f1402 */
[----:B------:R-:W-:Y:S01]  /*2e90*/  SHF.L.U64.HI R0, R247, 0x2, R27 ;  /* 0x00000002f7007819 */ /* 0x000fe2000001021b */
[----:B------:R-:W0:Y:S03]  /*2ea0*/  LDGDEPBAR ;  /* 0x00000000000079af */ /* 0x000e260000000000 */
[----:B------:R-:W-:Y:S01]  /*2eb0*/  IADD3.X R5, R0, UR8, RZ, P3, !PT ;  /* 0x0000000800057c10 */ /* 0x000fe20009ffe4ff */
[----:B------:R-:W2:Y:S04]  /*2ec0*/  S2R R2, SR_TID.X ;  /* 0x0000000000027919 */ /* 0x000ea80000002100 */
[----:B------:R1:W5:Y:S04]  /*2ed0*/  @!P5 LDG.E R232, [R4.64] ;  /* 0x0000000404e8d981 */ /* 0x000368000c1e1900 */
[----:B------:R1:W5:Y:S04]  /*2ee0*/  @!P6 LDG.E R233, [R4.64+0x20] ;  /* 0x0000200404e9e981 */ /* 0x000368000c1e1900 */
[----:B------:R1:W5:Y:S04]  /*2ef0*/  @!P0 LDG.E R230, [R4.64+0x80] ;  /* 0x0000800404e68981 */ /* 0x000368000c1e1900 */
[----:B------:R1:W5:Y:S01]  /*2f00*/  @!P1 LDG.E R231, [R6.64] ;  /* 0x0000000406e79981 */ /* 0x000362000c1e1900 */
[----:B------:R-:W-:-:S02]  /*2f10*/  PLOP3.LUT P2, PT, PT, PT, UP3, 0x40, 0x0 ;  /* 0x000000000000781c */ /* 0x000fc40003f4e838 */
[----:B------:R-:W-:Y:S01]  /*2f20*/  PLOP3.LUT P3, PT, PT, PT, UP3, 0x40, 0x0 ;  /* 0x000000000000781c */ /* 0x000fe20003f6e838 */
[----:B------:R-:W-:-:S04]  /*2f30*/  DEPBAR.LE SB0, 0x1 ;  /* 0x000080400000791a */ /* 0x000fc80000000000 */
[----:B------:R-:W-:Y:S01]  /*2f40*/  BAR.SYNC.DEFER_BLOCKING 0x0 ;  /* 0x0000000000007b1d */ /* 0x000fe20000010000 */
[----:B--2---:R-:W-:-:S04]  /*2f50*/  SHF.R.S32.HI R0, RZ, 0x1f, R2 ;  /* 0x0000001fff007819 */ /* 0x004fc80000011402 */
[----:B------:R-:W-:-:S04]  /*2f60*/  LEA.HI R0, R0, R2, RZ, 0x4 ;  /* 0x0000000200007211 */ /* 0x000fc800078f20ff */
[----:B------:R-:W-:-:S05]  /*2f70*/  LOP3.LUT R0, R0, 0xfffffff0, RZ, 0xc0, !PT ;  /* 0xfffffff000007812 */ /* 0x000fca00078ec0ff */
[----:B------:R-:W-:-:S05]  /*2f80*/  IMAD.IADD R0, R2, 0x1, -R0 ;  /* 0x0000000102007824 */ /* 0x000fca00078e0a00 */
[----:B------:R-:W-:-:S04]  /*2f90*/  SHF.R.S32.HI R2, RZ, 0x1f, R0 ;  /* 0x0000001fff027819 */ /* 0x000fc80000011400 */
[----:B------:R-:W-:Y:S01]  /*2fa0*/  LEA.HI R2, R2, R0, RZ, 0x3 ;  /* 0x0000000002027211 */ /* 0x000fe200078f18ff */
[----:B------:R1:W2:Y:S03]  /*2fb0*/  LDSM.16.M88.4 R140, [R178+0xa000] ;  /* 0x00a00000b28c783b */ /* 0x0002a60000000200 */
[----:B------:R-:W-:Y:S01]  /*2fc0*/  LOP3.LUT R2, R2, 0xfffffff8, RZ, 0xc0, !PT ;  /* 0xfffffff802027812 */ /* 0x000fe200078ec0ff */
[----:B------:R1:W3:Y:S04]  /*2fd0*/  LDSM.16.M88.4 R144, [R178+0xa800] ;  /* 0x00a80000b290783b */ /* 0x0002e80000000200 */
[----:B------:R1:W4:Y:S01]  /*2fe0*/  LDSM.16.M88.4 R148, [R181+0xa000] ;  /* 0x00a00000b594783b */ /* 0x0003220000000200 */
[----:B------:R-:W-:Y:S01]  /*2ff0*/  IMAD.IADD R0, R0, 0x1, -R2 ;  /* 0x0000000100007824 */ /* 0x000fe200078e0a02 */
[----:B------:R-:W-:-:S02]  /*3000*/  IADD3 R2, R184, 0x1000, RZ ;  /* 0x00001000b8027810 */ /* 0x000fc40007ffe0ff */
[----:B------:R1:W1:Y:S02]  /*3010*/  LDSM.16.M88.4 R152, [R181+0xa800] ;  /* 0x00a80000b598783b */ /* 0x0002640000000200 */
[C---:B------:R-:W-:Y:S02]  /*3020*/  LOP3.LUT P0, RZ, R0.reuse, 0x2, RZ, 0xc0, !PT ;  /* 0x0000000200ff7812 */ /* 0x040fe4000780c0ff */
[----:B------:R1:W1:Y:S01]  /*3030*/  LDSM.16.M88.4 R156, [R179+0xa000] ;  /* 0x00a00000b39c783b */ /* 0x0002620000000200 */
[----:B------:R-:W-:Y:S02]  /*3040*/  LOP3.LUT P1, RZ, R0, 0x4, RZ, 0xc0, !PT ;  /* 0x0000000400ff7812 */ /* 0x000fe4000782c0ff */
[----:B------:R-:W-:Y:S01]  /*3050*/  IADD3 R0, R183, 0x1000, RZ ;  /* 0x00001000b7007810 */ /* 0x000fe20007ffe0ff */
[----:B------:R1:W1:Y:S01]  /*3060*/  LDSM.16.M88.4 R160, [R179+0xa800] ;  /* 0x00a80000b3a0783b */ /* 0x0002620000000200 */
[----:B------:R-:W-:Y:S02]  /*3070*/  SEL R182, R182, 0xffffffe0, !P0 ;  /* 0xffffffe0b6b67807 */ /* 0x000fe40004000000 */
[----:B------:R-:W-:Y:S01]  /*3080*/  SEL R0, R0, R183, P2 ;  /* 0x000000b700007207 */ /* 0x000fe20001000000 */
[----:B------:R1:W1:Y:S01]  /*3090*/  LDSM.16.M88.4 R164, [R180+0xa000] ;  /* 0x00a00000b4a4783b */ /* 0x0002620000000200 */
[----:B------:R-:W-:Y:S01]  /*30a0*/  SEL R2, R2, R184, P3 ;  /* 0x000000b802027207 */ /* 0x000fe20001800000 */
[----:B------:R-:W-:Y:S01]  /*30b0*/  IMAD.IADD R176, R175, 0x1, R182 ;  /* 0x00000001afb07824 */ /* 0x000fe200078e02b6 */
[----:B------:R-:W-:Y:S01]  /*30c0*/  SEL R128, R128, 0xffffffc0, !P1 ;  /* 0xffffffc080807807 */ /* 0x000fe20004800000 */
[----:B------:R1:W1:Y:S01]  /*30d0*/  LDSM.16.M88.4 R168, [R180+0xa800] ;  /* 0x00a80000b4a8783b */ /* 0x0002620000000200 */
[----:B------:R-:W-:Y:S01]  /*30e0*/  SHF.L.U32 R173, R2, 0x1, RZ ;  /* 0x0000000102ad7819 */ /* 0x000fe200000006ff */
[----:B------:R-:W-:-:S02]  /*30f0*/  IMAD.SHL.U32 R172, R0, 0x2, RZ ;  /* 0x0000000200ac7824 */ /* 0x000fc400078e00ff */
[----:B------:R-:W-:Y:S02]  /*3100*/  IMAD.IADD R177, R182, 0x1, R174 ;  /* 0x00000001b6b17824 */ /* 0x000fe400078e02ae */
.L_x_869:
[----:B------:R-:W0:Y:S01]  /*3110*/  LDGDEPBAR ;  /* 0x00000000000079af */ /* 0x000e220000000000 */
[C---:B------:R-:W-:Y:S01]  /*3120*/  IADD3 R0, R173.reuse, R182, RZ ;  /* 0x000000b6ad007210 */ /* 0x040fe20007ffe0ff */
[----:B------:R-:W-:Y:S01]  /*3130*/  UISETP.GE.AND UP5, UPT, UR7, 0x1, UPT ;  /* 0x000000010700788c */ /* 0x000fe2000bfa6270 */
[-C--:B------:R-:W-:Y:S02]  /*3140*/  IADD3 R2, R173, R128.reuse, RZ ;  /* 0x00000080ad027210 */ /* 0x080fe40007ffe0ff */
[----:B------:R-:W-:Y:S02]  /*3150*/  PLOP3.LUT P2, PT, PT, PT, UP0, 0x80, 0x0 ;  /* 0x000000000000781c */ /* 0x000fe40003f4f008 */
[----:B------:R-:W-:Y:S02]  /*3160*/  PLOP3.LUT P4, PT, PT, PT, UP0, 0x80, 0x0 ;  /* 0x000000000000781c */ /* 0x000fe40003f8f008 */
[----:B------:R-:W-:Y:S02]  /*3170*/  PLOP3.LUT P0, PT, PT, PT, UP0, 0x80, 0x0 ;  /* 0x000000000000781c */ /* 0x000fe40003f0f008 */
[----:B------:R-:W-:Y:S02]  /*3180*/  PLOP3.LUT P5, PT, PT, PT, UP0, 0x80, 0x0 ;  /* 0x000000000000781c */ /* 0x000fe40003faf008 */
[----:B-----5:R-:W-:Y:S02]  /*3190*/  FSETP.NEU.FTZ.AND P3, PT, R232, -INF , PT ;  /* 0xff800000e800780b */ /* 0x020fe40003f7d000 */
[----:B------:R-:W-:Y:S01]  /*31a0*/  PLOP3.LUT P6, PT, PT, PT, UP0, 0x80, 0x0 ;  /* 0x000000000000781c */ /* 0x000fe20003fcf008 */
[----:B------:R-:W-:Y:S04]  /*31b0*/  DEPBAR.LE SB0, 0x0 ;  /* 0x000080000000791a */ /* 0x000fe80000000000 */
[----:B------:R-:W-:Y:S08]  /*31c0*/  BAR.SYNC.DEFER_BLOCKING 0x0 ;  /* 0x0000000000007b1d */ /* 0x000ff00000010000 */
[----:B------:R-:W-:Y:S08]  /*31d0*/  LDSM.16.M88.4 R32, [R173] ;  /* 0x00000000ad20783b */ /* 0x000ff00000000200 */
[----:B-1----:R-:W1:Y:S08]  /*31e0*/  LDSM.16.M88.4 R16, [R178+0x6000] ;  /* 0x00600000b210783b */ /* 0x002e700000000200 */
[----:B------:R-:W4:Y:S08]  /*31f0*/  LDSM.16.M88.4 R28, [R173+0x1000] ;  /* 0x00100000ad1c783b */ /* 0x000f300000000200 */
[----:B------:R-:W3:Y:S08]  /*3200*/  LDSM.16.M88.4 R100, [R178+0x6800] ;  /* 0x00680000b264783b */ /* 0x000ef00000000200 */
[----:B------:R-:W-:Y:S08]  /*3210*/  LDSM.16.M88.4 R104, [R0] ;  /* 0x000000000068783b */ /* 0x000ff00000000200 */
[----:B------:R-:W2:Y:S01]  /*3220*/  LDSM.16.M88.4 R108, [R181+0x6000] ;  /* 0x00600000b56c783b */ /* 0x000ea20000000200 */
[-C--:B-1----:R-:W-:Y:S07]  /*3230*/  HMMA.16816.F32.BF16 R4, R32, R16.reuse, RZ ;  /* 0x000000102004723c */ /* 0x082fee00000418ff */
[----:B------:R1:W2:Y:S01]  /*3240*/  LDSM.16.M88.4 R112, [R0+0x1000] ;  /* 0x001000000070783b */ /* 0x0002a20000000200 */
[C---:B----4-:R-:W-:Y:S07]  /*3250*/  HMMA.16816.F32.BF16 R8, R28.reuse, R16, RZ ;  /* 0x000000101c08723c */ /* 0x050fee00000418ff */
[----:B------:R-:W4:Y:S01]  /*3260*/  LDSM.16.M88.4 R116, [R181+0x6800] ;  /* 0x00680000b574783b */ /* 0x000f220000000200 */
[-C--:B------:R-:W-:Y:S07]  /*3270*/  HMMA.16816.F32.BF16 R12, R28, R18.reuse, RZ ;  /* 0x000000121c0c723c */ /* 0x080fee00000418ff */
[----:B------:R-:W-:Y:S01]  /*3280*/  LDSM.16.M88.4 R120, [R2] ;  /* 0x000000000278783b */ /* 0x000fe20000000200 */
[C---:B------:R-:W-:Y:S07]  /*3290*/  HMMA.16816.F32.BF16 R16, R32.reuse, R18, RZ ;  /* 0x000000122010723c */ /* 0x040fee00000418ff */
[----:B------:R-:W4:Y:S01]  /*32a0*/  LDSM.16.M88.4 R124, [R179+0x6000] ;  /* 0x00600000b37c783b */ /* 0x000f220000000200 */
[----:B-1----:R-:W-:Y:S01]  /*32b0*/  IADD3 R0, R0, R128, RZ ;  /* 0x0000008000007210 */ /* 0x002fe20007ffe0ff */
[-C--:B---3--:R-:W-:Y:S06]  /*32c0*/  HMMA.16816.F32.BF16 R20, R32, R100.reuse, RZ ;  /* 0x000000642014723c */ /* 0x088fec00000418ff */
[----:B------:R-:W-:Y:S02]  /*32d0*/  LDSM.16.M88.4 R128, [R179+0x6800] ;  /* 0x00680000b380783b */ /* 0x000fe40000000200 */
[C---:B------:R-:W-:Y:S06]  /*32e0*/  HMMA.16816.F32.BF16 R24, R28.reuse, R100, RZ ;  /* 0x000000641c18723c */ /* 0x040fec00000418ff */
[----:B------:R-:W-:Y:S02]  /*32f0*/  LDSM.16.M88.4 R132, [R0] ;  /* 0x000000000084783b */ /* 0x000fe40000000200 */
[-C--:B------:R-:W-:Y:S06]  /*3300*/  HMMA.16816.F32.BF16 R28, R28, R102.reuse, RZ ;  /* 0x000000661c1c723c */ /* 0x080fec00000418ff */
[----:B------:R-:W-:Y:S02]  /*3310*/  LDSM.16.M88.4 R136, [R180+0x6000] ;  /* 0x00600000b488783b */ /* 0x000fe40000000200 */
[----:B------:R-:W-:Y:S06]  /*3320*/  HMMA.16816.F32.BF16 R32, R32, R102, RZ ;  /* 0x000000662020723c */ /* 0x000fec00000418ff */
[----:B------:R-:W1:Y:S02]  /*3330*/  LDSM.16.M88.4 R100, [R2+0x1000] ;  /* 0x001000000264783b */ /* 0x000e640000000200 */
[-C--:B--2---:R-:W-:Y:S08]  /*3340*/  HMMA.16816.F32.BF16 R4, R104, R108.reuse, R4 ;  /* 0x0000006c6804723c */ /* 0x084ff00000041804 */
[C---:B------:R-:W-:Y:S07]  /*3350*/  HMMA.16816.F32.BF16 R8, R112.reuse, R108, R8 ;  /* 0x0000006c7008723c */ /* 0x040fee0000041808 */
[----:B------:R-:W-:Y:S01]  /*3360*/  MOV R108, 0x40 ;  /* 0x00000040006c7802 */ /* 0x000fe20000000f00 */
[-C--:B------:R-:W-:Y:S08]  /*3370*/  HMMA.16816.F32.BF16 R12, R112, R110.reuse, R12 ;  /* 0x0000006e700c723c */ /* 0x080ff0000004180c */
[C---:B------:R-:W-:Y:S08]  /*3380*/  HMMA.16816.F32.BF16 R16, R104.reuse, R110, R16 ;  /* 0x0000006e6810723c */ /* 0x040ff00000041810 */
[-C--:B----4-:R-:W-:Y:S08]  /*3390*/  HMMA.16816.F32.BF16 R20, R104, R116.reuse, R20 ;  /* 0x000000746814723c */ /* 0x090ff00000041814 */
[C---:B------:R-:W-:Y:S08]  /*33a0*/  HMMA.16816.F32.BF16 R24, R112.reuse, R116, R24 ;  /* 0x000000747018723c */ /* 0x040ff00000041818 */
[-C--:B------:R-:W-:Y:S08]  /*33b0*/  HMMA.16816.F32.BF16 R28, R112, R118.reuse, R28 ;  /* 0x00000076701c723c */ /* 0x080ff0000004181c */
[----:B------:R-:W-:Y:S01]  /*33c0*/  HMMA.16816.F32.BF16 R32, R104, R118, R32 ;  /* 0x000000766820723c */ /* 0x000fe20000041820 */
[----:B------:R-:W2:Y:S07]  /*33d0*/  LDSM.16.M88.4 R104, [R0+0x1000] ;  /* 0x001000000068783b */ /* 0x000eae0000000200 */
[-C--:B------:R-:W-:Y:S08]  /*33e0*/  HMMA.16816.F32.BF16 R4, R120, R124.reuse, R4 ;  /* 0x0000007c7804723c */ /* 0x080ff00000041804 */
[C---:B-1----:R-:W-:Y:S08]  /*33f0*/  HMMA.16816.F32.BF16 R8, R100.reuse, R124, R8 ;  /* 0x0000007c6408723c */ /* 0x042ff00000041808 */
[-C--:B------:R-:W-:Y:S08]  /*3400*/  HMMA.16816.F32.BF16 R12, R100, R126.reuse, R12 ;  /* 0x0000007e640c723c */ /* 0x080ff0000004180c */
[C---:B------:R-:W-:Y:S08]  /*3410*/  HMMA.16816.F32.BF16 R16, R120.reuse, R126, R16 ;  /* 0x0000007e7810723c */ /* 0x040ff00000041810 */
[-C--:B------:R-:W-:Y:S08]  /*3420*/  HMMA.16816.F32.BF16 R20, R120, R128.reuse, R20 ;  /* 0x000000807814723c */ /* 0x080ff00000041814 */
[C---:B------:R-:W-:Y:S07]  /*3430*/  HMMA.16816.F32.BF16 R24, R100.reuse, R128, R24 ;  /* 0x000000806418723c */ /* 0x040fee0000041818 */
[----:B------:R-:W-:Y:S01]  /*3440*/  SEL R128, R108, 0xffffffc0, !P1 ;  /* 0xffffffc06c807807 */ /* 0x000fe20004800000 */
[-C--:B------:R-:W-:Y:S08]  /*3450*/  HMMA.16816.F32.BF16 R28, R100, R130.reuse, R28 ;  /* 0x00000082641c723c */ /* 0x080ff0000004181c */
[----:B------:R-:W-:Y:S08]  /*3460*/  HMMA.16816.F32.BF16 R32, R120, R130, R32 ;  /* 0x000000827820723c */ /* 0x000ff00000041820 */
[-C--:B------:R-:W-:Y:S08]  /*3470*/  HMMA.16816.F32.BF16 R4, R132, R136.reuse, R4 ;  /* 0x000000888404723c */ /* 0x080ff00000041804 */
[C---:B--2---:R-:W-:Y:S08]  /*3480*/  HMMA.16816.F32.BF16 R8, R104.reuse, R136, R8 ;  /* 0x000000886808723c */ /* 0x044ff00000041808 */
[-C--:B------:R-:W-:Y:S08]  /*3490*/  HMMA.16816.F32.BF16 R12, R104, R138.reuse, R12 ;  /* 0x0000008a680c723c */ /* 0x080ff0000004180c */
[----:B------:R-:W-:Y:S01]  /*34a0*/  FMUL.FTZ R4, R4, c[0x0][0x2ec] ;  /* 0x0000bb0004047a20 */ /* 0x000fe20000410000 */
[C---:B------:R-:W-:Y:S03]  /*34b0*/  HMMA.16816.F32.BF16 R16, R132.reuse, R138, R16 ;  /* 0x0000008a8410723c */ /* 0x040fe60000041810 */
[----:B------:R-:W1:Y:S01]  /*34c0*/  MUFU.TANH R112, R4 ;  /* 0x0000000400707308 */ /* 0x000e620000002400 */
[----:B------:R-:W-:Y:S02]  /*34d0*/  FMUL.FTZ R5, R5, c[0x0][0x2ec] ;  /* 0x0000bb0005057a20 */ /* 0x000fe40000410000 */
[----:B------:R-:W-:Y:S02]  /*34e0*/  FMUL.FTZ R6, R6, c[0x0][0x2ec] ;  /* 0x0000bb0006067a20 */ /* 0x000fe40000410000 */
[----:B------:R-:W-:Y:S04]  /*34f0*/  FMUL.FTZ R9, R9, c[0x0][0x2ec] ;  /* 0x0000bb0009097a20 */ /* 0x000fe80000410000 */
[----:B------:R-:W-:Y:S01]  /*3500*/  FMUL.FTZ R7, R7, c[0x0][0x2ec] ;  /* 0x0000bb0007077a20 */ /* 0x000fe20000410000 */
[----:B------:R2:W-:Y:S01]  /*3510*/  MUFU.TANH R211, R9 ;  /* 0x0000000900d37308 */ /* 0x0005e20000002400 */
[----:B------:R-:W-:Y:S02]  /*3520*/  FMUL.FTZ R8, R8, c[0x0][0x2ec] ;  /* 0x0000bb0008087a20 */ /* 0x000fe40000410000 */
[----:B------:R-:W-:Y:S02]  /*3530*/  FMUL.FTZ R12, R12, c[0x0][0x2ec] ;  /* 0x0000bb000c0c7a20 */ /* 0x000fe40000410000 */
[----:B------:R-:W-:Y:S02]  /*3540*/  FMUL.FTZ R13, R13, c[0x0][0x2ec] ;  /* 0x0000bb000d0d7a20 */ /* 0x000fe40000410000 */
[----:B------:R-:W-:Y:S02]  /*3550*/  FMUL.FTZ R14, R14, c[0x0][0x2ec] ;  /* 0x0000bb000e0e7a20 */ /* 0x000fe40000410000 */
[----:B------:R-:W-:Y:S01]  /*3560*/  FMUL.FTZ R15, R15, c[0x0][0x2ec] ;  /* 0x0000bb000f0f7a20 */ /* 0x000fe20000410000 */
[----:B------:R3:W-:Y:S01]  /*3570*/  MUFU.TANH R214, R8 ;  /* 0x0000000800d67308 */ /* 0x0007e20000002400 */
[----:B------:R-:W-:Y:S02]  /*3580*/  FMUL.FTZ R16, R16, c[0x0][0x2ec] ;  /* 0x0000bb0010107a20 */ /* 0x000fe40000410000 */
[----:B------:R-:W-:Y:S02]  /*3590*/  FMUL.FTZ R17, R17, c[0x0][0x2ec] ;  /* 0x0000bb0011117a20 */ /* 0x000fe40000410000 */
[----:B------:R-:W-:Y:S02]  /*35a0*/  FMUL.FTZ R18, R18, c[0x0][0x2ec] ;  /* 0x0000bb0012127a20 */ /* 0x000fe40000410000 */
[----:B------:R-:W-:Y:S02]  /*35b0*/  FMUL.FTZ R19, R19, c[0x0][0x2ec] ;  /* 0x0000bb0013137a20 */ /* 0x000fe40000410000 */
[----:B------:R-:W-:Y:S01]  /*35c0*/  FMUL.FTZ R11, R11, c[0x0][0x2ec] ;  /* 0x0000bb000b0b7a20 */ /* 0x000fe20000410000 */
[----:B------:R-:W4:Y:S01]  /*35d0*/  MUFU.TANH R109, R5 ;  /* 0x00000005006d7308 */ /* 0x000f220000002400 */
[----:B------:R-:W-:Y:S01]  /*35e0*/  FMUL.FTZ R10, R10, c[0x0][0x2ec] ;  /* 0x0000bb000a0a7a20 */ /* 0x000fe20000410000 */
[----:B--2---:R-:W-:Y:S04]  /*35f0*/  MOV R9, UR27 ;  /* 0x0000001b00097c02 */ /* 0x004fe80008000f00 */
[----:B------:R-:W-:Y:S04]  /*3600*/  @P2 LEA R9, R9, R242, 0x7 ;  /* 0x000000f209092211 */ /* 0x000fe800078e38ff */
[----:B------:R-:W2:Y:S01]  /*3610*/  MUFU.TANH R202, R6 ;  /* 0x0000000600ca7308 */ /* 0x000ea20000002400 */
[----:B------:R-:W-:Y:S02]  /*3620*/  PLOP3.LUT P2, PT, PT, PT, UP0, 0x80, 0x0 ;  /* 0x000000000000781c */ /* 0x000fe40003f4f008 */
[C---:B------:R-:W-:Y:S01]  /*3630*/  @P4 ISETP.GE.AND P4, PT, R9.reuse, UR6, PT ;  /* 0x0000000609004c0c */ /* 0x040fe2000bf86270 */
[----:B---3--:R-:W-:Y:S01]  /*3640*/  FMUL.FTZ R8, R232, 1.4426950216293334961 ;  /* 0x3fb8aa3be8087820 */ /* 0x008fe20000410000 */
[----:B------:R-:W-:Y:S02]  /*3650*/  @P0 IADD3 R0, R9, 0x1, RZ ;  /* 0x0000000109000810 */ /* 0x000fe40007ffe0ff */
[----:B------:R-:W-:Y:S02]  /*3660*/  PLOP3.LUT P0, PT, PT, PT, UP0, 0x80, 0x0 ;  /* 0x000000000000781c */ /* 0x000fe40003f0f008 */
[----:B------:R-:W-:Y:S01]  /*3670*/  FSEL R8, R8, RZ, P3 ;  /* 0x000000ff08087208 */ /* 0x000fe20001800000 */
[----:B------:R3:W2:Y:S01]  /*3680*/  MUFU.TANH R201, R7 ;  /* 0x0000000700c97308 */ /* 0x0006a20000002400 */
[----:B------:R-:W-:Y:S02]  /*3690*/  @P5 ISETP.GE.AND P5, PT, R0, UR6, PT ;  /* 0x0000000600005c0c */ /* 0x000fe4000bfa6270 */
[----:B-1----:R-:W-:Y:S02]  /*36a0*/  MOV R0, R112 ;  /* 0x0000007000007202 */ /* 0x002fe40000000f00 */
[----:B------:R-:W-:Y:S02]  /*36b0*/  FSETP.NEU.FTZ.AND P3, PT, R233, -INF , PT ;  /* 0xff800000e900780b */ /* 0x000fe40003f7d000 */
[----:B------:R-:W-:Y:S02]  /*36c0*/  @P2 FSEL R0, R112, -INF , !P4 ;  /* 0xff80000070002808 */ /* 0x000fe40006000000 */
[----:B------:R-:W-:Y:S01]  /*36d0*/  PLOP3.LUT P2, PT, PT, PT, UP0, 0x80, 0x0 ;  /* 0x000000000000781c */ /* 0x000fe20003f4f008 */
[----:B------:R1:W1:Y:S02]  /*36e0*/  MUFU.TANH R221, R10 ;  /* 0x0000000a00dd7308 */ /* 0x0002640000002400 */
[--C-:B------:R-:W-:Y:S01]  /*36f0*/  FFMA.FTZ R2, R0, c[0x0][0x23c], -R8.reuse ;  /* 0x00008f0000027a23 */ /* 0x100fe20000010808 */
[----:B----4-:R-:W-:Y:S02]  /*3700*/  MOV R0, R109 ;  /* 0x0000006d00007202 */ /* 0x010fe40000000f00 */
[----:B------:R-:W-:Y:S02]  /*3710*/  @P0 FSEL R0, R109, -INF , !P5 ;  /* 0xff8000006d000808 */ /* 0x000fe40006800000 */
[----:B------:R-:W-:Y:S03]  /*3720*/  PLOP3.LUT P0, PT, PT, PT, UP0, 0x80, 0x0 ;  /* 0x000000000000781c */ /* 0x000fe60003f0f008 */
[----:B------:R4:W-:Y:S01]  /*3730*/  MUFU.EX2 R114, R2 ;  /* 0x0000000200727308 */ /* 0x0009e20000000800 */
[----:B---3--:R-:W3:Y:S09]  /*3740*/  LDSM.16.M88.4 R4, [R180+0x6800] ;  /* 0x00680000b404783b */ /* 0x008ef20000000200 */
[----:B------:R-:W3:Y:S01]  /*3750*/  MUFU.TANH R220, R11 ;  /* 0x0000000b00dc7308 */ /* 0x000ee20000002400 */
[----:B-1----:R-:W-:Y:S09]  /*3760*/  FMUL.FTZ R10, R231, 1.4426950216293334961 ;  /* 0x3fb8aa3be70a7820 */ /* 0x002ff20000410000 */
[----:B------:R-:W1:Y:S01]  /*3770*/  MUFU.TANH R209, R12 ;  /* 0x0000000c00d17308 */ /* 0x000e620000002400 */
[----:B----4-:R-:W-:Y:S01]  /*3780*/  FFMA.FTZ R2, R0, c[0x0][0x23c], -R8 ;  /* 0x00008f0000027a23 */ /* 0x010fe20000010808 */
[----:B--2---:R-:W-:Y:S02]  /*3790*/  MOV R0, R202 ;  /* 0x000000ca00007202 */ /* 0x004fe40000000f00 */
[----:B------:R-:W-:Y:S02]  /*37a0*/  @P2 FSEL R0, R202, -INF , !P4 ;  /* 0xff800000ca002808 */ /* 0x000fe40006000000 */
[----:B------:R-:W-:Y:S04]  /*37b0*/  PLOP3.LUT P2, PT, PT, PT, UP0, 0x80, 0x0 ;  /* 0x000000000000781c */ /* 0x000fe80003f4f008 */
[----:B------:R2:W-:Y:S10]  /*37c0*/  MUFU.EX2 R113, R2 ;  /* 0x0000000200717308 */ /* 0x0005f40000000800 */
[----:B------:R-:W4:Y:S01]  /*37d0*/  MUFU.TANH R205, R13 ;  /* 0x0000000d00cd7308 */ /* 0x000f220000002400 */
[-C--:B---3--:R-:W-:Y:S09]  /*37e0*/  HMMA.16816.F32.BF16 R20, R132, R4.reuse, R20 ;  /* 0x000000048414723c */ /* 0x088ff20000041814 */
[----:B------:R-:W3:Y:S01]  /*37f0*/  MUFU.TANH R218, R14 ;  /* 0x0000000e00da7308 */ /* 0x000ee20000002400 */
[C---:B------:R-:W-:Y:S07]  /*3800*/  HMMA.16816.F32.BF16 R24, R104.reuse, R4, R24 ;  /* 0x000000046818723c */ /* 0x040fee0000041818 */
[----:B------:R-:W-:Y:S02]  /*3810*/  FMUL.FTZ R4, R233, 1.4426950216293334961 ;  /* 0x3fb8aa3be9047820 */ /* 0x000fe40000410000 */
[----:B------:R-:W1:Y:S01]  /*3820*/  MUFU.TANH R216, R15 ;  /* 0x0000000f00d87308 */ /* 0x000e620000002400 */
[-C--:B------:R-:W-:Y:S02]  /*3830*/  HMMA.16816.F32.BF16 R28, R104, R6.reuse, R28 ;  /* 0x00000006681c723c */ /* 0x080fe4000004181c */
[----:B------:R-:W-:Y:S02]  /*3840*/  FSEL R4, R4, RZ, P3 ;  /* 0x000000ff04047208 */ /* 0x000fe40001800000 */
[----:B------:R-:W-:Y:S01]  /*3850*/  FSETP.NEU.FTZ.AND P3, PT, R230, -INF , PT ;  /* 0xff800000e600780b */ /* 0x000fe20003f7d000 */
[----:B------:R-:W-:Y:S03]  /*3860*/  FMUL.FTZ R20, R20, c[0x0][0x2ec] ;  /* 0x0000bb0014147a20 */ /* 0x000fe60000410000 */
[----:B------:R-:W-:Y:S01]  /*3870*/  HMMA.16816.F32.BF16 R32, R132, R6, R32 ;  /* 0x000000068420723c */ /* 0x000fe20000041820 */
[----:B------:R-:W1:Y:S03]  /*3880*/  MUFU.TANH R125, R16 ;  /* 0x00000010007d7308 */ /* 0x000e660000002400 */
[--C-:B--2---:R-:W-:Y:S01]  /*3890*/  FFMA.FTZ R2, R0, c[0x0][0x23c], -R4.reuse ;  /* 0x00008f0000027a23 */ /* 0x104fe20000010804 */
[----:B------:R-:W-:Y:S01]  /*38a0*/  MOV R0, R201 ;  /* 0x000000c900007202 */ /* 0x000fe20000000f00 */
[----:B------:R-:W-:Y:S01]  /*38b0*/  FMUL.FTZ R21, R21, c[0x0][0x2ec] ;  /* 0x0000bb0015157a20 */ /* 0x000fe20000410000 */
[----:B------:R-:W-:Y:S01]  /*38c0*/  @P0 FSEL R0, R201, -INF , !P5 ;  /* 0xff800000c9000808 */ /* 0x000fe20006800000 */
[----:B------:R-:W-:Y:S01]  /*38d0*/  FMUL.FTZ R22, R22, c[0x0][0x2ec] ;  /* 0x0000bb0016167a20 */ /* 0x000fe20000410000 */
[----:B------:R-:W-:Y:S02]  /*38e0*/  PLOP3.LUT P0, PT, PT, PT, UP0, 0x80, 0x0 ;  /* 0x000000000000781c */ /* 0x000fe40003f0f008 */
[----:B------:R2:W-:Y:S01]  /*38f0*/  MUFU.EX2 R198, R2 ;  /* 0x0000000200c67308 */ /* 0x0005e20000000800 */
[----:B------:R-:W-:Y:S02]  /*3900*/  FFMA.FTZ R0, R0, c[0x0][0x23c], -R4 ;  /* 0x00008f0000007a23 */ /* 0x000fe40000010804 */
[----:B------:R-:W-:Y:S02]  /*3910*/  FMUL.FTZ R23, R23, c[0x0][0x2ec] ;  /* 0x0000bb0017177a20 */ /* 0x000fe40000410000 */
[----:B------:R-:W-:Y:S02]  /*3920*/  FMUL.FTZ R28, R28, c[0x0][0x2ec] ;  /* 0x0000bb001c1c7a20 */ /* 0x000fe40000410000 */
[----:B------:R-:W-:Y:S02]  /*3930*/  FMUL.FTZ R29, R29, c[0x0][0x2ec] ;  /* 0x0000bb001d1d7a20 */ /* 0x000fe40000410000 */
[----:B------:R-:W-:Y:S01]  /*3940*/  FMUL.FTZ R30, R30, c[0x0][0x2ec] ;  /* 0x0000bb001e1e7a20 */ /* 0x000fe20000410000 */
[----:B------:R1:W-:Y:S01]  /*3950*/  MUFU.EX2 R219, R0 ;  /* 0x0000000000db7308 */ /* 0x0003e20000000800 */
[----:B------:R-:W-:Y:S02]  /*3960*/  FMUL.FTZ R31, R31, c[0x0][0x2ec] ;  /* 0x0000bb001f1f7a20 */ /* 0x000fe40000410000 */
[----:B------:R-:W-:Y:S02]  /*3970*/  FMUL.FTZ R32, R32, c[0x0][0x2ec] ;  /* 0x0000bb0020207a20 */ /* 0x000fe40000410000 */
[----:B------:R-:W-:Y:S02]  /*3980*/  FMUL.FTZ R33, R33, c[0x0][0x2ec] ;  /* 0x0000bb0021217a20 */ /* 0x000fe40000410000 */
[----:B------:R-:W-:Y:S02]  /*3990*/  FMUL.FTZ R34, R34, c[0x0][0x2ec] ;  /* 0x0000bb0022227a20 */ /* 0x000fe40000410000 */
[----:B------:R-:W-:Y:S01]  /*39a0*/  FMUL.FTZ R35, R35, c[0x0][0x2ec] ;  /* 0x0000bb0023237a20 */ /* 0x000fe20000410000 */
[----:B------:R-:W3:Y:S01]  /*39b0*/  MUFU.TANH R124, R17 ;  /* 0x00000011007c7308 */ /* 0x000ee20000002400 */
[----:B------:R-:W-:Y:S02]  /*39c0*/  FMUL.FTZ R24, R24, c[0x0][0x2ec] ;  /* 0x0000bb0018187a20 */ /* 0x000fe40000410000 */
[----:B------:R-:W-:Y:S02]  /*39d0*/  FMUL.FTZ R25, R25, c[0x0][0x2ec] ;  /* 0x0000bb0019197a20 */ /* 0x000fe40000410000 */
[----:B--2---:R-:W-:Y:S02]  /*39e0*/  FMUL.FTZ R2, R230, 1.4426950216293334961 ;  /* 0x3fb8aa3be6027820 */ /* 0x004fe40000410000 */
[----:B------:R-:W-:Y:S02]  /*39f0*/  FMUL.FTZ R26, R26, c[0x0][0x2ec] ;  /* 0x0000bb001a1a7a20 */ /* 0x000fe40000410000 */
[----:B------:R-:W-:Y:S01]  /*3a00*/  FMUL.FTZ R27, R27, c[0x0][0x2ec] ;  /* 0x0000bb001b1b7a20 */ /* 0x000fe20000410000 */
[----:B------:R-:W2:Y:S01]  /*3a10*/  MUFU.TANH R196, R18 ;  /* 0x0000001200c47308 */ /* 0x000ea20000002400 */
[----:B------:R-:W-:Y:S02]  /*3a20*/  FSEL R2, R2, RZ, P3 ;  /* 0x000000ff02027208 */ /* 0x000fe40001800000 */
[----:B------:R-:W-:Y:S02]  /*3a30*/  FSETP.NEU.FTZ.AND P3, PT, R231, -INF , PT ;  /* 0xff800000e700780b */ /* 0x000fe40003f7d000 */
[----:B-1----:R-:W-:Y:S02]  /*3a40*/  MOV R0, R214 ;  /* 0x000000d600007202 */ /* 0x002fe40000000f00 */
[----:B------:R-:W-:Y:S02]  /*3a50*/  @P2 FSEL R0, R214, -INF , !P4 ;  /* 0xff800000d6002808 */ /* 0x000fe40006000000 */
[----:B------:R-:W-:Y:S01]  /*3a60*/  PLOP3.LUT P2, PT, PT, PT, UP0, 0x80, 0x0 ;  /* 0x000000000000781c */ /* 0x000fe20003f4f008 */
[----:B------:R-:W1:Y:S02]  /*3a70*/  MUFU.TANH R138, R19 ;  /* 0x00000013008a7308 */ /* 0x000e640000002400 */
[--C-:B------:R-:W-:Y:S01]  /*3a80*/  FFMA.FTZ R5, R0, c[0x0][0x23c], -R2.reuse ;  /* 0x00008f0000057a23 */ /* 0x100fe20000010802 */
[----:B------:R-:W-:Y:S02]  /*3a90*/  MOV R0, R211 ;  /* 0x000000d300007202 */ /* 0x000fe40000000f00 */
[----:B------:R-:W-:Y:S02]  /*3aa0*/  @P0 FSEL R0, R211, -INF , !P5 ;  /* 0xff800000d3000808 */ /* 0x000fe40006800000 */
[----:B------:R-:W-:Y:S03]  /*3ab0*/  PLOP3.LUT P0, PT, PT, PT, UP0, 0x80, 0x0 ;  /* 0x000000000000781c */ /* 0x000fe60003f0f008 */
[----:B------:R1:W-:Y:S01]  /*3ac0*/  MUFU.EX2 R228, R5 ;  /* 0x0000000500e47308 */ /* 0x0003e20000000800 */
[----:B------:R-:W-:Y:S01]  /*3ad0*/  FFMA.FTZ R11, R0, c[0x0][0x23c], -R2 ;  /* 0x00008f00000b7a23 */ /* 0x000fe20000010802 */
[----:B------:R-:W-:Y:S02]  /*3ae0*/  FSEL R0, R10, RZ, P3 ;  /* 0x000000ff0a007208 */ /* 0x000fe40001800000 */
[----:B------:R-:W-:Y:S06]  /*3af0*/  PLOP3.LUT P3, PT, PT, PT, UP0, 0x80, 0x0 ;  /* 0x000000000000781c */ /* 0x000fec0003f6f008 */
[----:B------:R-:W2:Y:S10]  /*3b00*/  MUFU.TANH R122, R20 ;  /* 0x00000014007a7308 */ /* 0x000eb40000002400 */
[----:B------:R-:W2:Y:S01]  /*3b10*/  MUFU.TANH R127, R21 ;  /* 0x00000015007f7308 */ /* 0x000ea20000002400 */
[----:B-1----:R-:W-:Y:S02]  /*3b20*/  MOV R5, R221 ;  /* 0x000000dd00057202 */ /* 0x002fe40000000f00 */
[----:B------:R-:W-:Y:S02]  /*3b30*/  @P2 FSEL R5, R221, -INF , !P4 ;  /* 0xff800000dd052808 */ /* 0x000fe40006000000 */
[----:B------:R-:W-:Y:S05]  /*3b40*/  PLOP3.LUT P2, PT, PT, PT, UP0, 0x80, 0x0 ;  /* 0x000000000000781c */ /* 0x000fea0003f4f008 */
[----:B------:R-:W1:Y:S01]  /*3b50*/  MUFU.TANH R197, R22 ;  /* 0x0000001600c57308 */ /* 0x000e620000002400 */
[--C-:B------:R-:W-:Y:S01]  /*3b60*/  FFMA.FTZ R10, R5, c[0x0][0x23c], -R0.reuse ;  /* 0x00008f00050a7a23 */ /* 0x100fe20000010800 */
[----:B------:R-:W-:Y:S02]  /*3b70*/  MOV R5, R220 ;  /* 0x000000dc00057202 */ /* 0x000fe40000000f00 */
[----:B------:R-:W-:Y:S02]  /*3b80*/  @P0 FSEL R5, R220, -INF , !P5 ;  /* 0xff800000dc050808 */ /* 0x000fe40006800000 */
[----:B------:R-:W-:Y:S02]  /*3b90*/  PLOP3.LUT P5, PT, PT, PT, UP0, 0x80, 0x0 ;  /* 0x000000000000781c */ /* 0x000fe40003faf008 */
[----:B------:R-:W-:Y:S01]  /*3ba0*/  PLOP3.LUT P0, PT, PT, PT, UP0, 0x80, 0x0 ;  /* 0x000000000000781c */ /* 0x000fe20003f0f008 */
[----:B------:R-:W-:Y:S01]  /*3bb0*/  FFMA.FTZ R5, R5, c[0x0][0x23c], -R0 ;  /* 0x00008f0005057a23 */ /* 0x000fe20000010800 */
[----:B------:R-:W-:Y:S01]  /*3bc0*/  MUFU.EX2 R235, R10 ;  /* 0x0000000a00eb7308 */ /* 0x000fe20000000800 */
[----:B------:R-:W-:Y:S09]  /*3bd0*/  PLOP3.LUT P4, PT, PT, PT, UP0, 0x80, 0x0 ;  /* 0x000000000000781c */ /* 0x000ff20003f8f008 */
[----:B------:R1:W-:Y:S10]  /*3be0*/  MUFU.EX2 R234, R5 ;  /* 0x0000000500ea7308 */ /* 0x0003f40000000800 */
[----:B------:R-:W2:Y:S10]  /*3bf0*/  MUFU.TANH R139, R23 ;  /* 0x00000017008b7308 */ /* 0x000eb40000002400 */
[----:B------:R-:W2:Y:S01]  /*3c00*/  MUFU.TANH R200, R24 ;  /* 0x0000001800c87308 */ /* 0x000ea20000002400 */
[----:B-1----:R-:W-:Y:S02]  /*3c10*/  @P2 IADD3 R5, R9, 0x8, RZ ;  /* 0x0000000809052810 */ /* 0x002fe40007ffe0ff */
[----:B------:R-:W-:Y:S02]  /*3c20*/  PLOP3.LUT P2, PT, PT, PT, UP0, 0x80, 0x0 ;  /* 0x000000000000781c */ /* 0x000fe40003f4f008 */
[----:B------:R-:W-:Y:S02]  /*3c30*/  @P5 ISETP.GE.AND P5, PT, R5, UR6, PT ;  /* 0x0000000605005c0c */ /* 0x000fe4000bfa6270 */
[----:B------:R-:W-:Y:S03]  /*3c40*/  @P0 IADD3 R5, R9, 0x9, RZ ;  /* 0x0000000909050810 */ /* 0x000fe60007ffe0ff */
[----:B------:R-:W1:Y:S01]  /*3c50*/  MUFU.TANH R199, R25 ;  /* 0x0000001900c77308 */ /* 0x000e620000002400 */
[----:B------:R-:W-:Y:S02]  /*3c60*/  PLOP3.LUT P0, PT, PT, PT, UP0, 0x80, 0x0 ;  /* 0x000000000000781c */ /* 0x000fe40003f0f008 */
[----:B------:R-:W-:Y:S02]  /*3c70*/  @P6 ISETP.GE.AND P6, PT, R5, UR6, PT ;  /* 0x0000000605006c0c */ /* 0x000fe4000bfc6270 */
[----:B------:R-:W-:Y:S03]  /*3c80*/  MOV R5, R209 ;  /* 0x000000d100057202 */ /* 0x000fe60000000f00 */
[----:B------:R-:W-:Y:S02]  /*3c90*/  @P2 FSEL R5, R209, -INF , !P5 ;  /* 0xff800000d1052808 */ /* 0x000fe40006800000 */
[----:B------:R-:W-:Y:S01]  /*3ca0*/  MUFU.TANH R137, R28 ;  /* 0x0000001c00897308 */ /* 0x000fe20000002400 */
[----:B------:R-:W-:Y:S02]  /*3cb0*/  PLOP3.LUT P2, PT, PT, PT, UP0, 0x80, 0x0 ;  /* 0x000000000000781c */ /* 0x000fe40003f4f008 */
[--C-:B------:R-:W-:Y:S01]  /*3cc0*/  FFMA.FTZ R10, R5, c[0x0][0x23c], -R2.reuse ;  /* 0x00008f00050a7a23 */ /* 0x100fe20000010802 */
[----:B----4-:R-:W-:Y:S02]  /*3cd0*/  MOV R5, R205 ;  /* 0x000000cd00057202 */ /* 0x010fe40000000f00 */
[----:B------:R-:W-:Y:S02]  /*3ce0*/  @P0 FSEL R5, R205, -INF , !P6 ;  /* 0xff800000cd050808 */ /* 0x000fe40007000000 */
[----:B------:R-:W-:Y:S02]  /*3cf0*/  PLOP3.LUT P0, PT, PT, PT, UP0, 0x80, 0x0 ;  /* 0x000000000000781c */ /* 0x000fe40003f0f008 */
[----:B------:R-:W-:Y:S01]  /*3d00*/  MUFU.TANH R136, R29 ;  /* 0x0000001d00887308 */ /* 0x000fe20000002400 */
[----:B------:R-:W-:Y:S01]  /*3d10*/  FFMA.FTZ R6, R5, c[0x0][0x23c], -R2 ;  /* 0x00008f0005067a23 */ /* 0x000fe20000010802 */
[----:B---3--:R-:W-:Y:S02]  /*3d20*/  MOV R5, R218 ;  /* 0x000000da00057202 */ /* 0x008fe40000000f00 */
[----:B------:R-:W-:Y:S02]  /*3d30*/  @P2 FSEL R5, R218, -INF , !P5 ;  /* 0xff800000da052808 */ /* 0x000fe40006800000 */
[----:B------:R-:W-:Y:S04]  /*3d40*/  PLOP3.LUT P2, PT, PT, PT, UP0, 0x80, 0x0 ;  /* 0x000000000000781c */ /* 0x000fe80003f4f008 */
[----:B------:R3:W-:Y:S10]  /*3d50*/  MUFU.EX2 R217, R6 ;  /* 0x0000000600d97308 */ /* 0x0007f40000000800 */
[----:B------:R-:W-:Y:S10]  /*3d60*/  MUFU.TANH R204, R30 ;  /* 0x0000001e00cc7308 */ /* 0x000ff40000002400 */
[----:B------:R-:W-:Y:S01]  /*3d70*/  MUFU.TANH R115, R32 ;  /* 0x0000002000737308 */ /* 0x000fe20000002400 */
[--C-:B---3--:R-:W-:Y:S01]  /*3d80*/  FFMA.FTZ R6, R5, c[0x0][0x23c], -R0.reuse ;  /* 0x00008f0005067a23 */ /* 0x108fe20000010800 */
[----:B------:R-:W-:Y:S02]  /*3d90*/  MOV R5, R216 ;  /* 0x000000d800057202 */ /* 0x000fe40000000f00 */
[----:B------:R-:W-:Y:S02]  /*3da0*/  @P0 FSEL R5, R216, -INF , !P6 ;  /* 0xff800000d8050808 */ /* 0x000fe40007000000 */
[----:B------:R-:W-:Y:S04]  /*3db0*/  PLOP3.LUT P0, PT, PT, PT, UP0, 0x80, 0x0 ;  /* 0x000000000000781c */ /* 0x000fe80003f0f008 */
[----:B------:R-:W-:Y:S01]  /*3dc0*/  MUFU.TANH R116, R33 ;  /* 0x0000002100747308 */ /* 0x000fe20000002400 */
[----:B------:R-:W-:Y:S09]  /*3dd0*/  FFMA.FTZ R5, R5, c[0x0][0x23c], -R0 ;  /* 0x00008f0005057a23 */ /* 0x000ff20000010800 */
[----:B------:R3:W-:Y:S10]  /*3de0*/  MUFU.EX2 R227, R5 ;  /* 0x0000000500e37308 */ /* 0x0007f40000000800 */
[----:B------:R4:W-:Y:S10]  /*3df0*/  MUFU.EX2 R229, R6 ;  /* 0x0000000600e57308 */ /* 0x0009f40000000800 */
[----:B------:R-:W1:Y:S01]  /*3e00*/  MUFU.TANH R210, R26 ;  /* 0x0000001a00d27308 */ /* 0x000e620000002400 */
[----:B---3--:R-:W-:Y:S02]  /*3e10*/  MOV R5, R125 ;  /* 0x0000007d00057202 */ /* 0x008fe40000000f00 */
[----:B------:R-:W-:Y:S02]  /*3e20*/  @P0 FSEL R5, R125, -INF , !P5 ;  /* 0xff8000007d050808 */ /* 0x000fe40006800000 */
[----:B------:R-:W-:Y:S05]  /*3e30*/  PLOP3.LUT P0, PT, PT, PT, UP0, 0x80, 0x0 ;  /* 0x000000000000781c */ /* 0x000fea0003f0f008 */
[----:B------:R-:W-:Y:S01]  /*3e40*/  MUFU.TANH R118, R34 ;  /* 0x0000002200767308 */ /* 0x000fe20000002400 */
[--C-:B----4-:R-:W-:Y:S01]  /*3e50*/  FFMA.FTZ R6, R5, c[0x0][0x23c], -R8.reuse ;  /* 0x00008f0005067a23 */ /* 0x110fe20000010808 */
[----:B------:R-:W-:Y:S02]  /*3e60*/  MOV R5, R124 ;  /* 0x0000007c00057202 */ /* 0x000fe40000000f00 */
[----:B------:R-:W-:Y:S02]  /*3e70*/  @P3 FSEL R5, R124, -INF , !P6 ;  /* 0xff8000007c053808 */ /* 0x000fe40007000000 */
[----:B------:R-:W-:Y:S04]  /*3e80*/  PLOP3.LUT P3, PT, PT, PT, UP0, 0x80, 0x0 ;  /* 0x000000000000781c */ /* 0x000fe80003f6f008 */
[----:B------:R3:W-:Y:S01]  /*3e90*/  MUFU.EX2 R129, R6 ;  /* 0x0000000600817308 */ /* 0x0007e20000000800 */
[----:B------:R-:W-:Y:S02]  /*3ea0*/  @P0 IADD3 R7, R9, 0x10, RZ ;  /* 0x0000001009070810 */ /* 0x000fe40007ffe0ff */
[----:B------:R-:W-:Y:S07]  /*3eb0*/  PLOP3.LUT P0, PT, PT, PT, UP0, 0x80, 0x0 ;  /* 0x000000000000781c */ /* 0x000fee0003f0f008 */
[----:B------:R-:W-:Y:S10]  /*3ec0*/  MUFU.TANH R117, R35 ;  /* 0x0000002300757308 */ /* 0x000ff40000002400 */
[----:B------:R-:W-:Y:S01]  /*3ed0*/  MUFU.TANH R203, R31 ;  /* 0x0000001f00cb7308 */ /* 0x000fe20000002400 */
[----:B---3--:R-:W-:Y:S01]  /*3ee0*/  FFMA.FTZ R6, R5, c[0x0][0x23c], -R8 ;  /* 0x00008f0005067a23 */ /* 0x008fe20000010808 */
[----:B--2---:R-:W-:Y:S02]  /*3ef0*/  MOV R5, R196 ;  /* 0x000000c400057202 */ /* 0x004fe40000000f00 */
[----:B------:R-:W-:Y:S02]  /*3f00*/  @P2 FSEL R5, R196, -INF , !P5 ;  /* 0xff800000c4052808 */ /* 0x000fe40006800000 */
[----:B------:R-:W-:Y:S04]  /*3f10*/  @P3 ISETP.GE.AND P5, PT, R7, UR6, PT ;  /* 0x0000000607003c0c */ /* 0x000fe8000bfa6270 */
[----:B------:R2:W-:Y:S01]  /*3f20*/  MUFU.EX2 R126, R6 ;  /* 0x00000006007e7308 */ /* 0x0005e20000000800 */
[----:B------:R-:W-:Y:S02]  /*3f30*/  @P4 IADD3 R7, R9, 0x11, RZ ;  /* 0x0000001109074810 */ /* 0x000fe40007ffe0ff */
[----:B------:R-:W-:Y:S02]  /*3f40*/  PLOP3.LUT P3, PT, PT, PT, UP0, 0x80, 0x0 ;  /* 0x000000000000781c */ /* 0x000fe40003f6f008 */
[----:B------:R-:W-:Y:S02]  /*3f50*/  PLOP3.LUT P2, PT, PT, PT, UP0, 0x80, 0x0 ;  /* 0x000000000000781c */ /* 0x000fe40003f4f008 */
[----:B------:R-:W-:Y:S03]  /*3f60*/  PLOP3.LUT P4, PT, PT, PT, UP0, 0x80, 0x0 ;  /* 0x000000000000781c */ /* 0x000fe60003f8f008 */
[----:B------:R-:W-:Y:S08]  /*3f70*/  MUFU.EX2 R226, R11 ;  /* 0x0000000b00e27308 */ /* 0x000ff00000000800 */
[----:B------:R-:W-:Y:S02]  /*3f80*/  @P2 ISETP.GE.AND P2, PT, R7, UR6, PT ;  /* 0x0000000607002c0c */ /* 0x000fe4000bf46270 */
[----:B------:R-:W-:Y:S01]  /*3f90*/  MUFU.EX2 R223, R10 ;  /* 0x0000000a00df7308 */ /* 0x000fe20000000800 */
[--C-:B--2---:R-:W-:Y:S01]  /*3fa0*/  FFMA.FTZ R6, R5, c[0x0][0x23c], -R4.reuse ;  /* 0x00008f0005067a23 */ /* 0x104fe20000010804 */
[----:B------:R-:W-:Y:S02]  /*3fb0*/  MOV R5, R138 ;  /* 0x0000008a00057202 */ /* 0x000fe40000000f00 */
[----:B------:R-:W-:Y:S02]  /*3fc0*/  @P0 FSEL R5, R138, -INF , !P6 ;  /* 0xff8000008a050808 */ /* 0x000fe40007000000 */
[----:B------:R-:W-:Y:S04]  /*3fd0*/  PLOP3.LUT P0, PT, PT, PT, UP0, 0x80, 0x0 ;  /* 0x000000000000781c */ /* 0x000fe80003f0f008 */
[----:B------:R2:W-:Y:S01]  /*3fe0*/  MUFU.EX2 R135, R6 ;  /* 0x0000000600877308 */ /* 0x0005e20000000800 */
[----:B------:R-:W-:Y:S09]  /*3ff0*/  PLOP3.LUT P6, PT, PT, PT, UP0, 0x80, 0x0 ;  /* 0x000000000000781c */ /* 0x000ff20003fcf008 */
[----:B------:R-:W3:Y:S01]  /*4000*/  MUFU.TANH R208, R27 ;  /* 0x0000001b00d07308 */ /* 0x000ee20000002400 */
[----:B--2---:R-:W-:Y:S01]  /*4010*/  FFMA.FTZ R6, R5, c[0x0][0x23c], -R4 ;  /* 0x00008f0005067a23 */ /* 0x004fe20000010804 */
[----:B------:R-:W-:Y:S02]  /*4020*/  MOV R5, R122 ;  /* 0x0000007a00057202 */ /* 0x000fe40000000f00 */
[----:B------:R-:W-:Y:S06]  /*4030*/  @P3 FSEL R5, R122, -INF , !P5 ;  /* 0xff8000007a053808 */ /* 0x000fec0006800000 */
[----:B------:R2:W4:Y:S01]  /*4040*/  MUFU.EX2 R134, R6 ;  /* 0x0000000600867308 */ /* 0x0005220000000800 */
[----:B------:R-:W-:Y:S01]  /*4050*/  PLOP3.LUT P3, PT, PT, PT, UP0, 0x80, 0x0 ;  /* 0x000000000000781c */ /* 0x000fe20003f6f008 */
[--C-:B--2---:R-:W-:Y:S01]  /*4060*/  FFMA.FTZ R6, R5, c[0x0][0x23c], -R8.reuse ;  /* 0x00008f0005067a23 */ /* 0x104fe20000010808 */
[----:B------:R-:W-:Y:S02]  /*4070*/  MOV R5, R127 ;  /* 0x0000007f00057202 */ /* 0x000fe40000000f00 */
[----:B------:R-:W-:Y:S05]  /*4080*/  @P0 FSEL R5, R127, -INF , !P2 ;  /* 0xff8000007f050808 */ /* 0x000fea0005000000 */
[----:B------:R2:W-:Y:S01]  /*4090*/  MUFU.EX2 R121, R6 ;  /* 0x0000000600797308 */ /* 0x0005e20000000800 */
[----:B------:R-:W-:Y:S01]  /*40a0*/  PLOP3.LUT P0, PT, PT, PT, UP0, 0x80, 0x0 ;  /* 0x000000000000781c */ /* 0x000fe20003f0f008 */
[----:B--2---:R-:W-:Y:S01]  /*40b0*/  FFMA.FTZ R6, R5, c[0x0][0x23c], -R8 ;  /* 0x00008f0005067a23 */ /* 0x004fe20000010808 */
[----:B------:R-:W-:Y:S02]  /*40c0*/  MOV R5, R197 ;  /* 0x000000c500057202 */ /* 0x000fe40000000f00 */
[----:B------:R-:W-:Y:S05]  /*40d0*/  @P3 FSEL R5, R197, -INF , !P5 ;  /* 0xff800000c5053808 */ /* 0x000fea0006800000 */
[----:B------:R2:W-:Y:S01]  /*40e0*/  MUFU.EX2 R123, R6 ;  /* 0x00000006007b7308 */ /* 0x0005e20000000800 */
[----:B------:R-:W-:Y:S01]  /*40f0*/  PLOP3.LUT P3, PT, PT, PT, UP0, 0x80, 0x0 ;  /* 0x000000000000781c */ /* 0x000fe20003f6f008 */
[--C-:B--2---:R-:W-:Y:S01]  /*4100*/  FFMA.FTZ R6, R5, c[0x0][0x23c], -R4.reuse ;  /* 0x00008f0005067a23 */ /* 0x104fe20000010804 */
[----:B------:R-:W-:Y:S02]  /*4110*/  MOV R5, R139 ;  /* 0x0000008b00057202 */ /* 0x000fe40000000f00 */
[----:B------:R-:W-:Y:S05]  /*4120*/  @P0 FSEL R5, R139, -INF , !P2 ;  /* 0xff8000008b050808 */ /* 0x000fea0005000000 */
[----:B------:R2:W-:Y:S01]  /*4130*/  MUFU.EX2 R133, R6 ;  /* 0x0000000600857308 */ /* 0x0005e20000000800 */
[----:B------:R-:W-:Y:S11]  /*4140*/  PLOP3.LUT P0, PT, PT, PT, UP0, 0x80, 0x0 ;  /* 0x000000000000781c */ /* 0x000ff60003f0f008 */
[----:B------:R-:W-:Y:S02]  /*4150*/  @!UPT UIADD3 URZ, URZ, URZ, URZ ;  /* 0x0000003f3f3ff290 */ /* 0x000fe4000fffe03f */
[C---:B------:R-:W-:Y:S02]  /*4160*/  @P0 IADD3 R7, R9.reuse, 0x18, RZ ;  /* 0x0000001809070810 */ /* 0x040fe40007ffe0ff */
[----:B------:R-:W-:Y:S02]  /*4170*/  @P6 IADD3 R9, R9, 0x19, RZ ;  /* 0x0000001909096810 */ /* 0x000fe40007ffe0ff */
[----:B------:R-:W-:Y:S01]  /*4180*/  PLOP3.LUT P0, PT, PT, PT, UP0, 0x80, 0x0 ;  /* 0x000000000000781c */ /* 0x000fe20003f0f008 */
[----:B--2---:R-:W-:Y:S01]  /*4190*/  FFMA.FTZ R6, R5, c[0x0][0x23c], -R4 ;  /* 0x00008f0005067a23 */ /* 0x004fe20000010804 */
[----:B------:R-:W-:Y:S02]  /*41a0*/  MOV R5, R200 ;  /* 0x000000c800057202 */ /* 0x000fe40000000f00 */
[----:B------:R-:W-:Y:S01]  /*41b0*/  @P3 FSEL R5, R200, -INF , !P5 ;  /* 0xff800000c8053808 */ /* 0x000fe20006800000 */
[----:B------:R2:W1:Y:S01]  /*41c0*/  MUFU.EX2 R132, R6 ;  /* 0x0000000600847308 */ /* 0x0004620000000800 */
[----:B------:R-:W-:Y:S03]  /*41d0*/  PLOP3.LUT P3, PT, PT, PT, UP0, 0x80, 0x0 ;  /* 0x000000000000781c */ /* 0x000fe60003f6f008 */
[--C-:B--2---:R-:W-:Y:S01]  /*41e0*/  FFMA.FTZ R6, R5, c[0x0][0x23c], -R2.reuse ;  /* 0x00008f0005067a23 */ /* 0x104fe20000010802 */
[----:B-1----:R-:W-:Y:S02]  /*41f0*/  MOV R5, R199 ;  /* 0x000000c700057202 */ /* 0x002fe40000000f00 */
[----:B------:R-:W-:Y:S03]  /*4200*/  @P4 FSEL R5, R199, -INF , !P2 ;  /* 0xff800000c7054808 */ /* 0x000fe60005000000 */
[----:B------:R1:W-:Y:S01]  /*4210*/  MUFU.EX2 R213, R6 ;  /* 0x0000000600d57308 */ /* 0x0003e20000000800 */
[----:B------:R-:W-:Y:S01]  /*4220*/  PLOP3.LUT P4, PT, PT, PT, UP0, 0x80, 0x0 ;  /* 0x000000000000781c */ /* 0x000fe20003f8f008 */
[----:B-1----:R-:W-:Y:S01]  /*4230*/  FFMA.FTZ R6, R5, c[0x0][0x23c], -R2 ;  /* 0x00008f0005067a23 */ /* 0x002fe20000010802 */
[----:B------:R-:W-:Y:S02]  /*4240*/  MOV R5, R210 ;  /* 0x000000d200057202 */ /* 0x000fe40000000f00 */
[----:B------:R-:W-:Y:S05]  /*4250*/  @P3 FSEL R5, R210, -INF , !P5 ;  /* 0xff800000d2053808 */ /* 0x000fea0006800000 */
[----:B------:R1:W-:Y:S04]  /*4260*/  MUFU.EX2 R212, R6 ;  /* 0x0000000600d47308 */ /* 0x0003e80000000800 */
[----:B------:R-:W-:Y:S02]  /*4270*/  @P4 ISETP.GE.AND P5, PT, R7, UR6, PT ;  /* 0x0000000607004c0c */ /* 0x000fe4000bfa6270 */
[----:B------:R-:W-:Y:S02]  /*4280*/  PLOP3.LUT P3, PT, PT, PT, UP0, 0x80, 0x0 ;  /* 0x000000000000781c */ /* 0x000fe40003f6f008 */
[----:B------:R-:W-:Y:S11]  /*4290*/  PLOP3.LUT P4, PT, PT, PT, UP0, 0x80, 0x0 ;  /* 0x000000000000781c */ /* 0x000ff60003f8f008 */
[----:B------:R-:W-:Y:S01]  /*42a0*/  @P3 ISETP.GE.AND P3, PT, R9, UR6, PT ;  /* 0x0000000609003c0c */ /* 0x000fe2000bf66270 */
[--C-:B-1----:R-:W-:Y:S01]  /*42b0*/  FFMA.FTZ R6, R5, c[0x0][0x23c], -R0.reuse ;  /* 0x00008f0005067a23 */ /* 0x102fe20000010800 */
[----:B---3--:R-:W-:Y:S02]  /*42c0*/  MOV R5, R208 ;  /* 0x000000d000057202 */ /* 0x008fe40000000f00 */
[----:B------:R-:W-:Y:S01]  /*42d0*/  @P0 FSEL R5, R208, -INF , !P2 ;  /* 0xff800000d0050808 */ /* 0x000fe20005000000 */
[----:B------:R1:W-:Y:S01]  /*42e0*/  MUFU.EX2 R225, R6 ;  /* 0x0000000600e17308 */ /* 0x0003e20000000800 */
[----:B------:R-:W-:Y:S02]  /*42f0*/  PLOP3.LUT P0, PT, PT, PT, UP0, 0x80, 0x0 ;  /* 0x000000000000781c */ /* 0x000fe40003f0f008 */
[----:B------:R-:W-:Y:S01]  /*4300*/  PLOP3.LUT P2, PT, PT, PT, UP0, 0x80, 0x0 ;  /* 0x000000000000781c */ /* 0x000fe20003f4f008 */
[----:B-1----:R-:W-:Y:S01]  /*4310*/  FFMA.FTZ R6, R5, c[0x0][0x23c], -R0 ;  /* 0x00008f0005067a23 */ /* 0x002fe20000010800 */
[----:B------:R-:W-:Y:S02]  /*4320*/  MOV R5, R137 ;  /* 0x0000008900057202 */ /* 0x000fe40000000f00 */
[----:B------:R-:W-:Y:S03]  /*4330*/  @P4 FSEL R5, R137, -INF , !P5 ;  /* 0xff80000089054808 */ /* 0x000fe60006800000 */
[----:B------:R1:W-:Y:S02]  /*4340*/  MUFU.EX2 R224, R6 ;  /* 0x0000000600e07308 */ /* 0x0003e40000000800 */
[--C-:B-1----:R-:W-:Y:S01]  /*4350*/  FFMA.FTZ R6, R5, c[0x0][0x23c], -R2.reuse ;  /* 0x00008f0005067a23 */ /* 0x102fe20000010802 */
[----:B------:R-:W-:Y:S02]  /*4360*/  MOV R5, R136 ;  /* 0x0000008800057202 */ /* 0x000fe40000000f00 */
[----:B------:R-:W-:Y:S05]  /*4370*/  @P0 FSEL R5, R136, -INF , !P3 ;  /* 0xff80000088050808 */ /* 0x000fea0005800000 */
[----:B------:R1:W-:Y:S01]  /*4380*/  MUFU.EX2 R207, R6 ;  /* 0x0000000600cf7308 */ /* 0x0003e20000000800 */
[----:B------:R-:W-:Y:S01]  /*4390*/  PLOP3.LUT P0, PT, PT, PT, UP0, 0x80, 0x0 ;  /* 0x000000000000781c */ /* 0x000fe20003f0f008 */
[----:B------:R-:W-:Y:S01]  /*43a0*/  FFMA.FTZ R2, R5, c[0x0][0x23c], -R2 ;  /* 0x00008f0005027a23 */ /* 0x000fe20000010802 */
[----:B------:R-:W-:Y:S02]  /*43b0*/  MOV R5, R204 ;  /* 0x000000cc00057202 */ /* 0x000fe40000000f00 */
[----:B------:R-:W-:Y:S02]  /*43c0*/  @P2 FSEL R5, R204, -INF , !P5 ;  /* 0xff800000cc052808 */ /* 0x000fe40006800000 */
[----:B------:R-:W-:Y:S03]  /*43d0*/  PLOP3.LUT P2, PT, PT, PT, UP0, 0x80, 0x0 ;  /* 0x000000000000781c */ /* 0x000fe60003f4f008 */
[----:B------:R2:W-:Y:S01]  /*43e0*/  MUFU.EX2 R206, R2 ;  /* 0x0000000200ce7308 */ /* 0x0005e20000000800 */
[----:B------:R-:W-:Y:S09]  /*43f0*/  FFMA.FTZ R5, R5, c[0x0][0x23c], -R0 ;  /* 0x00008f0005057a23 */ /* 0x000ff20000010800 */
[----:B------:R3:W-:Y:S01]  /*4400*/  MUFU.EX2 R222, R5 ;  /* 0x0000000500de7308 */ /* 0x0007e20000000800 */
[----:B-1----:R-:W-:Y:S05]  /*4410*/  F2FP.BF16.PACK_AB R6, R219, R198 ;  /* 0x000000c6db06723e */ /* 0x002fea00000010ff */
[----:B------:R1:W-:Y:S01]  /*4420*/  STS [R187+0xe400], R6 ;  /* 0x00e40006bb007388 */ /* 0x0003e20000000800 */
[----:B--2---:R-:W-:Y:S02]  /*4430*/  MOV R2, R115 ;  /* 0x0000007300027202 */ /* 0x004fe40000000f00 */
[----:B------:R-:W-:Y:S02]  /*4440*/  @P0 FSEL R2, R115, -INF , !P5 ;  /* 0xff80000073020808 */ /* 0x000fe40006800000 */
[----:B------:R-:W-:Y:S03]  /*4450*/  PLOP3.LUT P0, PT, PT, PT, UP0, 0x80, 0x0 ;  /* 0x000000000000781c */ /* 0x000fe60003f0f008 */
[--C-:B---3--:R-:W-:Y:S01]  /*4460*/  FFMA.FTZ R5, R2, c[0x0][0x23c], -R8.reuse ;  /* 0x00008f0002057a23 */ /* 0x108fe20000010808 */
[----:B------:R-:W-:Y:S02]  /*4470*/  MOV R2, R116 ;  /* 0x0000007400027202 */ /* 0x000fe40000000f00 */
[----:B------:R-:W-:Y:S01]  /*4480*/  @P2 FSEL R2, R116, -INF , !P3 ;  /* 0xff80000074022808 */ /* 0x000fe20005800000 */
[----:B------:R2:W-:Y:S01]  /*4490*/  MUFU.EX2 R119, R5 ;  /* 0x0000000500777308 */ /* 0x0005e20000000800 */
[----:B------:R-:W-:Y:S03]  /*44a0*/  PLOP3.LUT P2, PT, PT, PT, UP0, 0x80, 0x0 ;  /* 0x000000000000781c */ /* 0x000fe60003f4f008 */
[----:B------:R-:W-:Y:S01]  /*44b0*/  FFMA.FTZ R8, R2, c[0x0][0x23c], -R8 ;  /* 0x00008f0002087a23 */ /* 0x000fe20000010808 */
[----:B------:R-:W-:Y:S02]  /*44c0*/  MOV R2, R118 ;  /* 0x0000007600027202 */ /* 0x000fe40000000f00 */
[----:B------:R-:W-:Y:S02]  /*44d0*/  @P0 FSEL R2, R118, -INF , !P5 ;  /* 0xff80000076020808 */ /* 0x000fe40006800000 */
[----:B-1----:R-:W-:Y:S01]  /*44e0*/  F2FP.BF16.PACK_AB R6, R217, R223 ;  /* 0x000000dfd906723e */ /* 0x002fe200000010ff */
[----:B------:R-:W1:Y:S01]  /*44f0*/  MUFU.EX2 R120, R8 ;  /* 0x0000000800787308 */ /* 0x000e620000000800 */
[----:B------:R-:W-:Y:S01]  /*4500*/  PLOP3.LUT P0, PT, PT, PT, UP0, 0x80, 0x0 ;  /* 0x000000000000781c */ /* 0x000fe20003f0f008 */
[--C-:B--2---:R-:W-:Y:S01]  /*4510*/  FFMA.FTZ R5, R2, c[0x0][0x23c], -R4.reuse ;  /* 0x00008f0002057a23 */ /* 0x104fe20000010804 */
[----:B------:R-:W-:Y:S02]  /*4520*/  MOV R2, R117 ;  /* 0x0000007500027202 */ /* 0x000fe40000000f00 */
[----:B------:R-:W-:Y:S05]  /*4530*/  @P2 FSEL R2, R117, -INF , !P3 ;  /* 0xff80000075022808 */ /* 0x000fea0005800000 */
[----:B------:R2:W-:Y:S01]  /*4540*/  MUFU.EX2 R131, R5 ;  /* 0x0000000500837308 */ /* 0x0005e20000000800 */
[----:B------:R-:W-:Y:S01]  /*4550*/  PLOP3.LUT P2, PT, PT, PT, UP5, 0x80, 0x0 ;  /* 0x000000000000781c */ /* 0x000fe20003f4f058 */
[----:B------:R-:W-:Y:S01]  /*4560*/  FFMA.FTZ R4, R2, c[0x0][0x23c], -R4 ;  /* 0x00008f0002047a23 */ /* 0x000fe20000010804 */
[----:B------:R-:W-:Y:S05]  /*4570*/  F2FP.BF16.PACK_AB R2, R113, R114 ;  /* 0x000000727102723e */ /* 0x000fea00000010ff */
[----:B------:R3:W-:Y:S02]  /*4580*/  STS [R187+0xe000], R2 ;  /* 0x00e00002bb007388 */ /* 0x0007e40000000800 */
[----:B------:R1:W1:Y:S01]  /*4590*/  MUFU.EX2 R130, R4 ;  /* 0x0000000400827308 */ /* 0x0002620000000800 */
[----:B--2---:R-:W-:Y:S02]  /*45a0*/  MOV R5, R203 ;  /* 0x000000cb00057202 */ /* 0x004fe40000000f00 */
[----:B------:R-:W-:Y:S02]  /*45b0*/  @P0 FSEL R5, R203, -INF , !P3 ;  /* 0xff800000cb050808 */ /* 0x000fe40005800000 */
[----:B------:R-:W-:Y:S03]  /*45c0*/  IADD3 R110, P0, R239, UR11, RZ ;  /* 0x0000000bef6e7c10 */ /* 0x000fe6000ff1e0ff */
[----:B------:R-:W-:Y:S01]  /*45d0*/  FFMA.FTZ R0, R5, c[0x0][0x23c], -R0 ;  /* 0x00008f0005007a23 */ /* 0x000fe20000010800 */
[----:B------:R-:W-:Y:S02]  /*45e0*/  F2FP.BF16.PACK_AB R5, R226, R228 ;  /* 0x000000e4e205723e */ /* 0x000fe400000010ff */
[----:B------:R-:W-:Y:S01]  /*45f0*/  IADD3.X R111, R238, UR10, RZ, P0, !PT ;  /* 0x0000000aee6f7c10 */ /* 0x000fe200087fe4ff */
[----:B------:R4:W2:Y:S01]  /*4600*/  MUFU.EX2 R215, R0 ;  /* 0x0000000000d77308 */ /* 0x0008a20000000800 */
[----:B---3--:R-:W-:Y:S02]  /*4610*/  F2FP.BF16.PACK_AB R2, R126, R129 ;  /* 0x000000817e02723e */ /* 0x008fe400000010ff */
[----:B-1----:R-:W-:Y:S01]  /*4620*/  F2FP.BF16.PACK_AB R4, R234, R235 ;  /* 0x000000ebea04723e */ /* 0x002fe200000010ff */
[----:B------:R-:W3:Y:S04]  /*4630*/  LDG.E R108, [R110.64] ;  /* 0x000000046e6c7981 */ /* 0x000ee8000c1e1900 */
[----:B------:R1:W-:Y:S01]  /*4640*/  STS [R188+0xe000], R2 ;  /* 0x00e00002bc007388 */ /* 0x0003e20000000800 */
[----:B----4-:R-:W-:Y:S05]  /*4650*/  F2FP.BF16.PACK_AB R0, R134, R135 ;  /* 0x000000878600723e */ /* 0x010fea00000010ff */
[----:B------:R4:W-:Y:S04]  /*4660*/  STS [R188+0xe400], R0 ;  /* 0x00e40000bc007388 */ /* 0x0009e80000000800 */
[----:B------:R2:W-:Y:S01]  /*4670*/  STS [R187+0xf000], R5 ;  /* 0x00f00005bb007388 */ /* 0x0005e20000000800 */
[----:B-1----:R-:W-:Y:S03]  /*4680*/  F2FP.BF16.PACK_AB R2, R132, R133 ;  /* 0x000000858402723e */ /* 0x002fe600000010ff */
[----:B------:R1:W-:Y:S04]  /*4690*/  STS [R187+0xf400], R4 ;  /* 0x00f40004bb007388 */ /* 0x0003e80000000800 */
[----:B------:R1:W-:Y:S01]  /*46a0*/  STS [R188+0xf000], R6 ;  /* 0x00f00006bc007388 */ /* 0x0003e20000000800 */
[----:B----4-:R-:W-:Y:S02]  /*46b0*/  F2FP.BF16.PACK_AB R0, R120, R119 ;  /* 0x000000777800723e */ /* 0x010fe400000010ff */
[----:B--2---:R-:W-:Y:S02]  /*46c0*/  F2FP.BF16.PACK_AB R5, R227, R229 ;  /* 0x000000e5e305723e */ /* 0x004fe400000010ff */
[----:B-1----:R-:W-:Y:S03]  /*46d0*/  F2FP.BF16.PACK_AB R4, R123, R121 ;  /* 0x000000797b04723e */ /* 0x002fe600000010ff */
[----:B------:R1:W-:Y:S01]  /*46e0*/  STS [R188+0xf400], R5 ;  /* 0x00f40005bc007388 */ /* 0x0003e20000000800 */
[----:B------:R-:W-:Y:S03]  /*46f0*/  F2FP.BF16.PACK_AB R6, R212, R213 ;  /* 0x000000d5d406723e */ /* 0x000fe600000010ff */
[----:B------:R2:W-:Y:S04]  /*4700*/  STS [R186+0xe000], R4 ;  /* 0x00e00004ba007388 */ /* 0x0005e80000000800 */
[----:B------:R4:W-:Y:S04]  /*4710*/  STS [R186+0xe400], R2 ;  /* 0x00e40002ba007388 */ /* 0x0009e80000000800 */
[----:B------:R4:W-:Y:S01]  /*4720*/  STS [R185+0xe000], R0 ;  /* 0x00e00000b9007388 */ /* 0x0009e20000000800 */
[----:B-1----:R-:W-:Y:S02]  /*4730*/  F2FP.BF16.PACK_AB R5, R224, R225 ;  /* 0x000000e1e005723e */ /* 0x002fe400000010ff */
[----:B--2---:R-:W-:Y:S02]  /*4740*/  F2FP.BF16.PACK_AB R4, R130, R131 ;  /* 0x000000838204723e */ /* 0x004fe400000010ff */
[----:B----4-:R-:W-:Y:S03]  /*4750*/  F2FP.BF16.PACK_AB R2, R206, R207 ;  /* 0x000000cfce02723e */ /* 0x010fe600000010ff */
[----:B------:R-:W-:Y:S01]  /*4760*/  STS [R185+0xe400], R4 ;  /* 0x00e40004b9007388 */ /* 0x000fe20000000800 */
[----:B------:R-:W-:Y:S03]  /*4770*/  F2FP.BF16.PACK_AB R0, R215, R222 ;  /* 0x000000ded700723e */ /* 0x000fe600000010ff */
[----:B------:R-:W-:Y:S04]  /*4780*/  STS [R186+0xf000], R6 ;  /* 0x00f00006ba007388 */ /* 0x000fe80000000800 */
[----:B------:R-:W-:Y:S04]  /*4790*/  STS [R186+0xf400], R5 ;  /* 0x00f40005ba007388 */ /* 0x000fe80000000800 */
[----:B------:R1:W-:Y:S04]  /*47a0*/  STS [R185+0xf000], R2 ;  /* 0x00f00002b9007388 */ /* 0x0003e80000000800 */
[----:B------:R2:W-:Y:S04]  /*47b0*/  STS [R185+0xf400], R0 ;  /* 0x00f40000b9007388 */ /* 0x0005e80000000800 */
[----:B------:R-:W4:Y:S08]  /*47c0*/  LDSM.16.M88.4 R32, [R174+0x4000] ;  /* 0x00400000ae20783b */ /* 0x000f300000000200 */
[----:B------:R-:W4:Y:S08]  /*47d0*/  LDSM.16.M88.4 R28, [R174+0x5000] ;  /* 0x00500000ae1c783b */ /* 0x000f300000000200 */
[----:B------:R-:W4:Y:S01]  /*47e0*/  LDSM.16.M88.4 R100, [R177+0x4000] ;  /* 0x00400000b164783b */ /* 0x000f220000000200 */
[----:B-1----:R-:W-:Y:S04]  /*47f0*/  FFMA.FTZ R2, -R112, R112, 1 ;  /* 0x3f80000070027423 */ /* 0x002fe80000010170 */
[----:B------:R-:W-:Y:S02]  /*4800*/  FMUL.FTZ R2, R2, c[0x0][0x2ec] ;  /* 0x0000bb0002027a20 */ /* 0x000fe40000410000 */
[----:B--2---:R-:W-:Y:S01]  /*4810*/  FFMA.FTZ R0, -R109, R109, 1 ;  /* 0x3f8000006d007423 */ /* 0x004fe2000001016d */
[----:B------:R-:W1:Y:S03]  /*4820*/  LDSM.16.M88.4 R104, [R177+0x5000] ;  /* 0x00500000b168783b */ /* 0x000e660000000200 */
[----:B------:R-:W-:Y:S01]  /*4830*/  FMUL.FTZ R0, R0, c[0x0][0x2ec] ;  /* 0x0000bb0000007a20 */ /* 0x000fe20000410000 */
[-C--:B----4-:R-:W-:Y:S08]  /*4840*/  HMMA.16816.F32.BF16 R4, R32, R140.reuse, RZ ;  /* 0x0000008c2004723c */ /* 0x090ff000000418ff */
[C---:B------:R-:W-:Y:S08]  /*4850*/  HMMA.16816.F32.BF16 R8, R28.reuse, R140, RZ ;  /* 0x0000008c1c08723c */ /* 0x040ff000000418ff */
[-C--:B------:R-:W-:Y:S08]  /*4860*/  HMMA.16816.F32.BF16 R12, R28, R142.reuse, RZ ;  /* 0x0000008e1c0c723c */ /* 0x080ff000000418ff */
[C---:B------:R-:W-:Y:S08]  /*4870*/  HMMA.16816.F32.BF16 R16, R32.reuse, R142, RZ ;  /* 0x0000008e2010723c */ /* 0x040ff000000418ff */
[-C--:B------:R-:W-:Y:S08]  /*4880*/  HMMA.16816.F32.BF16 R20, R32, R144.reuse, RZ ;  /* 0x000000902014723c */ /* 0x080ff000000418ff */
[C---:B------:R-:W-:Y:S08]  /*4890*/  HMMA.16816.F32.BF16 R24, R28.reuse, R144, RZ ;  /* 0x000000901c18723c */ /* 0x040ff000000418ff */
[-C--:B------:R-:W-:Y:S08]  /*48a0*/  HMMA.16816.F32.BF16 R28, R28, R146.reuse, RZ ;  /* 0x000000921c1c723c */ /* 0x080ff000000418ff */
[----:B------:R-:W-:Y:S08]  /*48b0*/  HMMA.16816.F32.BF16 R32, R32, R146, RZ ;  /* 0x000000922020723c */ /* 0x000ff000000418ff */
[-C--:B------:R-:W-:Y:S08]  /*48c0*/  HMMA.16816.F32.BF16 R4, R100, R148.reuse, R4 ;  /* 0x000000946404723c */ /* 0x080ff00000041804 */
[C---:B-1----:R-:W-:Y:S08]  /*48d0*/  HMMA.16816.F32.BF16 R8, R104.reuse, R148, R8 ;  /* 0x000000946808723c */ /* 0x042ff00000041808 */
[-C--:B------:R-:W-:Y:S08]  /*48e0*/  HMMA.16816.F32.BF16 R12, R104, R150.reuse, R12 ;  /* 0x00000096680c723c */ /* 0x080ff0000004180c */
[C---:B------:R-:W-:Y:S08]  /*48f0*/  HMMA.16816.F32.BF16 R16, R100.reuse, R150, R16 ;  /* 0x000000966410723c */ /* 0x040ff00000041810 */
[-C--:B------:R-:W-:Y:S08]  /*4900*/  HMMA.16816.F32.BF16 R20, R100, R152.reuse, R20 ;  /* 0x000000986414723c */ /* 0x080ff00000041814 */
[C---:B------:R-:W-:Y:S08]  /*4910*/  HMMA.16816.F32.BF16 R24, R104.reuse, R152, R24 ;  /* 0x000000986818723c */ /* 0x040ff00000041818 */
[-C--:B------:R-:W-:Y:S07]  /*4920*/  HMMA.16816.F32.BF16 R28, R104, R154.reuse, R28 ;  /* 0x0000009a681c723c */ /* 0x080fee000004181c */
[C---:B------:R-:W-:Y:S01]  /*4930*/  IADD3 R104, R128.reuse, R174, RZ ;  /* 0x000000ae80687210 */ /* 0x040fe20007ffe0ff */
[----:B------:R-:W-:Y:S04]  /*4940*/  HMMA.16816.F32.BF16 R32, R100, R154, R32 ;  /* 0x0000009a6420723c */ /* 0x000fe80000041820 */
[----:B------:R-:W1:Y:S08]  /*4950*/  LDSM.16.M88.4 R100, [R104+0x4000] ;  /* 0x004000006864783b */ /* 0x000e700000000200 */
[----:B------:R-:W2:Y:S01]  /*4960*/  LDSM.16.M88.4 R104, [R104+0x5000] ;  /* 0x005000006868783b */ /* 0x000ea20000000200 */
[-C--:B-1----:R-:W-:Y:S08]  /*4970*/  HMMA.16816.F32.BF16 R4, R100, R156.reuse, R4 ;  /* 0x0000009c6404723c */ /* 0x082ff00000041804 */
[C---:B--2---:R-:W-:Y:S08]  /*4980*/  HMMA.16816.F32.BF16 R8, R104.reuse, R156, R8 ;  /* 0x0000009c6808723c */ /* 0x044ff00000041808 */
[-C--:B------:R-:W-:Y:S08]  /*4990*/  HMMA.16816.F32.BF16 R12, R104, R158.reuse, R12 ;  /* 0x0000009e680c723c */ /* 0x080ff0000004180c */
[C---:B------:R-:W-:Y:S08]  /*49a0*/  HMMA.16816.F32.BF16 R16, R100.reuse, R158, R16 ;  /* 0x0000009e6410723c */ /* 0x040ff00000041810 */
[-C--:B------:R-:W-:Y:S08]  /*49b0*/  HMMA.16816.F32.BF16 R20, R100, R160.reuse, R20 ;  /* 0x000000a06414723c */ /* 0x080ff00000041814 */
[C---:B------:R-:W-:Y:S08]  /*49c0*/  HMMA.16816.F32.BF16 R24, R104.reuse, R160, R24 ;  /* 0x000000a06818723c */ /* 0x040ff00000041818 */
[-C--:B------:R-:W-:Y:S07]  /*49d0*/  HMMA.16816.F32.BF16 R28, R104, R162.reuse, R28 ;  /* 0x000000a2681c723c */ /* 0x080fee000004181c */
[----:B------:R-:W-:Y:S01]  /*49e0*/  IADD3 R104, R128, R177, RZ ;  /* 0x000000b180687210 */ /* 0x000fe20007ffe0ff */
[----:B------:R-:W-:Y:S04]  /*49f0*/  HMMA.16816.F32.BF16 R32, R100, R162, R32 ;  /* 0x000000a26420723c */ /* 0x000fe80000041820 */
[----:B------:R-:W1:Y:S04]  /*4a00*/  LDSM.16.M88.4 R100, [R104+0x4000] ;  /* 0x004000006864783b */ /* 0x000e680000000200 */
[-C--:B-1----:R-:W-:Y:S11]  /*4a10*/  HMMA.16816.F32.BF16 R4, R100, R164.reuse, R4 ;  /* 0x000000a46404723c */ /* 0x082ff60000041804 */
[----:B------:R-:W-:Y:S11]  /*4a20*/  @!UPT UIADD3 URZ, URZ, URZ, URZ ;  /* 0x0000003f3f3ff290 */ /* 0x000ff6000fffe03f */
[----:B------:R-:W-:Y:S02]  /*4a30*/  @!UPT UIADD3 URZ, URZ, URZ, URZ ;  /* 0x0000003f3f3ff290 */ /* 0x000fe4000fffe03f */
[C---:B---3--:R-:W-:Y:S02]  /*4a40*/  FADD.FTZ R4, -R108.reuse, R4 ;  /* 0x000000046c047221 */ /* 0x048fe40000010100 */
[----:B------:R-:W-:Y:S02]  /*4a50*/  FADD.FTZ R5, -R108, R5 ;  /* 0x000000056c057221 */ /* 0x000fe40000010100 */
[----:B------:R-:W-:Y:S02]  /*4a60*/  FMUL.FTZ R105, R114, R4 ;  /* 0x0000000472697220 */ /* 0x000fe40000410000 */
[----:B------:R-:W-:Y:S01]  /*4a70*/  FMUL.FTZ R5, R113, R5 ;  /* 0x0000000571057220 */ /* 0x000fe20000410000 */
[----:B------:R1:W2:Y:S01]  /*4a80*/  LDG.E R4, [R110.64+0x20] ;  /* 0x000020046e047981 */ /* 0x0002a2000c1e1900 */
[----:B------:R-:W-:Y:S02]  /*4a90*/  FMUL.FTZ R114, R105, R2 ;  /* 0x0000000269727220 */ /* 0x000fe40000410000 */
[----:B------:R-:W-:Y:S01]  /*4aa0*/  FMUL.FTZ R113, R5, R0 ;  /* 0x0000000005717220 */ /* 0x000fe20000410000 */
[----:B------:R1:W3:Y:S04]  /*4ab0*/  LDG.E R2, [R110.64+0x80] ;  /* 0x000080046e027981 */ /* 0x0002e8000c1e1900 */
[----:B------:R1:W4:Y:S04]  /*4ac0*/  LDG.E R0, [R110.64+0xa0] ;  /* 0x0000a0046e007981 */ /* 0x000328000c1e1900 */
[----:B------:R-:W1:Y:S02]  /*4ad0*/  LDSM.16.M88.4 R104, [R104+0x5000] ;  /* 0x005000006868783b */ /* 0x000e640000000200 */
[C---:B-1----:R-:W-:Y:S08]  /*4ae0*/  HMMA.16816.F32.BF16 R8, R104.reuse, R164, R8 ;  /* 0x000000a46808723c */ /* 0x042ff00000041808 */
[-C--:B------:R-:W-:Y:S08]  /*4af0*/  HMMA.16816.F32.BF16 R12, R104, R166.reuse, R12 ;  /* 0x000000a6680c723c */ /* 0x080ff0000004180c */
[C---:B------:R-:W-:Y:S08]  /*4b00*/  HMMA.16816.F32.BF16 R16, R100.reuse, R166, R16 ;  /* 0x000000a66410723c */ /* 0x040ff00000041810 */
[-C--:B------:R-:W-:Y:S08]  /*4b10*/  HMMA.16816.F32.BF16 R20, R100, R168.reuse, R20 ;  /* 0x000000a86414723c */ /* 0x080ff00000041814 */
[C---:B------:R-:W-:Y:S08]  /*4b20*/  HMMA.16816.F32.BF16 R24, R104.reuse, R168, R24 ;  /* 0x000000a86818723c */ /* 0x040ff00000041818 */
[C---:B------:R-:W-:Y:S01]  /*4b30*/  FADD.FTZ R5, -R108.reuse, R17 ;  /* 0x000000116c057221 */ /* 0x040fe20000010100 */
[-C--:B------:R-:W-:Y:S03]  /*4b40*/  HMMA.16816.F32.BF16 R28, R104, R170.reuse, R28 ;  /* 0x000000aa681c723c */ /* 0x080fe6000004181c */
[C---:B------:R-:W-:Y:S04]  /*4b50*/  FADD.FTZ R16, -R108.reuse, R16 ;  /* 0x000000106c107221 */ /* 0x040fe80000010100 */
[----:B------:R-:W-:Y:S01]  /*4b60*/  FADD.FTZ R17, -R108, R20 ;  /* 0x000000146c117221 */ /* 0x000fe20000010100 */
[----:B------:R-:W-:Y:S01]  /*4b70*/  HMMA.16816.F32.BF16 R32, R100, R170, R32 ;  /* 0x000000aa6420723c */ /* 0x000fe20000041820 */
[----:B------:R-:W-:Y:S03]  /*4b80*/  FMUL.FTZ R20, R126, R5 ;  /* 0x000000057e147220 */ /* 0x000fe60000410000 */
[----:B------:R-:W-:Y:S02]  /*4b90*/  FFMA.FTZ R5, -R122, R122, 1 ;  /* 0x3f8000007a057423 */ /* 0x000fe4000001017a */
[----:B------:R-:W-:Y:S02]  /*4ba0*/  FMUL.FTZ R17, R121, R17 ;  /* 0x0000001179117220 */ /* 0x000fe40000410000 */
[----:B------:R-:W-:Y:S04]  /*4bb0*/  FMUL.FTZ R100, R129, R16 ;  /* 0x0000001081647220 */ /* 0x000fe80000410000 */
[----:B------:R-:W-:Y:S02]  /*4bc0*/  FFMA.FTZ R16, -R125, R125, 1 ;  /* 0x3f8000007d107423 */ /* 0x000fe4000001017d */
[----:B------:R-:W-:Y:S02]  /*4bd0*/  FMUL.FTZ R5, R5, c[0x0][0x2ec] ;  /* 0x0000bb0005057a20 */ /* 0x000fe40000410000 */
[----:B------:R-:W-:Y:S02]  /*4be0*/  FADD.FTZ R21, -R108, R21 ;  /* 0x000000156c157221 */ /* 0x000fe40000010100 */
[----:B------:R-:W-:Y:S02]  /*4bf0*/  FMUL.FTZ R16, R16, c[0x0][0x2ec] ;  /* 0x0000bb0010107a20 */ /* 0x000fe40000410000 */
[----:B------:R-:W-:Y:S02]  /*4c00*/  FMUL.FTZ R110, R17, R5 ;  /* 0x00000005116e7220 */ /* 0x000fe40000410000 */
[----:B------:R-:W-:Y:S02]  /*4c10*/  FFMA.FTZ R5, -R115, R115, 1 ;  /* 0x3f80000073057423 */ /* 0x000fe40000010173 */
[----:B------:R-:W-:Y:S02]  /*4c20*/  FADD.FTZ R17, -R108, R32 ;  /* 0x000000206c117221 */ /* 0x000fe40000010100 */
[----:B------:R-:W-:Y:S02]  /*4c30*/  FMUL.FTZ R21, R123, R21 ;  /* 0x000000157b157220 */ /* 0x000fe40000410000 */
[----:B------:R-:W-:Y:S02]  /*4c40*/  FMUL.FTZ R109, R100, R16 ;  /* 0x00000010646d7220 */ /* 0x000fe40000410000 */
[----:B------:R-:W-:Y:S02]  /*4c50*/  FMUL.FTZ R17, R119, R17 ;  /* 0x0000001177117220 */ /* 0x000fe40000410000 */
[----:B------:R-:W-:Y:S02]  /*4c60*/  FMUL.FTZ R5, R5, c[0x0][0x2ec] ;  /* 0x0000bb0005057a20 */ /* 0x000fe40000410000 */
[----:B------:R-:W-:Y:S01]  /*4c70*/  FFMA.FTZ R16, -R116, R116, 1 ;  /* 0x3f80000074107423 */ /* 0x000fe20000010174 */
[----:B------:R-:W-:Y:S01]  /*4c80*/  MOV R116, R194 ;  /* 0x000000c200747202 */ /* 0x000fe20000000f00 */
[----:B------:R-:W-:Y:S02]  /*4c90*/  FMUL.FTZ R105, R17, R5 ;  /* 0x0000000511697220 */ /* 0x000fe40000410000 */
[----:B------:R-:W-:Y:S02]  /*4ca0*/  FMUL.FTZ R5, R16, c[0x0][0x2ec] ;  /* 0x0000bb0010057a20 */ /* 0x000fe40000410000 */
[C---:B--2---:R-:W-:Y:S02]  /*4cb0*/  FADD.FTZ R6, -R4.reuse, R6 ;  /* 0x0000000604067221 */ /* 0x044fe40000010100 */
[----:B------:R-:W-:Y:S02]  /*4cc0*/  FADD.FTZ R16, -R4, R7 ;  /* 0x0000000704107221 */ /* 0x000fe40000010100 */
[----:B------:R-:W-:Y:S02]  /*4cd0*/  FMUL.FTZ R112, R198, R6 ;  /* 0x00000006c6707220 */ /* 0x000fe40000410000 */
[----:B------:R-:W-:Y:S02]  /*4ce0*/  FFMA.FTZ R6, -R124, R124, 1 ;  /* 0x3f8000007c067423 */ /* 0x000fe4000001017c */
[----:B------:R-:W-:Y:S02]  /*4cf0*/  FFMA.FTZ R7, -R201, R201, 1 ;  /* 0x3f800000c9077423 */ /* 0x000fe400000101c9 */
[----:B------:R-:W-:Y:S02]  /*4d00*/  FMUL.FTZ R6, R6, c[0x0][0x2ec] ;  /* 0x0000bb0006067a20 */ /* 0x000fe40000410000 */
[----:B------:R-:W-:Y:S02]  /*4d10*/  FMUL.FTZ R16, R219, R16 ;  /* 0x00000010db107220 */ /* 0x000fe40000410000 */
[----:B------:R-:W-:Y:S02]  /*4d20*/  FMUL.FTZ R107, R20, R6 ;  /* 0x00000006146b7220 */ /* 0x000fe40000410000 */
[----:B------:R-:W-:Y:S02]  /*4d30*/  FFMA.FTZ R6, -R127, R127, 1 ;  /* 0x3f8000007f067423 */ /* 0x000fe4000001017f */
[----:B------:R-:W-:Y:S02]  /*4d40*/  FADD.FTZ R20, -R108, R33 ;  /* 0x000000216c147221 */ /* 0x000fe40000010100 */
[----:B------:R-:W-:Y:S02]  /*4d50*/  FMUL.FTZ R6, R6, c[0x0][0x2ec] ;  /* 0x0000bb0006067a20 */ /* 0x000fe40000410000 */
[----:B------:R-:W-:Y:S02]  /*4d60*/  FMUL.FTZ R20, R120, R20 ;  /* 0x0000001478147220 */ /* 0x000fe40000410000 */
[----:B------:R-:W-:Y:S02]  /*4d70*/  FMUL.FTZ R106, R21, R6 ;  /* 0x00000006156a7220 */ /* 0x000fe40000410000 */
[----:B------:R-:W-:Y:S02]  /*4d80*/  FFMA.FTZ R6, -R202, R202, 1 ;  /* 0x3f800000ca067423 */ /* 0x000fe400000101ca */
[----:B------:R-:W-:Y:S02]  /*4d90*/  FMUL.FTZ R104, R20, R5 ;  /* 0x0000000514687220 */ /* 0x000fe40000410000 */
[----:B------:R-:W-:Y:S02]  /*4da0*/  FMUL.FTZ R6, R6, c[0x0][0x2ec] ;  /* 0x0000bb0006067a20 */ /* 0x000fe40000410000 */
[----:B------:R-:W-:Y:S02]  /*4db0*/  FMUL.FTZ R5, R7, c[0x0][0x2ec] ;  /* 0x0000bb0007057a20 */ /* 0x000fe40000410000 */
[C---:B------:R-:W-:Y:S02]  /*4dc0*/  FADD.FTZ R18, -R4.reuse, R18 ;  /* 0x0000001204127221 */ /* 0x040fe40000010100 */
[----:B------:R-:W-:Y:S02]  /*4dd0*/  FADD.FTZ R7, -R4, R19 ;  /* 0x0000001304077221 */ /* 0x000fe40000010100 */
[----:B------:R-:W-:Y:S02]  /*4de0*/  FMUL.FTZ R103, R112, R6 ;  /* 0x0000000670677220 */ /* 0x000fe40000410000 */
[----:B------:R-:W-:Y:S02]  /*4df0*/  FMUL.FTZ R102, R16, R5 ;  /* 0x0000000510667220 */ /* 0x000fe40000410000 */
[----:B------:R-:W-:Y:S02]  /*4e00*/  FFMA.FTZ R6, -R196, R196, 1 ;  /* 0x3f800000c4067423 */ /* 0x000fe400000101c4 */
[----:B------:R-:W-:Y:S02]  /*4e10*/  FFMA.FTZ R5, -R138, R138, 1 ;  /* 0x3f8000008a057423 */ /* 0x000fe4000001018a */
[----:B------:R-:W-:Y:S02]  /*4e20*/  FMUL.FTZ R16, R135, R18 ;  /* 0x0000001287107220 */ /* 0x000fe40000410000 */
[----:B------:R-:W-:Y:S02]  /*4e30*/  FMUL.FTZ R7, R134, R7 ;  /* 0x0000000786077220 */ /* 0x000fe40000410000 */
[----:B------:R-:W-:Y:S02]  /*4e40*/  FMUL.FTZ R6, R6, c[0x0][0x2ec] ;  /* 0x0000bb0006067a20 */ /* 0x000fe40000410000 */
[----:B------:R-:W-:Y:S02]  /*4e50*/  FMUL.FTZ R5, R5, c[0x0][0x2ec] ;  /* 0x0000bb0005057a20 */ /* 0x000fe40000410000 */
[C---:B------:R-:W-:Y:S02]  /*4e60*/  FADD.FTZ R19, -R4.reuse, R22 ;  /* 0x0000001604137221 */ /* 0x040fe40000010100 */
[C---:B------:R-:W-:Y:S02]  /*4e70*/  FADD.FTZ R18, -R4.reuse, R23 ;  /* 0x0000001704127221 */ /* 0x040fe40000010100 */
[C---:B------:R-:W-:Y:S02]  /*4e80*/  FADD.FTZ R17, -R4.reuse, R34 ;  /* 0x0000002204117221 */ /* 0x040fe40000010100 */
[----:B------:R-:W-:Y:S02]  /*4e90*/  FADD.FTZ R35, -R4, R35 ;  /* 0x0000002304237221 */ /* 0x000fe40000010100 */
[----:B------:R-:W-:Y:S02]  /*4ea0*/  FMUL.FTZ R101, R16, R6 ;  /* 0x0000000610657220 */ /* 0x000fe40000410000 */
[----:B------:R-:W-:Y:S02]  /*4eb0*/  FMUL.FTZ R100, R7, R5 ;  /* 0x0000000507647220 */ /* 0x000fe40000410000 */
[----:B------:R-:W-:Y:S02]  /*4ec0*/  FFMA.FTZ R6, -R139, R139, 1 ;  /* 0x3f8000008b067423 */ /* 0x000fe4000001018b */
[----:B------:R-:W-:Y:S02]  /*4ed0*/  FFMA.FTZ R5, -R118, R118, 1 ;  /* 0x3f80000076057423 */ /* 0x000fe40000010176 */
[----:B------:R-:W-:Y:S01]  /*4ee0*/  FFMA.FTZ R4, -R117, R117, 1 ;  /* 0x3f80000075047423 */ /* 0x000fe20000010175 */
[----:B------:R-:W-:Y:S01]  /*4ef0*/  MOV R117, R189 ;  /* 0x000000bd00757202 */ /* 0x000fe20000000f00 */
[----:B------:R-:W-:Y:S02]  /*4f00*/  FMUL.FTZ R18, R132, R18 ;  /* 0x0000001284127220 */ /* 0x000fe40000410000 */
[----:B------:R-:W-:Y:S02]  /*4f10*/  FMUL.FTZ R17, R131, R17 ;  /* 0x0000001183117220 */ /* 0x000fe40000410000 */
[----:B------:R-:W-:Y:S02]  /*4f20*/  FMUL.FTZ R16, R130, R35 ;  /* 0x0000002382107220 */ /* 0x000fe40000410000 */
[----:B------:R-:W-:Y:S02]  /*4f30*/  FMUL.FTZ R6, R6, c[0x0][0x2ec] ;  /* 0x0000bb0006067a20 */ /* 0x000fe40000410000 */
[----:B------:R-:W-:Y:S02]  /*4f40*/  FMUL.FTZ R5, R5, c[0x0][0x2ec] ;  /* 0x0000bb0005057a20 */ /* 0x000fe40000410000 */
[----:B------:R-:W-:Y:S02]  /*4f50*/  FMUL.FTZ R4, R4, c[0x0][0x2ec] ;  /* 0x0000bb0004047a20 */ /* 0x000fe40000410000 */
[----:B------:R-:W-:Y:S02]  /*4f60*/  FFMA.FTZ R7, -R197, R197, 1 ;  /* 0x3f800000c5077423 */ /* 0x000fe400000101c5 */
[----:B------:R-:W-:Y:S02]  /*4f70*/  FMUL.FTZ R34, R18, R6 ;  /* 0x0000000612227220 */ /* 0x000fe40000410000 */
[----:B------:R-:W-:Y:S02]  /*4f80*/  FMUL.FTZ R33, R17, R5 ;  /* 0x0000000511217220 */ /* 0x000fe40000410000 */
[----:B------:R-:W-:Y:S02]  /*4f90*/  FMUL.FTZ R32, R16, R4 ;  /* 0x0000000410207220 */ /* 0x000fe40000410000 */
[C---:B---3--:R-:W-:Y:S02]  /*4fa0*/  FADD.FTZ R4, -R2.reuse, R8 ;  /* 0x0000000802047221 */ /* 0x048fe40000010100 */
[C---:B------:R-:W-:Y:S02]  /*4fb0*/  FADD.FTZ R5, -R2.reuse, R9 ;  /* 0x0000000902057221 */ /* 0x040fe40000010100 */
[----:B------:R-:W-:Y:S02]  /*4fc0*/  FADD.FTZ R6, -R2, R12 ;  /* 0x0000000c02067221 */ /* 0x000fe40000010100 */
[----:B------:R-:W-:Y:S02]  /*4fd0*/  FFMA.FTZ R9, -R214, R214, 1 ;  /* 0x3f800000d6097423 */ /* 0x000fe400000101d6 */
[----:B------:R-:W-:Y:S02]  /*4fe0*/  FFMA.FTZ R17, -R211, R211, 1 ;  /* 0x3f800000d3117423 */ /* 0x000fe400000101d3 */
[----:B------:R-:W-:Y:S02]  /*4ff0*/  FFMA.FTZ R23, -R209, R209, 1 ;  /* 0x3f800000d1177423 */ /* 0x000fe400000101d1 */
[----:B------:R-:W-:Y:S02]  /*5000*/  FMUL.FTZ R19, R133, R19 ;  /* 0x0000001385137220 */ /* 0x000fe40000410000 */
[----:B------:R-:W-:Y:S02]  /*5010*/  FMUL.FTZ R7, R7, c[0x0][0x2ec] ;  /* 0x0000bb0007077a20 */ /* 0x000fe40000410000 */
[----:B------:R-:W-:Y:S02]  /*5020*/  FMUL.FTZ R4, R228, R4 ;  /* 0x00000004e4047220 */ /* 0x000fe40000410000 */
[----:B------:R-:W-:Y:S02]  /*5030*/  FMUL.FTZ R5, R226, R5 ;  /* 0x00000005e2057220 */ /* 0x000fe40000410000 */
[----:B------:R-:W-:Y:S02]  /*5040*/  FMUL.FTZ R6, R223, R6 ;  /* 0x00000006df067220 */ /* 0x000fe40000410000 */
[----:B------:R-:W-:Y:S02]  /*5050*/  FMUL.FTZ R9, R9, c[0x0][0x2ec] ;  /* 0x0000bb0009097a20 */ /* 0x000fe40000410000 */
[----:B------:R-:W-:Y:S02]  /*5060*/  FMUL.FTZ R17, R17, c[0x0][0x2ec] ;  /* 0x0000bb0011117a20 */ /* 0x000fe40000410000 */
[----:B------:R-:W-:Y:S02]  /*5070*/  FMUL.FTZ R23, R23, c[0x0][0x2ec] ;  /* 0x0000bb0017177a20 */ /* 0x000fe40000410000 */
[C---:B------:R-:W-:Y:S02]  /*5080*/  FADD.FTZ R24, -R2.reuse, R24 ;  /* 0x0000001802187221 */ /* 0x040fe40000010100 */
[----:B------:R-:W-:Y:S02]  /*5090*/  FMUL.FTZ R35, R19, R7 ;  /* 0x0000000713237220 */ /* 0x000fe40000410000 */
[----:B------:R-:W-:Y:S02]  /*50a0*/  FADD.FTZ R7, -R2, R13 ;  /* 0x0000000d02077221 */ /* 0x000fe40000010100 */
[----:B------:R-:W-:Y:S02]  /*50b0*/  FFMA.FTZ R13, -R205, R205, 1 ;  /* 0x3f800000cd0d7423 */ /* 0x000fe400000101cd */
[----:B------:R-:W-:Y:S02]  /*50c0*/  FMUL.FTZ R9, R4, R9 ;  /* 0x0000000904097220 */ /* 0x000fe40000410000 */
[----:B------:R-:W-:Y:S02]  /*50d0*/  FMUL.FTZ R17, R5, R17 ;  /* 0x0000001105117220 */ /* 0x000fe40000410000 */
[----:B------:R-:W-:Y:S02]  /*50e0*/  FMUL.FTZ R23, R6, R23 ;  /* 0x0000001706177220 */ /* 0x000fe40000410000 */
[C---:B------:R-:W-:Y:S02]  /*50f0*/  FADD.FTZ R4, -R2.reuse, R25 ;  /* 0x0000001902047221 */ /* 0x040fe40000010100 */
[C---:B------:R-:W-:Y:S02]  /*5100*/  FADD.FTZ R5, -R2.reuse, R28 ;  /* 0x0000001c02057221 */ /* 0x040fe40000010100 */
[----:B------:R-:W-:Y:S02]  /*5110*/  FADD.FTZ R6, -R2, R29 ;  /* 0x0000001d02067221 */ /* 0x000fe40000010100 */
[----:B------:R-:W-:Y:S02]  /*5120*/  FMUL.FTZ R2, R213, R24 ;  /* 0x00000018d5027220 */ /* 0x000fe40000410000 */
[----:B------:R-:W-:Y:S02]  /*5130*/  FFMA.FTZ R25, -R200, R200, 1 ;  /* 0x3f800000c8197423 */ /* 0x000fe400000101c8 */
        /* <DEDUP_REMOVED lines=11> */
[----:B------:R-:W-:Y:S02]  /*51f0*/  FMUL.FTZ R28, R28, c[0x0][0x2ec] ;  /* 0x0000bb001c1c7a20 */ /* 0x000fe40000410000 */
[----:B------:R-:W-:Y:S02]  /*5200*/  FMUL.FTZ R13, R7, R13 ;  /* 0x0000000d070d7220 */ /* 0x000fe40000410000 */
[----:B------:R-:W-:Y:S02]  /*5210*/  FMUL.FTZ R25, R2, R25 ;  /* 0x0000001902197220 */ /* 0x000fe40000410000 */
[----:B------:R-:W-:Y:S02]  /*5220*/  FMUL.FTZ R24, R4, R24 ;  /* 0x0000001804187220 */ /* 0x000fe40000410000 */
[----:B------:R-:W-:Y:S02]  /*5230*/  FMUL.FTZ R29, R5, R29 ;  /* 0x0000001d051d7220 */ /* 0x000fe40000410000 */
[----:B------:R-:W-:Y:S02]  /*5240*/  FMUL.FTZ R28, R6, R28 ;  /* 0x0000001c061c7220 */ /* 0x000fe40000410000 */
[C---:B----4-:R-:W-:Y:S02]  /*5250*/  FADD.FTZ R2, -R0.reuse, R10 ;  /* 0x0000000a00027221 */ /* 0x050fe40000010100 */
[C---:B------:R-:W-:Y:S02]  /*5260*/  FADD.FTZ R4, -R0.reuse, R11 ;  /* 0x0000000b00047221 */ /* 0x040fe40000010100 */
[C---:B------:R-:W-:Y:S02]  /*5270*/  FADD.FTZ R5, -R0.reuse, R14 ;  /* 0x0000000e00057221 */ /* 0x040fe40000010100 */
[----:B------:R-:W-:Y:S02]  /*5280*/  FADD.FTZ R8, -R0, R15 ;  /* 0x0000000f00087221 */ /* 0x000fe40000010100 */
[----:B------:R-:W-:Y:S02]  /*5290*/  FFMA.FTZ R6, -R221, R221, 1 ;  /* 0x3f800000dd067423 */ /* 0x000fe400000101dd */
[----:B------:R-:W-:Y:S02]  /*52a0*/  FFMA.FTZ R16, -R220, R220, 1 ;  /* 0x3f800000dc107423 */ /* 0x000fe400000101dc */
[----:B------:R-:W-:Y:S02]  /*52b0*/  FFMA.FTZ R7, -R218, R218, 1 ;  /* 0x3f800000da077423 */ /* 0x000fe400000101da */
[----:B------:R-:W-:Y:S02]  /*52c0*/  FFMA.FTZ R12, -R216, R216, 1 ;  /* 0x3f800000d80c7423 */ /* 0x000fe400000101d8 */
[----:B------:R-:W-:Y:S02]  /*52d0*/  FMUL.FTZ R2, R235, R2 ;  /* 0x00000002eb027220 */ /* 0x000fe40000410000 */
        /* <DEDUP_REMOVED lines=11> */
[C---:B------:R-:W-:Y:S02]  /*5390*/  FADD.FTZ R26, -R0.reuse, R26 ;  /* 0x0000001a001a7221 */ /* 0x040fe40000010100 */
        /* <DEDUP_REMOVED lines=18> */
[----:B------:R-:W-:Y:S01]  /*54c0*/  FMUL.FTZ R21, R5, R21 ;  /* 0x0000001505157220 */ /* 0x000fe20000410000 */
[----:B------:R-:W-:-:S05]  /*54d0*/  @!P2 BRA `(.L_x_867) ;  /* 0x000001400000a947 */ /* 0x000fca0003800000 */
[----:B------:R-:W-:Y:S01]  /*54e0*/  IMAD.MOV.U32 R5, RZ, RZ, c[0x0][0x190] ;  /* 0x00006400ff057624 */ /* 0x000fe200078e00ff */
[----:B------:R-:W-:Y:S01]  /*54f0*/  ULOP3.LUT UR12, UR7, 0x1, URZ, 0xc0, !UPT ;  /* 0x00000001070c7892 */ /* 0x000fe2000f8ec03f */
[----:B------:R-:W-:Y:S02]  /*5500*/  IMAD.MOV.U32 R10, RZ, RZ, c[0x0][0x194] ;  /* 0x00006500ff0a7624 */ /* 0x000fe400078e00ff */
[----:B------:R-:W-:Y:S01]  /*5510*/  IMAD.U32 R0, R5, -0x40, RZ ;  /* 0xffffffc005007824 */ /* 0x000fe200078e00ff */
[----:B------:R-:W-:Y:S04]  /*5520*/  UISETP.NE.U32.AND UP3, UPT, UR12, 0x1, UPT ;  /* 0x000000010c00788c */ /* 0x000fe8000bf65070 */
[C---:B------:R-:W-:Y:S01]  /*5530*/  LEA R2, P0, R0.reuse, R192, 0x1 ;  /* 0x000000c000027211 */ /* 0x040fe200078008ff */
[----:B------:R-:W-:Y:S03]  /*5540*/  USEL UR12, UR51, 0x2000, !UP3 ;  /* 0x00002000330c7887 */ /* 0x000fe6000d800000 */
[----:B------:R-:W-:Y:S01]  /*5550*/  LEA.HI.X.SX32 R0, R0, R193, 0x1, P0 ;  /* 0x000000c100007211 */ /* 0x000fe200000f0eff */
[----:B------:R-:W-:Y:S02]  /*5560*/  IMAD.MOV.U32 R192, RZ, RZ, R2 ;  /* 0x000000ffffc07224 */ /* 0x000fe400078e0002 */
[----:B------:R-:W-:Y:S02]  /*5570*/  IADD3 R195, R195, UR12, RZ ;  /* 0x0000000cc3c37c10 */ /* 0x000fe4000fffe0ff */
[----:B------:R-:W-:Y:S01]  /*5580*/  IMAD.MOV.U32 R193, RZ, RZ, R0 ;  /* 0x000000ffffc17224 */ /* 0x000fe200078e0000 */
[----:B------:R-:W-:Y:S02]  /*5590*/  LEA R4, P0, R5, R192, 0x6 ;  /* 0x000000c005047211 */ /* 0x000fe400078030ff */
[----:B------:R-:W-:Y:S02]  /*55a0*/  IADD3 R173, R173, UR12, RZ ;  /* 0x0000000cadad7c10 */ /* 0x000fe4000fffe0ff */
[----:B------:R-:W-:Y:S01]  /*55b0*/  @!PT LDS RZ, [RZ] ;  /* 0x00000000fffff984 */ /* 0x000fe20000000800 */
[----:B------:R-:W-:Y:S01]  /*55c0*/  @!PT LDS RZ, [RZ] ;  /* 0x00000000fffff984 */ /* 0x000fe20000000800 */
[----:B------:R-:W-:Y:S01]  /*55d0*/  @!PT LDS RZ, [RZ] ;  /* 0x00000000fffff984 */ /* 0x000fe20000000800 */
[----:B------:R1:W-:Y:S01]  /*55e0*/  LDGSTS.E.BYPASS.LTC128B.128 [R195], [R192.64] ;  /* 0x00000000c0c37fae */ /* 0x0003e2000b901d44 */
[----:B------:R-:W-:Y:S05]  /*55f0*/  LEA.HI.X R5, R5, R193, R10, 0x6, P0 ;  /* 0x000000c105057211 */ /* 0x000fea00000f340a */
[----:B------:R1:W-:Y:S04]  /*5600*/  LDGSTS.E.BYPASS.LTC128B.128 [R195+0x1000], [R4.64] ;  /* 0x0100000004c37fae */ /* 0x0003e8000b901d44 */
[----:B------:R-:W0:Y:S02]  /*5610*/  LDGDEPBAR ;  /* 0x00000000000079af */ /* 0x000e240000000000 */
.L_x_867:
        /* <DEDUP_REMOVED lines=88> */
[----:B------:R-:W-:Y:S03]  /*5ba0*/  MOV R6, c[0x0][0x374] ;  /* 0x0000dd0000067a02 */ /* 0x000fe60000000f00 */
[C---:B------:R-:W-:Y:S05]  /*5bb0*/  IMAD.U32 R2, R5.reuse, -0x40, RZ ;  /* 0xffffffc005027824 */ /* 0x040fea00078e00ff */
[C---:B------:R-:W-:Y:S04]  /*5bc0*/  LEA R4, P0, R2.reuse, R190, 0x1 ;  /* 0x000000be02047211 */ /* 0x040fe800078008ff */
[----:B------:R-:W-:Y:S01]  /*5bd0*/  LEA.HI.X.SX32 R2, R2, R191, 0x1, P0 ;  /* 0x000000bf02027211 */ /* 0x000fe200000f0eff */
[----:B------:R-:W-:Y:S03]  /*5be0*/  IMAD.MOV.U32 R190, RZ, RZ, R4 ;  /* 0x000000ffffbe7224 */ /* 0x000fe600078e0004 */
[----:B------:R-:W-:Y:S02]  /*5bf0*/  MOV R191, R2 ;  /* 0x0000000200bf7202 */ /* 0x000fe40000000f00 */
        /* <DEDUP_REMOVED lines=8> */
.L_x_868:
[----:B------:R-:W-:Y:S01]  /*5c80*/  LDSM.16.M88.4 R16, [R175] ;  /* 0x00000000af10783b */ /* 0x000fe20000000200 */
[--C-:B------:R-:W-:Y:S01]  /*5c90*/  IMAD.IADD R2, R0, 0x1, R128.reuse ;  /* 0x0000000100027824 */ /* 0x100fe200078e0280 */
[----:B------:R-:W-:Y:S01]  /*5ca0*/  LEA R194, P0, R250, R116, 0x2 ;  /* 0x00000074fac27211 */ /* 0x000fe200078010ff */
[----:B------:R-:W-:Y:S01]  /*5cb0*/  IMAD.IADD R112, R175, 0x1, R128 ;  /* 0x00000001af707824 */ /* 0x000fe200078e0280 */
[----:B------:R-:W2:Y:S01]  /*5cc0*/  LDSM.16.MT88.4 R8, [R0+0x6000] ;  /* 0x006000000008783b */ /* 0x000ea20000004200 */
[----:B------:R-:W-:Y:S01]  /*5cd0*/  IMAD.IADD R113, R128, 0x1, R176 ;  /* 0x0000000180717824 */ /* 0x000fe200078e02b0 */
[----:B------:R-:W-:Y:S01]  /*5ce0*/  LEA.HI.X.SX32 R189, R250, R117, 0x2, P0 ;  /* 0x00000075fabd7211 */ /* 0x000fe200000f16ff */
[----:B------:R-:W-:Y:S01]  /*5cf0*/  ULOP3.LUT UR12, UR7, 0x1, URZ, 0xc0, !UPT ;  /* 0x00000001070c7892 */ /* 0x000fe2000f8ec03f */
[----:B------:R-:W3:Y:S03]  /*5d00*/  LDSM.16.MT88.4 R20, [R2+0x6000] ;  /* 0x006000000214783b */ /* 0x000ee60000004200 */
[----:B------:R-:W-:Y:S01]  /*5d10*/  UISETP.NE.U32.AND UP3, UPT, UR12, 0x1, UPT ;  /* 0x000000010c00788c */ /* 0x000fe2000bf65070 */
        /* <DEDUP_REMOVED lines=41> */
[----:B------:R2:W1:Y:S07]  /*5fb0*/  LDSM.16.MT88.4 R108, [R0+0x9800] ;  /* 0x00980000006c783b */ /* 0x00046e0000004200 */
[C---:B---3--:R-:W-:Y:S08]  /*5fc0*/  HMMA.16816.F32.BF16 R12, R100.reuse, R24, R12 ;  /* 0x00000018640c723c */ /* 0x048ff0000004180c */
[----:B------:R-:W-:Y:S01]  /*5fd0*/  HMMA.16816.F32.BF16 R16, R100, R26, R16 ;  /* 0x0000001a6410723c */ /* 0x000fe20000041810 */
[----:B------:R3:W1:Y:S07]  /*5fe0*/  LDSM.16.MT88.4 R24, [R2+0x9800] ;  /* 0x009800000218783b */ /* 0x00066e0000004200 */
[C---:B----4-:R-:W-:Y:S01]  /*5ff0*/  HMMA.16816.F32.BF16 R4, R28.reuse, R104, R4 ;  /* 0x000000681c04723c */ /* 0x050fe20000041804 */
[----:B--2---:R-:W-:Y:S07]  /*6000*/  IMAD.U32 R0, RZ, RZ, UR13 ;  /* 0x0000000dff007e24 */ /* 0x004fee000f8e00ff */
[C---:B------:R-:W-:Y:S08]  /*6010*/  HMMA.16816.F32.BF16 R8, R28.reuse, R106, R8 ;  /* 0x0000006a1c08723c */ /* 0x040ff00000041808 */
[C---:B-1----:R-:W-:Y:S01]  /*6020*/  HMMA.16816.F32.BF16 R12, R28.reuse, R20, R12 ;  /* 0x000000141c0c723c */ /* 0x042fe2000004180c */
[----:B---3--:R-:W-:Y:S06]  /*6030*/  IMAD.U32 R2, RZ, RZ, UR25 ;  /* 0x00000019ff027e24 */ /* 0x008fec000f8e00ff */
[----:B------:R-:W-:Y:S01]  /*6040*/  @P2 IADD3 R20, P3, R240, UR9, RZ ;  /* 0x00000009f0142c10 */ /* 0x000fe2000ff7e0ff */
[----:B------:R-:W-:Y:S01]  /*6050*/  HMMA.16816.F32.BF16 R16, R28, R22, R16 ;  /* 0x000000161c10723c */ /* 0x000fe20000041810 */
[----:B------:R-:W-:Y:S03]  /*6060*/  @UP5 UIADD3 UR9, UP4, UR9, -0x100, URZ ;  /* 0xffffff0009095890 */ /* 0x000fe6000ff9e03f */
[----:B------:R-:W-:Y:S01]  /*6070*/  @P2 IADD3.X R21, R241, UR8, RZ, P3, !PT ;  /* 0x00000008f1152c10 */ /* 0x000fe20009ffe4ff */
[----:B------:R-:W-:Y:S02]  /*6080*/  @UP5 UIADD3.X UR8, UR8, -0x1, URZ, UP4, !UPT ;  /* 0xffffffff08085890 */ /* 0x000fe4000a7fe43f */
[----:B------:R-:W-:Y:S01]  /*6090*/  IMAD.U32 R22, RZ, RZ, UR13 ;  /* 0x0000000dff167e24 */ /* 0x000fe2000f8e00ff */
[C---:B------:R-:W-:Y:S01]  /*60a0*/  HMMA.16816.F32.BF16 R4, R32.reuse, R108, R4 ;  /* 0x0000006c2004723c */ /* 0x040fe20000041804 */
[----:B------:R1:W5:Y:S03]  /*60b0*/  @P2 LDG.E R232, [R20.64] ;  /* 0x0000000414e82981 */ /* 0x000366000c1e1900 */
[----:B------:R-:W-:Y:S01]  /*60c0*/  IMAD.U32 R28, RZ, RZ, UR19 ;  /* 0x00000013ff1c7e24 */ /* 0x000fe2000f8e00ff */
[----:B------:R1:W5:Y:S03]  /*60d0*/  @P2 LDG.E R233, [R20.64+0x20] ;  /* 0x0000200414e92981 */ /* 0x000366000c1e1900 */
[C---:B------:R-:W-:Y:S01]  /*60e0*/  HMMA.16816.F32.BF16 R8, R32.reuse, R110, R8 ;  /* 0x0000006e2008723c */ /* 0x040fe20000041808 */
[----:B------:R1:W5:Y:S04]  /*60f0*/  @P2 LDG.E R230, [R20.64+0x80] ;  /* 0x0000800414e62981 */ /* 0x000368000c1e1900 */
[----:B------:R1:W5:Y:S03]  /*6100*/  @P2 LDG.E R231, [R20.64+0xa0] ;  /* 0x0000a00414e72981 */ /* 0x000366000c1e1900 */
[C---:B------:R-:W-:Y:S07]  /*6110*/  HMMA.16816.F32.BF16 R12, R32.reuse, R24, R12 ;  /* 0x00000018200c723c */ /* 0x040fee000004180c */
[----:B------:R-:W-:Y:S01]  /*6120*/  IMAD.U32 R24, RZ, RZ, UR25 ;  /* 0x00000019ff187e24 */ /* 0x000fe2000f8e00ff */
[----:B------:R-:W-:Y:S01]  /*6130*/  HMMA.16816.F32.BF16 R16, R32, R26, R16 ;  /* 0x0000001a2010723c */ /* 0x000fe20000041810 */
[----:B------:R-:W-:Y:S01]  /*6140*/  IMAD.U32 R25, RZ, RZ, UR19 ;  /* 0x00000013ff197e24 */ /* 0x000fe2000f8e00ff */
[----:B------:R-:W-:Y:S05]  /*6150*/  LDSM.16.MT88.4 R32, [R3+0xc800] ;  /* 0x00c800000320783b */ /* 0x000fea0000004200 */
[----:B------:R-:W-:Y:S02]  /*6160*/  IMAD.U32 R26, RZ, RZ, UR24 ;  /* 0x00000018ff1a7e24 */ /* 0x000fe4000f8e00ff */
[----:B-1----:R-:W-:Y:S03]  /*6170*/  IMAD.MOV.U32 R20, RZ, RZ, R194 ;  /* 0x000000ffff147224 */ /* 0x002fe600078e00c2 */
[----:B------:R-:W-:Y:S02]  /*6180*/  IMAD.MOV.U32 R21, RZ, RZ, R189 ;  /* 0x000000ffff157224 */ /* 0x000fe400078e00bd */
[-C--:B------:R-:W-:Y:S02]  /*6190*/  LEA R22, P3, R22, R20.reuse, 0x2 ;  /* 0x0000001416167211 */ /* 0x080fe400078610ff */
[-C--:B------:R-:W-:Y:S01]  /*61a0*/  LEA R28, P2, R28, R20.reuse, 0x2 ;  /* 0x000000141c1c7211 */ /* 0x080fe200078410ff */
[----:B------:R1:W-:Y:S01]  /*61b0*/  RED.E.ADD.F32.FTZ.RN.STRONG.GPU [R20.64], R4 ;  /* 0x000000041400798e */ /* 0x0003e2000c10e784 */
[-C--:B------:R-:W-:Y:S01]  /*61c0*/  LEA.HI.X.SX32 R23, R0, R21.reuse, 0x2, P3 ;  /* 0x0000001500177211 */ /* 0x080fe200018f16ff */
[----:B------:R-:W-:Y:S01]  /*61d0*/  IMAD.U32 R0, RZ, RZ, UR24 ;  /* 0x00000018ff007e24 */ /* 0x000fe2000f8e00ff */
[-C--:B------:R-:W-:Y:S02]  /*61e0*/  LEA R24, P0, R24, R20.reuse, 0x2 ;  /* 0x0000001418187211 */ /* 0x080fe400078010ff */
[-C--:B------:R-:W-:Y:S01]  /*61f0*/  LEA.HI.X.SX32 R29, R25, R21.reuse, 0x2, P2 ;  /* 0x00000015191d7211 */ /* 0x080fe200010f16ff */
[----:B------:R2:W-:Y:S01]  /*6200*/  RED.E.ADD.F32.FTZ.RN.STRONG.GPU [R22.64], R5 ;  /* 0x000000051600798e */ /* 0x0005e2000c10e784 */
[-C--:B------:R-:W-:Y:S01]  /*6210*/  LEA.HI.X.SX32 R25, R2, R21.reuse, 0x2, P0 ;  /* 0x0000001502197211 */ /* 0x080fe200000f16ff */
[----:B------:R-:W-:Y:S01]  /*6220*/  IMAD.U32 R2, RZ, RZ, UR22 ;  /* 0x00000016ff027e24 */ /* 0x000fe2000f8e00ff */
[-C--:B------:R-:W-:Y:S01]  /*6230*/  LEA R26, P0, R26, R20.reuse, 0x2 ;  /* 0x000000141a1a7211 */ /* 0x080fe200078010ff */
[----:B------:R3:W-:Y:S03]  /*6240*/  RED.E.ADD.F32.FTZ.RN.STRONG.GPU [R28.64], R6 ;  /* 0x000000061c00798e */ /* 0x0007e6000c10e784 */
[-C--:B------:R-:W-:Y:S01]  /*6250*/  LEA.HI.X.SX32 R27, R0, R21.reuse, 0x2, P0 ;  /* 0x00000015001b7211 */ /* 0x080fe200000f16ff */
[----:B------:R4:W-:Y:S01]  /*6260*/  RED.E.ADD.F32.FTZ.RN.STRONG.GPU [R24.64], R7 ;  /* 0x000000071800798e */ /* 0x0009e2000c10e784 */
[----:B------:R-:W-:Y:S03]  /*6270*/  IMAD.U32 R0, RZ, RZ, UR21 ;  /* 0x00000015ff007e24 */ /* 0x000fe6000f8e00ff */
[----:B------:R4:W-:Y:S04]  /*6280*/  RED.E.ADD.F32.FTZ.RN.STRONG.GPU [R26.64], R8 ;  /* 0x000000081a00798e */ /* 0x0009e8000c10e784 */
[----:B------:R-:W-:Y:S01]  /*6290*/  LDSM.16.MT88.4 R28, [R3+0xa800] ;  /* 0x00a80000031c783b */ /* 0x000fe20000004200 */
[----:B-1----:R-:W-:Y:S05]  /*62a0*/  IMAD.U32 R4, RZ, RZ, UR21 ;  /* 0x00000015ff047e24 */ /* 0x002fea000f8e00ff */
[-C--:B------:R-:W-:Y:S01]  /*62b0*/  LEA R4, P0, R4, R20.reuse, 0x2 ;  /* 0x0000001404047211 */ /* 0x080fe200078010ff */
[----:B--2---:R-:W-:Y:S02]  /*62c0*/  IMAD.U32 R5, RZ, RZ, UR23 ;  /* 0x00000017ff057e24 */ /* 0x004fe4000f8e00ff */
[----:B---3--:R-:W-:Y:S02]  /*62d0*/  IMAD.U32 R6, RZ, RZ, UR22 ;  /* 0x00000016ff067e24 */ /* 0x008fe4000f8e00ff */
[----:B----4-:R-:W-:Y:S03]  /*62e0*/  IMAD.U32 R24, RZ, RZ, UR23 ;  /* 0x00000017ff187e24 */ /* 0x010fe6000f8e00ff */
[-C--:B------:R-:W-:Y:S01]  /*62f0*/  LEA R6, P2, R6, R20.reuse, 0x2 ;  /* 0x0000001406067211 */ /* 0x080fe200078410ff */
[----:B------:R-:W-:Y:S01]  /*6300*/  IMAD.U32 R26, RZ, RZ, UR18 ;  /* 0x00000012ff1a7e24 */ /* 0x000fe2000f8e00ff */
[-C--:B------:R-:W-:Y:S01]  /*6310*/  LEA R24, P3, R24, R20.reuse, 0x2 ;  /* 0x0000001418187211 */ /* 0x080fe200078610ff */
[----:B------:R-:W-:Y:S01]  /*6320*/  IMAD.U32 R8, RZ, RZ, UR15 ;  /* 0x0000000fff087e24 */ /* 0x000fe2000f8e00ff */
[-C--:B------:R-:W-:Y:S01]  /*6330*/  LEA.HI.X.SX32 R7, R2, R21.reuse, 0x2, P2 ;  /* 0x0000001502077211 */ /* 0x080fe200010f16ff */
[----:B------:R-:W-:Y:S01]  /*6340*/  IMAD.U32 R2, RZ, RZ, UR14 ;  /* 0x0000000eff027e24 */ /* 0x000fe2000f8e00ff */
[-C--:B------:R-:W-:Y:S02]  /*6350*/  LEA.HI.X.SX32 R25, R5, R21.reuse, 0x2, P3 ;  /* 0x0000001505197211 */ /* 0x080fe400018f16ff */
[-C--:B------:R-:W-:Y:S01]  /*6360*/  LEA.HI.X.SX32 R5, R0, R21.reuse, 0x2, P0 ;  /* 0x0000001500057211 */ /* 0x080fe200000f16ff */
[----:B------:R-:W-:Y:S01]  /*6370*/  IMAD.U32 R0, RZ, RZ, UR20 ;  /* 0x00000014ff007e24 */ /* 0x000fe2000f8e00ff */
[-C--:B------:R-:W-:Y:S01]  /*6380*/  LEA R26, P6, R26, R20.reuse, 0x2 ;  /* 0x000000141a1a7211 */ /* 0x080fe200078c10ff */
[----:B------:R1:W-:Y:S01]  /*6390*/  RED.E.ADD.F32.FTZ.RN.STRONG.GPU [R24.64], R9 ;  /* 0x000000091800798e */ /* 0x0003e2000c10e784 */
[-C--:B------:R-:W-:Y:S03]  /*63a0*/  LEA R8, P3, R8, R20.reuse, 0x2 ;  /* 0x0000001408087211 */ /* 0x080fe600078610ff */
[----:B------:R2:W-:Y:S04]  /*63b0*/  RED.E.ADD.F32.FTZ.RN.STRONG.GPU [R6.64], R10 ;  /* 0x0000000a0600798e */ /* 0x0005e8000c10e784 */
[----:B------:R3:W-:Y:S04]  /*63c0*/  RED.E.ADD.F32.FTZ.RN.STRONG.GPU [R4.64], R11 ;  /* 0x0000000b0400798e */ /* 0x0007e8000c10e784 */
[----:B------:R-:W-:Y:S04]  /*63d0*/  RED.E.ADD.F32.FTZ.RN.STRONG.GPU [R20.64+0x80], R12 ;  /* 0x0000800c1400798e */ /* 0x000fe8000c10e784 */
[----:B------:R-:W-:Y:S01]  /*63e0*/  RED.E.ADD.F32.FTZ.RN.STRONG.GPU [R22.64+0x80], R13 ;  /* 0x0000800d1600798e */ /* 0x000fe2000c10e784 */
[----:B-1----:R-:W-:Y:S02]  /*63f0*/  IMAD.U32 R24, RZ, RZ, UR17 ;  /* 0x00000011ff187e24 */ /* 0x002fe4000f8e00ff */
[----:B------:R-:W-:Y:S02]  /*6400*/  IMAD.U32 R9, RZ, RZ, UR17 ;  /* 0x00000011ff097e24 */ /* 0x000fe4000f8e00ff */
[----:B--2---:R-:W-:Y:S01]  /*6410*/  IMAD.U32 R10, RZ, RZ, UR16 ;  /* 0x00000010ff0a7e24 */ /* 0x004fe2000f8e00ff */
[-C--:B------:R-:W-:Y:S01]  /*6420*/  LEA R24, P5, R24, R20.reuse, 0x2 ;  /* 0x0000001418187211 */ /* 0x080fe200078a10ff */
[----:B------:R-:W-:Y:S02]  /*6430*/  IMAD.U32 R7, RZ, RZ, UR16 ;  /* 0x00000010ff077e24 */ /* 0x000fe4000f8e00ff */
[----:B---3--:R-:W-:Y:S01]  /*6440*/  IMAD.U32 R11, RZ, RZ, UR18 ;  /* 0x00000012ff0b7e24 */ /* 0x008fe2000f8e00ff */
[-C--:B------:R-:W-:Y:S01]  /*6450*/  LEA R10, P4, R10, R20.reuse, 0x2 ;  /* 0x000000140a0a7211 */ /* 0x080fe200078810ff */
[----:B------:R-:W-:Y:S01]  /*6460*/  IMAD.U32 R6, RZ, RZ, UR14 ;  /* 0x0000000eff067e24 */ /* 0x000fe2000f8e00ff */
[-C--:B------:R-:W-:Y:S01]  /*6470*/  LEA.HI.X.SX32 R25, R9, R21.reuse, 0x2, P5 ;  /* 0x0000001509197211 */ /* 0x080fe200028f16ff */
[----:B------:R-:W-:Y:S01]  /*6480*/  IMAD.U32 R5, RZ, RZ, UR15 ;  /* 0x0000000fff057e24 */ /* 0x000fe2000f8e00ff */
[-C--:B------:R-:W-:Y:S01]  /*6490*/  LEA.HI.X.SX32 R27, R11, R21.reuse, 0x2, P6 ;  /* 0x000000150b1b7211 */ /* 0x080fe200030f16ff */
[----:B------:R-:W-:Y:S01]  /*64a0*/  IMAD.U32 R4, RZ, RZ, UR20 ;  /* 0x00000014ff047e24 */ /* 0x000fe2000f8e00ff */
[-C--:B------:R-:W-:Y:S02]  /*64b0*/  LEA.HI.X.SX32 R11, R7, R21.reuse, 0x2, P4 ;  /* 0x00000015070b7211 */ /* 0x080fe400020f16ff */
[-C--:B------:R-:W-:Y:S01]  /*64c0*/  LEA R6, P2, R6, R20.reuse, 0x2 ;  /* 0x0000001406067211 */ /* 0x080fe200078410ff */
[----:B------:R-:W-:Y:S01]  /*64d0*/  RED.E.ADD.F32.FTZ.RN.STRONG.GPU [R26.64], R14 ;  /* 0x0000000e1a00798e */ /* 0x000fe2000c10e784 */
[-C--:B------:R-:W-:Y:S02]  /*64e0*/  LEA.HI.X.SX32 R9, R5, R21.reuse, 0x2, P3 ;  /* 0x0000001505097211 */ /* 0x080fe400018f16ff */
[----:B------:R-:W-:Y:S01]  /*64f0*/  LEA R4, P0, R4, R20, 0x2 ;  /* 0x0000001404047211 */ /* 0x000fe200078010ff */
[----:B------:R-:W-:Y:S01]  /*6500*/  RED.E.ADD.F32.FTZ.RN.STRONG.GPU [R24.64], R15 ;  /* 0x0000000f1800798e */ /* 0x000fe2000c10e784 */
[-C--:B------:R-:W-:Y:S02]  /*6510*/  LEA.HI.X.SX32 R7, R2, R21.reuse, 0x2, P2 ;  /* 0x0000001502077211 */ /* 0x080fe400010f16ff */
[----:B------:R-:W-:Y:S01]  /*6520*/  LEA.HI.X.SX32 R5, R0, R21, 0x2, P0 ;  /* 0x0000001500057211 */ /* 0x000fe200000f16ff */
[----:B------:R-:W-:Y:S01]  /*6530*/  RED.E.ADD.F32.FTZ.RN.STRONG.GPU [R10.64], R16 ;  /* 0x000000100a00798e */ /* 0x000fe2000c10e784 */
[----:B------:R-:W-:Y:S01]  /*6540*/  IMAD.IADD R0, R128, 0x1, R172 ;  /* 0x0000000180007824 */ /* 0x000fe200078e02ac */
[----:B------:R-:W-:Y:S01]  /*6550*/  PLOP3.LUT P0, PT, PT, PT, UP3, 0x80, 0x0 ;  /* 0x000000000000781c */ /* 0x000fe20003f0f038 */
[----:B------:R-:W-:Y:S01]  /*6560*/  @UP5 UIADD3 UR11, UP3, UR11, -0x100, URZ ;  /* 0xffffff000b0b5890 */ /* 0x000fe2000ff7e03f */
[----:B------:R-:W-:Y:S01]  /*6570*/  RED.E.ADD.F32.FTZ.RN.STRONG.GPU [R8.64], R17 ;  /* 0x000000110800798e */ /* 0x000fe2000c10e784 */
[----:B------:R-:W-:Y:S01]  /*6580*/  ISETP.LT.AND P2, PT, RZ, UR7, PT ;  /* 0x00000007ff007c0c */ /* 0x000fe2000bf41270 */
[----:B------:R-:W-:Y:S02]  /*6590*/  UIADD3 UR7, UR7, -0x1, URZ ;  /* 0xffffffff07077890 */ /* 0x000fe4000fffe03f */
[----:B------:R-:W-:Y:S01]  /*65a0*/  RED.E.ADD.F32.FTZ.RN.STRONG.GPU [R6.64], R18 ;  /* 0x000000120600798e */ /* 0x000fe2000c10e784 */
[----:B------:R-:W-:Y:S03]  /*65b0*/  @UP5 UIADD3.X UR10, UR10, -0x1, URZ, UP3, !UPT ;  /* 0xffffffff0a0a5890 */ /* 0x000fe60009ffe43f */
        /* <DEDUP_REMOVED lines=20> */
[C---:B------:R-:W-:Y:S08]  /*6700*/  HMMA.16816.F32.BF16 R72, R32.reuse, R12, R72 ;  /* 0x0000000c2048723c */ /* 0x040ff00000041848 */
[-C--:B------:R-:W-:Y:S08]  /*6710*/  HMMA.16816.F32.BF16 R76, R32, R14.reuse, R76 ;  /* 0x0000000e204c723c */ /* 0x080ff0000004184c */
[C---:B------:R-:W-:Y:S01]  /*6720*/  HMMA.16816.F32.BF16 R80, R28.reuse, R14, R80 ;  /* 0x0000000e1c50723c */ /* 0x040fe20000041850 */
[----:B------:R-:W-:Y:S07]  /*6730*/  LDSM.16.MT88.4 R12, [R3+0xb800] ;  /* 0x00b80000030c783b */ /* 0x000fee0000004200 */
[-C--:B------:R-:W-:Y:S08]  /*6740*/  HMMA.16816.F32.BF16 R84, R28, R16.reuse, R84 ;  /* 0x000000101c54723c */ /* 0x080ff00000041854 */
[C---:B------:R-:W-:Y:S08]  /*6750*/  HMMA.16816.F32.BF16 R88, R32.reuse, R16, R88 ;  /* 0x000000102058723c */ /* 0x040ff00000041858 */
[-C--:B------:R-:W-:Y:S01]  /*6760*/  HMMA.16816.F32.BF16 R92, R32, R18.reuse, R92 ;  /* 0x00000012205c723c */ /* 0x080fe2000004185c */
[----:B------:R3:W-:Y:S07]  /*6770*/  LDSM.16.MT88.4 R32, [R0+0x1800] ;  /* 0x001800000020783b */ /* 0x0007ee0000004200 */
[----:B------:R-:W-:Y:S01]  /*6780*/  HMMA.16816.F32.BF16 R96, R28, R18, R96 ;  /* 0x000000121c60723c */ /* 0x000fe20000041860 */
[----:B------:R4:W2:Y:S04]  /*6790*/  LDSM.16.MT88.4 R16, [R172+0x1800] ;  /* 0x00180000ac10783b */ /* 0x0008a80000004200 */
[----:B------:R-:W2:Y:S03]  /*67a0*/  LDSM.16.MT88.4 R28, [R3+0xd800] ;  /* 0x00d80000031c783b */ /* 0x000ea60000004200 */
[-C--:B-1----:R-:W-:Y:S08]  /*67b0*/  HMMA.16816.F32.BF16 R68, R4, R8.reuse, R68 ;  /* 0x000000080444723c */ /* 0x082ff00000041844 */
[C---:B------:R-:W-:Y:S04]  /*67c0*/  HMMA.16816.F32.BF16 R72, R20.reuse, R8, R72 ;  /* 0x000000081448723c */ /* 0x040fe80000041848 */
[C---:B---3--:R-:W-:Y:S02]  /*67d0*/  IADD3 R0, R172.reuse, -0x2000, RZ ;  /* 0xffffe000ac007810 */ /* 0x048fe40007ffe0ff */
[----:B------:R-:W-:Y:S02]  /*67e0*/  @P0 IADD3 R0, R172, 0x2000, RZ ;  /* 0x00002000ac000810 */ /* 0x000fe40007ffe0ff */
[-C--:B------:R-:W-:Y:S04]  /*67f0*/  HMMA.16816.F32.BF16 R76, R20, R10.reuse, R76 ;  /* 0x0000000a144c723c */ /* 0x080fe8000004184c */
[----:B----4-:R-:W-:Y:S04]  /*6800*/  IMAD.MOV.U32 R172, RZ, RZ, R0 ;  /* 0x000000ffffac7224 */ /* 0x010fe800078e0000 */
[C---:B------:R-:W-:Y:S08]  /*6810*/  HMMA.16816.F32.BF16 R80, R4.reuse, R10, R80 ;  /* 0x0000000a0450723c */ /* 0x040ff00000041850 */
[-C--:B--2---:R-:W-:Y:S08]  /*6820*/  HMMA.16816.F32.BF16 R84, R4, R24.reuse, R84 ;  /* 0x000000180454723c */ /* 0x084ff00000041854 */
[C---:B------:R-:W-:Y:S08]  /*6830*/  HMMA.16816.F32.BF16 R88, R20.reuse, R24, R88 ;  /* 0x000000181458723c */ /* 0x040ff00000041858 */
[-C--:B------:R-:W-:Y:S08]  /*6840*/  HMMA.16816.F32.BF16 R92, R20, R26.reuse, R92 ;  /* 0x0000001a145c723c */ /* 0x080ff0000004185c */
[----:B------:R-:W-:Y:S08]  /*6850*/  HMMA.16816.F32.BF16 R96, R4, R26, R96 ;  /* 0x0000001a0460723c */ /* 0x000ff00000041860 */
        /* <DEDUP_REMOVED lines=74> */
[----:B------:R-:W-:Y:S01]  /*6d00*/  UISETP.NE.AND UP0, UPT, UR32, -0x1, UPT ;  /* 0xffffffff2000788c */ /* 0x000fe2000bf05270 */
[----:B------:R1:W-:Y:S01]  /*6d10*/  STS [R248], R5 ;  /* 0x00000005f8007388 */ /* 0x0003e20000000800 */
[----:B------:R-:W-:Y:S01]  /*6d20*/  F2FP.BF16.PACK_AB R46, R47, R46 ;  /* 0x0000002e2f2e723e */ /* 0x000fe200000010ff */
[----:B------:R-:W-:Y:S01]  /*6d30*/  ULDC.64 UR10, c[0x0][0x3a0] ;  /* 0x0000e800000a7ab9 */ /* 0x000fe20000000a00 */
[----:B------:R-:W-:Y:S01]  /*6d40*/  F2FP.BF16.PACK_AB R0, R0, R94 ;  /* 0x0000005e0000723e */ /* 0x000fe200000010ff */
[----:B------:R1:W-:Y:S01]  /*6d50*/  STS [R248+0x400], R4 ;  /* 0x00040004f8007388 */ /* 0x0003e20000000800 */
[----:B------:R-:W-:-:S02]  /*6d60*/  F2FP.BF16.PACK_AB R52, R53, R52 ;  /* 0x000000343534723e */ /* 0x000fc400000010ff */
[----:B------:R-:W-:Y:S01]  /*6d70*/  F2FP.BF16.PACK_AB R54, R55, R54 ;  /* 0x000000363736723e */ /* 0x000fe200000010ff */
[----:B------:R1:W-:Y:S01]  /*6d80*/  STS [R246+0x2000], R7 ;  /* 0x00200007f6007388 */ /* 0x0003e20000000800 */
[----:B------:R-:W-:Y:S01]  /*6d90*/  F2FP.BF16.PACK_AB R64, R65, R64 ;  /* 0x000000404140723e */ /* 0x000fe200000010ff */
[----:B------:R-:W-:Y:S01]  /*6da0*/  @UP0 UIADD3 UR7, UR26, UR32, URZ ;  /* 0x000000201a070290 */ /* 0x000fe2000fffe03f */
[----:B------:R-:W-:Y:S01]  /*6db0*/  F2FP.BF16.PACK_AB R66, R67, R66 ;  /* 0x000000424342723e */ /* 0x000fe200000010ff */
[----:B------:R1:W-:Y:S01]  /*6dc0*/  STS [R246+0x2400], R6 ;  /* 0x00240006f6007388 */ /* 0x0003e20000000800 */
[----:B------:R-:W-:Y:S01]  /*6dd0*/  F2FP.BF16.PACK_AB R56, R57, R56 ;  /* 0x000000383938723e */ /* 0x000fe200000010ff */
[----:B------:R-:W-:Y:S01]  /*6de0*/  @UP0 UIMAD.WIDE.U32 UR8, UR7, UR10, URZ ;  /* 0x0000000a070802a5 */ /* 0x000fe2000f8e003f */
[----:B------:R-:W-:Y:S01]  /*6df0*/  F2FP.BF16.PACK_AB R58, R59, R58 ;  /* 0x0000003a3b3a723e */ /* 0x000fe200000010ff */
[----:B------:R1:W-:Y:S01]  /*6e00*/  STS [R248+0x2000], R2 ;  /* 0x00200002f8007388 */ /* 0x0003e20000000800 */
[----:B------:R-:W-:Y:S01]  /*6e10*/  F2FP.BF16.PACK_AB R60, R61, R60 ;  /* 0x0000003c3d3c723e */ /* 0x000fe200000010ff */
[----:B------:R-:W-:Y:S01]  /*6e20*/  @UP0 UIMAD UR31, UR7, UR11, UR9 ;  /* 0x0000000b071f02a4 */ /* 0x000fe2000f8e0209 */
[----:B------:R-:W-:Y:S01]  /*6e30*/  F2FP.BF16.PACK_AB R62, R63, R62 ;  /* 0x0000003e3f3e723e */ /* 0x000fe200000010ff */
[----:B------:R1:W-:Y:S01]  /*6e40*/  STS [R248+0x2400], R0 ;  /* 0x00240000f8007388 */ /* 0x0003e20000000800 */
[----:B------:R-:W-:Y:S01]  /*6e50*/  PLOP3.LUT P0, PT, PT, PT, UP0, 0x80, 0x0 ;  /* 0x000000000000781c */ /* 0x000fe20003f0f008 */
[----:B------:R-:W-:-:S02]  /*6e60*/  @UP0 UMOV UR30, UR8 ;  /* 0x00000008001e0c82 */ /* 0x000fc40008000000 */
        /* <DEDUP_REMOVED lines=20> */
[----:B------:R-:W-:Y:S02]  /*6fb0*/  USHF.R.S32.HI UR28, URZ, 0x1f, UR42 ;  /* 0x0000001f3f1c7899 */ /* 0x000fe4000801142a */
[----:B------:R-:W-:Y:S02]  /*6fc0*/  UIMAD UR12, UR26, UR9, UR7 ;  /* 0x000000091a0c72a4 */ /* 0x000fe4000f8e0207 */
[----:B------:R-:W-:Y:S02]  /*6fd0*/  UIMAD.WIDE.U32 UR8, UR26, UR8, URZ ;  /* 0x000000081a0872a5 */ /* 0x000fe4000f8e003f */
[----:B------:R-:W-:Y:S02]  /*6fe0*/  ULDC.64 UR10, c[0x0][0x388] ;  /* 0x0000e200000a7ab9 */ /* 0x000fe40000000a00 */
[----:B------:R-:W-:-:S02]  /*6ff0*/  UIADD3 UR9, UR9, UR12, URZ ;  /* 0x0000000c09097290 */ /* 0x000fc4000fffe03f */
[----:B------:R-:W-:Y:S02]  /*7000*/  UIMAD UR7, UR28, UR10, URZ ;  /* 0x0000000a1c0772a4 */ /* 0x000fe4000f8e023f */
[----:B------:R-:W-:Y:S02]  /*7010*/  UIMAD.WIDE.U32 UR8, UR42, UR10, UR8 ;  /* 0x0000000a2a0872a5 */ /* 0x000fe4000f8e0008 */
[----:B------:R-:W-:-:S04]  /*7020*/  UIMAD UR7, UR42, UR11, UR7 ;  /* 0x0000000b2a0772a4 */ /* 0x000fc8000f8e0207 */
[----:B------:R-:W-:Y:S02]  /*7030*/  UIADD3 UR31, UR9, UR7, URZ ;  /* 0x00000007091f7290 */ /* 0x000fe4000fffe03f */
[----:B------:R-:W-:Y:S02]  /*7040*/  UMOV UR30, UR8 ;  /* 0x00000008001e7c82 */ /* 0x000fe40008000000 */
.L_x_870:
        /* <DEDUP_REMOVED lines=9> */
[----:B------:R-:W-:Y:S02]  /*70e0*/  USHF.R.S32.HI UR28, URZ, 0x1f, UR42 ;  /* 0x0000001f3f1c7899 */ /* 0x000fe4000801142a */
[----:B------:R-:W-:Y:S02]  /*70f0*/  UIMAD UR12, UR26, UR9, UR7 ;  /* 0x000000091a0c72a4 */ /* 0x000fe4000f8e0207 */
[----:B------:R-:W-:-:S02]  /*7100*/  UIMAD.WIDE.U32 UR8, UR26, UR8, URZ ;  /* 0x000000081a0872a5 */ /* 0x000fc4000f8e003f */
[----:B------:R-:W-:Y:S02]  /*7110*/  ULDC.64 UR10, c[0x0][0x390] ;  /* 0x0000e400000a7ab9 */ /* 0x000fe40000000a00 */
[----:B------:R-:W-:Y:S02]  /*7120*/  UIADD3 UR9, UR9, UR12, URZ ;  /* 0x0000000c09097290 */ /* 0x000fe4000fffe03f */
[----:B------:R-:W-:Y:S02]  /*7130*/  UIMAD UR7, UR28, UR10, URZ ;  /* 0x0000000a1c0772a4 */ /* 0x000fe4000f8e023f */
[----:B------:R-:W-:Y:S02]  /*7140*/  UIMAD.WIDE.U32 UR8, UR42, UR10, UR8 ;  /* 0x0000000a2a0872a5 */ /* 0x000fe4000f8e0008 */
[----:B------:R-:W-:-:S04]  /*7150*/  UIMAD UR7, UR42, UR11, UR7 ;  /* 0x0000000b2a0772a4 */ /* 0x000fc8000f8e0207 */
[----:B------:R-:W-:-:S03]  /*7160*/  UIADD3 UR10, UR9, UR7, URZ ;  /* 0x00000007090a7290 */ /* 0x000fc6000fffe03f */
[----:B------:R-:W-:Y:S02]  /*7170*/  UMOV UR9, UR8 ;  /* 0x0000000800097c82 */ /* 0x000fe40008000000 */
.L_x_871:
[----:B------:R-:W-:Y:S01]  /*7180*/  BAR.SYNC.DEFER_BLOCKING 0x0 ;  /* 0x0000000000007b1d */ /* 0x000fe20000010000 */
[----:B------:R-:W-:Y:S01]  /*7190*/  USHF.L.U32 UR7, UR27, 0x7, URZ ;  /* 0x000000071b077899 */ /* 0x000fe2000800063f */
[--C-:B-1----:R-:W-:Y:S01]  /*71a0*/  SHF.R.S32.HI R7, RZ, 0x1f, R244.reuse ;  /* 0x0000001fff077819 */ /* 0x102fe200000114f4 */
[----:B------:R-:W-:Y:S01]  /*71b0*/  IMAD.MOV.U32 R6, RZ, RZ, R244 ;  /* 0x000000ffff067224 */ /* 0x000fe200078e00f4 */
[----:B------:R-:W-:Y:S01]  /*71c0*/  UIMAD UR6, UR27, -0x80, UR6 ;  /* 0xffffff801b0678a4 */ /* 0x000fe2000f8e0206 */
[----:B------:R-:W-:Y:S01]  /*71d0*/  SHF.R.S32.HI R25, RZ, 0x1f, R237 ;  /* 0x0000001fff197819 */ /* 0x000fe200000114ed */
[----:B------:R-:W-:Y:S01]  /*71e0*/  USHF.R.S32.HI UR8, URZ, 0x1f, UR7 ;  /* 0x0000001f3f087899 */ /* 0x000fe20008011407 */
[----:B------:R-:W-:Y:S01]  /*71f0*/  IMAD.U32 R24, RZ, RZ, UR7 ;  /* 0x00000007ff187e24 */ /* 0x000fe2000f8e00ff */
[----:B------:R-:W-:Y:S01]  /*7200*/  ULDC.64 UR28, c[0x0][0x3a0] ;  /* 0x0000e800001c7ab9 */ /* 0x000fe20000000a00 */
[----:B------:R-:W-:Y:S01]  /*7210*/  BSSY B0, `(.L_x_872) ;  /* 0x0000021000007945 */ /* 0x000fe20003800000 */
[----:B------:R-:W-:Y:S01]  /*7220*/  UIMAD UR11, UR8, UR28, URZ ;  /* 0x0000001c080b72a4 */ /* 0x000fe2000f8e023f */
[----:B------:R-:W-:Y:S01]  /*7230*/  IMAD.WIDE.U32 R4, R24, c[0x0][0x3a0], R6 ;  /* 0x0000e80018047a25 */ /* 0x000fe200078e0006 */
[----:B------:R-:W-:Y:S01]  /*7240*/  USHF.R.S32.HI UR12, URZ, 0x1f, UR47 ;  /* 0x0000001f3f0c7899 */ /* 0x000fe2000801142f */
[----:B------:R-:W-:Y:S01]  /*7250*/  ISETP.GE.AND P4, PT, R237, UR6, PT ;  /* 0x00000006ed007c0c */ /* 0x000fe2000bf86270 */
[----:B------:R-:W-:-:S02]  /*7260*/  UIMAD UR11, UR7, UR29, UR11 ;  /* 0x0000001d070b72a4 */ /* 0x000fc4000f8e020b */
[----:B------:R-:W-:Y:S01]  /*7270*/  IADD3 R4, P0, R4, UR30, RZ ;  /* 0x0000001e04047c10 */ /* 0x000fe2000ff1e0ff */
[----:B------:R-:W-:-:S03]  /*7280*/  ULDC.64 UR28, c[0x0][0x3b8] ;  /* 0x0000ee00001c7ab9 */ /* 0x000fc60000000a00 */
[----:B------:R-:W-:Y:S01]  /*7290*/  IMAD.U32 R0, RZ, RZ, UR11 ;  /* 0x0000000bff007e24 */ /* 0x000fe2000f8e00ff */
[----:B------:R-:W-:Y:S01]  /*72a0*/  UIMAD UR11, UR12, UR28, URZ ;  /* 0x0000001c0c0b72a4 */ /* 0x000fe2000f8e023f */
[----:B------:R1:W2:Y:S03]  /*72b0*/  LDS.128 R16, [R236+0x7000] ;  /* 0x00700000ec107984 */ /* 0x0002a60000000c00 */
[----:B------:R-:W-:Y:S01]  /*72c0*/  IADD3.X R5, R5, UR31, R0, P0, !PT ;  /* 0x0000001f05057c10 */ /* 0x000fe200087fe400 */
[----:B------:R-:W-:Y:S01]  /*72d0*/  IMAD.U32 R0, RZ, RZ, UR47 ;  /* 0x0000002fff007e24 */ /* 0x000fe2000f8e00ff */
[----:B------:R-:W-:Y:S01]  /*72e0*/  UIMAD UR11, UR47, UR29, UR11 ;  /* 0x0000001d2f0b72a4 */ /* 0x000fe2000f8e020b */
[----:B------:R1:W3:Y:S02]  /*72f0*/  LDS.128 R20, [R236+0x8000] ;  /* 0x00800000ec147984 */ /* 0x0002e40000000c00 */
[----:B------:R-:W-:-:S02]  /*7300*/  IMAD.WIDE.U32 R4, R0, c[0x0][0x3b8], R4 ;  /* 0x0000ee0000047a25 */ /* 0x000fc400078e0004 */
[----:B------:R1:W4:Y:S03]  /*7310*/  LDS.128 R28, [R236+0x9000] ;  /* 0x00900000ec1c7984 */ /* 0x0003260000000c00 */
[----:B------:R-:W-:Y:S01]  /*7320*/  IADD3 R2, R5, UR11, RZ ;  /* 0x0000000b05027c10 */ /* 0x000fe2000fffe0ff */
        /* <DEDUP_REMOVED lines=15> */
.L_x_873:
[----:B------:R-:W-:Y:S05]  /*7420*/  BSYNC B0 ;  /* 0x0000000000007941 */ /* 0x000fea0003800000 */
.L_x_872:
[----:B------:R-:W-:Y:S01]  /*7430*/  IADD3 R0, R237, 0x20, RZ ;  /* 0x00000020ed007810 */ /* 0x000fe20007ffe0ff */
[----:B------:R-:W-:Y:S03]  /*7440*/  BSSY B0, `(.L_x_874) ;  /* 0x000000e000007945 */ /* 0x000fe60003800000 */
[----:B------:R-:W-:-:S13]  /*7450*/  ISETP.GE.AND P3, PT, R0, UR6, PT ;  /* 0x0000000600007c0c */ /* 0x000fda000bf66270 */
        /* <DEDUP_REMOVED lines=11> */
[----:B--2---:R2:W-:Y:S02]  /*7510*/  STG.E.128 [R10.64], R16 ;  /* 0x000000100a007986 */ /* 0x0045e4000c101d04 */
.L_x_875:
[----:B------:R-:W-:Y:S05]  /*7520*/  BSYNC B0 ;  /* 0x0000000000007941 */ /* 0x000fea0003800000 */
.L_x_874:
[----:B------:R-:W-:Y:S01]  /*7530*/  IADD3 R0, R237, 0x40, RZ ;  /* 0x00000040ed007810 */ /* 0x000fe20007ffe0ff */
[----:B------:R-:W-:Y:S03]  /*7540*/  BSSY B0, `(.L_x_876) ;  /* 0x000000e000007945 */ /* 0x000fe60003800000 */
[----:B------:R-:W-:-:S13]  /*7550*/  ISETP.GE.AND P2, PT, R0, UR6, PT ;  /* 0x0000000600007c0c */ /* 0x000fda000bf46270 */
[----:B------:R-:W-:Y:S05]  /*7560*/  @P2 BRA `(.L_x_877) ;  /* 0x000000b000002947 */ /* 0x000fea0003800000 */
[----:B------:R-:W-:Y:S02]  /*7570*/  IADD3 R0, P0, R237, 0x40, RZ ;  /* 0x00000040ed007810 */ /* 0x000fe40007f1e0ff */
[----:B------:R-:W-:-:S03]  /*7580*/  MOV R9, R2 ;  /* 0x0000000200097202 */ /* 0x000fc60000000f00 */
[----:B------:R-:W-:-:S04]  /*7590*/  IMAD.X R8, RZ, RZ, R25, P0 ;  /* 0x000000ffff087224 */ /* 0x000fc800000e0619 */
[----:B--2-4-:R-:W-:Y:S02]  /*75a0*/  IMAD R10, R8, c[0x0][0x3a0], RZ ;  /* 0x0000e800080a7a24 */ /* 0x014fe400078e02ff */
[----:B------:R-:W-:-:S04]  /*75b0*/  IMAD.MOV.U32 R8, RZ, RZ, R4 ;  /* 0x000000ffff087224 */ /* 0x000fc800078e0004 */
[----:B------:R-:W-:-:S04]  /*75c0*/  IMAD.WIDE.U32 R8, R0, c[0x0][0x3a0], R8 ;  /* 0x0000e80000087a25 */ /* 0x000fc800078e0008 */
[----:B------:R-:W-:Y:S01]  /*75d0*/  IMAD R0, R0, c[0x0][0x3a4], R10 ;  /* 0x0000e90000007a24 */ /* 0x000fe200078e020a */
[----:B------:R-:W-:-:S04]  /*75e0*/  LEA R10, P0, R8, c[0x0][0x340], 0x1 ;  /* 0x0000d000080a7a11 */ /* 0x000fc800078008ff */
[----:B------:R-:W-:-:S04]  /*75f0*/  IADD3 R0, R9, R0, RZ ;  /* 0x0000000009007210 */ /* 0x000fc80007ffe0ff */
[----:B------:R-:W-:-:S05]  /*7600*/  LEA.HI.X R11, R8, c[0x0][0x344], R0, 0x1, P0 ;  /* 0x0000d100080b7a11 */ /* 0x000fca00000f0c00 */
[----:B---3--:R2:W-:Y:S02]  /*7610*/  STG.E.128 [R10.64], R20 ;  /* 0x000000140a007986 */ /* 0x0085e4000c101d04 */
.L_x_877:
[----:B------:R-:W-:Y:S05]  /*7620*/  BSYNC B0 ;  /* 0x0000000000007941 */ /* 0x000fea0003800000 */
.L_x_876:
[----:B------:R-:W-:Y:S01]  /*7630*/  IADD3 R0, R237, 0x60, RZ ;  /* 0x00000060ed007810 */ /* 0x000fe20007ffe0ff */
[----:B------:R-:W-:Y:S03]  /*7640*/  BSSY B0, `(.L_x_878) ;  /* 0x000000d000007945 */ /* 0x000fe60003800000 */
[----:B------:R-:W-:-:S13]  /*7650*/  ISETP.GE.AND P1, PT, R0, UR6, PT ;  /* 0x0000000600007c0c */ /* 0x000fda000bf26270 */
[----:B------:R-:W-:Y:S05]  /*7660*/  @P1 BRA `(.L_x_879) ;  /* 0x000000a000001947 */ /* 0x000fea0003800000 */
[----:B------:R-:W-:-:S04]  /*7670*/  IADD3 R0, P0, R237, 0x60, RZ ;  /* 0x00000060ed007810 */ /* 0x000fc80007f1e0ff */
[----:B------:R-:W-:-:S05]  /*7680*/  IADD3.X R5, RZ, R25, RZ, P0, !PT ;  /* 0x00000019ff057210 */ /* 0x000fca00007fe4ff */
[----:B--2-4-:R-:W-:Y:S01]  /*7690*/  IMAD R10, R5, c[0x0][0x3a0], RZ ;  /* 0x0000e800050a7a24 */ /* 0x014fe200078e02ff */
[----:B------:R-:W-:-:S05]  /*76a0*/  MOV R5, R2 ;  /* 0x0000000200057202 */ /* 0x000fca0000000f00 */
[----:B------:R-:W-:-:S04]  /*76b0*/  IMAD.WIDE.U32 R8, R0, c[0x0][0x3a0], R4 ;  /* 0x0000e80000087a25 */ /* 0x000fc800078e0004 */
[----:B------:R-:W-:Y:S01]  /*76c0*/  IMAD R0, R0, c[0x0][0x3a4], R10 ;  /* 0x0000e90000007a24 */ /* 0x000fe200078e020a */
[----:B------:R-:W-:-:S04]  /*76d0*/  LEA R4, P0, R8, c[0x0][0x340], 0x1 ;  /* 0x0000d00008047a11 */ /* 0x000fc800078008ff */
[----:B------:R-:W-:-:S04]  /*76e0*/  IADD3 R0, R9, R0, RZ ;  /* 0x0000000009007210 */ /* 0x000fc80007ffe0ff */
[----:B------:R-:W-:-:S05]  /*76f0*/  LEA.HI.X R5, R8, c[0x0][0x344], R0, 0x1, P0 ;  /* 0x0000d10008057a11 */ /* 0x000fca00000f0c00 */
[----:B------:R2:W-:Y:S02]  /*7700*/  STG.E.128 [R4.64], R28 ;  /* 0x0000001c04007986 */ /* 0x0005e4000c101d04 */
.L_x_879:
[----:B------:R-:W-:Y:S05]  /*7710*/  BSYNC B0 ;  /* 0x0000000000007941 */ /* 0x000fea0003800000 */
.L_x_878:
        /* <DEDUP_REMOVED lines=14> */
[----:B----4-:R-:W-:Y:S01]  /*7800*/  IADD3 R10, R5, UR6, RZ ;  /* 0x00000006050a7c10 */ /* 0x010fe2000fffe0ff */
        /* <DEDUP_REMOVED lines=10> */
.L_x_881:
[----:B------:R-:W-:Y:S05]  /*78b0*/  BSYNC B0 ;  /* 0x0000000000007941 */ /* 0x000fea0003800000 */
.L_x_880:
        /* <DEDUP_REMOVED lines=12> */
[----:B------:R1:W-:Y:S02]  /*7980*/  STG.E.128 [R8.64], R36 ;  /* 0x0000002408007986 */ /* 0x0003e4000c101d04 */
.L_x_883:
[----:B------:R-:W-:Y:S05]  /*7990*/  BSYNC B0 ;  /* 0x0000000000007941 */ /* 0x000fea0003800000 */
.L_x_882:
        /* <DEDUP_REMOVED lines=13> */
.L_x_885:
[----:B------:R-:W-:Y:S05]  /*7a70*/  BSYNC B0 ;  /* 0x0000000000007941 */ /* 0x000fea0003800000 */
.L_x_884:
        /* <DEDUP_REMOVED lines=12> */
.L_x_866:
        /* <DEDUP_REMOVED lines=19> */
[----:B------:R-:W-:Y:S02]  /*7c70*/  UIADD3 UR31, UR9, UR7, URZ ;  /* 0x00000007091f7290 */ /* 0x000fe4000fffe03f */
[----:B------:R-:W-:Y:S02]  /*7c80*/  UMOV UR30, UR8 ;  /* 0x00000008001e7c82 */ /* 0x000fe40008000000 */
.L_x_887:
        /* <DEDUP_REMOVED lines=19> */
.L_x_888:
[----:B------:R-:W-:Y:S01]  /*7dc0*/  USHF.L.U32 UR7, UR27, 0x7, URZ ;  /* 0x000000071b077899 */ /* 0x000fe2000800063f */
[----:B------:R-:W-:Y:S01]  /*7dd0*/  BSSY B0, `(.L_x_889) ;  /* 0x000001e000007945 */ /* 0x000fe20003800000 */
[----:B------:R-:W-:Y:S01]  /*7de0*/  ULDC.64 UR28, c[0x0][0x3a0] ;  /* 0x0000e800001c7ab9 */ /* 0x000fe20000000a00 */
[----:B------:R-:W-:Y:S01]  /*7df0*/  SHF.R.S32.HI R12, RZ, 0x1f, R237 ;  /* 0x0000001fff0c7819 */ /* 0x000fe200000114ed */
[----:B------:R-:W-:Y:S02]  /*7e00*/  USHF.R.S32.HI UR8, URZ, 0x1f, UR7 ;  /* 0x0000001f3f087899 */ /* 0x000fe40008011407 */
[----:B------:R-:W-:Y:S01]  /*7e10*/  IMAD.U32 R11, RZ, RZ, UR7 ;  /* 0x00000007ff0b7e24 */ /* 0x000fe2000f8e00ff */
[----:B------:R-:W-:Y:S02]  /*7e20*/  UIMAD UR6, UR27, -0x80, UR6 ;  /* 0xffffff801b0678a4 */ /* 0x000fe4000f8e0206 */
[----:B------:R-:W-:Y:S01]  /*7e30*/  UIMAD UR11, UR8, UR28, URZ ;  /* 0x0000001c080b72a4 */ /* 0x000fe2000f8e023f */
[----:B------:R-:W-:Y:S01]  /*7e40*/  IMAD.WIDE.U32 R4, R11, c[0x0][0x3a0], R244 ;  /* 0x0000e8000b047a25 */ /* 0x000fe200078e00f4 */
[----:B------:R-:W-:-:S02]  /*7e50*/  USHF.R.S32.HI UR12, URZ, 0x1f, UR47 ;  /* 0x0000001f3f0c7899 */ /* 0x000fc4000801142f */
[----:B------:R-:W-:Y:S01]  /*7e60*/  UIMAD UR11, UR7, UR29, UR11 ;  /* 0x0000001d070b72a4 */ /* 0x000fe2000f8e020b */
[----:B------:R-:W-:Y:S02]  /*7e70*/  ISETP.GE.AND P4, PT, R237, UR6, PT ;  /* 0x00000006ed007c0c */ /* 0x000fe4000bf86270 */
[----:B------:R-:W-:Y:S01]  /*7e80*/  IADD3 R4, P0, R4, UR30, RZ ;  /* 0x0000001e04047c10 */ /* 0x000fe2000ff1e0ff */
[----:B------:R-:W-:Y:S02]  /*7e90*/  ULDC.64 UR28, c[0x0][0x3b8] ;  /* 0x0000ee00001c7ab9 */ /* 0x000fe40000000a00 */
[----:B------:R-:W-:Y:S01]  /*7ea0*/  IMAD.U32 R0, RZ, RZ, UR11 ;  /* 0x0000000bff007e24 */ /* 0x000fe2000f8e00ff */
[----:B------:R-:W-:-:S04]  /*7eb0*/  UIMAD UR11, UR12, UR28, URZ ;  /* 0x0000001c0c0b72a4 */ /* 0x000fc8000f8e023f */
        /* <DEDUP_REMOVED lines=15> */
.L_x_890:
[----:B------:R-:W-:Y:S05]  /*7fb0*/  BSYNC B0 ;  /* 0x0000000000007941 */ /* 0x000fea0003800000 */
.L_x_889:
[----:B------:R-:W-:Y:S01]  /*7fc0*/  IADD3 R0, R237, 0x20, RZ ;  /* 0x00000020ed007810 */ /* 0x000fe20007ffe0ff */
[----:B------:R-:W-:Y:S03]  /*7fd0*/  BSSY B0, `(.L_x_891) ;  /* 0x000000e000007945 */ /* 0x000fe60003800000 */
[----:B------:R-:W-:-:S13]  /*7fe0*/  ISETP.GE.AND P3, PT, R0, UR6, PT ;  /* 0x0000000600007c0c */ /* 0x000fda000bf66270 */
        /* <DEDUP_REMOVED lines=12> */
.L_x_892:
[----:B------:R-:W-:Y:S05]  /*80b0*/  BSYNC B0 ;  /* 0x0000000000007941 */ /* 0x000fea0003800000 */
.L_x_891:
        /* <DEDUP_REMOVED lines=15> */
.L_x_894:
[----:B------:R-:W-:Y:S05]  /*81b0*/  BSYNC B0 ;  /* 0x0000000000007941 */ /* 0x000fea0003800000 */
.L_x_893:
[----:B------:R-:W-:Y:S01]  /*81c0*/  IADD3 R0, R237, 0x60, RZ ;  /* 0x00000060ed007810 */ /* 0x000fe20007ffe0ff */
[----:B------:R-:W-:Y:S03]  /*81d0*/  BSSY B0, `(.L_x_895) ;  /* 0x000000d000007945 */ /* 0x000fe60003800000 */
[----:B------:R-:W-:-:S13]  /*81e0*/  ISETP.GE.AND P1, PT, R0, UR6, PT ;  /* 0x0000000600007c0c */ /* 0x000fda000bf26270 */
        /* <DEDUP_REMOVED lines=11> */
.L_x_896:
[----:B------:R-:W-:Y:S05]  /*82a0*/  BSYNC B0 ;  /* 0x0000000000007941 */ /* 0x000fea0003800000 */
.L_x_895:
[----:B------:R-:W-:Y:S01]  /*82b0*/  ULDC.64 UR28, c[0x0][0x3a8] ;  /* 0x0000ea00001c7ab9 */ /* 0x000fe20000000a00 */
[----:B--2---:R-:W-:Y:S01]  /*82c0*/  IMAD.WIDE.U32 R4, R11, c[0x0][0x3a8], R244 ;  /* 0x0000ea000b047a25 */ /* 0x004fe200078e00f4 */
        /* <DEDUP_REMOVED lines=23> */
.L_x_898:
[----:B------:R-:W-:Y:S05]  /*8440*/  BSYNC B0 ;  /* 0x0000000000007941 */ /* 0x000fea0003800000 */
.L_x_897:
        /* <DEDUP_REMOVED lines=13> */
.L_x_900:
[----:B------:R-:W-:Y:S05]  /*8520*/  BSYNC B0 ;  /* 0x0000000000007941 */ /* 0x000fea0003800000 */
.L_x_899:
        /* <DEDUP_REMOVED lines=13> */
.L_x_902:
[----:B------:R-:W-:Y:S05]  /*8600*/  BSYNC B0 ;  /* 0x0000000000007941 */ /* 0x000fea0003800000 */
.L_x_901:
        /* <DEDUP_REMOVED lines=11> */
.L_x_886:
[----:B------:R-:W-:Y:S05]  /*86c0*/  BSYNC B1 ;  /* 0x0000000000017941 */ /* 0x000fea0003800000 */
.L_x_861:
        /* <DEDUP_REMOVED lines=11> */
.L_x_903:
[----:B------:R-:W-:Y:S05]  /*8780*/  EXIT ;  /* 0x000000000000794d */ /* 0x000fea0003800000 */
.L_x_905:
        /* <DEDUP_REMOVED lines=15> */
.L_x_2467:


//--------------------- .text._ZN5flash44flash_bwd_dq_dk_dv_loop_seqk_parallel_kernelI23Flash_bwd_kernel_traitsILi64ELi64ELi128ELi8ELi2ELi4ELi4ELb1ELb0EN7cutlass10bfloat16_tE19Flash_kernel_traitsILi64ELi64ELi128ELi8ES3_EELb1ELb0ELb0ELb0ELb0ELb0ELb0EEEvNS_16Flash_bwd_paramsE --------------------------
	.section	.text._ZN5flash44flash_bwd_dq_dk_dv_loop_seqk_parallel_kernelI23Flash_bwd_kernel_traitsILi64ELi64ELi128ELi8ELi2ELi4ELi4ELb1ELb0EN7cutlass10bfloat16_tE19Flash_kernel_traitsILi64ELi64ELi128ELi8ES3_EELb1ELb0ELb0ELb0ELb0ELb0ELb0EEEvNS_16Flash_bwd_paramsE,"ax",@progbits
	.sectioninfo	@"SHI_REGISTERS=255"
	.align	128
        .global         _ZN5flash44flash_bwd_dq_dk_dv_loop_seqk_parallel_kernelI23Flash_bwd_kernel_traitsILi64ELi64ELi128ELi8ELi2ELi4ELi4ELb1ELb0EN7cutlass10bfloat16_tE19Flash_kernel_traitsILi64ELi64ELi128ELi8ES3_EELb1ELb0ELb0ELb0ELb0ELb0ELb0EEEvNS_16Flash_bwd_paramsE
        .type           _ZN5flash44flash_bwd_dq_dk_dv_loop_seqk_parallel_kernelI23Flash_bwd_kernel_traitsILi64ELi64ELi128ELi8ELi2ELi4ELi4ELb1ELb0EN7cutlass10bfloat16_tE19Flash_kernel_traitsILi64ELi64ELi128ELi8ES3_EELb1ELb0ELb0ELb0ELb0ELb0ELb0EEEvNS_16Flash_bwd_paramsE,@function
        .size           _ZN5flash44flash_bwd_dq_dk_dv_loop_seqk_parallel_kernelI23Flash_bwd_kernel_traitsILi64ELi64ELi128ELi8ELi2ELi4ELi4ELb1ELb0EN7cutlass10bfloat16_tE19Flash_kernel_traitsILi64ELi64ELi128ELi8ES3_EELb1ELb0ELb0ELb0ELb0ELb0ELb0EEEvNS_16Flash_bwd_paramsE,(.L_x_2468 - _ZN5flash44flash_bwd_dq_dk_dv_loop_seqk_parallel_kernelI23Flash_bwd_kernel_traitsILi64ELi64ELi128ELi8ELi2ELi4ELi4ELb1ELb0EN7cutlass10bfloat16_tE19Flash_kernel_traitsILi64ELi64ELi128ELi8ES3_EELb1ELb0ELb0ELb0ELb0ELb0ELb0EEEvNS_16Flash_bwd_paramsE)
        .other          _ZN5flash44flash_bwd_dq_dk_dv_loop_seqk_parallel_kernelI23Flash_bwd_kernel_traitsILi64ELi64ELi128ELi8ELi2ELi4ELi4ELb1ELb0EN7cutlass10bfloat16_tE19Flash_kernel_traitsILi64ELi64ELi128ELi8ES3_EELb1ELb0ELb0ELb0ELb0ELb0ELb0EEEvNS_16Flash_bwd_paramsE,@"STO_CUDA_ENTRY STV_DEFAULT"
_ZN5flash44flash_bwd_dq_dk_dv_loop_seqk_parallel_kernelI23Flash_bwd_kernel_traitsILi64ELi64ELi128ELi8ELi2ELi4ELi4ELb1ELb0EN7cutlass10bfloat16_tE19Flash_kernel_traitsILi64ELi64ELi128ELi8ES3_EELb1ELb0ELb0ELb0ELb0ELb0ELb0EEEvNS_16Flash_bwd_paramsE:
.text._ZN5flash44flash_bwd_dq_dk_dv_loop_seqk_parallel_kernelI23Flash_bwd_kernel_traitsILi64ELi64ELi128ELi8ELi2ELi4ELi4ELb1ELb0EN7cutlass10bfloat16_tE19Flash_kernel_traitsILi64ELi64ELi128ELi8ES3_EELb1ELb0ELb0ELb0ELb0ELb0ELb0EEEvNS_16Flash_bwd_paramsE:
        /* <DEDUP_REMOVED lines=136> */
.L_x_974:
        /* <DEDUP_REMOVED lines=33> */
.L_x_906:
        /* <DEDUP_REMOVED lines=20> */
[C---:B------:R-:W-:Y:S01]  /*0bd0*/  IMAD R0, R30.reuse, c[0x0][0x194], RZ ;  /* 0x000065001e007a24 */ /* 0x040fe200078e02ff */
        /* <DEDUP_REMOVED lines=22> */
.L_x_908:
        /* <DEDUP_REMOVED lines=15> */
.L_x_909:
[----:B------:R-:W-:Y:S01]  /*0e30*/  IABS R3, c[0x0][0x1c8] ;  /* 0x0000720000037a13 */ /* 0x000fe20000000000 */
[----:B------:R-:W1:Y:S01]  /*0e40*/  LDC.U8 R2, c[0x0][0x328] ;  /* 0x0000ca00ff027b82 */ /* 0x000e620000000000 */
[----:B------:R-:W-:Y:S01]  /*0e50*/  IABS R22, R208 ;  /* 0x000000d000167213 */ /* 0x000fe20000000000 */
[----:B------:R-:W-:Y:S01]  /*0e60*/  @!P1 IMAD R24, R4, c[0x0][0x368], RZ ;  /* 0x0000da0004189a24 */ /* 0x000fe200078e02ff */
[----:B------:R-:W2:Y:S01]  /*0e70*/  I2F.RP R6, R3 ;  /* 0x0000000300067306 */ /* 0x000ea20000209400 */
[----:B------:R-:W-:Y:S01]  /*0e80*/  @P1 IMAD.WIDE.U32 R28, R30, c[0x0][0x370], RZ ;  /* 0x0000dc001e1c1a25 */ /* 0x000fe200078e00ff */
[----:B------:R-:W-:Y:S01]  /*0e90*/  LOP3.LUT R17, R208, c[0x0][0x1c8], RZ, 0x3c, !PT ;  /* 0x00007200d0117a12 */ /* 0x000fe200078e3cff */
[----:B------:R-:W-:Y:S02]  /*0ea0*/  ULDC UR12, c[0x0][0x22c] ;  /* 0x00008b00000c7ab9 */ /* 0x000fe40000000800 */
[----:B------:R-:W-:Y:S01]  /*0eb0*/  @P1 IMAD R25, R30, c[0x0][0x374], R29 ;  /* 0x0000dd001e191a24 */ /* 0x000fe200078e021d */
[----:B------:R-:W-:Y:S01]  /*0ec0*/  ISETP.GE.AND P3, PT, R17, RZ, PT ;  /* 0x000000ff1100720c */ /* 0x000fe20003f66270 */
[----:B------:R-:W-:Y:S01]  /*0ed0*/  ULDC UR5, c[0x0][0x1c0] ;  /* 0x0000700000057ab9 */ /* 0x000fe20000000800 */
[----:B------:R-:W3:Y:S01]  /*0ee0*/  S2R R17, SR_CTAID.X ;  /* 0x0000000000117919 */ /* 0x000ee20000002500 */
[----:B------:R-:W-:Y:S01]  /*0ef0*/  UIMAD.WIDE UR6, UR12, UR5, URZ ;  /* 0x000000050c0672a5 */ /* 0x000fe2000f8e023f */
[----:B--2---:R-:W2:Y:S01]  /*0f00*/  MUFU.RCP R20, R6 ;  /* 0x0000000600147308 */ /* 0x004ea20000001000 */
[----:B-1----:R-:W-:-:S02]  /*0f10*/  ISETP.NE.AND P2, PT, R2, RZ, PT ;  /* 0x000000ff0200720c */ /* 0x002fc40003f45270 */
[----:B------:R-:W-:-:S04]  /*0f20*/  SHF.L.U32 R2, R189, 0x7, RZ ;  /* 0x00000007bd027819 */ /* 0x000fc800000006ff */
[----:B------:R-:W-:Y:S02]  /*0f30*/  SEL R2, R2, RZ, P0 ;  /* 0x000000ff02027207 */ /* 0x000fe40000000000 */
[----:B--2---:R-:W-:Y:S01]  /*0f40*/  IADD3 R20, R20, 0xffffffe, RZ ;  /* 0x0ffffffe14147810 */ /* 0x004fe20007ffe0ff */
[----:B---3--:R-:W-:-:S03]  /*0f50*/  IMAD.WIDE.U32 R32, R17, c[0x0][0x3d8], RZ ;  /* 0x0000f60011207a25 */ /* 0x008fc600078e00ff */
[----:B------:R-:W1:Y:S01]  /*0f60*/  F2I.FTZ.U32.TRUNC.NTZ R21, R20 ;  /* 0x0000001400157305 */ /* 0x000e62000021f000 */
[----:B------:R-:W-:Y:S01]  /*0f70*/  IMAD R17, R17, c[0x0][0x3dc], R33 ;  /* 0x0000f70011117a24 */ /* 0x000fe200078e0221 */
[----:B-1----:R-:W-:Y:S01]  /*0f80*/  IADD3 R0, RZ, -R21, RZ ;  /* 0x80000015ff007210 */ /* 0x002fe20007ffe0ff */
[----:B------:R-:W-:-:S04]  /*0f90*/  IMAD.MOV.U32 R20, RZ, RZ, RZ ;  /* 0x000000ffff147224 */ /* 0x000fc800078e00ff */
[----:B------:R-:W-:Y:S01]  /*0fa0*/  IMAD R5, R0, R3, RZ ;  /* 0x0000000300057224 */ /* 0x000fe200078e02ff */
[----:B------:R-:W-:-:S03]  /*0fb0*/  MOV R0, c[0x0][0x224] ;  /* 0x0000890000007a02 */ /* 0x000fc60000000f00 */
[----:B------:R-:W-:Y:S01]  /*0fc0*/  IMAD.HI.U32 R5, R21, R5, R20 ;  /* 0x0000000515057227 */ /* 0x000fe200078e0014 */
[----:B------:R-:W-:-:S03]  /*0fd0*/  SHF.R.S32.HI R0, RZ, 0x1f, R0 ;  /* 0x0000001fff007819 */ /* 0x000fc60000011400 */
[----:B------:R-:W-:-:S04]  /*0fe0*/  @!P1 IMAD.WIDE.U32 R20, R189, c[0x0][0x368], RZ ;  /* 0x0000da00bd149a25 */ /* 0x000fc800078e00ff */
[----:B------:R-:W-:-:S04]  /*0ff0*/  IMAD.HI.U32 R6, R5, R22, RZ ;  /* 0x0000001605067227 */ /* 0x000fc800078e00ff */
[----:B------:R-:W-:Y:S02]  /*1000*/  IMAD.MOV R18, RZ, RZ, -R6 ;  /* 0x000000ffff127224 */ /* 0x000fe400078e0a06 */
[----:B------:R-:W-:Y:S02]  /*1010*/  @!P1 IMAD R5, R189, c[0x0][0x36c], R24 ;  /* 0x0000db00bd059a24 */ /* 0x000fe400078e0218 */
[----:B------:R-:W-:Y:S02]  /*1020*/  IMAD R18, R3, R18, R22 ;  /* 0x0000001203127224 */ /* 0x000fe400078e0216 */
[----:B------:R-:W-:Y:S01]  /*1030*/  IMAD.WIDE.U32 R22, R189, c[0x0][0x224], RZ ;  /* 0x00008900bd167a25 */ /* 0x000fe200078e00ff */
[----:B------:R-:W-:Y:S02]  /*1040*/  @!P1 IADD3 R25, R21, R5, RZ ;  /* 0x0000000515199210 */ /* 0x000fe40007ffe0ff */
[----:B------:R-:W-:Y:S01]  /*1050*/  ISETP.GT.U32.AND P4, PT, R3, R18, PT ;  /* 0x000000120300720c */ /* 0x000fe20003f84070 */
[----:B------:R-:W-:-:S02]  /*1060*/  IMAD R5, R0, R189, RZ ;  /* 0x000000bd00057224 */ /* 0x000fc400078e02ff */
[----:B------:R-:W1:Y:S01]  /*1070*/  LDC.U8 R0, c[0x0][0x3d0] ;  /* 0x0000f400ff007b82 */ /* 0x000e620000000000 */
[----:B------:R-:W-:Y:S02]  /*1080*/  @!P1 IMAD.MOV.U32 R28, RZ, RZ, R20 ;  /* 0x000000ffff1c9224 */ /* 0x000fe400078e0014 */
[----:B------:R-:W-:Y:S01]  /*1090*/  IMAD R5, R4, c[0x0][0x224], R5 ;  /* 0x0000890004057a24 */ /* 0x000fe200078e0205 */
[----:B------:R-:W-:Y:S01]  /*10a0*/  SHF.L.U64.HI R4, R189, 0x7, R4 ;  /* 0x00000007bd047819 */ /* 0x000fe20000010204 */
[----:B------:R-:W-:Y:S02]  /*10b0*/  IMAD R20, R22, UR7, RZ ;  /* 0x0000000716147c24 */ /* 0x000fe4000f8e02ff */
[----:B------:R-:W-:Y:S01]  /*10c0*/  IMAD.IADD R5, R23, 0x1, R5 ;  /* 0x0000000117057824 */ /* 0x000fe200078e0205 */
[----:B------:R-:W-:Y:S01]  /*10d0*/  SEL R4, R4, RZ, P0 ;  /* 0x000000ff04047207 */ /* 0x000fe20000000000 */
[----:B------:R-:W-:Y:S01]  /*10e0*/  @P2 IMAD R21, R189, c[0x0][0x214], RZ ;  /* 0x00008500bd152a24 */ /* 0x000fe200078e02ff */
[----:B------:R-:W-:Y:S01]  /*10f0*/  @!P4 IADD3 R18, R18, -R3, RZ ;  /* 0x800000031212c210 */ /* 0x000fe20007ffe0ff */
[----:B------:R-:W-:Y:S01]  /*1100*/  IMAD.WIDE.U32 R26, R22, UR6, RZ ;  /* 0x00000006161a7c25 */ /* 0x000fe2000f8e00ff */
[----:B------:R-:W-:-:S02]  /*1110*/  @!P4 IADD3 R6, R6, 0x1, RZ ;  /* 0x000000010606c810 */ /* 0x000fc40007ffe0ff */
[----:B------:R-:W-:Y:S01]  /*1120*/  ISETP.GE.U32.AND P5, PT, R18, R3, PT ;  /* 0x000000031200720c */ /* 0x000fe20003fa6070 */
[----:B------:R-:W-:Y:S01]  /*1130*/  IMAD R20, R5, UR6, R20 ;  /* 0x0000000605147c24 */ /* 0x000fe2000f8e0214 */
[----:B------:R-:W-:Y:S01]  /*1140*/  IADD3 R2, P0, R13, R2, RZ ;  /* 0x000000020d027210 */ /* 0x000fe20007f1e0ff */
[C---:B------:R-:W-:Y:S01]  /*1150*/  IMAD.WIDE.U32 R22, R30.reuse, UR6, RZ ;  /* 0x000000061e167c25 */ /* 0x040fe2000f8e00ff */
[----:B------:R-:W-:Y:S02]  /*1160*/  ISETP.NE.AND P4, PT, RZ, c[0x0][0x1c8], PT ;  /* 0x00007200ff007a0c */ /* 0x000fe40003f85270 */
[----:B------:R-:W-:Y:S01]  /*1170*/  @P2 SEL R21, R21, R30, !P1 ;  /* 0x0000001e15152207 */ /* 0x000fe20004800000 */
[----:B------:R-:W-:Y:S01]  /*1180*/  IMAD.X R4, R11, 0x1, R4, P0 ;  /* 0x000000010b047824 */ /* 0x000fe200000e0604 */
[----:B------:R-:W-:Y:S01]  /*1190*/  IADD3 R20, R27, R20, RZ ;  /* 0x000000141b147210 */ /* 0x000fe20007ffe0ff */
[----:B------:R-:W-:Y:S01]  /*11a0*/  IMAD R3, R30, UR7, RZ ;  /* 0x000000071e037c24 */ /* 0x000fe2000f8e02ff */
[----:B-1----:R-:W-:Y:S01]  /*11b0*/  ISETP.NE.AND P0, PT, R0, RZ, PT ;  /* 0x000000ff0000720c */ /* 0x002fe20003f05270 */
[----:B------:R-:W-:Y:S01]  /*11c0*/  IMAD R5, R2, UR7, RZ ;  /* 0x0000000702057c24 */ /* 0x000fe2000f8e02ff */
[----:B------:R-:W-:Y:S01]  /*11d0*/  SEL R22, R26, R22, !P1 ;  /* 0x000000161a167207 */ /* 0x000fe20004800000 */
[--C-:B------:R-:W-:Y:S01]  /*11e0*/  @!P2 IMAD R0, R189, c[0x0][0x1c0], R208.reuse ;  /* 0x00007000bd00aa24 */ /* 0x100fe200078e02d0 */
[----:B------:R-:W-:Y:S01]  /*11f0*/  @P5 IADD3 R6, R6, 0x1, RZ ;  /* 0x0000000106065810 */ /* 0x000fe20007ffe0ff */
[----:B------:R-:W-:Y:S01]  /*1200*/  @P1 IMAD.IADD R20, R23, 0x1, R3 ;  /* 0x0000000117141824 */ /* 0x000fe200078e0203 */
[----:B------:R-:W-:Y:S01]  /*1210*/  SEL R27, R32, RZ, P0 ;  /* 0x000000ff201b7207 */ /* 0x000fe20000000000 */
[----:B------:R-:W-:Y:S01]  /*1220*/  @P2 IMAD R26, R208, c[0x0][0x234], R21 ;  /* 0x00008d00d01a2a24 */ /* 0x000fe200078e0215 */
[----:B------:R-:W-:Y:S01]  /*1230*/  @!P3 IADD3 R6, -R6, RZ, RZ ;  /* 0x000000ff0606b210 */ /* 0x000fe20007ffe1ff */
[----:B------:R-:W-:Y:S01]  /*1240*/  IMAD R5, R4, UR6, R5 ;  /* 0x0000000604057c24 */ /* 0x000fe2000f8e0205 */
[----:B------:R-:W-:Y:S01]  /*1250*/  @!P4 LOP3.LUT R6, RZ, c[0x0][0x1c8], RZ, 0x33, !PT ;  /* 0x00007200ff06ca12 */ /* 0x000fe200078e33ff */
[----:B------:R-:W-:Y:S01]  /*1260*/  @!P2 IMAD R26, R0, c[0x0][0x214], RZ ;  /* 0x00008500001aaa24 */ /* 0x000fe200078e02ff */
[----:B------:R-:W-:Y:S01]  /*1270*/  SHF.R.S32.HI R4, RZ, 0x1f, R7 ;  /* 0x0000001fff047819 */ /* 0x000fe20000011407 */
[----:B------:R-:W-:Y:S01]  /*1280*/  IMAD.WIDE.U32 R2, R2, UR6, RZ ;  /* 0x0000000602027c25 */ /* 0x000fe2000f8e00ff */
[----:B------:R-:W-:-:S02]  /*1290*/  SHF.R.S32.HI R23, RZ, 0x1f, R208 ;  /* 0x0000001fff177819 */ /* 0x000fc400000114d0 */
[----:B------:R-:W-:Y:S01]  /*12a0*/  SEL R17, R17, RZ, P0 ;  /* 0x000000ff11117207 */ /* 0x000fe20000000000 */
[----:B------:R-:W-:Y:S01]  /*12b0*/  IMAD R0, R208, c[0x0][0x22c], RZ ;  /* 0x00008b00d0007a24 */ /* 0x000fe200078e02ff */
[----:B------:R-:W-:Y:S02]  /*12c0*/  IADD3 R18, R3, R5, RZ ;  /* 0x0000000503127210 */ /* 0x000fe40007ffe0ff */
[----:B------:R-:W-:Y:S02]  /*12d0*/  SHF.R.S32.HI R5, RZ, 0x1f, R6 ;  /* 0x0000001fff057819 */ /* 0x000fe40000011406 */
[----:B------:R-:W-:Y:S01]  /*12e0*/  SHF.R.S32.HI R21, RZ, 0x1f, R0 ;  /* 0x0000001fff157819 */ /* 0x000fe20000011400 */
[----:B------:R-:W-:Y:S05]  /*12f0*/  @!P2 BRA `(.L_x_910) ;  /* 0x000000700000a947 */ /* 0x000fea0003800000 */
[----:B------:R-:W-:Y:S01]  /*1300*/  @!P1 IMAD R30, R189, c[0x0][0x224], RZ ;  /* 0x00008900bd1e9a24 */ /* 0x000fe200078e02ff */
[----:B------:R-:W-:Y:S02]  /*1310*/  MOV R29, 0x80 ;  /* 0x00000080001d7802 */ /* 0x000fe40000000f00 */
[----:B------:R-:W-:-:S02]  /*1320*/  MOV R24, c[0x0][0x210] ;  /* 0x0000840000187a02 */ /* 0x000fc40000000f00 */
[----:B------:R-:W-:-:S03]  /*1330*/  LEA R31, R189, R30, 0x7 ;  /* 0x0000001ebd1f7211 */ /* 0x000fc600078e38ff */
[----:B------:R-:W-:-:S04]  /*1340*/  IMAD R24, R29, R24, c[0x0][0x234] ;  /* 0x00008d001d187624 */ /* 0x000fc800078e0218 */
[----:B------:R-:W-:Y:S01]  /*1350*/  IMAD R24, R24, R208, R31 ;  /* 0x000000d018187224 */ /* 0x000fe200078e021f */
[----:B------:R-:W-:Y:S05]  /*1360*/  BRA `(.L_x_911) ;  /* 0x0000002000007947 */ /* 0x000fea0003800000 */
.L_x_910:
[----:B------:R-:W-:-:S04]  /*1370*/  IMAD R24, R189, c[0x0][0x1c0], R208 ;  /* 0x00007000bd187a24 */ /* 0x000fc800078e02d0 */
[----:B------:R-:W-:Y:S02]  /*1380*/  IMAD R24, R24, c[0x0][0x224], RZ ;  /* 0x0000890018187a24 */ /* 0x000fe400078e02ff */
.L_x_911:
[----:B------:R-:W1:Y:S01]  /*1390*/  S2R R3, SR_TID.X ;  /* 0x0000000000037919 */ /* 0x000e620000002100 */
[----:B------:R-:W-:Y:S01]  /*13a0*/  UIMAD UR12, UR12, UR4, URZ ;  /* 0x000000040c0c72a4 */ /* 0x000fe2000f8e023f */
[----:B------:R-:W-:Y:S01]  /*13b0*/  IMAD R30, R11, c[0x0][0x370], RZ ;  /* 0x0000dc000b1e7a24 */ /* 0x000fe200078e02ff */
[----:B------:R-:W-:Y:S01]  /*13c0*/  SHF.R.S32.HI R191, RZ, 0x1f, R190 ;  /* 0x0000001fffbf7819 */ /* 0x000fe200000114be */
[C---:B------:R-:W-:Y:S01]  /*13d0*/  IMAD.IADD R24, R13.reuse, 0x1, R24 ;  /* 0x000000010d187824 */ /* 0x040fe200078e0218 */
[----:B------:R-:W-:Y:S01]  /*13e0*/  USHF.L.U32 UR6, UR12, 0x6, URZ ;  /* 0x000000060c067899 */ /* 0x000fe2000800063f */
[----:B------:R-:W-:Y:S01]  /*13f0*/  IMAD.IADD R26, R13, 0x1, R26 ;  /* 0x000000010d1a7824 */ /* 0x000fe200078e021a */
[----:B------:R-:W-:Y:S01]  /*1400*/  MOV R205, 0x4 ;  /* 0x0000000400cd7802 */ /* 0x000fe20000000f00 */
[----:B------:R-:W-:Y:S01]  /*1410*/  BSSY B1, `(.L_x_907) ;  /* 0x0000711000017945 */ /* 0x000fe20003800000 */
[----:B------:R-:W-:Y:S01]  /*1420*/  USHF.R.S32.HI UR5, URZ, 0x1f, UR6 ;  /* 0x0000001f3f057899 */ /* 0x000fe20008011406 */
[----:B------:R-:W-:-:S02]  /*1430*/  LEA.HI.SX32 R214, R9, 0xffffffff, 0x1a ;  /* 0xffffffff09d67811 */ /* 0x000fc400078fd2ff */
[----:B------:R-:W-:Y:S01]  /*1440*/  IADD3 R0, P4, P3, R2, UR6, R0 ;  /* 0x0000000602007c10 */ /* 0x000fe2000fb9e000 */
[-C--:B------:R-:W-:Y:S01]  /*1450*/  IMAD.WIDE R226, R26, R205.reuse, c[0x0][0x200] ;  /* 0x000080001ae27625 */ /* 0x080fe200078e02cd */
[----:B------:R-:W-:Y:S02]  /*1460*/  SHF.R.S32.HI R2, RZ, 0x1f, R188 ;  /* 0x0000001fff027819 */ /* 0x000fe400000114bc */
[----:B------:R-:W-:Y:S01]  /*1470*/  IADD3.X R18, R18, UR5, R21, P4, P3 ;  /* 0x0000000512127c10 */ /* 0x000fe2000a7e6415 */
[----:B------:R-:W-:Y:S01]  /*1480*/  IMAD.WIDE R204, R24, R205, c[0x0][0x3c8] ;  /* 0x0000f20018cc7625 */ /* 0x000fe200078e02cd */
[----:B------:R-:W-:Y:S02]  /*1490*/  IADD3 R22, P2, P1, R27, R0, R22 ;  /* 0x000000001b167210 */ /* 0x000fe4000795e016 */
[----:B------:R-:W-:Y:S02]  /*14a0*/  IADD3 R21, P4, R188, R13, RZ ;  /* 0x0000000dbc157210 */ /* 0x000fe40007f9e0ff */
[----:B------:R-:W-:Y:S01]  /*14b0*/  IADD3.X R20, R17, R18, R20, P2, P1 ;  /* 0x0000001211147210 */ /* 0x000fe200017e2414 */
[----:B------:R-:W-:Y:S01]  /*14c0*/  IMAD R17, R23, c[0x0][0x378], RZ ;  /* 0x0000de0017117a24 */ /* 0x000fe200078e02ff */
[----:B-1----:R-:W-:Y:S01]  /*14d0*/  SHF.R.S32.HI R0, RZ, 0x1f, R3 ;  /* 0x0000001fff007819 */ /* 0x002fe20000011403 */
[----:B------:R-:W-:Y:S01]  /*14e0*/  IMAD.X R18, R2, 0x1, R11, P4 ;  /* 0x0000000102127824 */ /* 0x000fe200020e060b */
[----:B------:R-:W-:Y:S01]  /*14f0*/  IADD3 R28, P3, R190, R28, RZ ;  /* 0x0000001cbe1c7210 */ /* 0x000fe20007f7e0ff */
[----:B------:R-:W-:Y:S01]  /*1500*/  IMAD R17, R208, c[0x0][0x37c], R17 ;  /* 0x0000df00d0117a24 */ /* 0x000fe200078e0211 */
[-C--:B------:R-:W-:Y:S01]  /*1510*/  LEA.HI R11, R0, R3.reuse, RZ, 0x5 ;  /* 0x00000003000b7211 */ /* 0x080fe200078f28ff */
[----:B------:R-:W-:Y:S01]  /*1520*/  IMAD R18, R18, c[0x0][0x190], RZ ;  /* 0x0000640012127a24 */ /* 0x000fe200078e02ff */
[----:B------:R-:W-:Y:S01]  /*1530*/  ISETP.GE.AND P4, PT, R19, 0x1, PT ;  /* 0x000000011300780c */ /* 0x000fe20003f86270 */
[----:B------:R-:W-:Y:S01]  /*1540*/  IMAD.X R29, R191, 0x1, R25, P3 ;  /* 0x00000001bf1d7824 */ /* 0x000fe200018e0619 */
[----:B------:R-:W-:Y:S01]  /*1550*/  LOP3.LUT R228, R11, 0xffffffe0, RZ, 0xc0, !PT ;  /* 0xffffffe00be47812 */ /* 0x000fe200078ec0ff */
[C---:B------:R-:W-:Y:S01]  /*1560*/  IMAD R25, R13.reuse, c[0x0][0x374], R30 ;  /* 0x0000dd000d197a24 */ /* 0x040fe200078e021e */
[----:B------:R-:W-:Y:S01]  /*1570*/  SHF.R.S32.HI R11, RZ, 0x5, R11 ;  /* 0x00000005ff0b7819 */ /* 0x000fe2000001140b */
[----:B------:R-:W-:Y:S01]  /*1580*/  IMAD.WIDE.U32 R28, R13, c[0x0][0x370], R28 ;  /* 0x0000dc000d1c7a25 */ /* 0x000fe200078e001c */
[----:B------:R-:W-:-:S03]  /*1590*/  IADD3 R228, -R228, R3, RZ ;  /* 0x00000003e4e47210 */ /* 0x000fc60007ffe1ff */
[----:B------:R-:W-:Y:S02]  /*15a0*/  IMAD.IADD R29, R29, 0x1, R25 ;  /* 0x000000011d1d7824 */ /* 0x000fe400078e0219 */
[----:B------:R-:W-:-:S04]  /*15b0*/  IMAD.WIDE.U32 R30, R21, c[0x0][0x190], R190 ;  /* 0x00006400151e7a25 */ /* 0x000fc800078e00be */
[----:B------:R-:W-:Y:S01]  /*15c0*/  IMAD R11, R11, UR12, R228 ;  /* 0x0000000c0b0b7c24 */ /* 0x000fe2000f8e02e4 */
[----:B------:R-:W-:Y:S01]  /*15d0*/  IADD3 R30, P2, R16, R30, RZ ;  /* 0x0000001e101e7210 */ /* 0x000fe20007f5e0ff */
[----:B------:R-:W-:Y:S02]  /*15e0*/  IMAD R18, R21, c[0x0][0x194], R18 ;  /* 0x0000650015127a24 */ /* 0x000fe400078e0212 */
[----:B------:R-:W-:Y:S01]  /*15f0*/  IMAD.WIDE.U32 R28, R208, c[0x0][0x378], R28 ;  /* 0x0000de00d01c7a25 */ /* 0x000fe200078e001c */
[----:B------:R-:W-:Y:S02]  /*1600*/  IADD3 R22, P1, R11, R22, RZ ;  /* 0x000000160b167210 */ /* 0x000fe40007f3e0ff */
[----:B------:R-:W-:Y:S01]  /*1610*/  IADD3.X R31, R15, R31, R18, P2, !PT ;  /* 0x0000001f0f1f7210 */ /* 0x000fe200017fe412 */
[----:B------:R-:W-:Y:S01]  /*1620*/  IMAD R23, R23, c[0x0][0x1a8], RZ ;  /* 0x00006a0017177a24 */ /* 0x000fe200078e02ff */
[----:B------:R-:W-:Y:S01]  /*1630*/  LEA.HI.X.SX32 R231, R11, R20, 0x1, P1 ;  /* 0x000000140be77211 */ /* 0x000fe200008f0eff */
[----:B------:R-:W-:Y:S01]  /*1640*/  IMAD R11, R2, c[0x0][0x370], RZ ;  /* 0x0000dc00020b7a24 */ /* 0x000fe200078e02ff */
[----:B------:R-:W-:Y:S01]  /*1650*/  IADD3 R29, R29, R17, RZ ;  /* 0x000000111d1d7210 */ /* 0x000fe20007ffe0ff */
[----:B------:R-:W-:Y:S01]  /*1660*/  IMAD R13, R208, c[0x0][0x1ac], R23 ;  /* 0x00006b00d00d7a24 */ /* 0x000fe200078e0217 */
[----:B------:R-:W-:Y:S01]  /*1670*/  LEA R230, P1, R22, c[0x0][0x350], 0x2 ;  /* 0x0000d40016e67a11 */ /* 0x000fe200078210ff */
[----:B------:R-:W-:-:S03]  /*1680*/  IMAD.WIDE.U32 R30, R208, c[0x0][0x1a8], R30 ;  /* 0x00006a00d01e7a25 */ /* 0x000fc600078e001e */
[----:B------:R-:W-:Y:S01]  /*1690*/  LEA.HI.X R231, R22, c[0x0][0x354], R231, 0x2, P1 ;  /* 0x0000d50016e77a11 */ /* 0x000fe200008f14e7 */
        /* <DEDUP_REMOVED lines=8> */
[----:B------:R-:W-:Y:S05]  /*1720*/  @!P4 BRA `(.L_x_912) ;  /* 0x000064000000c947 */ /* 0x000fea0003800000 */
[----:B------:R-:W-:Y:S01]  /*1730*/  @P0 BAR.SYNC.DEFER_BLOCKING 0x0 ;  /* 0x0000000000000b1d */ /* 0x000fe20000010000 */
[----:B------:R-:W-:Y:S01]  /*1740*/  IMAD R13, R195, -0x80, R216 ;  /* 0xffffff80c30d7824 */ /* 0x000fe200078e02d8 */
[----:B------:R-:W-:Y:S01]  /*1750*/  LEA.HI R15, R214, R214, RZ, 0x1 ;  /* 0x000000d6d60f7211 */ /* 0x000fe200078f08ff */
[----:B------:R-:W-:Y:S01]  /*1760*/  IMAD.SHL.U32 R9, R193, 0x2, RZ ;  /* 0x00000002c1097824 */ /* 0x000fe200078e00ff */
[----:B------:R-:W-:Y:S01]  /*1770*/  MOV R203, R205 ;  /* 0x000000cd00cb7202 */ /* 0x000fe20000000f00 */
[----:B------:R-:W-:Y:S01]  /*1780*/  IMAD.WIDE.U32 R20, R7, c[0x0][0x1a0], R190 ;  /* 0x0000680007147a25 */ /* 0x000fe200078e00be */
[----:B------:R-:W-:Y:S01]  /*1790*/  ISETP.GE.AND P2, PT, R188, R13, PT ;  /* 0x0000000dbc00720c */ /* 0x000fe20003f46270 */
[----:B------:R-:W-:Y:S01]  /*17a0*/  BSSY B0, `(.L_x_913) ;  /* 0x000001d000007945 */ /* 0x000fe20003800000 */
[----:B------:R-:W-:Y:S01]  /*17b0*/  LOP3.LUT R15, R15, 0xfffffffe, RZ, 0xc0, !PT ;  /* 0xfffffffe0f0f7812 */ /* 0x000fe200078ec0ff */
[----:B------:R-:W-:Y:S01]  /*17c0*/  IMAD R16, R4, c[0x0][0x1a0], RZ ;  /* 0x0000680004107a24 */ /* 0x000fe200078e02ff */
[----:B------:R-:W-:-:S02]  /*17d0*/  IADD3 R20, P0, R14, R20, RZ ;  /* 0x000000140e147210 */ /* 0x000fc40007f1e0ff */
[----:B------:R-:W-:Y:S01]  /*17e0*/  P2R R11, PR, RZ, 0x4 ;  /* 0x00000004ff0b7803 */ /* 0x000fe20000000000 */
[----:B------:R-:W-:-:S05]  /*17f0*/  IMAD R17, R7, c[0x0][0x1a4], R16 ;  /* 0x0000690007117a24 */ /* 0x000fca00078e0210 */
[----:B------:R-:W-:Y:S01]  /*1800*/  IADD3.X R21, R12, R21, R17, P0, !PT ;  /* 0x000000150c157210 */ /* 0x000fe200007fe411 */
[----:B------:R-:W-:Y:S02]  /*1810*/  IMAD.IADD R12, R214, 0x1, -R15 ;  /* 0x00000001d60c7824 */ /* 0x000fe400078e0a0f */
[----:B------:R-:W-:Y:S02]  /*1820*/  IMAD R15, R5, c[0x0][0x1b8], RZ ;  /* 0x00006e00050f7a24 */ /* 0x000fe400078e02ff */
[----:B------:R-:W-:Y:S01]  /*1830*/  IMAD.WIDE.U32 R20, R6, c[0x0][0x1b8], R20 ;  /* 0x00006e0006147a25 */ /* 0x000fe200078e0014 */
[----:B------:R1:W-:Y:S01]  /*1840*/  @P2 STS.128 [R9+0xa000], RZ ;  /* 0x00a000ff09002388 */ /* 0x0003e20000000c00 */
[----:B------:R-:W-:Y:S02]  /*1850*/  ISETP.NE.AND P1, PT, R12, 0x1, PT ;  /* 0x000000010c00780c */ /* 0x000fe40003f25270 */
[----:B------:R-:W-:-:S05]  /*1860*/  IMAD R15, R6, c[0x0][0x1bc], R15 ;  /* 0x00006f00060f7a24 */ /* 0x000fca00078e020f */
        /* <DEDUP_REMOVED lines=16> */
.L_x_914:
[----:B------:R-:W-:Y:S05]  /*1970*/  BSYNC B0 ;  /* 0x0000000000007941 */ /* 0x000fea0003800000 */
.L_x_913:
        /* <DEDUP_REMOVED lines=22> */
.L_x_916:
[----:B------:R-:W-:Y:S05]  /*1ae0*/  BSYNC B0 ;  /* 0x0000000000007941 */ /* 0x000fea0003800000 */
.L_x_915:
        /* <DEDUP_REMOVED lines=22> */
.L_x_918:
[----:B------:R-:W-:Y:S05]  /*1c50*/  BSYNC B0 ;  /* 0x0000000000007941 */ /* 0x000fea0003800000 */
.L_x_917:
        /* <DEDUP_REMOVED lines=22> */
.L_x_920:
[----:B------:R-:W-:Y:S05]  /*1dc0*/  BSYNC B0 ;  /* 0x0000000000007941 */ /* 0x000fea0003800000 */
.L_x_919:
        /* <DEDUP_REMOVED lines=13> */
.L_x_922:
[----:B------:R-:W-:Y:S05]  /*1ea0*/  BSYNC B0 ;  /* 0x0000000000007941 */ /* 0x000fea0003800000 */
.L_x_921:
        /* <DEDUP_REMOVED lines=15> */
.L_x_924:
[----:B------:R-:W-:Y:S05]  /*1fa0*/  BSYNC B0 ;  /* 0x0000000000007941 */ /* 0x000fea0003800000 */
.L_x_923:
[----:B-1----:R-:W-:Y:S01]  /*1fb0*/  IADD3 R12, R193, 0x1000, RZ ;  /* 0x00001000c10c7810 */ /* 0x002fe20007ffe0ff */
        /* <DEDUP_REMOVED lines=18> */
.L_x_926:
[----:B------:R-:W-:Y:S05]  /*20e0*/  BSYNC B0 ;  /* 0x0000000000007941 */ /* 0x000fea0003800000 */
.L_x_925:
        /* <DEDUP_REMOVED lines=20> */
.L_x_928:
[----:B------:R-:W-:Y:S05]  /*2230*/  BSYNC B0 ;  /* 0x0000000000007941 */ /* 0x000fea0003800000 */
.L_x_927:
[C---:B-1----:R-:W-:Y:S01]  /*2240*/  IADD3 R12, R192.reuse, 0x8, RZ ;  /* 0x00000008c00c7810 */ /* 0x042fe20007ffe0ff */
[----:B------:R-:W-:Y:S01]  /*2250*/  IMAD.WIDE R14, R192, 0x4, R226 ;  /* 0x00000004c00e7825 */ /* 0x000fe200078e02e2 */
[----:B------:R-:W-:Y:S02]  /*2260*/  MOV R212, 0x7f800000 ;  /* 0x7f80000000d47802 */ /* 0x000fe40000000f00 */
[-C--:B------:R-:W-:Y:S01]  /*2270*/  ISETP.GE.AND P2, PT, R12, R19.reuse, PT ;  /* 0x000000130c00720c */ /* 0x080fe20003f46270 */
[----:B------:R-:W-:Y:S01]  /*2280*/  IMAD.MOV.U32 R211, RZ, RZ, 0x7f800000 ;  /* 0x7f800000ffd37424 */ /* 0x000fe200078e00ff */
[C---:B------:R-:W-:Y:S02]  /*2290*/  IADD3 R12, R192.reuse, 0x20, RZ ;  /* 0x00000020c00c7810 */ /* 0x040fe40007ffe0ff */
[----:B------:R-:W-:Y:S02]  /*22a0*/  MOV R209, 0x7f800000 ;  /* 0x7f80000000d17802 */ /* 0x000fe40000000f00 */
[----:B------:R-:W-:-:S02]  /*22b0*/  ISETP.GE.AND P0, PT, R192, R19, PT ;  /* 0x00000013c000720c */ /* 0x000fc40003f06270 */
[----:B------:R-:W-:Y:S02]  /*22c0*/  ISETP.NE.AND P3, PT, R11, RZ, PT ;  /* 0x000000ff0b00720c */ /* 0x000fe40003f65270 */
[----:B------:R-:W-:-:S03]  /*22d0*/  IADD3 R11, R192, 0x28, RZ ;  /* 0x00000028c00b7810 */ /* 0x000fc60007ffe0ff */
[----:B------:R1:W5:Y:S01]  /*22e0*/  @!P2 LDG.E R212, [R14.64+0x20] ;  /* 0x000020180ed4a981 */ /* 0x000362000c1e1900 */
[----:B------:R-:W-:-:S05]  /*22f0*/  ISETP.GE.AND P2, PT, R12, R19, PT ;  /* 0x000000130c00720c */ /* 0x000fca0003f46270 */
[----:B------:R1:W5:Y:S01]  /*2300*/  @!P0 LDG.E R211, [R14.64] ;  /* 0x000000180ed38981 */ /* 0x000362000c1e1900 */
[----:B------:R-:W-:-:S07]  /*2310*/  ISETP.GE.AND P0, PT, R11, R19, PT ;  /* 0x000000130b00720c */ /* 0x000fce0003f06270 */
[----:B------:R1:W5:Y:S01]  /*2320*/  @!P2 LDG.E R209, [R14.64+0x80] ;  /* 0x000080180ed1a981 */ /* 0x000362000c1e1900 */
[----:B------:R-:W-:-:S03]  /*2330*/  IMAD.MOV.U32 R210, RZ, RZ, 0x7f800000 ;  /* 0x7f800000ffd27424 */ /* 0x000fc600078e00ff */
[----:B------:R1:W-:Y:S01]  /*2340*/  @P3 STS.128 [R9+0x6000], RZ ;  /* 0x006000ff09003388 */ /* 0x0003e20000000c00 */
[----:B------:R-:W-:-:S04]  /*2350*/  IMAD.WIDE.U32 R12, R7, c[0x0][0x198], R190 ;  /* 0x00006600070c7a25 */ /* 0x000fc800078e00be */
[----:B---3--:R-:W-:-:S04]  /*2360*/  @!P0 IMAD.WIDE R16, R11, 0x4, R226 ;  /* 0x000000040b108825 */ /* 0x008fc800078e02e2 */
[----:B------:R-:W-:Y:S01]  /*2370*/  IMAD R4, R4, c[0x0][0x198], RZ ;  /* 0x0000660004047a24 */ /* 0x000fe200078e02ff */
[----:B------:R1:W5:Y:S01]  /*2380*/  @!P0 LDG.E R210, [R16.64] ;  /* 0x0000001810d28981 */ /* 0x000362000c1e1900 */
[----:B------:R-:W-:Y:S02]  /*2390*/  IADD3 R12, P0, R10, R12, RZ ;  /* 0x0000000c0a0c7210 */ /* 0x000fe40007f1e0ff */
[----:B------:R-:W-:-:S05]  /*23a0*/  IMAD R11, R7, c[0x0][0x19c], R4 ;  /* 0x00006700070b7a24 */ /* 0x000fca00078e0204 */
        /* <DEDUP_REMOVED lines=12> */
[----:B-1----:R-:W-:-:S04]  /*2470*/  IMAD.WIDE.U32 R14, R188, c[0x0][0x198], R10 ;  /* 0x00006600bc0e7a25 */ /* 0x002fc800078e000a */
        /* <DEDUP_REMOVED lines=8> */
.L_x_930:
[----:B------:R-:W-:Y:S05]  /*2500*/  BSYNC B0 ;  /* 0x0000000000007941 */ /* 0x000fea0003800000 */
.L_x_929:
        /* <DEDUP_REMOVED lines=19> */
.L_x_932:
[----:B------:R-:W-:Y:S05]  /*2640*/  BSYNC B0 ;  /* 0x0000000000007941 */ /* 0x000fea0003800000 */
.L_x_931:
        /* <DEDUP_REMOVED lines=19> */
.L_x_934:
[----:B------:R-:W-:Y:S05]  /*2780*/  BSYNC B0 ;  /* 0x0000000000007941 */ /* 0x000fea0003800000 */
.L_x_933:
        /* <DEDUP_REMOVED lines=19> */
.L_x_936:
[----:B------:R-:W-:Y:S05]  /*28c0*/  BSYNC B0 ;  /* 0x0000000000007941 */ /* 0x000fea0003800000 */
.L_x_935:
[----:B------:R-:W0:Y:S01]  /*28d0*/  LDGDEPBAR ;  /* 0x00000000000079af */ /* 0x000e220000000000 */
[----:B------:R-:W-:Y:S02]  /*28e0*/  IMAD.MOV.U32 R8, RZ, RZ, c[0x0][0x308] ;  /* 0x0000c200ff087624 */ /* 0x000fe400078e00ff */
[----:B-1234-:R-:W-:Y:S01]  /*28f0*/  IMAD.MOV.U32 R9, RZ, RZ, c[0x0][0x30c] ;  /* 0x0000c300ff097624 */ /* 0x01efe200078e00ff */
[----:B------:R-:W-:-:S04]  /*2900*/  DEPBAR.LE SB0, 0x1 ;  /* 0x000080400000791a */ /* 0x000fc80000000000 */
[----:B------:R-:W-:Y:S06]  /*2910*/  BAR.SYNC.DEFER_BLOCKING 0x0 ;  /* 0x0000000000007b1d */ /* 0x000fec0000010000 */
[----:B------:R-:W2:Y:S04]  /*2920*/  LDG.E.64 R206, [R8.64+0x8] ;  /* 0x0000081808ce7981 */ /* 0x000ea8000c1e1b00 */
[----:B------:R-:W3:Y:S01]  /*2930*/  LDG.E.64 R4, [R8.64] ;  /* 0x0000001808047981 */ /* 0x000ee2000c1e1b00 */
[----:B------:R-:W-:Y:S01]  /*2940*/  LEA.HI R0, R0, R3, RZ, 0x4 ;  /* 0x0000000300007211 */ /* 0x000fe200078f20ff */
[----:B------:R-:W-:Y:S01]  /*2950*/  IMAD R2, R189, c[0x0][0x1c0], R208 ;  /* 0x00007000bd027a24 */ /* 0x000fe200078e02d0 */
[----:B------:R-:W-:Y:S01]  /*2960*/  IADD3 R7, R7, 0x80, RZ ;  /* 0x0000008007077810 */ /* 0x000fe20007ffe0ff */
[----:B------:R1:W4:Y:S01]  /*2970*/  LDSM.16.M88.4 R140, [R179+0xa000] ;  /* 0x00a00000b38c783b */ /* 0x0003220000000200 */
[----:B------:R-:W-:Y:S01]  /*2980*/  LOP3.LUT R0, R0, 0xfffffff0, RZ, 0xc0, !PT ;  /* 0xfffffff000007812 */ /* 0x000fe200078ec0ff */
[----:B------:R-:W-:Y:S01]  /*2990*/  USHF.L.U32 UR17, UR12, 0x4, URZ ;  /* 0x000000040c117899 */ /* 0x000fe2000800063f */
[----:B------:R-:W-:Y:S01]  /*29a0*/  ISETP.GE.AND P2, PT, R7, R216, PT ;  /* 0x000000d80700720c */ /* 0x000fe20003f46270 */
[----:B------:R-:W-:Y:S01]  /*29b0*/  IMAD.SHL.U32 R7, R2, 0x20, RZ ;  /* 0x0000002002077824 */ /* 0x000fe200078e00ff */
[----:B------:R1:W1:Y:S01]  /*29c0*/  LDSM.16.M88.4 R144, [R179+0xa800] ;  /* 0x00a80000b390783b */ /* 0x0002620000000200 */
[----:B------:R-:W-:Y:S01]  /*29d0*/  IMAD.IADD R3, R3, 0x1, -R0 ;  /* 0x0000000103037824 */ /* 0x000fe200078e0a00 */
[----:B------:R-:W-:Y:S01]  /*29e0*/  USHF.L.U32 UR18, UR12, 0x3, URZ ;  /* 0x000000030c127899 */ /* 0x000fe2000800063f */
[----:B------:R-:W-:Y:S01]  /*29f0*/  IMAD.MOV.U32 R175, RZ, RZ, 0x20 ;  /* 0x00000020ffaf7424 */ /* 0x000fe200078e00ff */
[----:B------:R1:W1:Y:S01]  /*2a00*/  LDSM.16.M88.4 R148, [R174+0xa000] ;  /* 0x00a00000ae94783b */ /* 0x0002620000000200 */
[----:B------:R-:W-:Y:S01]  /*2a10*/  UIADD3 UR11, UR17, 0x20, URZ ;  /* 0x00000020110b7890 */ /* 0x000fe2000fffe03f */
[----:B------:R-:W-:Y:S01]  /*2a20*/  SHF.R.S32.HI R0, RZ, 0x1f, R3 ;  /* 0x0000001fff007819 */ /* 0x000fe20000011403 */
[----:B------:R-:W-:Y:S01]  /*2a30*/  IMAD.SHL.U32 R220, R186, 0x20, RZ ;  /* 0x00000020badc7824 */ /* 0x000fe200078e00ff */
[----:B------:R1:W1:Y:S01]  /*2a40*/  LDSM.16.M88.4 R152, [R174+0xa800] ;  /* 0x00a80000ae98783b */ /* 0x0002620000000200 */
[----:B------:R-:W-:Y:S01]  /*2a50*/  UIADD3 UR10, UR18, UR11, URZ ;  /* 0x0000000b120a7290 */ /* 0x000fe2000fffe03f */
[----:B------:R-:W-:Y:S01]  /*2a60*/  LEA.HI R0, R0, R3, RZ, 0x3 ;  /* 0x0000000300007211 */ /* 0x000fe200078f18ff */
[----:B------:R-:W-:Y:S01]  /*2a70*/  IMAD.MOV.U32 R183, RZ, RZ, 0x40 ;  /* 0x00000040ffb77424 */ /* 0x000fe200078e00ff */
[----:B------:R1:W1:Y:S01]  /*2a80*/  LDSM.16.M88.4 R156, [R173+0xa000] ;  /* 0x00a00000ad9c783b */ /* 0x0002620000000200 */
[----:B------:R-:W-:Y:S01]  /*2a90*/  IADD3 R176, R181, 0x1000, RZ ;  /* 0x00001000b5b07810 */ /* 0x000fe20007ffe0ff */
[----:B------:R-:W-:Y:S01]  /*2aa0*/  UIADD3 UR9, UR18, UR10, URZ ;  /* 0x0000000a12097290 */ /* 0x000fe2000fffe03f */
[----:B------:R-:W-:Y:S01]  /*2ab0*/  LOP3.LUT R0, R0, 0xfffffff8, RZ, 0xc0, !PT ;  /* 0xfffffff800007812 */ /* 0x000fe200078ec0ff */
[----:B------:R1:W1:Y:S01]  /*2ac0*/  LDSM.16.M88.4 R160, [R173+0xa800] ;  /* 0x00a80000ada0783b */ /* 0x0002620000000200 */
[----:B------:R-:W-:Y:S01]  /*2ad0*/  SEL R176, R176, R181, !P1 ;  /* 0x000000b5b0b07207 */ /* 0x000fe20004800000 */
[----:B------:R-:W-:Y:S01]  /*2ae0*/  UIADD3 UR8, UR18, UR9, URZ ;  /* 0x0000000912087290 */ /* 0x000fe2000fffe03f */
[----:B------:R-:W-:Y:S01]  /*2af0*/  CS2R R94, SRZ ;  /* 0x00000000005e7805 */ /* 0x000fe2000001ff00 */
[----:B------:R-:W-:Y:S01]  /*2b00*/  IMAD.IADD R0, R3, 0x1, -R0 ;  /* 0x0000000103007824 */ /* 0x000fe200078e0a00 */
[----:B------:R-:W-:Y:S01]  /*2b10*/  SHF.R.S32.HI R3, RZ, 0x1f, R228 ;  /* 0x0000001fff037819 */ /* 0x000fe200000114e4 */
[----:B------:R1:W1:Y:S01]  /*2b20*/  LDSM.16.M88.4 R164, [R172+0xa000] ;  /* 0x00a00000aca4783b */ /* 0x0002620000000200 */
[----:B------:R-:W-:Y:S01]  /*2b30*/  UIADD3 UR7, UR18, UR8, URZ ;  /* 0x0000000812077290 */ /* 0x000fe2000fffe03f */
[----:B------:R-:W-:Y:S01]  /*2b40*/  CS2R R92, SRZ ;  /* 0x00000000005c7805 */ /* 0x000fe2000001ff00 */
[C---:B------:R-:W-:Y:S01]  /*2b50*/  LOP3.LUT P0, RZ, R0.reuse, 0x2, RZ, 0xc0, !PT ;  /* 0x0000000200ff7812 */ /* 0x040fe2000780c0ff */
[----:B------:R1:W1:Y:S01]  /*2b60*/  LDSM.16.M88.4 R168, [R172+0xa800] ;  /* 0x00a80000aca8783b */ /* 0x0002620000000200 */
[----:B------:R-:W-:Y:S01]  /*2b70*/  LOP3.LUT P3, RZ, R0, 0x4, RZ, 0xc0, !PT ;  /* 0x0000000400ff7812 */ /* 0x000fe2000786c0ff */
[----:B------:R-:W-:Y:S01]  /*2b80*/  IMAD.SHL.U32 R0, R182, 0x2, RZ ;  /* 0x00000002b6007824 */ /* 0x000fe200078e00ff */
        /* <DEDUP_REMOVED lines=34> */
[----:B------:R-:W-:Y:S01]  /*2db0*/  UIADD3 UR5, -UR6, URZ, URZ ;  /* 0x0000003f06057290 */ /* 0x000fe2000fffe13f */
[----:B------:R-:W-:Y:S01]  /*2dc0*/  IMAD.IADD R2, R180, 0x1, R175 ;  /* 0x00000001b4027824 */ /* 0x000fe200078e02af */
[----:B------:R-:W-:-:S02]  /*2dd0*/  UIMAD UR16, UR12, 0x18, URZ ;  /* 0x000000180c1078a4 */ /* 0x000fc4000f8e023f */
[----:B------:R-:W-:Y:S02]  /*2de0*/  USHF.L.U32 UR15, UR12, 0x5, URZ ;  /* 0x000000050c0f7899 */ /* 0x000fe4000800063f */
[----:B------:R-:W-:Y:S02]  /*2df0*/  UIMAD UR14, UR12, 0x28, URZ ;  /* 0x000000280c0e78a4 */ /* 0x000fe4000f8e023f */
[----:B------:R-:W-:Y:S02]  /*2e00*/  UIMAD UR13, UR12, 0x30, URZ ;  /* 0x000000300c0d78a4 */ /* 0x000fe4000f8e023f */
[----:B------:R-:W-:Y:S02]  /*2e10*/  UIMAD UR12, UR12, 0x38, URZ ;  /* 0x000000380c0c78a4 */ /* 0x000fe4000f8e023f */
[----:B------:R-:W-:Y:S01]  /*2e20*/  UIADD3 UR6, UR18, UR7, URZ ;  /* 0x0000000712067290 */ /* 0x000fe2000fffe03f */
[----:B--2---:R-:W-:Y:S02]  /*2e30*/  IADD3 R228, P5, P4, R7, R206, R228 ;  /* 0x000000ce07e47210 */ /* 0x004fe40007cbe0e4 */
[----:B------:R-:W-:Y:S01]  /*2e40*/  SHF.R.S32.HI R206, RZ, 0x1f, R7 ;  /* 0x0000001fffce7819 */ /* 0x000fe20000011407 */
[----:B---3--:R2:W3:Y:S02]  /*2e50*/  R2UR UR22, R5 ;  /* 0x00000000051673c2 */ /* 0x0084e400000e0000 */
[----:B------:R-:W-:Y:S01]  /*2e60*/  IMAD.WIDE.U32 R228, R228, -0x2daee0ad, RZ ;  /* 0xd2511f53e4e47825 */ /* 0x000fe200078e00ff */
[----:B------:R-:W-:-:S02]  /*2e70*/  IADD3.X R206, R206, R207, R3, P5, P4 ;  /* 0x000000cfcece7210 */ /* 0x000fc40002fe8403 */
[----:B------:R-:W-:Y:S01]  /*2e80*/  IADD3 R3, R182, 0x1000, RZ ;  /* 0x00001000b6037810 */ /* 0x000fe20007ffe0ff */
[----:B------:R-:W-:-:S03]  /*2e90*/  IMAD.MOV.U32 R207, RZ, RZ, R213 ;  /* 0x000000ffffcf7224 */ /* 0x000fc600078e00d5 */
[----:B------:R-:W-:Y:S01]  /*2ea0*/  SEL R178, R3, R182, !P1 ;  /* 0x000000b603b27207 */ /* 0x000fe20004800000 */
[----:B------:R2:W1:Y:S01]  /*2eb0*/  R2UR UR23, R4 ;  /* 0x00000000041773c2 */ /* 0x00046200000e0000 */
[----:B------:R-:W1:Y:S03]  /*2ec0*/  @P2 S2R R3, SR_TID.X ;  /* 0x0000000000032919 */ /* 0x000e660000002100 */
[----:B------:R-:W-:Y:S02]  /*2ed0*/  IMAD.SHL.U32 R178, R178, 0x2, RZ ;  /* 0x00000002b2b27824 */ /* 0x000fe400078e00ff */
[----:B-1----:R-:W-:-:S05]  /*2ee0*/  @P2 IMAD.SHL.U32 R3, R3, 0x2, RZ ;  /* 0x0000000203032824 */ /* 0x002fca00078e00ff */
[----:B------:R-:W-:Y:S01]  /*2ef0*/  @P2 LOP3.LUT R220, R220, 0x6, R3, 0xf8, !PT ;  /* 0x00000006dcdc2812 */ /* 0x000fe200078ef803 */
[----:B--234-:R-:W-:Y:S02]  /*2f00*/  IMAD.IADD R3, R0, 0x1, R175 ;  /* 0x0000000100037824 */ /* 0x01cfe400078e02af */
.L_x_939:
[----:B------:R-:W0:Y:S01]  /*2f10*/  LDGDEPBAR ;  /* 0x00000000000079af */ /* 0x000e220000000000 */
[----:B------:R-:W-:Y:S01]  /*2f20*/  IMAD.IADD R184, R178, 0x1, R175 ;  /* 0x00000001b2b87824 */ /* 0x000fe200078e02af */
[----:B-----5:R-:W-:Y:S01]  /*2f30*/  FSETP.NEU.FTZ.AND P6, PT, R212, -INF , PT ;  /* 0xff800000d400780b */ /* 0x020fe20003fdd000 */
[--C-:B------:R-:W-:Y:S01]  /*2f40*/  IMAD.IADD R185, R178, 0x1, R183.reuse ;  /* 0x00000001b2b97824 */ /* 0x100fe200078e02b7 */
[----:B------:R-:W-:Y:S01]  /*2f50*/  FSETP.NEU.FTZ.AND P1, PT, R211, -INF , PT ;  /* 0xff800000d300780b */ /* 0x000fe20003f3d000 */
[----:B------:R-:W-:Y:S01]  /*2f60*/  IMAD.IADD R183, R184, 0x1, R183 ;  /* 0x00000001b8b77824 */ /* 0x000fe200078e02b7 */
[----:B------:R-:W-:Y:S01]  /*2f70*/  LOP3.LUT R236, R206, UR23, RZ, 0x3c, !PT ;  /* 0x00000017ceec7c12 */ /* 0x000fe2000f8e3cff */
        /* <DEDUP_REMOVED lines=68> */
[-C--:B------:R-:W-:Y:S03]  /*33c0*/  HMMA.16816.F32.BF16 R4, R132, R136.reuse, R4 ;  /* 0x000000888404723c */ /* 0x080fe60000041804 */
[----:B------:R-:W-:Y:S01]  /*33d0*/  LOP3.LUT R238, R243, UR21, R238, 0x96, !PT ;  /* 0x00000015f3ee7c12 */ /* 0x000fe2000f8e96ee */
[----:B------:R-:W-:Y:S01]  /*33e0*/  IMAD.WIDE.U32 R246, R236, -0x2daee0ad, RZ ;  /* 0xd2511f53ecf67825 */ /* 0x000fe200078e00ff */
[----:B------:R-:W-:Y:S01]  /*33f0*/  LOP3.LUT R239, R249, UR19, R250, 0x96, !PT ;  /* 0x00000013f9ef7c12 */ /* 0x000fe2000f8e96fa */
[----:B------:R-:W-:Y:S02]  /*3400*/  UIADD3 UR21, UR23, -0x255992d5, URZ ;  /* 0xdaa66d2b17157890 */ /* 0x000fe4000fffe03f */
[C---:B---3--:R-:W-:Y:S08]  /*3410*/  HMMA.16816.F32.BF16 R8, R100.reuse, R136, R8 ;  /* 0x000000886408723c */ /* 0x048ff00000041808 */
        /* <DEDUP_REMOVED lines=9> */
[-C--:B----4-:R-:W-:Y:S01]  /*34b0*/  HMMA.16816.F32.BF16 R4, R108, R112.reuse, R4 ;  /* 0x000000706c04723c */ /* 0x090fe20000041804 */
        /* <DEDUP_REMOVED lines=491> */
[----:B------:R-:W-:Y:S03]  /*5370*/  IMAD.U32 R5, R7, -0x40, RZ ;  /* 0xffffffc007057824 */ /* 0x000fe600078e00ff */
[----:B------:R-:W-:Y:S02]  /*5380*/  SEL R4, R4, 0x2000, !P4 ;  /* 0x0000200004047807 */ /* 0x000fe40006000000 */
[----:B------:R-:W-:Y:S03]  /*5390*/  LEA R224, P0, R5, R224, 0x1 ;  /* 0x000000e005e07211 */ /* 0x000fe600078008ff */
[--C-:B------:R-:W-:Y:S01]  /*53a0*/  IMAD.IADD R213, R213, 0x1, R4.reuse ;  /* 0x00000001d5d57824 */ /* 0x100fe200078e0204 */
[----:B------:R-:W-:Y:S01]  /*53b0*/  LEA.HI.X.SX32 R225, R5, R225, 0x1, P0 ;  /* 0x000000e105e17211 */ /* 0x000fe200000f0eff */
[--C-:B------:R-:W-:Y:S01]  /*53c0*/  IMAD.IADD R207, R207, 0x1, R4.reuse ;  /* 0x00000001cfcf7824 */ /* 0x100fe200078e0204 */
[C---:B------:R-:W-:Y:S01]  /*53d0*/  @!P1 LEA R6, P0, R7.reuse, R224, 0x6 ;  /* 0x000000e007069211 */ /* 0x040fe200078030ff */
[----:B------:R-:W-:Y:S01]  /*53e0*/  @!P1 IMAD.MOV.U32 R5, RZ, RZ, c[0x0][0x194] ;  /* 0x00006500ff059624 */ /* 0x000fe200078e00ff */
[----:B------:R1:W-:Y:S01]  /*53f0*/  @P1 STS [R213], RZ ;  /* 0x000000ffd5001388 */ /* 0x0003e20000000800 */
[----:B------:R-:W-:Y:S03]  /*5400*/  IMAD.IADD R178, R178, 0x1, R4 ;  /* 0x00000001b2b27824 */ /* 0x000fe600078e0204 */
        /* <DEDUP_REMOVED lines=17> */
.L_x_937:
[----:B------:R-:W-:Y:S01]  /*5520*/  F2FP.BF16.PACK_AB R205, R232, R205 ;  /* 0x000000cde8cd723e */ /* 0x000fe200000010ff */
[----:B------:R-:W-:Y:S01]  /*5530*/  IMAD.SHL.U32 R112, R181, 0x2, RZ ;  /* 0x00000002b5707824 */ /* 0x000fe200078e00ff */
[----:B------:R-:W-:Y:S01]  /*5540*/  F2FP.BF16.PACK_AB R221, R234, R221 ;  /* 0x000000ddeadd723e */ /* 0x000fe200000010ff */
[----:B------:R-:W-:Y:S01]  /*5550*/  IMAD.SHL.U32 R117, R193, 0x2, RZ ;  /* 0x00000002c1757824 */ /* 0x000fe200078e00ff */
        /* <DEDUP_REMOVED lines=103> */
.L_x_938:
        /* <DEDUP_REMOVED lines=344> */
.L_x_940:
        /* <DEDUP_REMOVED lines=15> */
.L_x_941:
        /* <DEDUP_REMOVED lines=37> */
.L_x_943:
[----:B------:R-:W-:Y:S05]  /*7490*/  BSYNC B0 ;  /* 0x0000000000007941 */ /* 0x000fea0003800000 */
.L_x_942:
        /* <DEDUP_REMOVED lines=14> */
.L_x_945:
[----:B------:R-:W-:Y:S05]  /*7580*/  BSYNC B0 ;  /* 0x0000000000007941 */ /* 0x000fea0003800000 */
.L_x_944:
        /* <DEDUP_REMOVED lines=14> */
.L_x_947:
[----:B------:R-:W-:Y:S05]  /*7670*/  BSYNC B0 ;  /* 0x0000000000007941 */ /* 0x000fea0003800000 */
.L_x_946:
        /* <DEDUP_REMOVED lines=14> */
.L_x_949:
[----:B------:R-:W-:Y:S05]  /*7760*/  BSYNC B0 ;  /* 0x0000000000007941 */ /* 0x000fea0003800000 */
.L_x_948:
        /* <DEDUP_REMOVED lines=19> */
.L_x_951:
[----:B------:R-:W-:Y:S05]  /*78a0*/  BSYNC B0 ;  /* 0x0000000000007941 */ /* 0x000fea0003800000 */
.L_x_950:
        /* <DEDUP_REMOVED lines=13> */
.L_x_953:
[----:B------:R-:W-:Y:S05]  /*7980*/  BSYNC B0 ;  /* 0x0000000000007941 */ /* 0x000fea0003800000 */
.L_x_952:
        /* <DEDUP_REMOVED lines=13> */
.L_x_955:
[----:B------:R-:W-:Y:S05]  /*7a60*/  BSYNC B0 ;  /* 0x0000000000007941 */ /* 0x000fea0003800000 */
.L_x_954:
        /* <DEDUP_REMOVED lines=12> */
.L_x_912:
        /* <DEDUP_REMOVED lines=15> */
.L_x_957:
        /* <DEDUP_REMOVED lines=15> */
.L_x_958:
        /* <DEDUP_REMOVED lines=26> */
.L_x_960:
[----:B------:R-:W-:Y:S05]  /*7eb0*/  BSYNC B0 ;  /* 0x0000000000007941 */ /* 0x000fea0003800000 */
.L_x_959:
        /* <DEDUP_REMOVED lines=14> */
.L_x_962:
[----:B------:R-:W-:Y:S05]  /*7fa0*/  BSYNC B0 ;  /* 0x0000000000007941 */ /* 0x000fea0003800000 */
.L_x_961:
        /* <DEDUP_REMOVED lines=14> */
.L_x_964:
[----:B------:R-:W-:Y:S05]  /*8090*/  BSYNC B0 ;  /* 0x0000000000007941 */ /* 0x000fea0003800000 */
.L_x_963:
        /* <DEDUP_REMOVED lines=14> */
.L_x_966:
[----:B------:R-:W-:Y:S05]  /*8180*/  BSYNC B0 ;  /* 0x0000000000007941 */ /* 0x000fea0003800000 */
.L_x_965:
        /* <DEDUP_REMOVED lines=19> */
.L_x_968:
[----:B------:R-:W-:Y:S05]  /*82c0*/  BSYNC B0 ;  /* 0x0000000000007941 */ /* 0x000fea0003800000 */
.L_x_967:
        /* <DEDUP_REMOVED lines=12> */
.L_x_970:
[----:B------:R-:W-:Y:S05]  /*8390*/  BSYNC B0 ;  /* 0x0000000000007941 */ /* 0x000fea0003800000 */
.L_x_969:
        /* <DEDUP_REMOVED lines=12> */
.L_x_972:
[----:B------:R-:W-:Y:S05]  /*8460*/  BSYNC B0 ;  /* 0x0000000000007941 */ /* 0x000fea0003800000 */
.L_x_971:
        /* <DEDUP_REMOVED lines=11> */
.L_x_956:
[----:B------:R-:W-:Y:S05]  /*8520*/  BSYNC B1 ;  /* 0x0000000000017941 */ /* 0x000fea0003800000 */
.L_x_907:
        /* <DEDUP_REMOVED lines=9> */
.L_x_973:
[----:B------:R-:W-:Y:S05]  /*85c0*/  EXIT ;  /* 0x000000000000794d */ /* 0x000fea0003800000 */
.L_x_975:
        /* <DEDUP_REMOVED lines=11> */
.L_x_2468:


//--------------------- .text._ZN5flash44flash_bwd_dq_dk_dv_loop_seqk_parallel_kernelI23Flash_bwd_kernel_traitsILi64ELi64ELi128ELi8ELi2ELi4ELi4ELb1ELb0EN7cutlass10bfloat16_tE19Flash_kernel_traitsILi64ELi64ELi128ELi8ES3_EELb0ELb0ELb0ELb0ELb0ELb0ELb1EEEvNS_16Flash_bwd_paramsE --------------------------
	.section	.text._ZN5flash44flash_bwd_dq_dk_dv_loop_seqk_parallel_kernelI23Flash_bwd_kernel_traitsILi64ELi64ELi128ELi8ELi2ELi4ELi4ELb1ELb0EN7cutlass10bfloat16_tE19Flash_kernel_traitsILi64ELi64ELi128ELi8ES3_EELb0ELb0ELb0ELb0ELb0ELb0ELb1EEEvNS_16Flash_bwd_paramsE,"ax",@progbits
	.sectioninfo	@"SHI_REGISTERS=255"
	.align	128
        .global         _ZN5flash44flash_bwd_dq_dk_dv_loop_seqk_parallel_kernelI23Flash_bwd_kernel_traitsILi64ELi64ELi128ELi8ELi2ELi4ELi4ELb1ELb0EN7cutlass10bfloat16_tE19Flash_kernel_traitsILi64ELi64ELi128ELi8ES3_EELb0ELb0ELb0ELb0ELb0ELb0ELb1EEEvNS_16Flash_bwd_paramsE
        .type           _ZN5flash44flash_bwd_dq_dk_dv_loop_seqk_parallel_kernelI23Flash_bwd_kernel_traitsILi64ELi64ELi128ELi8ELi2ELi4ELi4ELb1ELb0EN7cutlass10bfloat16_tE19Flash_kernel_traitsILi64ELi64ELi128ELi8ES3_EELb0ELb0ELb0ELb0ELb0ELb0ELb1EEEvNS_16Flash_bwd_paramsE,@function
        .size           _ZN5flash44flash_bwd_dq_dk_dv_loop_seqk_parallel_kernelI23Flash_bwd_kernel_traitsILi64ELi64ELi128ELi8ELi2ELi4ELi4ELb1ELb0EN7cutlass10bfloat16_tE19Flash_kernel_traitsILi64ELi64ELi128ELi8ES3_EELb0ELb0ELb0ELb0ELb0ELb0ELb1EEEvNS_16Flash_bwd_paramsE,(.L_x_2469 - _ZN5flash44flash_bwd_dq_dk_dv_loop_seqk_parallel_kernelI23Flash_bwd_kernel_traitsILi64ELi64ELi128ELi8ELi2ELi4ELi4ELb1ELb0EN7cutlass10bfloat16_tE19Flash_kernel_traitsILi64ELi64ELi128ELi8ES3_EELb0ELb0ELb0ELb0ELb0ELb0ELb1EEEvNS_16Flash_bwd_paramsE)
        .other          _ZN5flash44flash_bwd_dq_dk_dv_loop_seqk_parallel_kernelI23Flash_bwd_kernel_traitsILi64ELi64ELi128ELi8ELi2ELi4ELi4ELb1ELb0EN7cutlass10bfloat16_tE19Flash_kernel_traitsILi64ELi64ELi128ELi8ES3_EELb0ELb0ELb0ELb0ELb0ELb0ELb1EEEvNS_16Flash_bwd_paramsE,@"STO_CUDA_ENTRY STV_DEFAULT"
_ZN5flash44flash_bwd_dq_dk_dv_loop_seqk_parallel_kernelI23Flash_bwd_kernel_traitsILi64ELi64ELi128ELi8ELi2ELi4ELi4ELb1ELb0EN7cutlass10bfloat16_tE19Flash_kernel_traitsILi64ELi64ELi128ELi8ES3_EELb0ELb0ELb0ELb0ELb0ELb0ELb1EEEvNS_16Flash_bwd_paramsE:
.text._ZN5flash44flash_bwd_dq_dk_dv_loop_seqk_parallel_kernelI23Flash_bwd_kernel_traitsILi64ELi64ELi128ELi8ELi2ELi4ELi4ELb1ELb0EN7cutlass10bfloat16_tE19Flash_kernel_traitsILi64ELi64ELi128ELi8ES3_EELb0ELb0ELb0ELb0ELb0ELb0ELb1EEEvNS_16Flash_bwd_paramsE:
        /* <DEDUP_REMOVED lines=33> */
[----:B------:R-:W-:Y:S01]  /*0210*/  LEA.HI R15, R9, R12, RZ, 0x2 ;  /* 0x0000000c090f7211 */ /* 0x000fe200078f10ff */
[----:B------:R-:W-:Y:S01]  /*0220*/  ULDC UR55, c[0x0][0x22c] ;  /* 0x00008b0000377ab9 */ /* 0x000fe20000000800 */
[----:B------:R-:W-:Y:S01]  /*0230*/  SHF.R.S32.HI R4, RZ, 0x4, R3 ;  /* 0x00000004ff047819 */ /* 0x000fe20000011403 */
[----:B---3--:R-:W-:Y:S01]  /*0240*/  @UP1 UIMAD UR10, UR44, UR60, URZ ;  /* 0x0000003c2c0a12a4 */ /* 0x008fe2000f8e023f */
[--C-:B------:R-:W-:Y:S01]  /*0250*/  SHF.R.S32.HI R5, RZ, 0x2, R15.reuse ;  /* 0x00000002ff057819 */ /* 0x100fe2000001140f */
[----:B------:R-:W-:Y:S01]  /*0260*/  UIMAD UR6, UR44, UR9, UR47 ;  /* 0x000000092c0672a4 */ /* 0x000fe2000f8e022f */
[----:B------:R-:W-:Y:S01]  /*0270*/  LEA.HI R2, R3, R4, RZ, 0x1 ;  /* 0x0000000403027211 */ /* 0x000fe200078f08ff */
[----:B------:R-:W-:Y:S01]  /*0280*/  UIMAD UR58, UR47, UR55, URZ ;  /* 0x000000372f3a72a4 */ /* 0x000fe2000f8e023f */
[CC--:B------:R-:W-:Y:S01]  /*0290*/  LEA.HI R13, R9.reuse, R12.reuse, RZ, 0x3 ;  /* 0x0000000c090d7211 */ /* 0x0c0fe200078f18ff */
[----:B------:R-:W-:Y:S01]  /*02a0*/  UIMAD UR9, UR6, UR15, URZ ;  /* 0x0000000f060972a4 */ /* 0x000fe2000f8e023f */
[----:B------:R-:W-:Y:S01]  /*02b0*/  LOP3.LUT R2, R2, 0xfffffffe, RZ, 0xc0, !PT ;  /* 0xfffffffe02027812 */ /* 0x000fe200078ec0ff */
[----:B------:R-:W-:Y:S01]  /*02c0*/  ULDC UR48, c[0x0][0x1c0] ;  /* 0x0000700000307ab9 */ /* 0x000fe20000000800 */
[----:B------:R-:W-:Y:S01]  /*02d0*/  LEA.HI R8, R9, R12, RZ, 0x5 ;  /* 0x0000000c09087211 */ /* 0x000fe200078f28ff */
[----:B------:R-:W-:Y:S01]  /*02e0*/  ULDC UR12, c[0x0][0x1c0] ;  /* 0x00007000000c7ab9 */ /* 0x000fe20000000800 */
[----:B----4-:R-:W-:Y:S01]  /*02f0*/  SHF.R.S32.HI R0, RZ, 0x1f, R15 ;  /* 0x0000001fff007819 */ /* 0x010fe2000001140f */
[----:B------:R-:W-:Y:S01]  /*0300*/  IMAD.IADD R10, R4, 0x1, -R2 ;  /* 0x00000001040a7824 */ /* 0x000fe200078e0a02 */
[----:B------:R-:W-:Y:S01]  /*0310*/  LOP3.LUT R2, R3, 0xfffffff0, RZ, 0xc0, !PT ;  /* 0xfffffff003027812 */ /* 0x000fe200078ec0ff */
[----:B------:R-:W-:Y:S01]  /*0320*/  IMAD.U32 R4, RZ, RZ, UR8 ;  /* 0x00000008ff047e24 */ /* 0x000fe2000f8e00ff */
[----:B------:R-:W-:Y:S01]  /*0330*/  LEA.HI R0, R0, R5, RZ, 0x3 ;  /* 0x0000000500007211 */ /* 0x000fe200078f18ff */
[----:B------:R-:W-:Y:S01]  /*0340*/  USHF.L.U32 UR8, UR44, 0x7, URZ ;  /* 0x000000072c087899 */ /* 0x000fe2000800063f */
[----:B------:R-:W-:Y:S01]  /*0350*/  SHF.R.S32.HI R3, RZ, 0x3, R13 ;  /* 0x00000003ff037819 */ /* 0x000fe2000001140d */
[----:B------:R-:W-:Y:S01]  /*0360*/  IMAD.IADD R2, R12, 0x1, -R2 ;  /* 0x000000010c027824 */ /* 0x000fe200078e0a02 */
[----:B------:R-:W-:Y:S01]  /*0370*/  LOP3.LUT R0, R0, 0xfffffff8, RZ, 0xc0, !PT ;  /* 0xfffffff800007812 */ /* 0x000fe200078ec0ff */
[----:B------:R-:W-:Y:S01]  /*0380*/  UIMAD.WIDE UR48, UR55, UR48, URZ ;  /* 0x00000030373072a5 */ /* 0x000fe2000f8e023f */
[----:B------:R-:W-:Y:S01]  /*0390*/  SHF.R.S32.HI R16, RZ, 0x5, R8 ;  /* 0x00000005ff107819 */ /* 0x000fe20000011408 */
[----:B------:R-:W-:Y:S01]  /*03a0*/  IMAD.SHL.U32 R3, R3, 0x40, RZ ;  /* 0x0000004003037824 */ /* 0x000fe200078e00ff */
[----:B------:R-:W-:Y:S01]  /*03b0*/  SHF.R.S32.HI R4, RZ, 0x1f, R2 ;  /* 0x0000001fff047819 */ /* 0x000fe20000011402 */
[----:B------:R-:W-:Y:S01]  /*03c0*/  IMAD.IADD R7, R5, 0x1, -R0 ;  /* 0x0000000105077824 */ /* 0x000fe200078e0a00 */
[----:B------:R-:W-:Y:S01]  /*03d0*/  SHF.R.S32.HI R6, RZ, 0x1f, R8 ;  /* 0x0000001fff067819 */ /* 0x000fe20000011408 */
[----:B------:R-:W-:Y:S01]  /*03e0*/  IMAD.U32 R0, RZ, RZ, UR7 ;  /* 0x00000007ff007e24 */ /* 0x000fe2000f8e00ff */
[----:B------:R-:W-:Y:S01]  /*03f0*/  LEA.HI R11, R4, R2, RZ, 0x3 ;  /* 0x00000002040b7211 */ /* 0x000fe200078f18ff */
[----:B------:R-:W-:Y:S01]  /*0400*/  USHF.R.S32.HI UR7, URZ, 0x1f, UR16 ;  /* 0x0000001f3f077899 */ /* 0x000fe20008011410 */
[----:B------:R-:W-:Y:S01]  /*0410*/  LOP3.LUT R3, R3, 0x1c0, RZ, 0xc0, !PT ;  /* 0x000001c003037812 */ /* 0x000fe200078ec0ff */
[----:B------:R-:W-:Y:S01]  /*0420*/  UIMAD UR55, UR55, UR12, URZ ;  /* 0x0000000c373772a4 */ /* 0x000fe2000f8e023f */
[----:B------:R1:W-:Y:S01]  /*0430*/  STL [R1+0xc], R0 ;  /* 0x00000c0001007387 */ /* 0x0003e20000100800 */
[----:B------:R-:W-:Y:S01]  /*0440*/  LOP3.LUT R4, R11, 0xfffffff8, RZ, 0xc0, !PT ;  /* 0xfffffff80b047812 */ /* 0x000fe200078ec0ff */
[----:B------:R-:W-:Y:S01]  /*0450*/  UIMAD UR6, UR7, UR44, URZ ;  /* 0x0000002c070672a4 */ /* 0x000fe2000f8e023f */
[----:B------:R-:W-:Y:S01]  /*0460*/  SHF.R.U32.HI R5, RZ, 0x3, R3 ;  /* 0x00000003ff057819 */ /* 0x000fe20000011603 */
        /* <DEDUP_REMOVED lines=73> */
[----:B------:R-:W-:-:S02]  /*0900*/  UIADD3 UR14, UR13, UR15, URZ ;  /* 0x0000000f0d0e7290 */ /* 0x000fc4000fffe03f */
[----:B------:R-:W-:Y:S02]  /*0910*/  @!UP1 UIMAD UR60, UR8, UR60, URZ ;  /* 0x0000003c083c92a4 */ /* 0x000fe4000f8e023f */
[----:B------:R-:W-:Y:S01]  /*0920*/  UIADD3 UR20, UR13, UR14, URZ ;  /* 0x0000000e0d147290 */ /* 0x000fe2000fffe03f */
[----:B-1----:R-:W-:-:S05]  /*0930*/  IMAD.U32 R2, RZ, RZ, UR9 ;  /* 0x00000009ff027e24 */ /* 0x002fca000f8e00ff */
        /* <DEDUP_REMOVED lines=53> */
[----:B------:R-:W-:Y:S01]  /*0c90*/  IMAD.IADD R181, R178, 0x1, R180 ;  /* 0x00000001b2b57824 */ /* 0x000fe200078e02b4 */
[----:B------:R-:W-:Y:S01]  /*0ca0*/  @P2 IADD3 R247, R246, -0x40, RZ ;  /* 0xffffffc0f6f72810 */ /* 0x000fe20007ffe0ff */
[----:B------:R-:W-:Y:S01]  /*0cb0*/  IMAD.IADD R179, R178, 0x1, R0 ;  /* 0x00000001b2b37824 */ /* 0x000fe200078e0200 */
        /* <DEDUP_REMOVED lines=8> */
[----:B------:R-:W-:Y:S01]  /*0d40*/  @P1 IADD3 R251, R246, 0x3e0, RZ ;  /* 0x000003e0f6fb1810 */ /* 0x000fe20007ffe0ff */
[----:B------:R-:W-:-:S02]  /*0d50*/  IMAD.IADD R248, R5, 0x1, R247 ;  /* 0x0000000105f87824 */ /* 0x000fc400078e02f7 */
.L_x_1044:
        /* <DEDUP_REMOVED lines=27> */
[----:B-1--4-:R-:W4:Y:S01]  /*0f10*/  @P2 LDG.E R6, [R6.64+0x4] ;  /* 0x0000040406062981 */ /* 0x012f22000c1e1900 */
        /* <DEDUP_REMOVED lines=25> */
.L_x_976:
        /* <DEDUP_REMOVED lines=58> */
.L_x_978:
        /* <DEDUP_REMOVED lines=18> */
.L_x_979:
[----:B------:R-:W2:Y:S01]  /*1570*/  LDL R4, [R1] ;  /* 0x0000000001047983 */ /* 0x000ea20000100800 */
[----:B------:R-:W-:-:S03]  /*1580*/  ULDC.64 UR10, c[0x0][0x370] ;  /* 0x0000dc00000a7ab9 */ /* 0x000fc60000000a00 */
[----:B------:R-:W3:Y:S04]  /*1590*/  LDL R0, [R1+0x8] ;  /* 0x0000080001007983 */ /* 0x000ee80000100800 */
[----:B------:R-:W4:Y:S01]  /*15a0*/  LDL R2, [R1+0xc] ;  /* 0x00000c0001027983 */ /* 0x000f220000100800 */
[----:B------:R-:W-:Y:S01]  /*15b0*/  @UP3 UIMAD.WIDE.U32 UR8, UR7, UR10, URZ ;  /* 0x0000000a070832a5 */ /* 0x000fe2000f8e003f */
[----:B------:R-:W-:-:S03]  /*15c0*/  IABS R6, c[0x0][0x1c8] ;  /* 0x0000720000067a13 */ /* 0x000fc60000000000 */
        /* <DEDUP_REMOVED lines=9> */
[----:B------:R-:W-:Y:S01]  /*1660*/  UIMAD UR10, UR49, UR7, URZ ;  /* 0x00000007310a72a4 */ /* 0x000fe2000f8e023f */
[----:B------:R-:W-:Y:S01]  /*1670*/  ISETP.NE.AND P1, PT, RZ, c[0x0][0x1c8], PT ;  /* 0x00007200ff007a0c */ /* 0x000fe20003f25270 */
[----:B--2---:R1:W2:Y:S02]  /*1680*/  R2UR UR29, R4 ;  /* 0x00000000041d73c2 */ /* 0x0042a400000e0000 */
[----:B-1----:R-:W1:Y:S01]  /*1690*/  I2F.RP R4, R6 ;  /* 0x0000000600047306 */ /* 0x002e620000209400 */
[----:B--2---:R-:W-:-:S05]  /*16a0*/  UIMAD UR8, UR31, UR28, UR29 ;  /* 0x0000001c1f0872a4 */ /* 0x004fca000f8e021d */
[----:B------:R-:W2:Y:S01]  /*16b0*/  S2UR UR28, SR_CTAID.X ;  /* 0x00000000001c79c3 */ /* 0x000ea20000002500 */
[----:B------:R-:W-:Y:S01]  /*16c0*/  UIADD3 UR8, UR57, UR8, URZ ;  /* 0x0000000839087290 */ /* 0x000fe2000fffe03f */
[----:B-1----:R-:W1:Y:S03]  /*16d0*/  MUFU.RCP R4, R4 ;  /* 0x0000000400047308 */ /* 0x002e660000001000 */
[----:B------:R-:W-:-:S04]  /*16e0*/  UIMAD UR8, UR48, UR8, UR61 ;  /* 0x00000008300872a4 */ /* 0x000fc8000f8e023d */
[----:B------:R-:W-:Y:S02]  /*16f0*/  UIADD3 UR30, UR53, UR8, URZ ;  /* 0x00000008351e7290 */ /* 0x000fe4000fffe03f */
[----:B------:R-:W-:-:S04]  /*1700*/  UIMAD.WIDE.U32 UR8, UR48, UR7, URZ ;  /* 0x00000007300872a5 */ /* 0x000fc8000f8e003f */
[----:B------:R-:W-:Y:S01]  /*1710*/  @UP3 UIADD3 UR30, UR9, UR10, URZ ;  /* 0x0000000a091e3290 */ /* 0x000fe2000fffe03f */
[----:B-1----:R-:W-:Y:S02]  /*1720*/  IADD3 R4, R4, 0xffffffe, RZ ;  /* 0x0ffffffe04047810 */ /* 0x002fe40007ffe0ff */
[----:B------:R-:W-:Y:S02]  /*1730*/  ULDC.64 UR10, c[0x0][0x3d8] ;  /* 0x0000f600000a7ab9 */ /* 0x000fe40000000a00 */
[----:B------:R1:W5:Y:S01]  /*1740*/  F2I.FTZ.U32.TRUNC.NTZ R5, R4 ;  /* 0x0000000400057305 */ /* 0x000362000021f000 */
[----:B------:R-:W-:Y:S02]  /*1750*/  USEL UR33, UR52, UR8, !UP3 ;  /* 0x0000000834217287 */ /* 0x000fe4000d800000 */
[----:B--2---:R-:W-:Y:S02]  /*1760*/  UIMAD.WIDE.U32 UR8, UR28, UR10, URZ ;  /* 0x0000000a1c0872a5 */ /* 0x004fe4000f8e003f */
[----:B------:R-:W-:-:S02]  /*1770*/  USHF.L.U32 UR29, UR44, 0x7, URZ ;  /* 0x000000072c1d7899 */ /* 0x000fc4000800063f */
[----:B------:R-:W-:Y:S02]  /*1780*/  USEL UR32, UR8, URZ, UP2 ;  /* 0x0000003f08207287 */ /* 0x000fe40009000000 */
[----:B------:R-:W-:Y:S02]  /*1790*/  USHF.L.U64.HI UR8, UR44, 0x7, UR31 ;  /* 0x000000072c087899 */ /* 0x000fe4000801021f */
[----:B------:R-:W-:Y:S02]  /*17a0*/  UIMAD UR11, UR28, UR11, UR9 ;  /* 0x0000000b1c0b72a4 */ /* 0x000fe4000f8e0209 */
[----:B------:R-:W-:Y:S02]  /*17b0*/  USEL UR9, UR8, URZ, UP5 ;  /* 0x0000003f08097287 */ /* 0x000fe4000a800000 */
[----:B------:R-:W-:Y:S01]  /*17c0*/  USEL UR8, UR29, URZ, UP5 ;  /* 0x0000003f1d087287 */ /* 0x000fe2000a800000 */
[----:B---3--:R5:W2:Y:S01]  /*17d0*/  R2UR UR29, R0 ;  /* 0x00000000001d73c2 */ /* 0x008aa200000e0000 */
[----:B-1----:R-:W-:-:S07]  /*17e0*/  IMAD.MOV.U32 R4, RZ, RZ, RZ ;  /* 0x000000ffff047224 */ /* 0x002fce00078e00ff */
        /* <DEDUP_REMOVED lines=10> */
[----:B------:R-:W-:Y:S02]  /*1890*/  ISETP.GE.U32.AND P2, PT, R2, R6, PT ;  /* 0x000000060200720c */ /* 0x000fe40003f46070 */
[----:B------:R-:W-:Y:S02]  /*18a0*/  @!P0 IADD3 R0, R0, 0x1, RZ ;  /* 0x0000000100008810 */ /* 0x000fe40007ffe0ff */
[----:B---3--:R-:W-:Y:S01]  /*18b0*/  ISETP.LE.AND P0, PT, RZ, UR28, PT ;  /* 0x0000001cff007c0c */ /* 0x008fe2000bf03270 */
[----:B------:R-:W-:-:S08]  /*18c0*/  UIADD3 UR8, UP0, UR12, UR8, URZ ;  /* 0x000000080c087290 */ /* 0x000fd0000ff1e03f */
        /* <DEDUP_REMOVED lines=26> */
.L_x_980:
[----:B------:R-:W2:Y:S02]  /*1a70*/  LDL R0, [R1+0x4] ;  /* 0x0000040001007983 */ /* 0x000ea40000100800 */
[----:B--2---:R1:W2:Y:S01]  /*1a80*/  R2UR UR10, R0 ;  /* 0x00000000000a73c2 */ /* 0x0042a200000e0000 */
[----:B------:R-:W-:-:S07]  /*1a90*/  DEPBAR.LE SB1, 0x0, {2} ;  /* 0x000090040000791a */ /* 0x000fce0000000000 */
.L_x_981:
[----:B------:R-:W1:Y:S01]  /*1aa0*/  S2R R18, SR_TID.X ;  /* 0x0000000000127919 */ /* 0x000e620000002100 */
[----:B------:R-:W-:Y:S01]  /*1ab0*/  USHF.R.S32.HI UR7, URZ, 0x1f, UR58 ;  /* 0x0000001f3f077899 */ /* 0x000fe2000801143a */
[----:B------:R-:W-:Y:S01]  /*1ac0*/  SHF.R.S32.HI R221, RZ, 0x1f, R220 ;  /* 0x0000001fffdd7819 */ /* 0x000fe200000114dc */
[----:B------:R-:W-:Y:S01]  /*1ad0*/  UIADD3 UR8, UP5, UP4, UR8, UR54, UR58 ;  /* 0x0000003608087290 */ /* 0x000fe2000fcbe03a */
[----:B------:R-:W2:Y:S01]  /*1ae0*/  S2R R8, SR_TID.X ;  /* 0x0000000000087919 */ /* 0x000ea20000002100 */
[----:B------:R-:W-:Y:S01]  /*1af0*/  IADD3 R4, P0, R220, UR37, RZ ;  /* 0x00000025dc047c10 */ /* 0x000fe2000ff1e0ff */
[----:B------:R-:W-:Y:S01]  /*1b00*/  UMOV UR37, 0x4 ;  /* 0x0000000400257882 */ /* 0x000fe20000000000 */
[----:B------:R-:W-:Y:S01]  /*1b10*/  BSSY B1, `(.L_x_977) ;  /* 0x000072e000017945 */ /* 0x000fe20003800000 */
[----:B------:R-:W3:Y:S01]  /*1b20*/  S2R R9, SR_TID.X ;  /* 0x0000000000097919 */ /* 0x000ee20000002100 */
[----:B------:R-:W-:-:S02]  /*1b30*/  UIADD3 UR33, UP3, UP0, UR32, UR8, UR33 ;  /* 0x0000000820217290 */ /* 0x000fc4000f87e021 */
[----:B------:R-:W-:Y:S02]  /*1b40*/  UIADD3.X UR7, UR11, UR59, UR7, UP5, UP4 ;  /* 0x0000003b0b077290 */ /* 0x000fe4000afe8407 */
[----:B------:R-:W-:Y:S02]  /*1b50*/  USHF.R.S32.HI UR11, URZ, 0x1f, UR47 ;  /* 0x0000001f3f0b7899 */ /* 0x000fe4000801142f */
[----:B------:R-:W-:Y:S02]  /*1b60*/  ULDC.64 UR8, c[0x0][0x1a8] ;  /* 0x00006a0000087ab9 */ /* 0x000fe40000000a00 */
[----:B------:R-:W-:Y:S02]  /*1b70*/  UIADD3.X UR32, UR31, UR7, UR30, UP3, UP0 ;  /* 0x000000071f207290 */ /* 0x000fe40009fe041e */
[----:B------:R-:W-:Y:S02]  /*1b80*/  UIMAD UR7, UR11, UR8, URZ ;  /* 0x000000080b0772a4 */ /* 0x000fe4000f8e023f */
[----:B------:R-:W-:-:S02]  /*1b90*/  UISETP.GE.AND UP0, UPT, UR36, 0x1, UPT ;  /* 0x000000012400788c */ /* 0x000fc4000bf06270 */
[----:B------:R-:W-:Y:S01]  /*1ba0*/  UIMAD UR31, UR47, UR9, UR7 ;  /* 0x000000092f1f72a4 */ /* 0x000fe2000f8e0207 */
[----:B-1----:R-:W-:Y:S01]  /*1bb0*/  SHF.R.S32.HI R17, RZ, 0x1f, R18 ;  /* 0x0000001fff117819 */ /* 0x002fe20000011412 */
[----:B------:R-:W-:Y:S02]  /*1bc0*/  UIADD3 UR30, UR12, UR10, URZ ;  /* 0x0000000a0c1e7290 */ /* 0x000fe4000fffe03f */
[----:B------:R-:W-:Y:S01]  /*1bd0*/  ULDC.64 UR8, c[0x0][0x378] ;  /* 0x0000de0000087ab9 */ /* 0x000fe20000000a00 */
[----:B------:R-:W-:Y:S01]  /*1be0*/  LEA.HI R2, R17, R18, RZ, 0x3 ;  /* 0x0000001211027211 */ /* 0x000fe200078f18ff */
[----:B------:R-:W-:Y:S01]  /*1bf0*/  UIMAD UR7, UR11, UR8, URZ ;  /* 0x000000080b0772a4 */ /* 0x000fe2000f8e023f */
[----:B--2---:R-:W-:Y:S02]  /*1c00*/  SHF.R.S32.HI R8, RZ, 0x1f, R8 ;  /* 0x0000001fff087819 */ /* 0x004fe40000011408 */
[----:B------:R-:W-:Y:S01]  /*1c10*/  SHF.R.S32.HI R2, RZ, 0x3, R2 ;  /* 0x00000003ff027819 */ /* 0x000fe20000011402 */
[----:B------:R-:W-:Y:S01]  /*1c20*/  UIMAD UR11, UR47, UR9, UR7 ;  /* 0x000000092f0b72a4 */ /* 0x000fe2000f8e0207 */
[----:B---3--:R-:W-:-:S02]  /*1c30*/  LEA.HI R8, R8, R9, RZ, 0x5 ;  /* 0x0000000908087211 */ /* 0x008fc400078f28ff */
[----:B------:R-:W-:Y:S01]  /*1c40*/  SHF.R.S32.HI R16, RZ, 0x1f, R2 ;  /* 0x0000001fff107819 */ /* 0x000fe20000011402 */
[----:B------:R-:W-:Y:S01]  /*1c50*/  ULDC.64 UR8, c[0x0][0x370] ;  /* 0x0000dc0000087ab9 */ /* 0x000fe20000000a00 */
[----:B------:R-:W-:Y:S01]  /*1c60*/  IADD3 R0, P1, R2, UR12, RZ ;  /* 0x0000000c02007c10 */ /* 0x000fe2000ff3e0ff */
[----:B------:R-:W-:Y:S01]  /*1c70*/  UIMAD UR7, UR41, UR8, URZ ;  /* 0x00000008290772a4 */ /* 0x000fe2000f8e023f */
[----:B------:R-:W-:Y:S01]  /*1c80*/  SHF.R.S32.HI R8, RZ, 0x5, R8 ;  /* 0x00000005ff087819 */ /* 0x000fe20000011408 */
[----:B------:R-:W-:Y:S01]  /*1c90*/  UIADD3 UR8, UR12, UR29, URZ ;  /* 0x0000001d0c087290 */ /* 0x000fe2000fffe03f */
[----:B------:R-:W-:Y:S01]  /*1ca0*/  IADD3.X R5, R16, UR41, RZ, P1, !PT ;  /* 0x0000002910057c10 */ /* 0x000fe20008ffe4ff */
[----:B------:R-:W-:Y:S01]  /*1cb0*/  IMAD.WIDE.U32 R6, R0, c[0x0][0x190], R220 ;  /* 0x0000640000067a25 */ /* 0x000fe200078e00dc */
[----:B------:R-:W-:Y:S02]  /*1cc0*/  UIMAD UR7, UR12, UR9, UR7 ;  /* 0x000000090c0772a4 */ /* 0x000fe4000f8e0207 */
[----:B------:R-:W-:Y:S01]  /*1cd0*/  ULEA.HI.SX32 UR29, UR45, 0xffffffff, 0x1a ;  /* 0xffffffff2d1d7891 */ /* 0x000fe2000f8fd23f */
[----:B------:R-:W-:Y:S01]  /*1ce0*/  IMAD R5, R5, c[0x0][0x190], RZ ;  /* 0x0000640005057a24 */ /* 0x000fe200078e02ff */
[----:B------:R-:W-:-:S03]  /*1cf0*/  IADD3 R6, P1, R6, UR50, RZ ;  /* 0x0000003206067c10 */ /* 0x000fc6000ff3e0ff */
[----:B------:R-:W-:Y:S01]  /*1d00*/  IMAD R0, R0, c[0x0][0x194], R5 ;  /* 0x0000650000007a24 */ /* 0x000fe200078e0205 */
[----:B------:R-:W-:Y:S01]  /*1d10*/  IADD3.X R5, R221, UR40, RZ, P0, !PT ;  /* 0x00000028dd057c10 */ /* 0x000fe200087fe4ff */
[----:B------:R-:W-:-:S03]  /*1d20*/  ULDC.64 UR40, c[0x0][0x3c8] ;  /* 0x0000f20000287ab9 */ /* 0x000fc60000000a00 */
[----:B------:R-:W-:Y:S01]  /*1d30*/  IADD3.X R7, R7, UR46, R0, P1, !PT ;  /* 0x0000002e07077c10 */ /* 0x000fe20008ffe400 */
[----:B------:R-:W-:Y:S02]  /*1d40*/  IMAD R0, R8, UR55, R252 ;  /* 0x0000003708007c24 */ /* 0x000fe4000f8e02fc */
[----:B------:R-:W-:-:S03]  /*1d50*/  IMAD.U32 R8, RZ, RZ, UR12 ;  /* 0x0000000cff087e24 */ /* 0x000fc6000f8e00ff */
[----:B------:R-:W-:Y:S01]  /*1d60*/  IADD3 R12, P0, R0, UR33, RZ ;  /* 0x00000021000c7c10 */ /* 0x000fe2000ff1e0ff */
[----:B------:R-:W-:-:S03]  /*1d70*/  IMAD.WIDE.U32 R4, R8, c[0x0][0x370], R4 ;  /* 0x0000dc0008047a25 */ /* 0x000fc600078e0004 */
[----:B------:R-:W-:Y:S01]  /*1d80*/  LEA.HI.X.SX32 R14, R0, UR32, 0x1, P0 ;  /* 0x00000020000e7c11 */ /* 0x000fe200080f0eff */
[----:B------:R-:W-:Y:S01]  /*1d90*/  IMAD.U32 R0, RZ, RZ, UR47 ;  /* 0x0000002fff007e24 */ /* 0x000fe2000f8e00ff */
[----:B------:R-:W-:Y:S01]  /*1da0*/  IADD3 R5, R5, UR7, RZ ;  /* 0x0000000705057c10 */ /* 0x000fe2000fffe0ff */
[----:B------:R-:W-:Y:S01]  /*1db0*/  ULDC.64 UR32, c[0x0][0x200] ;  /* 0x0000800000207ab9 */ /* 0x000fe20000000a00 */
[----:B------:R-:W-:Y:S01]  /*1dc0*/  LEA R195, P0, R12, c[0x0][0x350], 0x2 ;  /* 0x0000d4000cc37a11 */ /* 0x000fe200078010ff */
[----:B------:R-:W-:Y:S01]  /*1dd0*/  IMAD.WIDE.U32 R6, R0, c[0x0][0x1a8], R6 ;  /* 0x00006a0000067a25 */ /* 0x000fe200078e0006 */
[----:B------:R-:W-:Y:S02]  /*1de0*/  UIMAD.WIDE UR8, UR8, UR37, UR32 ;  /* 0x00000025080872a5 */ /* 0x000fe4000f8e0220 */
[----:B------:R-:W-:Y:S01]  /*1df0*/  LEA.HI.X R12, R12, c[0x0][0x354], R14, 0x2, P0 ;  /* 0x0000d5000c0c7a11 */ /* 0x000fe200000f140e */
[----:B------:R-:W-:Y:S01]  /*1e00*/  IMAD.WIDE.U32 R4, R0, c[0x0][0x378], R4 ;  /* 0x0000de0000047a25 */ /* 0x000fe200078e0004 */
[----:B------:R-:W-:-:S02]  /*1e10*/  PLOP3.LUT P0, PT, PT, PT, UP0, 0x80, 0x0 ;  /* 0x000000000000781c */ /* 0x000fc40003f0f008 */
[----:B------:R-:W-:Y:S01]  /*1e20*/  IADD3 R7, R7, UR31, RZ ;  /* 0x0000001f07077c10 */ /* 0x000fe2000fffe0ff */
[----:B------:R-:W-:Y:S01]  /*1e30*/  IMAD R0, R16, c[0x0][0x370], RZ ;  /* 0x0000dc0010007a24 */ /* 0x000fe200078e02ff */
[----:B------:R-:W-:Y:S01]  /*1e40*/  IADD3 R5, R5, UR11, RZ ;  /* 0x0000000b05057c10 */ /* 0x000fe2000fffe0ff */
[----:B------:R-:W-:Y:S01]  /*1e50*/  UIMAD.WIDE UR30, UR30, UR37, UR40 ;  /* 0x000000251e1e72a5 */ /* 0x000fe2000f8e0228 */
[----:B------:R-:W-:Y:S01]  /*1e60*/  LEA R10, P2, R6, c[0x0][0x160], 0x1 ;  /* 0x00005800060a7a11 */ /* 0x000fe200078408ff */
[C---:B------:R-:W-:Y:S02]  /*1e70*/  IMAD R0, R2.reuse, c[0x0][0x374], R0 ;  /* 0x0000dd0002007a24 */ /* 0x040fe400078e0200 */
[----:B------:R-:W-:Y:S01]  /*1e80*/  IMAD.WIDE.U32 R4, R2, c[0x0][0x370], R4 ;  /* 0x0000dc0002047a25 */ /* 0x000fe200078e0004 */
[----:B------:R-:W-:-:S03]  /*1e90*/  LEA.HI.X R11, R6, c[0x0][0x164], R7, 0x1, P2 ;  /* 0x00005900060b7a11 */ /* 0x000fc600010f0c07 */
[----:B------:R-:W-:Y:S01]  /*1ea0*/  IMAD.IADD R0, R5, 0x1, R0 ;  /* 0x0000000105007824 */ /* 0x000fe200078e0200 */
[----:B------:R-:W-:-:S04]  /*1eb0*/  LEA R8, P1, R4, c[0x0][0x330], 0x1 ;  /* 0x0000cc0004087a11 */ /* 0x000fc800078208ff */
[----:B------:R-:W-:Y:S01]  /*1ec0*/  LEA.HI.X R9, R4, c[0x0][0x334], R0, 0x1, P1 ;  /* 0x0000cd0004097a11 */ /* 0x000fe200008f0c00 */
[----:B------:R-:W-:Y:S05]  /*1ed0*/  @!P0 BRA `(.L_x_982) ;  /* 0x0000634000008947 */ /* 0x000fea0003800000 */
[----:B------:R-:W-:Y:S01]  /*1ee0*/  ULDC.64 UR32, c[0x0][0x1a0] ;  /* 0x0000680000207ab9 */ /* 0x000fe20000000a00 */
[----:B------:R-:W-:Y:S01]  /*1ef0*/  MOV R14, UR35 ;  /* 0x00000023000e7c02 */ /* 0x000fe20008000f00 */
[----:B------:R-:W-:Y:S01]  /*1f00*/  UIMAD UR7, UR28, UR32, URZ ;  /* 0x000000201c0772a4 */ /* 0x000fe2000f8e023f */
[----:B------:R-:W-:Y:S01]  /*1f10*/  IMAD R6, R15, c[0x0][0x1b8], RZ ;  /* 0x00006e000f067a24 */ /* 0x000fe200078e02ff */
[----:B------:R-:W-:Y:S01]  /*1f20*/  UMOV UR10, UR8 ;  /* 0x00000008000a7c82 */ /* 0x000fe20008000000 */
[----:B------:R-:W-:Y:S01]  /*1f30*/  BSSY B0, `(.L_x_983) ;  /* 0x000002b000007945 */ /* 0x000fe20003800000 */
[----:B------:R-:W-:Y:S01]  /*1f40*/  UIMAD UR7, UR35, UR33, UR7 ;  /* 0x00000021230772a4 */ /* 0x000fe2000f8e0207 */
[----:B------:R-:W-:Y:S01]  /*1f50*/  IMAD.WIDE.U32 R4, R14, c[0x0][0x1a0], R220 ;  /* 0x000068000e047a25 */ /* 0x000fe200078e00dc */
[----:B------:R-:W-:Y:S01]  /*1f60*/  UMOV UR12, UR30 ;  /* 0x0000001e000c7c82 */ /* 0x000fe20008000000 */
[----:B------:R-:W-:Y:S01]  /*1f70*/  MOV R192, R10 ;  /* 0x0000000a00c07202 */ /* 0x000fe20000000f00 */
[----:B------:R-:W-:Y:S01]  /*1f80*/  UMOV UR11, UR31 ;  /* 0x0000001f000b7c82 */ /* 0x000fe20008000000 */
[----:B------:R-:W-:Y:S01]  /*1f90*/  IMAD R6, R13, c[0x0][0x1bc], R6 ;  /* 0x00006f000d067a24 */ /* 0x000fe200078e0206 */
[----:B------:R-:W-:Y:S01]  /*1fa0*/  IADD3 R4, P0, R4, UR42, RZ ;  /* 0x0000002a04047c10 */ /* 0x000fe2000ff1e0ff */
[----:B------:R-:W-:Y:S01]  /*1fb0*/  IMAD.MOV.U32 R193, RZ, RZ, R11 ;  /* 0x000000ffffc17224 */ /* 0x000fe200078e000b */
[----:B------:R-:W-:Y:S01]  /*1fc0*/  MOV R0, UR7 ;  /* 0x0000000700007c02 */ /* 0x000fe20008000f00 */
[----:B------:R-:W-:Y:S01]  /*1fd0*/  UMOV UR7, UR29 ;  /* 0x0000001d00077c82 */ /* 0x000fe20008000000 */
[----:B------:R-:W-:Y:S01]  /*1fe0*/  MOV R190, R8 ;  /* 0x0000000800be7202 */ /* 0x000fe20000000f00 */
[----:B------:R-:W-:Y:S01]  /*1ff0*/  ULEA.HI UR8, UR7, UR7, URZ, 0x1 ;  /* 0x0000000707087291 */ /* 0x000fe2000f8f083f */
[----:B------:R-:W-:Y:S01]  /*2000*/  IADD3.X R5, R5, UR43, R0, P0, !PT ;  /* 0x0000002b05057c10 */ /* 0x000fe200087fe400 */
[----:B------:R-:W-:Y:S01]  /*2010*/  IMAD.SHL.U32 R0, R241, 0x2, RZ ;  /* 0x00000002f1007824 */ /* 0x000fe200078e00ff */
[----:B------:R-:W-:Y:S01]  /*2020*/  PLOP3.LUT P0, PT, PT, PT, UP2, 0x80, 0x0 ;  /* 0x000000000000781c */ /* 0x000fe20003f0f028 */
[----:B------:R-:W-:Y:S01]  /*2030*/  ULOP3.LUT UR8, UR8, 0xfffffffe, URZ, 0xc0, !UPT ;  /* 0xfffffffe08087892 */ /* 0x000fe2000f8ec03f */
[----:B------:R-:W-:Y:S01]  /*2040*/  IMAD.MOV.U32 R191, RZ, RZ, R9 ;  /* 0x000000ffffbf7224 */ /* 0x000fe200078e0009 */
[----:B------:R-:W-:Y:S01]  /*2050*/  MOV R194, R12 ;  /* 0x0000000c00c27202 */ /* 0x000fe20000000f00 */
[----:B------:R-:W-:Y:S01]  /*2060*/  IMAD.WIDE.U32 R4, R13, c[0x0][0x1b8], R4 ;  /* 0x00006e000d047a25 */ /* 0x000fe200078e0004 */
[----:B------:R-:W-:-:S03]  /*2070*/  UIADD3 UR8, UR7, -UR8, URZ ;  /* 0x8000000807087290 */ /* 0x000fc6000fffe03f */
[----:B------:R-:W-:Y:S01]  /*2080*/  IMAD.IADD R10, R5, 0x1, R6 ;  /* 0x00000001050a7824 */ /* 0x000fe200078e0206 */
[----:B------:R-:W-:Y:S02]  /*2090*/  UISETP.NE.AND UP3, UPT, UR8, 0x1, UPT ;  /* 0x000000010800788c */ /* 0x000fe4000bf65270 */
[----:B------:R-:W-:Y:S02]  /*20a0*/  UIMAD UR8, UR27, -0x80, UR6 ;  /* 0xffffff801b0878a4 */ /* 0x000fe4000f8e0206 */
[----:B------:R-:W-:Y:S04]  /*20b0*/  @P0 BAR.SYNC.DEFER_BLOCKING 0x0 ;  /* 0x0000000000000b1d */ /* 0x000fe80000010000 */
[----:B------:R-:W-:-:S13]  /*20c0*/  ISETP.GE.AND P6, PT, R2, UR8, PT ;  /* 0x0000000802007c0c */ /* 0x000fda000bfc6270 */
[----:B------:R1:W-:Y:S01]  /*20d0*/  @P6 STS.128 [R0+0xa000], RZ ;  /* 0x00a000ff00006388 */ /* 0x0003e20000000c00 */
        /* <DEDUP_REMOVED lines=16> */
.L_x_984:
[----:B------:R-:W-:Y:S05]  /*21e0*/  BSYNC B0 ;  /* 0x0000000000007941 */ /* 0x000fea0003800000 */
.L_x_983:
        /* <DEDUP_REMOVED lines=22> */
.L_x_986:
[----:B------:R-:W-:Y:S05]  /*2350*/  BSYNC B0 ;  /* 0x0000000000007941 */ /* 0x000fea0003800000 */
.L_x_985:
        /* <DEDUP_REMOVED lines=22> */
.L_x_988:
[----:B------:R-:W-:Y:S05]  /*24c0*/  BSYNC B0 ;  /* 0x0000000000007941 */ /* 0x000fea0003800000 */
.L_x_987:
        /* <DEDUP_REMOVED lines=22> */
.L_x_990:
[----:B------:R-:W-:Y:S05]  /*2630*/  BSYNC B0 ;  /* 0x0000000000007941 */ /* 0x000fea0003800000 */
.L_x_989:
[----:B------:R-:W-:Y:S01]  /*2640*/  UIMAD UR8, UR7, -0x40, UR36 ;  /* 0xffffffc0070878a4 */ /* 0x000fe2000f8e0224 */
[----:B------:R-:W0:Y:S01]  /*2650*/  LDGDEPBAR ;  /* 0x00000000000079af */ /* 0x000e220000000000 */
[----:B------:R-:W-:Y:S04]  /*2660*/  BSSY B0, `(.L_x_991) ;  /* 0x000000b000007945 */ /* 0x000fe80003800000 */
[----:B------:R-:W-:-:S13]  /*2670*/  ISETP.GE.AND P2, PT, R2, UR8, PT ;  /* 0x0000000802007c0c */ /* 0x000fda000bf46270 */
        /* <DEDUP_REMOVED lines=9> */
.L_x_992:
[----:B------:R-:W-:Y:S05]  /*2710*/  BSYNC B0 ;  /* 0x0000000000007941 */ /* 0x000fea0003800000 */
.L_x_991:
[----:B------:R-:W-:Y:S01]  /*2720*/  ISETP.GE.AND P1, PT, R12, UR8, PT ;  /* 0x000000080c007c0c */ /* 0x000fe2000bf26270 */
[----:B------:R-:W-:-:S12]  /*2730*/  BSSY B0, `(.L_x_993) ;  /* 0x000000e000007945 */ /* 0x000fd80003800000 */
[----:B------:R1:W-:Y:S01]  /*2740*/  @P1 STS.128 [R0+0x5000], RZ ;  /* 0x005000ff00001388 */ /* 0x0003e20000000c00 */
[----:B------:R-:W-:Y:S05]  /*2750*/  @P1 BRA `(.L_x_994) ;  /* 0x000000b000001947 */ /* 0x000fea0003800000 */
[----:B------:R-:W-:-:S13]  /*2760*/  ISETP.GE.AND P0, PT, R220, c[0x0][0x220], PT ;  /* 0x00008800dc007a0c */ /* 0x000fda0003f06270 */
[----:B------:R1:W-:Y:S01]  /*2770*/  @P0 STS.128 [R0+0x5000], RZ ;  /* 0x005000ff00000388 */ /* 0x0003e20000000c00 */
        /* <DEDUP_REMOVED lines=9> */
.L_x_994:
[----:B------:R-:W-:Y:S05]  /*2810*/  BSYNC B0 ;  /* 0x0000000000007941 */ /* 0x000fea0003800000 */
.L_x_993:
[----:B------:R-:W-:Y:S01]  /*2820*/  PLOP3.LUT P0, PT, PT, PT, UP3, 0x40, 0x0 ;  /* 0x000000000000781c */ /* 0x000fe20003f0e838 */
[----:B------:R-:W-:Y:S01]  /*2830*/  BSSY B0, `(.L_x_995) ;  /* 0x0000013000007945 */ /* 0x000fe20003800000 */
[----:B-1----:R-:W-:-:S04]  /*2840*/  IADD3 R4, R241, 0x1000, RZ ;  /* 0x00001000f1047810 */ /* 0x002fc80007ffe0ff */
[----:B------:R-:W-:-:S05]  /*2850*/  SEL R4, R4, R241, P0 ;  /* 0x000000f104047207 */ /* 0x000fca0000000000 */
        /* <DEDUP_REMOVED lines=16> */
.L_x_996:
[----:B------:R-:W-:Y:S05]  /*2960*/  BSYNC B0 ;  /* 0x0000000000007941 */ /* 0x000fea0003800000 */
.L_x_995:
        /* <DEDUP_REMOVED lines=20> */
.L_x_998:
[----:B------:R-:W-:Y:S05]  /*2ab0*/  BSYNC B0 ;  /* 0x0000000000007941 */ /* 0x000fea0003800000 */
.L_x_997:
[----:B------:R-:W-:Y:S01]  /*2ac0*/  ULDC.64 UR30, c[0x0][0x198] ;  /* 0x00006600001e7ab9 */ /* 0x000fe20000000a00 */
[----:B-1----:R-:W-:Y:S01]  /*2ad0*/  IMAD.WIDE.U32 R4, R14, c[0x0][0x198], R220 ;  /* 0x000066000e047a25 */ /* 0x002fe200078e00dc */
[----:B------:R-:W-:Y:S01]  /*2ae0*/  UIMAD UR28, UR28, UR30, URZ ;  /* 0x0000001e1c1c72a4 */ /* 0x000fe2000f8e023f */
[----:B------:R-:W-:Y:S02]  /*2af0*/  SHF.R.S32.HI R12, RZ, 0x1f, R245 ;  /* 0x0000001fff0c7819 */ /* 0x000fe400000114f5 */
[C---:B------:R-:W-:Y:S01]  /*2b00*/  IMAD.SHL.U32 R10, R245.reuse, 0x4, RZ ;  /* 0x00000004f50a7824 */ /* 0x040fe200078e00ff */
[----:B------:R-:W-:Y:S01]  /*2b10*/  UIMAD UR28, UR35, UR31, UR28 ;  /* 0x0000001f231c72a4 */ /* 0x000fe2000f8e021c */
[----:B------:R-:W-:Y:S01]  /*2b20*/  IADD3 R6, P0, R4, UR38, RZ ;  /* 0x0000002604067c10 */ /* 0x000fe2000ff1e0ff */
[----:B------:R-:W-:Y:S01]  /*2b30*/  IMAD.MOV.U32 R238, RZ, RZ, 0x7f800000 ;  /* 0x7f800000ffee7424 */ /* 0x000fe200078e00ff */
[C---:B------:R-:W-:Y:S02]  /*2b40*/  ISETP.GE.AND P2, PT, R245.reuse, UR8, PT ;  /* 0x00000008f5007c0c */ /* 0x040fe4000bf46270 */
[----:B------:R-:W-:Y:S01]  /*2b50*/  IADD3 R11, R245, 0x8, RZ ;  /* 0x00000008f50b7810 */ /* 0x000fe20007ffe0ff */
[----:B------:R-:W-:-:S05]  /*2b60*/  IMAD.U32 R4, RZ, RZ, UR28 ;  /* 0x0000001cff047e24 */ /* 0x000fca000f8e00ff */
[----:B------:R-:W-:Y:S02]  /*2b70*/  IADD3.X R7, R5, UR39, R4, P0, !PT ;  /* 0x0000002705077c10 */ /* 0x000fe400087fe404 */
[----:B------:R-:W-:-:S04]  /*2b80*/  IADD3 R4, R245, 0x28, RZ ;  /* 0x00000028f5047810 */ /* 0x000fc80007ffe0ff */
[----:B------:R-:W-:Y:S02]  /*2b90*/  ISETP.GE.AND P1, PT, R4, UR8, PT ;  /* 0x0000000804007c0c */ /* 0x000fe4000bf26270 */
[----:B------:R-:W-:Y:S01]  /*2ba0*/  SHF.R.S32.HI R5, RZ, 0x1f, R4 ;  /* 0x0000001fff057819 */ /* 0x000fe20000011404 */
[----:B------:R-:W-:-:S10]  /*2bb0*/  IMAD.MOV.U32 R236, RZ, RZ, 0x7f800000 ;  /* 0x7f800000ffec7424 */ /* 0x000fd400078e00ff */
[----:B---3--:R-:W-:-:S04]  /*2bc0*/  @!P1 LEA R8, P0, R4, UR10, 0x2 ;  /* 0x0000000a04089c11 */ /* 0x008fc8000f8010ff */
[----:B------:R-:W-:Y:S02]  /*2bd0*/  @!P1 LEA.HI.X R9, R4, UR9, R5, 0x2, P0 ;  /* 0x0000000904099c11 */ /* 0x000fe400080f1405 */
[----:B------:R-:W-:Y:S02]  /*2be0*/  IADD3 R4, P0, R10, UR10, RZ ;  /* 0x0000000a0a047c10 */ /* 0x000fe4000ff1e0ff */
[C---:B------:R-:W-:Y:S01]  /*2bf0*/  SHF.L.U64.HI R5, R245.reuse, 0x2, R12 ;  /* 0x00000002f5057819 */ /* 0x040fe2000001020c */
[----:B------:R1:W5:Y:S01]  /*2c00*/  @!P1 LDG.E R236, [R8.64] ;  /* 0x0000000408ec9981 */ /* 0x000362000c1e1900 */
[----:B------:R-:W-:Y:S02]  /*2c10*/  IADD3 R10, R245, 0x20, RZ ;  /* 0x00000020f50a7810 */ /* 0x000fe40007ffe0ff */
[----:B------:R-:W-:Y:S02]  /*2c20*/  IADD3.X R5, R5, UR9, RZ, P0, !PT ;  /* 0x0000000905057c10 */ /* 0x000fe400087fe4ff */
[----:B------:R-:W-:-:S03]  /*2c30*/  ISETP.GE.AND P0, PT, R11, UR8, PT ;  /* 0x000000080b007c0c */ /* 0x000fc6000bf06270 */
[----:B------:R3:W5:Y:S01]  /*2c40*/  @!P2 LDG.E R238, [R4.64] ;  /* 0x0000000404eea981 */ /* 0x000762000c1e1900 */
[----:B------:R-:W-:Y:S01]  /*2c50*/  ISETP.GE.AND P2, PT, R10, UR8, PT ;  /* 0x000000080a007c0c */ /* 0x000fe2000bf46270 */
[----:B------:R-:W-:Y:S02]  /*2c60*/  IMAD.MOV.U32 R237, RZ, RZ, 0x7f800000 ;  /* 0x7f800000ffed7424 */ /* 0x000fe400078e00ff */
[----:B------:R1:W-:Y:S01]  /*2c70*/  @P6 STS.128 [R0+0x6000], RZ ;  /* 0x006000ff00006388 */ /* 0x0003e20000000c00 */
[----:B------:R-:W-:-:S05]  /*2c80*/  IMAD.MOV.U32 R235, RZ, RZ, 0x7f800000 ;  /* 0x7f800000ffeb7424 */ /* 0x000fca00078e00ff */
[----:B------:R3:W5:Y:S04]  /*2c90*/  @!P0 LDG.E R237, [R4.64+0x20] ;  /* 0x0000200404ed8981 */ /* 0x000768000c1e1900 */
[----:B------:R3:W5:Y:S01]  /*2ca0*/  @!P2 LDG.E R235, [R4.64+0x80] ;  /* 0x0000800404eba981 */ /* 0x000762000c1e1900 */
[----:B------:R-:W-:Y:S01]  /*2cb0*/  BSSY B0, `(.L_x_999) ;  /* 0x0000015000007945 */ /* 0x000fe20003800000 */
[----:B---3--:R-:W-:-:S04]  /*2cc0*/  IMAD R4, R15, c[0x0][0x1b0], RZ ;  /* 0x00006c000f047a24 */ /* 0x008fc800078e02ff */
        /* <DEDUP_REMOVED lines=19> */
.L_x_1000:
[----:B-1----:R-:W-:Y:S05]  /*2e00*/  BSYNC B0 ;  /* 0x0000000000007941 */ /* 0x002fea0003800000 */
.L_x_999:
        /* <DEDUP_REMOVED lines=20> */
.L_x_1002:
[----:B------:R-:W-:Y:S05]  /*2f50*/  BSYNC B0 ;  /* 0x0000000000007941 */ /* 0x000fea0003800000 */
.L_x_1001:
        /* <DEDUP_REMOVED lines=20> */
.L_x_1004:
[----:B------:R-:W-:Y:S05]  /*30a0*/  BSYNC B0 ;  /* 0x0000000000007941 */ /* 0x000fea0003800000 */
.L_x_1003:
        /* <DEDUP_REMOVED lines=19> */
.L_x_1006:
[----:B------:R-:W-:Y:S05]  /*31e0*/  BSYNC B0 ;  /* 0x0000000000007941 */ /* 0x000fea0003800000 */
.L_x_1005:
[----:B------:R-:W0:Y:S01]  /*31f0*/  LDGDEPBAR ;  /* 0x00000000000079af */ /* 0x000e220000000000 */
[----:B-1234-:R-:W-:Y:S01]  /*3200*/  LEA.HI R0, R17, R18, RZ, 0x4 ;  /* 0x0000001211007211 */ /* 0x01efe200078f20ff */
[----:B------:R-:W-:Y:S01]  /*3210*/  IMAD.MOV.U32 R182, RZ, RZ, 0x20 ;  /* 0x00000020ffb67424 */ /* 0x000fe200078e00ff */
[----:B------:R-:W-:Y:S01]  /*3220*/  PLOP3.LUT P3, PT, PT, PT, UP3, 0x40, 0x0 ;  /* 0x000000000000781c */ /* 0x000fe20003f6e838 */
[----:B------:R-:W-:Y:S01]  /*3230*/  IMAD.MOV.U32 R128, RZ, RZ, 0x40 ;  /* 0x00000040ff807424 */ /* 0x000fe200078e00ff */
[----:B------:R-:W-:Y:S01]  /*3240*/  LOP3.LUT R0, R0, 0xfffffff0, RZ, 0xc0, !PT ;  /* 0xfffffff000007812 */ /* 0x000fe200078ec0ff */
[----:B------:R-:W-:Y:S01]  /*3250*/  IMAD.SHL.U32 R174, R184, 0x2, RZ ;  /* 0x00000002b8ae7824 */ /* 0x000fe200078e00ff */
[----:B------:R-:W-:Y:S01]  /*3260*/  PLOP3.LUT P2, PT, PT, PT, UP3, 0x40, 0x0 ;  /* 0x000000000000781c */ /* 0x000fe20003f4e838 */
[----:B------:R-:W-:Y:S01]  /*3270*/  UIADD3 UR8, UR35, 0x80, URZ ;  /* 0x0000008023087890 */ /* 0x000fe2000fffe03f */
[----:B------:R-:W-:Y:S01]  /*3280*/  IMAD.MOV.U32 R203, RZ, RZ, R185 ;  /* 0x000000ffffcb7224 */ /* 0x000fe200078e00b9 */
[----:B------:R-:W-:Y:S01]  /*3290*/  CS2R R94, SRZ ;  /* 0x00000000005e7805 */ /* 0x000fe2000001ff00 */
[----:B------:R-:W-:Y:S01]  /*32a0*/  IMAD.IADD R0, R18, 0x1, -R0 ;  /* 0x0000000112007824 */ /* 0x000fe200078e0a00 */
[----:B------:R-:W-:Y:S01]  /*32b0*/  CS2R R92, SRZ ;  /* 0x00000000005c7805 */ /* 0x000fe2000001ff00 */
[----:B------:R-:W-:Y:S01]  /*32c0*/  IMAD R250, RZ, RZ, -UR54 ;  /* 0x80000036fffa7e24 */ /* 0x000fe2000f8e02ff */
        /* <DEDUP_REMOVED lines=10> */
[----:B------:R-:W-:-:S04]  /*3370*/  DEPBAR.LE SB0, 0x1 ;  /* 0x000080400000791a */ /* 0x000fc80000000000 */
[----:B------:R-:W-:Y:S01]  /*3380*/  BAR.SYNC.DEFER_BLOCKING 0x0 ;  /* 0x0000000000007b1d */ /* 0x000fe20000010000 */
        /* <DEDUP_REMOVED lines=16> */
[----:B------:R-:W-:Y:S01]  /*3490*/  SEL R2, R2, R184, P3 ;  /* 0x000000b802027207 */ /* 0x000fe20001800000 */
[----:B------:R-:W-:Y:S01]  /*34a0*/  CS2R R58, SRZ ;  /* 0x00000000003a7805 */ /* 0x000fe2000001ff00 */
[----:B------:R-:W-:Y:S01]  /*34b0*/  SEL R0, R0, R183, P2 ;  /* 0x000000b700007207 */ /* 0x000fe20001000000 */
[----:B------:R-:W-:Y:S01]  /*34c0*/  CS2R R56, SRZ ;  /* 0x0000000000387805 */ /* 0x000fe2000001ff00 */
[----:B------:R-:W-:Y:S01]  /*34d0*/  SEL R182, R182, 0xffffffe0, !P0 ;  /* 0xffffffe0b6b67807 */ /* 0x000fe20004000000 */
        /* <DEDUP_REMOVED lines=13> */
[----:B------:R-:W-:Y:S01]  /*35b0*/  IMAD.SHL.U32 R173, R2, 0x2, RZ ;  /* 0x0000000202ad7824 */ /* 0x000fe200078e00ff */
[----:B------:R1:W1:Y:S01]  /*35c0*/  LDSM.16.M88.4 R152, [R181+0xa800] ;  /* 0x00a80000b598783b */ /* 0x0002620000000200 */
[----:B------:R-:W-:Y:S01]  /*35d0*/  IMAD.SHL.U32 R172, R0, 0x2, RZ ;  /* 0x0000000200ac7824 */ /* 0x000fe200078e00ff */
[----:B------:R-:W-:Y:S01]  /*35e0*/  SEL R128, R128, 0xffffffc0, !P1 ;  /* 0xffffffc080807807 */ /* 0x000fe20004800000 */
[C---:B------:R-:W-:Y:S01]  /*35f0*/  IMAD.SHL.U32 R240, R245.reuse, 0x4, RZ ;  /* 0x00000004f5f07824 */ /* 0x040fe200078e00ff */
[----:B------:R1:W1:Y:S01]  /*3600*/  LDSM.16.M88.4 R156, [R179+0xa000] ;  /* 0x00a00000b39c783b */ /* 0x0002620000000200 */
[----:B------:R-:W-:Y:S01]  /*3610*/  SHF.L.U64.HI R239, R245, 0x2, R12 ;  /* 0x00000002f5ef7819 */ /* 0x000fe2000001020c */
[----:B------:R-:W-:Y:S01]  /*3620*/  IMAD.IADD R176, R175, 0x1, R182 ;  /* 0x00000001afb07824 */ /* 0x000fe200078e02b6 */
[----:B------:R-:W-:Y:S01]  /*3630*/  UISETP.GE.AND UP0, UPT, UR8, UR6, UPT ;  /* 0x000000060800728c */ /* 0x000fe2000bf06270 */
[----:B------:R1:W1:Y:S01]  /*3640*/  LDSM.16.M88.4 R160, [R179+0xa800] ;  /* 0x00a80000b3a0783b */ /* 0x0002620000000200 */
[----:B------:R-:W-:-:S03]  /*3650*/  IMAD.IADD R177, R182, 0x1, R174 ;  /* 0x00000001b6b17824 */ /* 0x000fc600078e02ae */
[----:B------:R1:W1:Y:S04]  /*3660*/  LDSM.16.M88.4 R164, [R180+0xa000] ;  /* 0x00a00000b4a4783b */ /* 0x0002680000000200 */
[----:B------:R1:W1:Y:S03]  /*3670*/  LDSM.16.M88.4 R168, [R180+0xa800] ;  /* 0x00a80000b4a8783b */ /* 0x0002660000000200 */
.L_x_1009:
        /* <DEDUP_REMOVED lines=19> */
[----:B------:R4:W1:Y:S01]  /*37b0*/  LDSM.16.M88.4 R112, [R0+0x1000] ;  /* 0x001000000070783b */ /* 0x0008620000000200 */
[C---:B---3--:R-:W-:Y:S07]  /*37c0*/  HMMA.16816.F32.BF16 R8, R28.reuse, R16, RZ ;  /* 0x000000101c08723c */ /* 0x048fee00000418ff */
[----:B------:R-:W3:Y:S01]  /*37d0*/  LDSM.16.M88.4 R116, [R181+0x6800] ;  /* 0x00680000b574783b */ /* 0x000ee20000000200 */
[-C--:B------:R-:W-:Y:S07]  /*37e0*/  HMMA.16816.F32.BF16 R12, R28, R18.reuse, RZ ;  /* 0x000000121c0c723c */ /* 0x080fee00000418ff */
[----:B------:R-:W-:Y:S01]  /*37f0*/  LDSM.16.M88.4 R120, [R2] ;  /* 0x000000000278783b */ /* 0x000fe20000000200 */
[C---:B------:R-:W-:Y:S07]  /*3800*/  HMMA.16816.F32.BF16 R16, R32.reuse, R18, RZ ;  /* 0x000000122010723c */ /* 0x040fee00000418ff */
[----:B------:R-:W3:Y:S01]  /*3810*/  LDSM.16.M88.4 R124, [R179+0x6000] ;  /* 0x00600000b37c783b */ /* 0x000ee20000000200 */
[----:B----4-:R-:W-:Y:S01]  /*3820*/  IADD3 R0, R0, R128, RZ ;  /* 0x0000008000007210 */ /* 0x010fe20007ffe0ff */
[-C--:B--2---:R-:W-:Y:S06]  /*3830*/  HMMA.16816.F32.BF16 R20, R32, R100.reuse, RZ ;  /* 0x000000642014723c */ /* 0x084fec00000418ff */
[----:B------:R-:W-:Y:S02]  /*3840*/  LDSM.16.M88.4 R128, [R179+0x6800] ;  /* 0x00680000b380783b */ /* 0x000fe40000000200 */
[C---:B------:R-:W-:Y:S06]  /*3850*/  HMMA.16816.F32.BF16 R24, R28.reuse, R100, RZ ;  /* 0x000000641c18723c */ /* 0x040fec00000418ff */
[----:B------:R-:W-:Y:S02]  /*3860*/  LDSM.16.M88.4 R132, [R0] ;  /* 0x000000000084783b */ /* 0x000fe40000000200 */
[-C--:B------:R-:W-:Y:S06]  /*3870*/  HMMA.16816.F32.BF16 R28, R28, R102.reuse, RZ ;  /* 0x000000661c1c723c */ /* 0x080fec00000418ff */
[----:B------:R-:W-:Y:S02]  /*3880*/  LDSM.16.M88.4 R136, [R180+0x6000] ;  /* 0x00600000b488783b */ /* 0x000fe40000000200 */
[----:B------:R-:W-:Y:S06]  /*3890*/  HMMA.16816.F32.BF16 R32, R32, R102, RZ ;  /* 0x000000662020723c */ /* 0x000fec00000418ff */
[----:B------:R-:W2:Y:S02]  /*38a0*/  LDSM.16.M88.4 R100, [R2+0x1000] ;  /* 0x001000000264783b */ /* 0x000ea40000000200 */
[-C--:B-1----:R-:W-:Y:S08]  /*38b0*/  HMMA.16816.F32.BF16 R4, R104, R108.reuse, R4 ;  /* 0x0000006c6804723c */ /* 0x082ff00000041804 */
[C---:B------:R-:W-:Y:S07]  /*38c0*/  HMMA.16816.F32.BF16 R8, R112.reuse, R108, R8 ;  /* 0x0000006c7008723c */ /* 0x040fee0000041808 */
[----:B------:R-:W-:Y:S01]  /*38d0*/  MOV R108, 0x40 ;  /* 0x00000040006c7802 */ /* 0x000fe20000000f00 */
[-C--:B------:R-:W-:Y:S08]  /*38e0*/  HMMA.16816.F32.BF16 R12, R112, R110.reuse, R12 ;  /* 0x0000006e700c723c */ /* 0x080ff0000004180c */
[C---:B------:R-:W-:Y:S08]  /*38f0*/  HMMA.16816.F32.BF16 R16, R104.reuse, R110, R16 ;  /* 0x0000006e6810723c */ /* 0x040ff00000041810 */
[-C--:B---3--:R-:W-:Y:S08]  /*3900*/  HMMA.16816.F32.BF16 R20, R104, R116.reuse, R20 ;  /* 0x000000746814723c */ /* 0x088ff00000041814 */
[C---:B------:R-:W-:Y:S08]  /*3910*/  HMMA.16816.F32.BF16 R24, R112.reuse, R116, R24 ;  /* 0x000000747018723c */ /* 0x040ff00000041818 */
[-C--:B------:R-:W-:Y:S08]  /*3920*/  HMMA.16816.F32.BF16 R28, R112, R118.reuse, R28 ;  /* 0x00000076701c723c */ /* 0x080ff0000004181c */
[----:B------:R-:W-:Y:S01]  /*3930*/  HMMA.16816.F32.BF16 R32, R104, R118, R32 ;  /* 0x000000766820723c */ /* 0x000fe20000041820 */
[----:B------:R-:W1:Y:S07]  /*3940*/  LDSM.16.M88.4 R104, [R0+0x1000] ;  /* 0x001000000068783b */ /* 0x000e6e0000000200 */
[-C--:B------:R-:W-:Y:S08]  /*3950*/  HMMA.16816.F32.BF16 R4, R120, R124.reuse, R4 ;  /* 0x0000007c7804723c */ /* 0x080ff00000041804 */
[C---:B--2---:R-:W-:Y:S08]  /*3960*/  HMMA.16816.F32.BF16 R8, R100.reuse, R124, R8 ;  /* 0x0000007c6408723c */ /* 0x044ff00000041808 */
        /* <DEDUP_REMOVED lines=8> */
[C---:B-1----:R-:W-:Y:S08]  /*39f0*/  HMMA.16816.F32.BF16 R8, R104.reuse, R136, R8 ;  /* 0x000000886808723c */ /* 0x042ff00000041808 */
        /* <DEDUP_REMOVED lines=30> */
[----:B------:R-:W-:Y:S01]  /*3be0*/  @P5 ISETP.GE.AND P5, PT, R0, UR6, PT ;  /* 0x0000000600005c0c */ /* 0x000fe2000bfa6270 */
[----:B------:R3:W2:Y:S01]  /*3bf0*/  MUFU.TANH R200, R7 ;  /* 0x0000000700c87308 */ /* 0x0006a20000002400 */
[----:B-1----:R-:W-:Y:S02]  /*3c00*/  MOV R0, R109 ;  /* 0x0000006d00007202 */ /* 0x002fe40000000f00 */
[----:B------:R-:W-:Y:S02]  /*3c10*/  FSEL R8, R8, RZ, P3 ;  /* 0x000000ff08087208 */ /* 0x000fe40001800000 */
        /* <DEDUP_REMOVED lines=276> */
[----:B-1----:R-:W-:Y:S01]  /*4d60*/  FFMA.FTZ R2, -R109, R109, 1 ;  /* 0x3f8000006d027423 */ /* 0x002fe2000001016d */
[C---:B--2---:R-:W-:Y:S06]  /*4d70*/  IADD3 R0, R128.reuse, R174, RZ ;  /* 0x000000ae80007210 */ /* 0x044fec0007ffe0ff */
[----:B------:R-:W1:Y:S01]  /*4d80*/  LDSM.16.M88.4 R104, [R177+0x5000] ;  /* 0x00500000b168783b */ /* 0x000e620000000200 */
        /* <DEDUP_REMOVED lines=14> */
[-C--:B------:R-:W-:Y:S01]  /*4e70*/  HMMA.16816.F32.BF16 R28, R104, R154.reuse, R28 ;  /* 0x0000009a681c723c */ /* 0x080fe2000004181c */
[----:B------:R-:W1:Y:S07]  /*4e80*/  LDSM.16.M88.4 R104, [R0+0x4000] ;  /* 0x004000000068783b */ /* 0x000e6e0000000200 */
[----:B------:R-:W-:Y:S01]  /*4e90*/  HMMA.16816.F32.BF16 R32, R100, R154, R32 ;  /* 0x0000009a6420723c */ /* 0x000fe20000041820 */
[----:B------:R2:W4:Y:S03]  /*4ea0*/  LDSM.16.M88.4 R100, [R0+0x5000] ;  /* 0x005000000064783b */ /* 0x0005260000000200 */
[----:B--2---:R-:W-:Y:S04]  /*4eb0*/  IADD3 R0, R128, R177, RZ ;  /* 0x000000b180007210 */ /* 0x004fe80007ffe0ff */
[-C--:B-1----:R-:W-:Y:S08]  /*4ec0*/  HMMA.16816.F32.BF16 R4, R104, R156.reuse, R4 ;  /* 0x0000009c6804723c */ /* 0x082ff00000041804 */
[C---:B----4-:R-:W-:Y:S08]  /*4ed0*/  HMMA.16816.F32.BF16 R8, R100.reuse, R156, R8 ;  /* 0x0000009c6408723c */ /* 0x050ff00000041808 */
        /* <DEDUP_REMOVED lines=8> */
[----:B--2---:R-:W-:Y:S05]  /*4f60*/  FMUL.FTZ R0, R2, c[0x0][0x2ec] ;  /* 0x0000bb0002007a20 */ /* 0x004fea0000410000 */
[----:B------:R3:W2:Y:S01]  /*4f70*/  LDG.E R2, [R110.64+0x80] ;  /* 0x000080046e027981 */ /* 0x0006a2000c1e1900 */
[-C--:B-1----:R-:W-:Y:S08]  /*4f80*/  HMMA.16816.F32.BF16 R4, R100, R164.reuse, R4 ;  /* 0x000000a46404723c */ /* 0x082ff00000041804 */
[C---:B----4-:R-:W-:Y:S08]  /*4f90*/  HMMA.16816.F32.BF16 R8, R104.reuse, R164, R8 ;  /* 0x000000a46808723c */ /* 0x050ff00000041808 */
[-C--:B------:R-:W-:Y:S08]  /*4fa0*/  HMMA.16816.F32.BF16 R12, R104, R166.reuse, R12 ;  /* 0x000000a6680c723c */ /* 0x080ff0000004180c */
[C---:B---3--:R-:W-:Y:S01]  /*4fb0*/  FADD.FTZ R4, -R108.reuse, R4 ;  /* 0x000000046c047221 */ /* 0x048fe20000010100 */
[C---:B------:R-:W-:Y:S03]  /*4fc0*/  HMMA.16816.F32.BF16 R16, R100.reuse, R166, R16 ;  /* 0x000000a66410723c */ /* 0x040fe60000041810 */
[----:B------:R-:W-:Y:S02]  /*4fd0*/  FADD.FTZ R5, -R108, R5 ;  /* 0x000000056c057221 */ /* 0x000fe40000010100 */
[----:B------:R-:W-:Y:S02]  /*4fe0*/  FMUL.FTZ R4, R197, R4 ;  /* 0x00000004c5047220 */ /* 0x000fe40000410000 */
[----:B------:R-:W-:Y:S01]  /*4ff0*/  FMUL.FTZ R109, R112, R5 ;  /* 0x00000005706d7220 */ /* 0x000fe20000410000 */
[-C--:B------:R-:W-:Y:S01]  /*5000*/  HMMA.16816.F32.BF16 R20, R100, R168.reuse, R20 ;  /* 0x000000a86414723c */ /* 0x080fe20000041814 */
[----:B------:R-:W-:Y:S02]  /*5010*/  FMUL.FTZ R112, R4, R0 ;  /* 0x0000000004707220 */ /* 0x000fe40000410000 */
[----:B------:R1:W3:Y:S01]  /*5020*/  LDG.E R4, [R110.64+0x20] ;  /* 0x000020046e047981 */ /* 0x0002e2000c1e1900 */
[----:B------:R-:W-:Y:S03]  /*5030*/  FFMA.FTZ R5, -R130, R130, 1 ;  /* 0x3f80000082057423 */ /* 0x000fe60000010182 */
[----:B------:R1:W4:Y:S01]  /*5040*/  LDG.E R0, [R110.64+0xa0] ;  /* 0x0000a0046e007981 */ /* 0x000322000c1e1900 */
[----:B------:R-:W-:Y:S01]  /*5050*/  FMUL.FTZ R5, R5, c[0x0][0x2ec] ;  /* 0x0000bb0005057a20 */ /* 0x000fe20000410000 */
[C---:B------:R-:W-:Y:S07]  /*5060*/  HMMA.16816.F32.BF16 R24, R104.reuse, R168, R24 ;  /* 0x000000a86818723c */ /* 0x040fee0000041818 */
[C---:B------:R-:W-:Y:S01]  /*5070*/  FADD.FTZ R16, -R108.reuse, R16 ;  /* 0x000000106c107221 */ /* 0x040fe20000010100 */
[-C--:B------:R-:W-:Y:S01]  /*5080*/  HMMA.16816.F32.BF16 R28, R104, R170.reuse, R28 ;  /* 0x000000aa681c723c */ /* 0x080fe2000004181c */
[C---:B------:R-:W-:Y:S04]  /*5090*/  FADD.FTZ R17, -R108.reuse, R17 ;  /* 0x000000116c117221 */ /* 0x040fe80000010100 */
[----:B------:R-:W-:Y:S02]  /*50a0*/  FMUL.FTZ R17, R121, R17 ;  /* 0x0000001179117220 */ /* 0x000fe40000410000 */
[C---:B------:R-:W-:Y:S01]  /*50b0*/  FADD.FTZ R21, -R108.reuse, R21 ;  /* 0x000000156c157221 */ /* 0x040fe20000010100 */
[----:B------:R-:W-:Y:S01]  /*50c0*/  HMMA.16816.F32.BF16 R32, R100, R170, R32 ;  /* 0x000000aa6420723c */ /* 0x000fe20000041820 */
[----:B------:R-:W-:Y:S03]  /*50d0*/  FADD.FTZ R20, -R108, R20 ;  /* 0x000000146c147221 */ /* 0x000fe60000010100 */
[----:B-1----:R-:W-:Y:S03]  /*50e0*/  FMUL.FTZ R110, R109, R5 ;  /* 0x000000056d6e7220 */ /* 0x002fe60000410000 */
[----:B------:R-:W-:Y:S02]  /*50f0*/  FMUL.FTZ R100, R123, R16 ;  /* 0x000000107b647220 */ /* 0x000fe40000410000 */
[----:B------:R-:W-:Y:S03]  /*5100*/  FFMA.FTZ R16, -R124, R124, 1 ;  /* 0x3f8000007c107423 */ /* 0x000fe6000001017c */
[----:B------:R-:W-:Y:S02]  /*5110*/  FFMA.FTZ R5, -R122, R122, 1 ;  /* 0x3f8000007a057423 */ /* 0x000fe4000001017a */
[----:B------:R-:W-:Y:S02]  /*5120*/  FMUL.FTZ R16, R16, c[0x0][0x2ec] ;  /* 0x0000bb0010107a20 */ /* 0x000fe40000410000 */
[----:B------:R-:W-:Y:S02]  /*5130*/  FMUL.FTZ R5, R5, c[0x0][0x2ec] ;  /* 0x0000bb0005057a20 */ /* 0x000fe40000410000 */
[----:B------:R-:W-:Y:S02]  /*5140*/  FMUL.FTZ R101, R119, R21 ;  /* 0x0000001577657220 */ /* 0x000fe40000410000 */
[----:B------:R-:W-:Y:S04]  /*5150*/  FMUL.FTZ R109, R100, R16 ;  /* 0x00000010646d7220 */ /* 0x000fe80000410000 */
[C---:B------:R-:W-:Y:S02]  /*5160*/  FADD.FTZ R32, -R108.reuse, R32 ;  /* 0x000000206c207221 */ /* 0x040fe40000010100 */
[----:B------:R-:W-:Y:S02]  /*5170*/  FADD.FTZ R21, -R108, R33 ;  /* 0x000000216c157221 */ /* 0x000fe40000010100 */
[----:B------:R-:W-:Y:S02]  /*5180*/  FMUL.FTZ R108, R17, R5 ;  /* 0x00000005116c7220 */ /* 0x000fe40000410000 */
[----:B------:R-:W-:Y:S02]  /*5190*/  FFMA.FTZ R16, -R114, R114, 1 ;  /* 0x3f80000072107423 */ /* 0x000fe40000010172 */
[----:B------:R-:W-:Y:S02]  /*51a0*/  FFMA.FTZ R5, -R113, R113, 1 ;  /* 0x3f80000071057423 */ /* 0x000fe40000010171 */
[----:B------:R-:W-:Y:S02]  /*51b0*/  FMUL.FTZ R32, R118, R32 ;  /* 0x0000002076207220 */ /* 0x000fe40000410000 */
[----:B------:R-:W-:Y:S01]  /*51c0*/  FMUL.FTZ R21, R117, R21 ;  /* 0x0000001575157220 */ /* 0x000fe20000410000 */
[----:B------:R-:W-:Y:S01]  /*51d0*/  MOV R117, R194 ;  /* 0x000000c200757202 */ /* 0x000fe20000000f00 */
[----:B------:R-:W-:Y:S02]  /*51e0*/  FMUL.FTZ R16, R16, c[0x0][0x2ec] ;  /* 0x0000bb0010107a20 */ /* 0x000fe40000410000 */
[----:B------:R-:W-:Y:S02]  /*51f0*/  FMUL.FTZ R5, R5, c[0x0][0x2ec] ;  /* 0x0000bb0005057a20 */ /* 0x000fe40000410000 */
[----:B------:R-:W-:Y:S02]  /*5200*/  FMUL.FTZ R102, R120, R20 ;  /* 0x0000001478667220 */ /* 0x000fe40000410000 */
[----:B------:R-:W-:Y:S02]  /*5210*/  FFMA.FTZ R20, -R126, R126, 1 ;  /* 0x3f8000007e147423 */ /* 0x000fe4000001017e */
[----:B------:R-:W-:Y:S02]  /*5220*/  FMUL.FTZ R105, R32, R16 ;  /* 0x0000001020697220 */ /* 0x000fe40000410000 */
[----:B------:R-:W-:Y:S02]  /*5230*/  FMUL.FTZ R104, R21, R5 ;  /* 0x0000000515687220 */ /* 0x000fe40000410000 */
[----:B------:R-:W-:Y:S02]  /*5240*/  FFMA.FTZ R5, -R200, R200, 1 ;  /* 0x3f800000c8057423 */ /* 0x000fe400000101c8 */
[----:B------:R-:W-:Y:S02]  /*5250*/  FMUL.FTZ R20, R20, c[0x0][0x2ec] ;  /* 0x0000bb0014147a20 */ /* 0x000fe40000410000 */
[----:B------:R-:W-:Y:S02]  /*5260*/  FMUL.FTZ R5, R5, c[0x0][0x2ec] ;  /* 0x0000bb0005057a20 */ /* 0x000fe40000410000 */
[----:B------:R-:W-:Y:S02]  /*5270*/  FFMA.FTZ R17, -R125, R125, 1 ;  /* 0x3f8000007d117423 */ /* 0x000fe4000001017d */
[----:B------:R-:W-:Y:S02]  /*5280*/  FMUL.FTZ R107, R102, R20 ;  /* 0x00000014666b7220 */ /* 0x000fe40000410000 */
[----:B------:R-:W-:Y:S02]  /*5290*/  FMUL.FTZ R17, R17, c[0x0][0x2ec] ;  /* 0x0000bb0011117a20 */ /* 0x000fe40000410000 */
[----:B------:R-:W-:Y:S02]  /*52a0*/  FFMA.FTZ R20, -R210, R210, 1 ;  /* 0x3f800000d2147423 */ /* 0x000fe400000101d2 */
[----:B------:R-:W-:Y:S02]  /*52b0*/  FMUL.FTZ R106, R101, R17 ;  /* 0x00000011656a7220 */ /* 0x000fe40000410000 */
[----:B------:R-:W-:Y:S02]  /*52c0*/  FFMA.FTZ R21, -R202, R202, 1 ;  /* 0x3f800000ca157423 */ /* 0x000fe400000101ca */
[----:B------:R-:W-:Y:S02]  /*52d0*/  FMUL.FTZ R20, R20, c[0x0][0x2ec] ;  /* 0x0000bb0014147a20 */ /* 0x000fe40000410000 */
[----:B------:R-:W-:Y:S02]  /*52e0*/  FMUL.FTZ R21, R21, c[0x0][0x2ec] ;  /* 0x0000bb0015157a20 */ /* 0x000fe40000410000 */
[----:B--2---:R-:W-:Y:S02]  /*52f0*/  FADD.FTZ R24, -R2, R24 ;  /* 0x0000001802187221 */ /* 0x004fe40000010100 */
[C---:B---3--:R-:W-:Y:S02]  /*5300*/  FADD.FTZ R16, -R4.reuse, R6 ;  /* 0x0000000604107221 */ /* 0x048fe40000010100 */
[----:B------:R-:W-:Y:S02]  /*5310*/  FADD.FTZ R7, -R4, R7 ;  /* 0x0000000704077221 */ /* 0x000fe40000010100 */
[----:B------:R-:W-:Y:S02]  /*5320*/  FFMA.FTZ R6, -R201, R201, 1 ;  /* 0x3f800000c9067423 */ /* 0x000fe400000101c9 */
[----:B------:R-:W-:Y:S02]  /*5330*/  FMUL.FTZ R16, R224, R16 ;  /* 0x00000010e0107220 */ /* 0x000fe40000410000 */
[----:B------:R-:W-:Y:S02]  /*5340*/  FMUL.FTZ R7, R222, R7 ;  /* 0x00000007de077220 */ /* 0x000fe40000410000 */
        /* <DEDUP_REMOVED lines=18> */
[----:B------:R-:W-:Y:S01]  /*5470*/  FFMA.FTZ R5, -R116, R116, 1 ;  /* 0x3f80000074057423 */ /* 0x000fe20000010174 */
[----:B------:R-:W-:Y:S01]  /*5480*/  MOV R116, R195 ;  /* 0x000000c300747202 */ /* 0x000fe20000000f00 */
[----:B------:R-:W-:Y:S02]  /*5490*/  FFMA.FTZ R4, -R115, R115, 1 ;  /* 0x3f80000073047423 */ /* 0x000fe40000010173 */
        /* <DEDUP_REMOVED lines=10> */
[C---:B------:R-:W-:Y:S02]  /*5540*/  FADD.FTZ R4, -R2.reuse, R8 ;  /* 0x0000000802047221 */ /* 0x040fe40000010100 */
        /* <DEDUP_REMOVED lines=80> */
[----:B------:R-:W-:Y:S02]  /*5a50*/  ISETP.GE.AND P3, PT, R220, c[0x0][0x220], PT ;  /* 0x00008800dc007a0c */ /* 0x000fe40003f66270 */
[----:B------:R-:W-:Y:S01]  /*5a60*/  IMAD.U32 R0, R10, -0x40, RZ ;  /* 0xffffffc00a007824 */ /* 0x000fe200078e00ff */
[----:B------:R-:W-:Y:S04]  /*5a70*/  UISETP.NE.U32.AND UP3, UPT, UR8, 0x1, UPT ;  /* 0x000000010800788c */ /* 0x000fe8000bf65070 */
[----:B------:R-:W-:Y:S01]  /*5a80*/  USEL UR8, UR51, 0x2000, !UP3 ;  /* 0x0000200033087887 */ /* 0x000fe2000d800000 */
[C---:B------:R-:W-:Y:S04]  /*5a90*/  LEA R2, P0, R0.reuse, R192, 0x1 ;  /* 0x000000c000027211 */ /* 0x040fe800078008ff */
[----:B------:R-:W-:Y:S01]  /*5aa0*/  LEA.HI.X.SX32 R0, R0, R193, 0x1, P0 ;  /* 0x000000c100007211 */ /* 0x000fe200000f0eff */
[----:B------:R-:W-:Y:S01]  /*5ab0*/  IMAD.MOV.U32 R192, RZ, RZ, R2 ;  /* 0x000000ffffc07224 */ /* 0x000fe200078e0002 */
[----:B------:R-:W-:Y:S01]  /*5ac0*/  IADD3 R185, R185, UR8, RZ ;  /* 0x00000008b9b97c10 */ /* 0x000fe2000fffe0ff */
[----:B------:R-:W-:Y:S01]  /*5ad0*/  @!P3 IMAD.MOV.U32 R5, RZ, RZ, c[0x0][0x194] ;  /* 0x00006500ff05b624 */ /* 0x000fe200078e00ff */
[----:B------:R-:W-:Y:S01]  /*5ae0*/  IADD3 R203, R203, UR8, RZ ;  /* 0x00000008cbcb7c10 */ /* 0x000fe2000fffe0ff */
[----:B------:R-:W-:Y:S01]  /*5af0*/  IMAD.MOV.U32 R193, RZ, RZ, R0 ;  /* 0x000000ffffc17224 */ /* 0x000fe200078e0000 */
[C---:B------:R-:W-:Y:S01]  /*5b00*/  @!P3 LEA R4, P0, R10.reuse, R192, 0x6 ;  /* 0x000000c00a04b211 */ /* 0x040fe200078030ff */
[----:B------:R1:W-:Y:S01]  /*5b10*/  @P3 STS [R185], RZ ;  /* 0x000000ffb9003388 */ /* 0x0003e20000000800 */
[----:B------:R-:W-:Y:S02]  /*5b20*/  IADD3 R173, R173, UR8, RZ ;  /* 0x00000008adad7c10 */ /* 0x000fe4000fffe0ff */
[----:B------:R-:W-:Y:S01]  /*5b30*/  @!P3 LEA.HI.X R5, R10, R193, R5, 0x6, P0 ;  /* 0x000000c10a05b211 */ /* 0x000fe200000f3405 */
[----:B------:R1:W-:Y:S04]  /*5b40*/  @P3 STS [R185+0x4], RZ ;  /* 0x000004ffb9003388 */ /* 0x0003e80000000800 */
        /* <DEDUP_REMOVED lines=15> */
.L_x_1007:
        /* <DEDUP_REMOVED lines=109> */
.L_x_1008:
        /* <DEDUP_REMOVED lines=317> */
.L_x_1010:
        /* <DEDUP_REMOVED lines=19> */
.L_x_1011:
[----:B------:R-:W-:Y:S01]  /*7810*/  BAR.SYNC.DEFER_BLOCKING 0x0 ;  /* 0x0000000000007b1d */ /* 0x000fe20000010000 */
[----:B------:R-:W-:Y:S01]  /*7820*/  USHF.L.U32 UR7, UR27, 0x7, URZ ;  /* 0x000000071b077899 */ /* 0x000fe2000800063f */
[--C-:B-1----:R-:W-:Y:S01]  /*7830*/  SHF.R.S32.HI R7, RZ, 0x1f, R220.reuse ;  /* 0x0000001fff077819 */ /* 0x102fe200000114dc */
[----:B------:R-:W-:Y:S01]  /*7840*/  IMAD.MOV.U32 R6, RZ, RZ, R220 ;  /* 0x000000ffff067224 */ /* 0x000fe200078e00dc */
[----:B------:R-:W-:Y:S01]  /*7850*/  UIMAD UR6, UR27, -0x80, UR6 ;  /* 0xffffff801b0678a4 */ /* 0x000fe2000f8e0206 */
[----:B------:R-:W-:Y:S01]  /*7860*/  ISETP.GE.AND P1, PT, R220, c[0x0][0x220], PT ;  /* 0x00008800dc007a0c */ /* 0x000fe20003f26270 */
[----:B------:R-:W-:Y:S01]  /*7870*/  USHF.R.S32.HI UR8, URZ, 0x1f, UR7 ;  /* 0x0000001f3f087899 */ /* 0x000fe20008011407 */
[----:B------:R-:W1:Y:S01]  /*7880*/  S2R R2, SR_TID.X ;  /* 0x0000000000027919 */ /* 0x000e620000002100 */
[----:B------:R-:W-:Y:S01]  /*7890*/  ULDC.64 UR28, c[0x0][0x3a0] ;  /* 0x0000e800001c7ab9 */ /* 0x000fe20000000a00 */
[----:B------:R-:W-:Y:S01]  /*78a0*/  IMAD.U32 R13, RZ, RZ, UR7 ;  /* 0x00000007ff0d7e24 */ /* 0x000fe2000f8e00ff */
[----:B------:R-:W-:Y:S01]  /*78b0*/  UIMAD UR11, UR8, UR28, URZ ;  /* 0x0000001c080b72a4 */ /* 0x000fe2000f8e023f */
[----:B------:R-:W-:Y:S01]  /*78c0*/  BSSY B0, `(.L_x_1012) ;  /* 0x0000024000007945 */ /* 0x000fe20003800000 */
[----:B------:R-:W-:Y:S01]  /*78d0*/  USHF.R.S32.HI UR12, URZ, 0x1f, UR47 ;  /* 0x0000001f3f0c7899 */ /* 0x000fe2000801142f */
[----:B------:R-:W-:Y:S01]  /*78e0*/  IMAD.WIDE.U32 R4, R13, c[0x0][0x3a0], R6 ;  /* 0x0000e8000d047a25 */ /* 0x000fe200078e0006 */
[----:B------:R-:W-:-:S03]  /*78f0*/  UIMAD UR11, UR7, UR29, UR11 ;  /* 0x0000001d070b72a4 */ /* 0x000fc6000f8e020b */
[----:B------:R-:W-:Y:S01]  /*7900*/  ULDC.64 UR28, c[0x0][0x3b8] ;  /* 0x0000ee00001c7ab9 */ /* 0x000fe20000000a00 */
[----:B------:R-:W-:Y:S02]  /*7910*/  IADD3 R4, P0, R4, UR30, RZ ;  /* 0x0000001e04047c10 */ /* 0x000fe4000ff1e0ff */
[----:B------:R-:W-:Y:S01]  /*7920*/  IMAD.U32 R0, RZ, RZ, UR11 ;  /* 0x0000000bff007e24 */ /* 0x000fe2000f8e00ff */
[----:B------:R-:W-:Y:S01]  /*7930*/  UIMAD UR11, UR12, UR28, URZ ;  /* 0x0000001c0c0b72a4 */ /* 0x000fe2000f8e023f */
[----:B------:R2:W3:Y:S03]  /*7940*/  LDS.128 R16, [R114+0x7000] ;  /* 0x0070000072107984 */ /* 0x0004e60000000c00 */
[----:B------:R-:W-:Y:S01]  /*7950*/  IADD3.X R5, R5, UR31, R0, P0, !PT ;  /* 0x0000001f05057c10 */ /* 0x000fe200087fe400 */
[----:B------:R-:W-:Y:S01]  /*7960*/  IMAD.U32 R0, RZ, RZ, UR47 ;  /* 0x0000002fff007e24 */ /* 0x000fe2000f8e00ff */
[----:B------:R-:W-:Y:S01]  /*7970*/  UIMAD UR11, UR47, UR29, UR11 ;  /* 0x0000001d2f0b72a4 */ /* 0x000fe2000f8e020b */
[----:B------:R2:W4:Y:S02]  /*7980*/  LDS.128 R20, [R114+0x8000] ;  /* 0x0080000072147984 */ /* 0x0005240000000c00 */
[----:B------:R-:W-:Y:S01]  /*7990*/  IMAD.WIDE.U32 R4, R0, c[0x0][0x3b8], R4 ;  /* 0x0000ee0000047a25 */ /* 0x000fe200078e0004 */
[----:B-1----:R-:W-:Y:S01]  /*79a0*/  SHF.R.S32.HI R0, RZ, 0x1f, R2 ;  /* 0x0000001fff007819 */ /* 0x002fe20000011402 */
[----:B------:R2:W1:Y:S03]  /*79b0*/  LDS.128 R24, [R114+0x9000] ;  /* 0x0090000072187984 */ /* 0x0004660000000c00 */
[----:B------:R-:W-:Y:S01]  /*79c0*/  LEA.HI R0, R0, R2, RZ, 0x3 ;  /* 0x0000000200007211 */ /* 0x000fe200078f18ff */
[----:B------:R2:W1:Y:S01]  /*79d0*/  LDS.128 R28, [R114+0xa000] ;  /* 0x00a00000721c7984 */ /* 0x0004620000000c00 */
[----:B------:R-:W-:-:S02]  /*79e0*/  IADD3 R12, R5, UR11, RZ ;  /* 0x0000000b050c7c10 */ /* 0x000fc4000fffe0ff */
        /* <DEDUP_REMOVED lines=17> */
.L_x_1013:
[----:B------:R-:W-:Y:S05]  /*7b00*/  BSYNC B0 ;  /* 0x0000000000007941 */ /* 0x000fea0003800000 */
.L_x_1012:
        /* <DEDUP_REMOVED lines=15> */
.L_x_1015:
[----:B------:R-:W-:Y:S05]  /*7c00*/  BSYNC B0 ;  /* 0x0000000000007941 */ /* 0x000fea0003800000 */
.L_x_1014:
        /* <DEDUP_REMOVED lines=15> */
.L_x_1017:
[----:B------:R-:W-:Y:S05]  /*7d00*/  BSYNC B0 ;  /* 0x0000000000007941 */ /* 0x000fea0003800000 */
.L_x_1016:
        /* <DEDUP_REMOVED lines=13> */
[----:B-1----:R1:W-:Y:S02]  /*7de0*/  STG.E.128 [R4.64], R24 ;  /* 0x0000001804007986 */ /* 0x0023e4000c101d04 */
.L_x_1019:
[----:B------:R-:W-:Y:S05]  /*7df0*/  BSYNC B0 ;  /* 0x0000000000007941 */ /* 0x000fea0003800000 */
.L_x_1018:
        /* <DEDUP_REMOVED lines=25> */
.L_x_1021:
[----:B------:R-:W-:Y:S05]  /*7f90*/  BSYNC B0 ;  /* 0x0000000000007941 */ /* 0x000fea0003800000 */
.L_x_1020:
        /* <DEDUP_REMOVED lines=13> */
.L_x_1023:
[----:B------:R-:W-:Y:S05]  /*8070*/  BSYNC B0 ;  /* 0x0000000000007941 */ /* 0x000fea0003800000 */
.L_x_1022:
        /* <DEDUP_REMOVED lines=13> */
.L_x_1025:
[----:B------:R-:W-:Y:S05]  /*8150*/  BSYNC B0 ;  /* 0x0000000000007941 */ /* 0x000fea0003800000 */
.L_x_1024:
        /* <DEDUP_REMOVED lines=12> */
.L_x_982:
        /* <DEDUP_REMOVED lines=21> */
.L_x_1027:
        /* <DEDUP_REMOVED lines=19> */
.L_x_1028:
[----:B------:R-:W-:Y:S01]  /*84a0*/  USHF.L.U32 UR7, UR27, 0x7, URZ ;  /* 0x000000071b077899 */ /* 0x000fe2000800063f */
[----:B------:R-:W1:Y:S01]  /*84b0*/  S2R R2, SR_TID.X ;  /* 0x0000000000027919 */ /* 0x000e620000002100 */
[----:B------:R-:W-:Y:S01]  /*84c0*/  ULDC.64 UR28, c[0x0][0x3a0] ;  /* 0x0000e800001c7ab9 */ /* 0x000fe20000000a00 */
[----:B------:R-:W-:Y:S01]  /*84d0*/  ISETP.GE.AND P1, PT, R220, c[0x0][0x220], PT ;  /* 0x00008800dc007a0c */ /* 0x000fe20003f26270 */
[----:B------:R-:W-:Y:S01]  /*84e0*/  USHF.R.S32.HI UR8, URZ, 0x1f, UR7 ;  /* 0x0000001f3f087899 */ /* 0x000fe20008011407 */
[----:B------:R-:W-:Y:S01]  /*84f0*/  BSSY B0, `(.L_x_1029) ;  /* 0x000001f000007945 */ /* 0x000fe20003800000 */
[----:B------:R-:W-:Y:S01]  /*8500*/  IMAD.U32 R11, RZ, RZ, UR7 ;  /* 0x00000007ff0b7e24 */ /* 0x000fe2000f8e00ff */
[----:B------:R-:W-:Y:S02]  /*8510*/  UIMAD UR6, UR27, -0x80, UR6 ;  /* 0xffffff801b0678a4 */ /* 0x000fe4000f8e0206 */
[----:B------:R-:W-:Y:S01]  /*8520*/  UIMAD UR11, UR8, UR28, URZ ;  /* 0x0000001c080b72a4 */ /* 0x000fe2000f8e023f */
[----:B------:R-:W-:Y:S01]  /*8530*/  IMAD.WIDE.U32 R4, R11, c[0x0][0x3a0], R220 ;  /* 0x0000e8000b047a25 */ /* 0x000fe200078e00dc */
[----:B------:R-:W-:-:S02]  /*8540*/  USHF.R.S32.HI UR12, URZ, 0x1f, UR47 ;  /* 0x0000001f3f0c7899 */ /* 0x000fc4000801142f */
[----:B------:R-:W-:Y:S02]  /*8550*/  UIMAD UR11, UR7, UR29, UR11 ;  /* 0x0000001d070b72a4 */ /* 0x000fe4000f8e020b */
[----:B------:R-:W-:Y:S01]  /*8560*/  IADD3 R4, P0, R4, UR30, RZ ;  /* 0x0000001e04047c10 */ /* 0x000fe2000ff1e0ff */
[----:B------:R-:W-:-:S03]  /*8570*/  ULDC.64 UR28, c[0x0][0x3b8] ;  /* 0x0000ee00001c7ab9 */ /* 0x000fc60000000a00 */
[----:B------:R-:W-:Y:S01]  /*8580*/  IMAD.U32 R0, RZ, RZ, UR11 ;  /* 0x0000000bff007e24 */ /* 0x000fe2000f8e00ff */
[----:B------:R-:W-:-:S04]  /*8590*/  UIMAD UR11, UR12, UR28, URZ ;  /* 0x0000001c0c0b72a4 */ /* 0x000fc8000f8e023f */
[----:B------:R-:W-:Y:S01]  /*85a0*/  IADD3.X R5, R5, UR31, R0, P0, !PT ;  /* 0x0000001f05057c10 */ /* 0x000fe200087fe400 */
[----:B------:R-:W-:Y:S01]  /*85b0*/  IMAD.U32 R0, RZ, RZ, UR47 ;  /* 0x0000002fff007e24 */ /* 0x000fe2000f8e00ff */
[----:B------:R-:W-:-:S03]  /*85c0*/  UIMAD UR11, UR47, UR29, UR11 ;  /* 0x0000001d2f0b72a4 */ /* 0x000fc6000f8e020b */
[----:B------:R-:W-:Y:S01]  /*85d0*/  IMAD.WIDE.U32 R4, R0, c[0x0][0x3b8], R4 ;  /* 0x0000ee0000047a25 */ /* 0x000fe200078e0004 */
[----:B-1----:R-:W-:-:S04]  /*85e0*/  SHF.R.S32.HI R0, RZ, 0x1f, R2 ;  /* 0x0000001fff007819 */ /* 0x002fc80000011402 */
[----:B------:R-:W-:Y:S02]  /*85f0*/  LEA.HI R0, R0, R2, RZ, 0x3 ;  /* 0x0000000200007211 */ /* 0x000fe400078f18ff */
[----:B------:R-:W-:Y:S02]  /*8600*/  IADD3 R10, R5, UR11, RZ ;  /* 0x0000000b050a7c10 */ /* 0x000fe4000fffe0ff */
[----:B------:R-:W-:-:S04]  /*8610*/  SHF.R.S32.HI R0, RZ, 0x3, R0 ;  /* 0x00000003ff007819 */ /* 0x000fc80000011400 */
[----:B------:R-:W-:Y:S02]  /*8620*/  ISETP.GE.OR P4, PT, R0, UR6, P1 ;  /* 0x0000000600007c0c */ /* 0x000fe40008f86670 */
[----:B------:R-:W-:-:S11]  /*8630*/  SHF.R.S32.HI R12, RZ, 0x1f, R0 ;  /* 0x0000001fff0c7819 */ /* 0x000fd60000011400 */
        /* <DEDUP_REMOVED lines=10> */
.L_x_1030:
[----:B------:R-:W-:Y:S05]  /*86e0*/  BSYNC B0 ;  /* 0x0000000000007941 */ /* 0x000fea0003800000 */
.L_x_1029:
        /* <DEDUP_REMOVED lines=15> */
.L_x_1032:
[----:B------:R-:W-:Y:S05]  /*87e0*/  BSYNC B0 ;  /* 0x0000000000007941 */ /* 0x000fea0003800000 */
.L_x_1031:
        /* <DEDUP_REMOVED lines=15> */
.L_x_1034:
[----:B------:R-:W-:Y:S05]  /*88e0*/  BSYNC B0 ;  /* 0x0000000000007941 */ /* 0x000fea0003800000 */
.L_x_1033:
        /* <DEDUP_REMOVED lines=14> */
.L_x_1036:
[----:B------:R-:W-:Y:S05]  /*89d0*/  BSYNC B0 ;  /* 0x0000000000007941 */ /* 0x000fea0003800000 */
.L_x_1035:
        /* <DEDUP_REMOVED lines=25> */
.L_x_1038:
[----:B------:R-:W-:Y:S05]  /*8b70*/  BSYNC B0 ;  /* 0x0000000000007941 */ /* 0x000fea0003800000 */
.L_x_1037:
        /* <DEDUP_REMOVED lines=13> */
.L_x_1040:
[----:B------:R-:W-:Y:S05]  /*8c50*/  BSYNC B0 ;  /* 0x0000000000007941 */ /* 0x000fea0003800000 */
.L_x_1039:
        /* <DEDUP_REMOVED lines=13> */
.L_x_1042:
[----:B------:R-:W-:Y:S05]  /*8d30*/  BSYNC B0 ;  /* 0x0000000000007941 */ /* 0x000fea0003800000 */
.L_x_1041:
        /* <DEDUP_REMOVED lines=11> */
.L_x_1026:
[----:B------:R-:W-:Y:S05]  /*8df0*/  BSYNC B1 ;  /* 0x0000000000017941 */ /* 0x000fea0003800000 */
.L_x_977:
        /* <DEDUP_REMOVED lines=11> */
.L_x_1043:
[----:B------:R-:W-:Y:S05]  /*8eb0*/  EXIT ;  /* 0x000000000000794d */ /* 0x000fea0003800000 */
.L_x_1045:
        /* <DEDUP_REMOVED lines=12> */
.L_x_2469:


//--------------------- .text._ZN5flash44flash_bwd_dq_dk_dv_loop_seqk_parallel_kernelI23Flash_bwd_kernel_traitsILi64ELi64ELi128ELi8ELi2ELi4ELi4ELb1ELb0EN7cutlass10bfloat16_tE19Flash_kernel_traitsILi64ELi64ELi128ELi8ES3_EELb1ELb0ELb1ELb0ELb0ELb0ELb0EEEvNS_16Flash_bwd_paramsE --------------------------
	.section	.text._ZN5flash44flash_bwd_dq_dk_dv_loop_seqk_parallel_kernelI23Flash_bwd_kernel_traitsILi64ELi64ELi128ELi8ELi2ELi4ELi4ELb1ELb0EN7cutlass10bfloat16_tE19Flash_kernel_traitsILi64ELi64ELi128ELi8ES3_EELb1ELb0ELb1ELb0ELb0ELb0ELb0EEEvNS_16Flash_bwd_paramsE,"ax",@progbits
	.sectioninfo	@"SHI_REGISTERS=253"
	.align	128
        .global         _ZN5flash44flash_bwd_dq_dk_dv_loop_seqk_parallel_kernelI23Flash_bwd_kernel_traitsILi64ELi64ELi128ELi8ELi2ELi4ELi4ELb1ELb0EN7cutlass10bfloat16_tE19Flash_kernel_traitsILi64ELi64ELi128ELi8ES3_EELb1ELb0ELb1ELb0ELb0ELb0ELb0EEEvNS_16Flash_bwd_paramsE
        .type           _ZN5flash44flash_bwd_dq_dk_dv_loop_seqk_parallel_kernelI23Flash_bwd_kernel_traitsILi64ELi64ELi128ELi8ELi2ELi4ELi4ELb1ELb0EN7cutlass10bfloat16_tE19Flash_kernel_traitsILi64ELi64ELi128ELi8ES3_EELb1ELb0ELb1ELb0ELb0ELb0ELb0EEEvNS_16Flash_bwd_paramsE,@function
        .size           _ZN5flash44flash_bwd_dq_dk_dv_loop_seqk_parallel_kernelI23Flash_bwd_kernel_traitsILi64ELi64ELi128ELi8ELi2ELi4ELi4ELb1ELb0EN7cutlass10bfloat16_tE19Flash_kernel_traitsILi64ELi64ELi128ELi8ES3_EELb1ELb0ELb1ELb0ELb0ELb0ELb0EEEvNS_16Flash_bwd_paramsE,(.L_x_2470 - _ZN5flash44flash_bwd_dq_dk_dv_loop_seqk_parallel_kernelI23Flash_bwd_kernel_traitsILi64ELi64ELi128ELi8ELi2ELi4ELi4ELb1ELb0EN7cutlass10bfloat16_tE19Flash_kernel_traitsILi64ELi64ELi128ELi8ES3_EELb1ELb0ELb1ELb0ELb0ELb0ELb0EEEvNS_16Flash_bwd_paramsE)
        .other          _ZN5flash44flash_bwd_dq_dk_dv_loop_seqk_parallel_kernelI23Flash_bwd_kernel_traitsILi64ELi64ELi128ELi8ELi2ELi4ELi4ELb1ELb0EN7cutlass10bfloat16_tE19Flash_kernel_traitsILi64ELi64ELi128ELi8ES3_EELb1ELb0ELb1ELb0ELb0ELb0ELb0EEEvNS_16Flash_bwd_paramsE,@"STO_CUDA_ENTRY STV_DEFAULT"
_ZN5flash44flash_bwd_dq_dk_dv_loop_seqk_parallel_kernelI23Flash_bwd_kernel_traitsILi64ELi64ELi128ELi8ELi2ELi4ELi4ELb1ELb0EN7cutlass10bfloat16_tE19Flash_kernel_traitsILi64ELi64ELi128ELi8ES3_EELb1ELb0ELb1ELb0ELb0ELb0ELb0EEEvNS_16Flash_bwd_paramsE:
.text._ZN5flash44flash_bwd_dq_dk_dv_loop_seqk_parallel_kernelI23Flash_bwd_kernel_traitsILi64ELi64ELi128ELi8ELi2ELi4ELi4ELb1ELb0EN7cutlass10bfloat16_tE19Flash_kernel_traitsILi64ELi64ELi128ELi8ES3_EELb1ELb0ELb1ELb0ELb0ELb0ELb0EEEvNS_16Flash_bwd_paramsE:
        /* <DEDUP_REMOVED lines=23> */
[C---:B------:R-:W-:Y:S01]  /*0170*/  IMAD.IADD R7, R14.reuse, 0x1, -R7 ;  /* 0x000000010e077824 */ /* 0x040fe200078e0a07 */
[----:B------:R-:W-:Y:S01]  /*0180*/  LOP3.LUT R2, R5, 0xfffffff0, RZ, 0xc0, !PT ;  /* 0xfffffff005027812 */ /* 0x000fe200078ec0ff */
[C---:B------:R-:W-:Y:S01]  /*0190*/  IMAD.IADD R0, R14.reuse, 0x1, -R0 ;  /* 0x000000010e007824 */ /* 0x040fe200078e0a00 */
[----:B------:R-:W-:Y:S01]  /*01a0*/  SHF.R.S32.HI R10, RZ, 0x5, R178 ;  /* 0x00000005ff0a7819 */ /* 0x000fe200000114b2 */
[----:B------:R-:W-:Y:S01]  /*01b0*/  IMAD.IADD R168, R14, 0x1, -R168 ;  /* 0x000000010ea87824 */ /* 0x000fe200078e0aa8 */
[----:B------:R-:W-:Y:S02]  /*01c0*/  SHF.R.S32.HI R3, RZ, 0x1f, R178 ;  /* 0x0000001fff037819 */ /* 0x000fe400000114b2 */
[-C--:B------:R-:W-:Y:S01]  /*01d0*/  LEA.HI R179, R8, R14.reuse, RZ, 0x6 ;  /* 0x0000000e08b37211 */ /* 0x080fe200078f30ff */
[----:B------:R-:W-:Y:S01]  /*01e0*/  IMAD.SHL.U32 R182, R168, 0x8, RZ ;  /* 0x00000008a8b67824 */ /* 0x000fe200078e00ff */
[----:B------:R-:W-:Y:S01]  /*01f0*/  LEA.HI R8, R8, R14, RZ, 0x7 ;  /* 0x0000000e08087211 */ /* 0x000fe200078f38ff */
[----:B------:R-:W-:Y:S01]  /*0200*/  IMAD.IADD R14, R14, 0x1, -R2 ;  /* 0x000000010e0e7824 */ /* 0x000fe200078e0a02 */
[----:B------:R-:W-:-:S02]  /*0210*/  LEA.HI R3, R3, R10, RZ, 0x2 ;  /* 0x0000000a03037211 */ /* 0x000fc400078f10ff */
[----:B------:R-:W-:Y:S02]  /*0220*/  SHF.R.S32.HI R2, RZ, 0x4, R5 ;  /* 0x00000004ff027819 */ /* 0x000fe40000011405 */
[----:B------:R-:W-:Y:S02]  /*0230*/  LEA.HI R178, R178, R10, RZ, 0x1 ;  /* 0x0000000ab2b27211 */ /* 0x000fe400078f08ff */
[----:B------:R-:W-:Y:S02]  /*0240*/  LOP3.LUT R3, R3, 0xfffffffc, RZ, 0xc0, !PT ;  /* 0xfffffffc03037812 */ /* 0x000fe400078ec0ff */
[--C-:B------:R-:W-:Y:S02]  /*0250*/  SHF.R.S32.HI R9, RZ, 0x2, R4.reuse ;  /* 0x00000002ff097819 */ /* 0x100fe40000011404 */
[----:B------:R-:W-:Y:S01]  /*0260*/  LEA.HI R5, R5, R2, RZ, 0x1 ;  /* 0x0000000205057211 */ /* 0x000fe200078f08ff */
[----:B------:R-:W-:Y:S01]  /*0270*/  IMAD.IADD R3, R10, 0x1, -R3 ;  /* 0x000000010a037824 */ /* 0x000fe200078e0a03 */
[----:B------:R-:W-:-:S02]  /*0280*/  SHF.R.S32.HI R4, RZ, 0x1f, R4 ;  /* 0x0000001fff047819 */ /* 0x000fc40000011404 */
[----:B------:R-:W-:Y:S02]  /*0290*/  LOP3.LUT R178, R178, 0xfffffffe, RZ, 0xc0, !PT ;  /* 0xfffffffeb2b27812 */ /* 0x000fe400078ec0ff */
[----:B------:R-:W-:Y:S02]  /*02a0*/  SHF.R.S32.HI R180, RZ, 0x3, R13 ;  /* 0x00000003ffb47819 */ /* 0x000fe4000001140d */
[----:B------:R-:W-:Y:S01]  /*02b0*/  LOP3.LUT P4, RZ, R168, 0x2, RZ, 0xc0, !PT ;  /* 0x00000002a8ff7812 */ /* 0x000fe2000788c0ff */
[----:B------:R-:W-:Y:S01]  /*02c0*/  IMAD.IADD R178, R10, 0x1, -R178 ;  /* 0x000000010ab27824 */ /* 0x000fe200078e0ab2 */
[C---:B------:R-:W-:Y:S01]  /*02d0*/  LOP3.LUT P3, RZ, R168.reuse, 0x4, RZ, 0xc0, !PT ;  /* 0x00000004a8ff7812 */ /* 0x040fe2000786c0ff */
[----:B------:R-:W-:Y:S01]  /*02e0*/  IMAD.SHL.U32 R168, R168, 0x40, RZ ;  /* 0x00000040a8a87824 */ /* 0x000fe200078e00ff */
[----:B------:R-:W-:Y:S01]  /*02f0*/  LOP3.LUT R5, R5, 0xfffffffe, RZ, 0xc0, !PT ;  /* 0xfffffffe05057812 */ /* 0x000fe200078ec0ff */
[----:B------:R-:W-:Y:S01]  /*0300*/  IMAD.SHL.U32 R6, R180, 0x40, RZ ;  /* 0x00000040b4067824 */ /* 0x000fe200078e00ff */
[----:B------:R-:W-:Y:S01]  /*0310*/  LEA.HI R4, R4, R9, RZ, 0x3 ;  /* 0x0000000904047211 */ /* 0x000fe200078f18ff */
[----:B------:R-:W-:Y:S01]  /*0320*/  IMAD.SHL.U32 R10, R3, 0x10, RZ ;  /* 0x00000010030a7824 */ /* 0x000fe200078e00ff */
[----:B------:R-:W-:Y:S01]  /*0330*/  LOP3.LUT R168, R168, 0x1c0, RZ, 0xc0, !PT ;  /* 0x000001c0a8a87812 */ /* 0x000fe200078ec0ff */
[----:B------:R-:W-:Y:S01]  /*0340*/  IMAD.IADD R5, R2, 0x1, -R5 ;  /* 0x0000000102057824 */ /* 0x000fe200078e0a05 */
[----:B------:R-:W-:-:S02]  /*0350*/  LOP3.LUT R4, R4, 0xfffffff8, RZ, 0xc0, !PT ;  /* 0xfffffff804047812 */ /* 0x000fc400078ec0ff */
[----:B------:R-:W-:Y:S01]  /*0360*/  SHF.R.S32.HI R2, RZ, 0x1f, R7 ;  /* 0x0000001fff027819 */ /* 0x000fe20000011407 */
[----:B------:R-:W-:Y:S01]  /*0370*/  IMAD.SHL.U32 R172, R5, 0x10, RZ ;  /* 0x0000001005ac7824 */ /* 0x000fe200078e00ff */
[----:B------:R-:W-:Y:S01]  /*0380*/  LOP3.LUT R6, R6, 0x1c0, RZ, 0xc0, !PT ;  /* 0x000001c006067812 */ /* 0x000fe200078ec0ff */
[----:B------:R-:W-:Y:S01]  /*0390*/  IMAD.IADD R4, R9, 0x1, -R4 ;  /* 0x0000000109047824 */ /* 0x000fe200078e0a04 */
[----:B------:R-:W-:Y:S01]  /*03a0*/  LOP3.LUT R10, R168, 0x30, R10, 0xf8, !PT ;  /* 0x00000030a80a7812 */ /* 0x000fe200078ef80a */
[----:B------:R-:W-:Y:S01]  /*03b0*/  IMAD.SHL.U32 R9, R5, 0x200, RZ ;  /* 0x0000020005097824 */ /* 0x000fe200078e00ff */
[----:B------:R-:W-:Y:S02]  /*03c0*/  LEA.HI R2, R2, R7, RZ, 0x2 ;  /* 0x0000000702027211 */ /* 0x000fe400078f10ff */
[----:B------:R-:W-:Y:S02]  /*03d0*/  SHF.R.S32.HI R7, RZ, 0x1f, R14 ;  /* 0x0000001fff077819 */ /* 0x000fe4000001140e */
[----:B------:R-:W-:-:S02]  /*03e0*/  LOP3.LUT R164, R168, 0x8, R13, 0xf8, !PT ;  /* 0x00000008a8a47812 */ /* 0x000fc400078ef80d */
[----:B------:R-:W-:Y:S02]  /*03f0*/  SHF.R.U32.HI R168, RZ, 0x3, R168 ;  /* 0x00000003ffa87819 */ /* 0x000fe400000116a8 */
[----:B------:R-:W-:Y:S02]  /*0400*/  SHF.R.U32.HI R185, RZ, 0x3, R6 ;  /* 0x00000003ffb97819 */ /* 0x000fe40000011606 */
[----:B------:R-:W-:Y:S02]  /*0410*/  LOP3.LUT R10, R10, 0x8, R13, 0xf8, !PT ;  /* 0x000000080a0a7812 */ /* 0x000fe400078ef80d */
[----:B------:R-:W-:Y:S02]  /*0420*/  LOP3.LUT R6, R6, 0x38, R182, 0xf8, !PT ;  /* 0x0000003806067812 */ /* 0x000fe400078ef8b6 */
[----:B------:R-:W-:Y:S02]  /*0430*/  LEA.HI R7, R7, R14, RZ, 0x3 ;  /* 0x0000000e07077211 */ /* 0x000fe400078f18ff */
[----:B------:R-:W-:-:S02]  /*0440*/  LOP3.LUT R11, R4, 0x1, RZ, 0xc0, !PT ;  /* 0x00000001040b7812 */ /* 0x000fc400078ec0ff */
[----:B------:R-:W-:Y:S02]  /*0450*/  SHF.R.S32.HI R179, RZ, 0x6, R179 ;  /* 0x00000006ffb37819 */ /* 0x000fe400000114b3 */
[----:B------:R-:W-:Y:S02]  /*0460*/  LOP3.LUT R164, R164, R168, RZ, 0x3c, !PT ;  /* 0x000000a8a4a47212 */ /* 0x000fe400078e3cff */
[----:B------:R-:W-:Y:S01]  /*0470*/  SHF.R.S32.HI R8, RZ, 0x7, R8 ;  /* 0x00000007ff087819 */ /* 0x000fe20000011408 */
[----:B------:R-:W-:Y:S01]  /*0480*/  IMAD R12, R179, 0x800, R9 ;  /* 0x00000800b30c7824 */ /* 0x000fe200078e0209 */
[----:B------:R-:W-:Y:S01]  /*0490*/  LOP3.LUT R168, R9, R10, R168, 0xf6, !PT ;  /* 0x0000000a09a87212 */ /* 0x000fe200078ef6a8 */
[----:B------:R-:W-:Y:S01]  /*04a0*/  IMAD.SHL.U32 R10, R4, 0x40, RZ ;  /* 0x00000040040a7824 */ /* 0x000fe200078e00ff */
[----:B------:R-:W-:Y:S01]  /*04b0*/  LOP3.LUT R185, R6, R185, RZ, 0x3c, !PT ;  /* 0x000000b906b97212 */ /* 0x000fe200078e3cff */
[----:B------:R-:W-:Y:S01]  /*04c0*/  IMAD.SHL.U32 R187, R8, 0x8, RZ ;  /* 0x0000000808bb7824 */ /* 0x000fe200078e00ff */
[----:B------:R-:W-:Y:S01]  /*04d0*/  LOP3.LUT R6, R7, 0xfffffff8, RZ, 0xc0, !PT ;  /* 0xfffffff807067812 */ /* 0x000fe200078ec0ff */
[----:B------:R-:W-:Y:S01]  /*04e0*/  IMAD.SHL.U32 R9, R179, 0x20, RZ ;  /* 0x00000020b3097824 */ /* 0x000fe200078e00ff */
[----:B------:R-:W-:Y:S01]  /*04f0*/  ISETP.NE.U32.AND P0, PT, R11, 0x1, PT ;  /* 0x000000010b00780c */ /* 0x000fe20003f05070 */
[----:B------:R-:W-:Y:S01]  /*0500*/  IMAD.SHL.U32 R7, R7, 0x40, RZ ;  /* 0x0000004007077824 */ /* 0x000fe200078e00ff */
[----:B------:R-:W-:Y:S01]  /*0510*/  LOP3.LUT R10, R10, 0x1c0, RZ, 0xc0, !PT ;  /* 0x000001c00a0a7812 */ /* 0x000fe200078ec0ff */
[----:B------:R-:W-:Y:S01]  /*0520*/  IMAD.IADD R6, R14, 0x1, -R6 ;  /* 0x000000010e067824 */ /* 0x000fe200078e0a06 */
[----:B------:R-:W-:Y:S01]  /*0530*/  R2P PR, R4, 0x6 ;  /* 0x0000000604007804 */ /* 0x000fe20000000000 */
[----:B------:R-:W-:Y:S01]  /*0540*/  IMAD.SHL.U32 R4, R0, 0x2, RZ ;  /* 0x0000000200047824 */ /* 0x000fe200078e00ff */
[----:B------:R-:W-:Y:S01]  /*0550*/  LOP3.LUT R187, R187, 0x8, RZ, 0xc0, !PT ;  /* 0x00000008bbbb7812 */ /* 0x000fe200078ec0ff */
[----:B------:R-:W-:Y:S01]  /*0560*/  IMAD.SHL.U32 R6, R6, 0x40, RZ ;  /* 0x0000004006067824 */ /* 0x000fe200078e00ff */
[----:B------:R-:W-:Y:S01]  /*0570*/  SHF.R.U32.HI R0, RZ, 0x3, R10 ;  /* 0x00000003ff007819 */ /* 0x000fe2000001160a */
[--C-:B------:R-:W-:Y:S01]  /*0580*/  IMAD R8, R8, 0x1000, R4.reuse ;  /* 0x0000100008087824 */ /* 0x100fe200078e0204 */
[----:B------:R-:W-:Y:S01]  /*0590*/  LOP3.LUT R9, R10, 0x20, R9, 0xf8, !PT ;  /* 0x000000200a097812 */ /* 0x000fe200078ef809 */
[----:B------:R-:W-:Y:S01]  /*05a0*/  IMAD R4, R3, 0x400, R4 ;  /* 0x0000040003047824 */ /* 0x000fe200078e0204 */
[----:B------:R-:W-:Y:S01]  /*05b0*/  LOP3.LUT R172, R187, 0x10, R172, 0xf8, !PT ;  /* 0x00000010bbac7812 */ /* 0x000fe200078ef8ac */
[----:B------:R-:W-:Y:S01]  /*05c0*/  IMAD R8, R178, 0x400, R8 ;  /* 0x00000400b2087824 */ /* 0x000fe200078e0208 */
[----:B------:R-:W-:Y:S01]  /*05d0*/  LOP3.LUT R187, R0, R10, R187, 0x1e, !PT ;  /* 0x0000000a00bb7212 */ /* 0x000fe200078e1ebb */
[----:B------:R-:W-:Y:S01]  /*05e0*/  IMAD.IADD R164, R12, 0x1, R164 ;  /* 0x000000010ca47824 */ /* 0x000fe200078e02a4 */
[----:B------:R-:W-:Y:S01]  /*05f0*/  LOP3.LUT R9, R9, R0, RZ, 0x3c, !PT ;  /* 0x0000000009097212 */ /* 0x000fe200078e3cff */
[----:B------:R-:W-:Y:S01]  /*0600*/  IMAD.SHL.U32 R0, R5, 0x8, RZ ;  /* 0x0000000805007824 */ /* 0x000fe200078e00ff */
[----:B------:R-:W-:Y:S01]  /*0610*/  LOP3.LUT R6, R6, 0x1c0, RZ, 0xc0, !PT ;  /* 0x000001c006067812 */ /* 0x000fe200078ec0ff */
[----:B------:R-:W-:Y:S01]  /*0620*/  IMAD.IADD R187, R4, 0x1, R187 ;  /* 0x0000000104bb7824 */ /* 0x000fe200078e02bb */
[----:B------:R-:W-:Y:S01]  /*0630*/  SHF.R.S32.HI R184, RZ, 0x2, R2 ;  /* 0x00000002ffb87819 */ /* 0x000fe20000011402 */
[----:B------:R-:W-:Y:S01]  /*0640*/  IMAD.IADD R188, R9, 0x1, R8 ;  /* 0x0000000109bc7824 */ /* 0x000fe200078e0208 */
[----:B------:R-:W-:Y:S01]  /*0650*/  LOP3.LUT R8, R6, 0x8, R0, 0xf8, !PT ;  /* 0x0000000806087812 */ /* 0x000fe200078ef800 */
[----:B------:R-:W-:Y:S01]  /*0660*/  IMAD.SHL.U32 R171, R164, 0x2, RZ ;  /* 0x00000002a4ab7824 */ /* 0x000fe200078e00ff */
[----:B------:R-:W-:Y:S01]  /*0670*/  LOP3.LUT R0, R7, 0xfffffe00, RZ, 0xc0, !PT ;  /* 0xfffffe0007007812 */ /* 0x000fe200078ec0ff */
[----:B------:R-:W-:Y:S01]  /*0680*/  IMAD.SHL.U32 R188, R188, 0x2, RZ ;  /* 0x00000002bcbc7824 */ /* 0x000fe200078e00ff */
[----:B------:R-:W-:Y:S01]  /*0690*/  SHF.R.U32.HI R5, RZ, 0x3, R6 ;  /* 0x00000003ff057819 */ /* 0x000fe20000011606 */
[----:B------:R-:W-:Y:S01]  /*06a0*/  IMAD R185, R179, 0x200, R185 ;  /* 0x00000200b3b97824 */ /* 0x000fe200078e02b9 */
[----:B------:R-:W-:Y:S01]  /*06b0*/  SEL R2, R197, 0xffffffe0, !P4 ;  /* 0xffffffe0c5027807 */ /* 0x000fe20006000000 */
[--C-:B------:R-:W-:Y:S01]  /*06c0*/  IMAD R170, R3, 0x400, R0.reuse ;  /* 0x0000040003aa7824 */ /* 0x100fe200078e0200 */
[----:B------:R-:W-:Y:S01]  /*06d0*/  LOP3.LUT R8, R8, R5, RZ, 0x3c, !PT ;  /* 0x0000000508087212 */ /* 0x000fe200078e3cff */
[----:B------:R-:W-:Y:S01]  /*06e0*/  IMAD.MOV.U32 R3, RZ, RZ, 0x40 ;  /* 0x00000040ff037424 */ /* 0x000fe200078e00ff */
[----:B------:R-:W-:Y:S01]  /*06f0*/  LEA R187, R187, 0x6000, 0x1 ;  /* 0x00006000bbbb7811 */ /* 0x000fe200078e08ff */
[----:B------:R-:W-:Y:S01]  /*0700*/  IMAD R173, R178, 0x400, R0 ;  /* 0x00000400b2ad7824 */ /* 0x000fe200078e0200 */
[----:B------:R-:W-:Y:S01]  /*0710*/  SEL R197, R197, 0xffffffe0, !P1 ;  /* 0xffffffe0c5c57807 */ /* 0x000fe20004800000 */
[----:B------:R-:W-:Y:S01]  /*0720*/  IMAD.IADD R170, R8, 0x1, R170 ;  /* 0x0000000108aa7824 */ /* 0x000fe200078e02aa */
[----:B------:R-:W-:Y:S01]  /*0730*/  SEL R3, R3, 0xffffffc0, !P3 ;  /* 0xffffffc003037807 */ /* 0x000fe20005800000 */
[----:B------:R-:W-:Y:S01]  /*0740*/  IMAD.IADD R173, R173, 0x1, R8 ;  /* 0x00000001adad7824 */ /* 0x000fe200078e0208 */
[----:B------:R-:W-:Y:S01]  /*0750*/  SEL R224, R224, 0x10, !P0 ;  /* 0x00000010e0e07807 */ /* 0x000fe20004000000 */
[----:B------:R-:W-:Y:S01]  /*0760*/  IMAD.IADD R192, R188, 0x1, R197 ;  /* 0x00000001bcc07824 */ /* 0x000fe200078e02c5 */
[C---:B------:R-:W-:Y:S01]  /*0770*/  IADD3 R189, R187.reuse, 0x40, RZ ;  /* 0x00000040bbbd7810 */ /* 0x040fe20007ffe0ff */
[C---:B------:R-:W-:Y:S01]  /*0780*/  IMAD R3, R164.reuse, 0x2, R3 ;  /* 0x00000002a4037824 */ /* 0x040fe200078e0203 */
[----:B------:R-:W-:Y:S01]  /*0790*/  @P2 IADD3 R189, R187, -0x40, RZ ;  /* 0xffffffc0bbbd2810 */ /* 0x000fe20007ffe0ff */
[----:B------:R-:W-:Y:S01]  /*07a0*/  IMAD R164, R164, 0x2, R2 ;  /* 0x00000002a4a47824 */ /* 0x000fe200078e0202 */
[----:B------:R-:W-:Y:S01]  /*07b0*/  LOP3.LUT R172, R5, R172, R6, 0x1e, !PT ;  /* 0x000000ac05ac7212 */ /* 0x000fe200078e1e06 */
[----:B------:R-:W-:Y:S01]  /*07c0*/  IMAD.IADD R193, R188, 0x1, R224 ;  /* 0x00000001bcc17824 */ /* 0x000fe200078e02e0 */
[----:B------:R-:W-:Y:S01]  /*07d0*/  IADD3 R190, R187, 0x420, RZ ;  /* 0x00000420bbbe7810 */ /* 0x000fe20007ffe0ff */
[----:B------:R-:W-:Y:S01]  /*07e0*/  IMAD.IADD R191, R197, 0x1, R187 ;  /* 0x00000001c5bf7824 */ /* 0x000fe200078e02bb */
[----:B------:R-:W-:Y:S01]  /*07f0*/  LOP3.LUT R172, R172, R0, RZ, 0xfc, !PT ;  /* 0x00000000acac7212 */ /* 0x000fe200078efcff */
[----:B------:R-:W-:Y:S01]  /*0800*/  IMAD R184, R178, 0x10, R184 ;  /* 0x00000010b2b87824 */ /* 0x000fe200078e02b8 */
[----:B------:R-:W-:Y:S01]  /*0810*/  LEA R170, R170, 0xa000, 0x1 ;  /* 0x0000a000aaaa7811 */ /* 0x000fe200078e08ff */
[----:B------:R-:W-:Y:S01]  /*0820*/  IMAD.SHL.U32 R168, R168, 0x2, RZ ;  /* 0x00000002a8a87824 */ /* 0x000fe200078e00ff */
[----:B------:R-:W-:Y:S01]  /*0830*/  @P1 IADD3 R190, R187, 0x3e0, RZ ;  /* 0x000003e0bbbe1810 */ /* 0x000fe20007ffe0ff */
[----:B------:R-:W-:-:S02]  /*0840*/  IMAD.IADD R2, R2, 0x1, R3 ;  /* 0x0000000102027824 */ /* 0x000fc400078e0203 */
[----:B------:R-:W-:Y:S02]  /*0850*/  IMAD.IADD R224, R224, 0x1, R192 ;  /* 0x00000001e0e07824 */ /* 0x000fe400078e02c0 */
[----:B------:R-:W-:Y:S02]  /*0860*/  IMAD.SHL.U32 R169, R173, 0x2, RZ ;  /* 0x00000002ada97824 */ /* 0x000fe400078e00ff */
[----:B--23--:R-:W-:Y:S02]  /*0870*/  IMAD.IADD R197, R197, 0x1, R189 ;  /* 0x00000001c5c57824 */ /* 0x00cfe400078e02bd */
.L_x_1116:
[----:B-1--4-:R-:W1:Y:S01]  /*0880*/  LDC.U8 R4, c[0x0][0x312] ;  /* 0x0000c480ff047b82 */ /* 0x012e620000000000 */
[----:B------:R-:W-:Y:S01]  /*0890*/  ISETP.NE.U32.AND P3, PT, RZ, c[0x0][0x250], PT ;  /* 0x00009400ff007a0c */ /* 0x000fe20003f65070 */
[----:B------:R-:W-:Y:S01]  /*08a0*/  IMAD.SHL.U32 R5, R181, 0x4, RZ ;  /* 0x00000004b5057824 */ /* 0x000fe200078e00ff */
[----:B------:R-:W-:Y:S01]  /*08b0*/  ISETP.NE.U32.AND P2, PT, RZ, c[0x0][0x240], PT ;  /* 0x00009000ff007a0c */ /* 0x000fe20003f45070 */
[----:B------:R-:W-:Y:S01]  /*08c0*/  IMAD.MOV.U32 R16, RZ, RZ, -0x1 ;  /* 0xffffffffff107424 */ /* 0x000fe200078e00ff */
[----:B------:R-:W-:Y:S02]  /*08d0*/  ISETP.NE.AND.EX P3, PT, RZ, c[0x0][0x254], PT, P3 ;  /* 0x00009500ff007a0c */ /* 0x000fe40003f65330 */
[----:B---3--:R-:W-:-:S02]  /*08e0*/  SHF.R.S32.HI R11, RZ, 0x1f, R181 ;  /* 0x0000001fff0b7819 */ /* 0x008fc400000114b5 */
[----:B------:R-:W-:Y:S02]  /*08f0*/  ISETP.NE.AND.EX P2, PT, RZ, c[0x0][0x244], PT, P2 ;  /* 0x00009100ff007a0c */ /* 0x000fe40003f45320 */
[----:B------:R-:W-:Y:S02]  /*0900*/  SHF.L.U64.HI R0, R181, 0x2, R11 ;  /* 0x00000002b5007819 */ /* 0x000fe4000001020b */
[C---:B------:R-:W-:Y:S02]  /*0910*/  IADD3 R222, P0, R5.reuse, c[0x0][0x240], RZ ;  /* 0x0000900005de7a10 */ /* 0x040fe40007f1e0ff */
[----:B------:R-:W-:Y:S02]  /*0920*/  ISETP.EQ.U32.AND P5, PT, RZ, c[0x0][0x248], PT ;  /* 0x00009200ff007a0c */ /* 0x000fe40003fa2070 */
[----:B------:R-:W-:Y:S02]  /*0930*/  IADD3.X R223, R0, c[0x0][0x244], RZ, P0, !PT ;  /* 0x0000910000df7a10 */ /* 0x000fe400007fe4ff */
[----:B------:R-:W-:-:S02]  /*0940*/  @P3 IADD3 R8, P0, R5, c[0x0][0x250], RZ ;  /* 0x0000940005083a10 */ /* 0x000fc40007f1e0ff */
[----:B-1----:R-:W-:Y:S01]  /*0950*/  ISETP.NE.AND P4, PT, R4, RZ, PT ;  /* 0x000000ff0400720c */ /* 0x002fe20003f85270 */
[----:B--2---:R1:W2:Y:S03]  /*0960*/  @P2 LDG.E R16, [R222.64] ;  /* 0x00000006de102981 */ /* 0x0042a6000c1e1900 */
[----:B------:R-:W-:Y:S02]  /*0970*/  ISETP.EQ.OR.EX P5, PT, RZ, c[0x0][0x24c], !P4, P5 ;  /* 0x00009300ff007a0c */ /* 0x000fe400067a2750 */
[----:B------:R-:W-:Y:S01]  /*0980*/  IADD3 R6, P1, R5, c[0x0][0x248], RZ ;  /* 0x0000920005067a10 */ /* 0x000fe20007f3e0ff */
[----:B------:R-:W-:Y:S01]  /*0990*/  IMAD.MOV.U32 R221, RZ, RZ, RZ ;  /* 0x000000ffffdd7224 */ /* 0x000fe200078e00ff */
[C---:B------:R-:W-:Y:S02]  /*09a0*/  @P3 IADD3.X R9, R0.reuse, c[0x0][0x254], RZ, P0, !PT ;  /* 0x0000950000093a10 */ /* 0x040fe400007fe4ff */
        /* <DEDUP_REMOVED lines=14> */
.L_x_1046:
        /* <DEDUP_REMOVED lines=52> */
.L_x_1048:
        /* <DEDUP_REMOVED lines=16> */
.L_x_1049:
[----:B------:R-:W-:Y:S01]  /*0ed0*/  IABS R6, c[0x0][0x1c8] ;  /* 0x0000720000067a13 */ /* 0x000fe20000000000 */
[----:B------:R-:W1:Y:S01]  /*0ee0*/  LDC.U8 R14, c[0x0][0x328] ;  /* 0x0000ca00ff0e7b82 */ /* 0x000e620000000000 */
[----:B------:R-:W-:Y:S01]  /*0ef0*/  IABS R20, R203 ;  /* 0x000000cb00147213 */ /* 0x000fe20000000000 */
[----:B------:R-:W-:Y:S01]  /*0f00*/  @!P1 IMAD R7, R11, c[0x0][0x368], RZ ;  /* 0x0000da000b079a24 */ /* 0x000fe200078e02ff */
[----:B------:R-:W2:Y:S01]  /*0f10*/  I2F.RP R4, R6 ;  /* 0x0000000600047306 */ /* 0x000ea20000209400 */
[----:B------:R-:W-:Y:S01]  /*0f20*/  MOV R15, c[0x0][0x224] ;  /* 0x00008900000f7a02 */ /* 0x000fe20000000f00 */
[----:B------:R-:W-:Y:S01]  /*0f30*/  @P1 IMAD.WIDE.U32 R24, R16, c[0x0][0x370], RZ ;  /* 0x0000dc0010181a25 */ /* 0x000fe200078e00ff */
[----:B------:R-:W-:Y:S02]  /*0f40*/  MOV R205, c[0x0][0x22c] ;  /* 0x00008b0000cd7a02 */ /* 0x000fe40000000f00 */
[----:B------:R-:W-:Y:S01]  /*0f50*/  SHF.R.S32.HI R15, RZ, 0x1f, R15 ;  /* 0x0000001fff0f7819 */ /* 0x000fe2000001140f */
[C---:B------:R-:W-:Y:S01]  /*0f60*/  @!P1 IMAD R7, R181.reuse, c[0x0][0x36c], R7 ;  /* 0x0000db00b5079a24 */ /* 0x040fe200078e0207 */
[C---:B------:R-:W-:Y:S01]  /*0f70*/  SHF.L.U32 R30, R181.reuse, 0x7, RZ ;  /* 0x00000007b51e7819 */ /* 0x040fe200000006ff */
[----:B------:R-:W-:Y:S01]  /*0f80*/  IMAD.WIDE.U32 R34, R181, c[0x0][0x224], RZ ;  /* 0x00008900b5227a25 */ /* 0x000fe200078e00ff */
[----:B------:R-:W-:-:S02]  /*0f90*/  LOP3.LUT R21, R203, c[0x0][0x1c8], RZ, 0x3c, !PT ;  /* 0x00007200cb157a12 */ /* 0x000fc400078e3cff */
[----:B------:R-:W-:Y:S01]  /*0fa0*/  SEL R30, R30, RZ, P2 ;  /* 0x000000ff1e1e7207 */ /* 0x000fe20001000000 */
[----:B------:R-:W-:Y:S01]  /*0fb0*/  IMAD R15, R15, R181, RZ ;  /* 0x000000b50f0f7224 */ /* 0x000fe200078e02ff */
[----:B------:R-:W-:Y:S01]  /*0fc0*/  ISETP.GE.AND P4, PT, R21, RZ, PT ;  /* 0x000000ff1500720c */ /* 0x000fe20003f86270 */
[----:B------:R-:W-:Y:S01]  /*0fd0*/  IMAD.WIDE R32, R205, c[0x0][0x1c0], RZ ;  /* 0x00007000cd207a25 */ /* 0x000fe200078e02ff */
[----:B--2---:R-:W2:Y:S03]  /*0fe0*/  MUFU.RCP R4, R4 ;  /* 0x0000000400047308 */ /* 0x004ea60000001000 */
[----:B------:R-:W-:Y:S02]  /*0ff0*/  IMAD R15, R11, c[0x0][0x224], R15 ;  /* 0x000089000b0f7a24 */ /* 0x000fe400078e020f */
[----:B------:R-:W-:Y:S01]  /*1000*/  IMAD R21, R33, R34, RZ ;  /* 0x0000002221157224 */ /* 0x000fe200078e02ff */
[----:B-1----:R-:W-:Y:S01]  /*1010*/  ISETP.NE.AND P3, PT, R14, RZ, PT ;  /* 0x000000ff0e00720c */ /* 0x002fe20003f65270 */
[----:B------:R-:W-:-:S02]  /*1020*/  IMAD.IADD R15, R35, 0x1, R15 ;  /* 0x00000001230f7824 */ /* 0x000fc400078e020f */
[----:B------:R-:W-:-:S04]  /*1030*/  IMAD.WIDE.U32 R34, R32, R34, RZ ;  /* 0x0000002220227225 */ /* 0x000fc800078e00ff */
[C---:B------:R-:W-:Y:S02]  /*1040*/  IMAD R21, R32.reuse, R15, R21 ;  /* 0x0000000f20157224 */ /* 0x040fe400078e0215 */
[----:B------:R-:W-:Y:S01]  /*1050*/  IMAD.WIDE.U32 R14, R32, R16, RZ ;  /* 0x00000010200e7225 */ /* 0x000fe200078e00ff */
[----:B--2---:R-:W-:Y:S02]  /*1060*/  IADD3 R4, R4, 0xffffffe, RZ ;  /* 0x0ffffffe04047810 */ /* 0x004fe40007ffe0ff */
[----:B------:R-:W-:Y:S01]  /*1070*/  IADD3 R21, R35, R21, RZ ;  /* 0x0000001523157210 */ /* 0x000fe20007ffe0ff */
[----:B------:R-:W-:Y:S01]  /*1080*/  @P3 IMAD R237, R181, c[0x0][0x214], RZ ;  /* 0x00008500b5ed3a24 */ /* 0x000fe200078e02ff */
[----:B------:R-:W1:Y:S01]  /*1090*/  F2I.FTZ.U32.TRUNC.NTZ R5, R4 ;  /* 0x0000000400057305 */ /* 0x000e62000021f000 */
[----:B------:R-:W-:Y:S02]  /*10a0*/  SEL R238, R34, R14, !P1 ;  /* 0x0000000e22ee7207 */ /* 0x000fe40004800000 */
[----:B------:R-:W-:-:S02]  /*10b0*/  SHF.R.S32.HI R14, RZ, 0x1f, R203 ;  /* 0x0000001fff0e7819 */ /* 0x000fc400000114cb */
        /* <DEDUP_REMOVED lines=15> */
[----:B------:R-:W2:Y:S02]  /*11b0*/  LDC.U8 R5, c[0x0][0x3d0] ;  /* 0x0000f400ff057b82 */ /* 0x000ea40000000000 */
[----:B------:R-:W-:-:S02]  /*11c0*/  SEL R7, R7, RZ, P2 ;  /* 0x000000ff07077207 */ /* 0x000fc40001000000 */
[----:B------:R-:W-:Y:S02]  /*11d0*/  ISETP.GT.U32.AND P5, PT, R6, R18, PT ;  /* 0x000000120600720c */ /* 0x000fe40003fa4070 */
[----:B------:R-:W-:-:S04]  /*11e0*/  IADD3 R30, P2, R28, R30, RZ ;  /* 0x0000001e1c1e7210 */ /* 0x000fc80007f5e0ff */
[----:B------:R-:W-:Y:S01]  /*11f0*/  IADD3.X R7, R19, R7, RZ, P2, !PT ;  /* 0x0000000713077210 */ /* 0x000fe200017fe4ff */
[-C--:B------:R-:W-:Y:S02]  /*1200*/  IMAD R26, R33, R30.reuse, RZ ;  /* 0x0000001e211a7224 */ /* 0x080fe400078e02ff */
[----:B------:R-:W-:-:S04]  /*1210*/  IMAD.WIDE.U32 R30, R32, R30, RZ ;  /* 0x0000001e201e7225 */ /* 0x000fc800078e00ff */
[----:B------:R-:W-:Y:S01]  /*1220*/  @!P5 IMAD.IADD R18, R18, 0x1, -R6 ;  /* 0x000000011212d824 */ /* 0x000fe200078e0a06 */
[----:B------:R-:W-:Y:S01]  /*1230*/  @!P5 IADD3 R8, R8, 0x1, RZ ;  /* 0x000000010808d810 */ /* 0x000fe20007ffe0ff */
[----:B------:R-:W-:Y:S01]  /*1240*/  IMAD R26, R32, R7, R26 ;  /* 0x00000007201a7224 */ /* 0x000fe200078e021a */
[----:B------:R-:W-:Y:S02]  /*1250*/  ISETP.NE.AND P5, PT, RZ, c[0x0][0x1c8], PT ;  /* 0x00007200ff007a0c */ /* 0x000fe40003fa5270 */
[----:B------:R-:W-:Y:S01]  /*1260*/  ISETP.GE.U32.AND P6, PT, R18, R6, PT ;  /* 0x000000061200720c */ /* 0x000fe20003fc6070 */
[----:B------:R-:W-:Y:S01]  /*1270*/  IMAD R6, R33, R16, RZ ;  /* 0x0000001021067224 */ /* 0x000fe200078e02ff */
[----:B--2---:R-:W-:Y:S01]  /*1280*/  ISETP.NE.AND P2, PT, R5, RZ, PT ;  /* 0x000000ff0500720c */ /* 0x004fe20003f45270 */
[----:B------:R-:W-:Y:S01]  /*1290*/  IMAD R18, R203, c[0x0][0x22c], RZ ;  /* 0x00008b00cb127a24 */ /* 0x000fe200078e02ff */
[----:B------:R-:W-:Y:S01]  /*12a0*/  IADD3 R26, R31, R26, RZ ;  /* 0x0000001a1f1a7210 */ /* 0x000fe20007ffe0ff */
[----:B------:R-:W-:-:S02]  /*12b0*/  @P1 IMAD.IADD R21, R15, 0x1, R6 ;  /* 0x000000010f151824 */ /* 0x000fc400078e0206 */
[----:B-1----:R-:W-:Y:S01]  /*12c0*/  IMAD.WIDE.U32 R6, R4, c[0x0][0x3d8], RZ ;  /* 0x0000f60004067a25 */ /* 0x002fe200078e00ff */
[----:B------:R-:W-:-:S03]  /*12d0*/  SHF.R.S32.HI R27, RZ, 0x1f, R18 ;  /* 0x0000001fff1b7819 */ /* 0x000fc60000011412 */
[----:B------:R-:W-:Y:S01]  /*12e0*/  IMAD R23, R4, c[0x0][0x3dc], R7 ;  /* 0x0000f70004177a24 */ /* 0x000fe200078e0207 */
[----:B------:R-:W-:Y:S01]  /*12f0*/  SEL R15, R6, RZ, P2 ;  /* 0x000000ff060f7207 */ /* 0x000fe20001000000 */
[----:B------:R-:W-:Y:S01]  /*1300*/  @!P3 IMAD R4, R181, c[0x0][0x1c0], R203 ;  /* 0x00007000b504ba24 */ /* 0x000fe200078e02cb */
[----:B------:R-:W-:Y:S02]  /*1310*/  @P6 IADD3 R8, R8, 0x1, RZ ;  /* 0x0000000108086810 */ /* 0x000fe40007ffe0ff */
[----:B------:R-:W-:Y:S01]  /*1320*/  SHF.R.S32.HI R6, RZ, 0x1f, R196 ;  /* 0x0000001fff067819 */ /* 0x000fe200000114c4 */
[----:B------:R-:W-:Y:S01]  /*1330*/  @!P3 IMAD R237, R4, c[0x0][0x214], RZ ;  /* 0x0000850004edba24 */ /* 0x000fe200078e02ff */
[----:B------:R-:W-:Y:S02]  /*1340*/  @!P4 IADD3 R8, -R8, RZ, RZ ;  /* 0x000000ff0808c210 */ /* 0x000fe40007ffe1ff */
[----:B------:R-:W-:Y:S02]  /*1350*/  @!P5 LOP3.LUT R8, RZ, c[0x0][0x1c8], RZ, 0x33, !PT ;  /* 0x00007200ff08da12 */ /* 0x000fe400078e33ff */
[----:B------:R-:W-:-:S02]  /*1360*/  SEL R23, R23, RZ, P2 ;  /* 0x000000ff17177207 */ /* 0x000fc40001000000 */
        /* <DEDUP_REMOVED lines=9> */
.L_x_1050:
[----:B------:R-:W-:-:S04]  /*1400*/  IMAD R16, R181, c[0x0][0x1c0], R203 ;  /* 0x00007000b5107a24 */ /* 0x000fc800078e02cb */
[----:B------:R-:W-:Y:S02]  /*1410*/  IMAD R16, R16, c[0x0][0x224], RZ ;  /* 0x0000890010107a24 */ /* 0x000fe400078e02ff */
.L_x_1051:
        /* <DEDUP_REMOVED lines=15> */
[----:B------:R-:W-:Y:S01]  /*1510*/  IADD3 R27, -R220, R222, R196 ;  /* 0x000000dedc1b7210 */ /* 0x000fe20007ffe1c4 */
[----:B------:R-:W-:Y:S01]  /*1520*/  IMAD.IADD R25, R25, 0x1, R20 ;  /* 0x0000000119197824 */ /* 0x000fe200078e0214 */
[----:B------:R-:W-:Y:S01]  /*1530*/  IADD3 R28, P4, R180, R28, RZ ;  /* 0x0000001cb41c7210 */ /* 0x000fe20007f9e0ff */
[----:B------:R-:W-:Y:S01]  /*1540*/  IMAD.MOV.U32 R236, RZ, RZ, 0x4 ;  /* 0x00000004ffec7424 */ /* 0x000fe200078e00ff */
[----:B------:R-:W-:Y:S01]  /*1550*/  SHF.R.S32.HI R5, RZ, 0x1f, R180 ;  /* 0x0000001fff057819 */ /* 0x000fe200000114b4 */
[----:B------:R-:W-:Y:S01]  /*1560*/  IMAD.WIDE.U32 R24, R203, c[0x0][0x378], R24 ;  /* 0x0000de00cb187a25 */ /* 0x000fe200078e0018 */
[----:B------:R-:W-:Y:S02]  /*1570*/  IADD3 R27, R27, -c[0x0][0x2e8], RZ ;  /* 0x8000ba001b1b7a10 */ /* 0x000fe40007ffe0ff */
[----:B------:R-:W-:Y:S01]  /*1580*/  IADD3 R238, P3, P1, R15, R18, R238 ;  /* 0x000000120fee7210 */ /* 0x000fe2000797e0ee */
[----:B------:R-:W-:Y:S01]  /*1590*/  IMAD.X R19, R5, 0x1, R19, P4 ;  /* 0x0000000105137824 */ /* 0x000fe200020e0613 */
[----:B-1----:R-:W-:Y:S01]  /*15a0*/  SHF.R.S32.HI R0, RZ, 0x1f, R4 ;  /* 0x0000001fff007819 */ /* 0x002fe20000011404 */
[----:B------:R-:W-:Y:S01]  /*15b0*/  IMAD R18, R14, c[0x0][0x378], RZ ;  /* 0x0000de000e127a24 */ /* 0x000fe200078e02ff */
[----:B------:R-:W-:Y:S01]  /*15c0*/  SHF.R.S32.HI R15, RZ, 0x1f, R27 ;  /* 0x0000001fff0f7819 */ /* 0x000fe2000001141b */
[----:B------:R-:W-:Y:S01]  /*15d0*/  IMAD R19, R19, c[0x0][0x190], RZ ;  /* 0x0000640013137a24 */ /* 0x000fe200078e02ff */
[----:B------:R-:W-:Y:S01]  /*15e0*/  LEA.HI R20, R0, R4, RZ, 0x5 ;  /* 0x0000000400147211 */ /* 0x000fe200078f28ff */
[----:B------:R-:W-:Y:S01]  /*15f0*/  IMAD R18, R203, c[0x0][0x37c], R18 ;  /* 0x0000df00cb127a24 */ /* 0x000fe200078e0212 */
[----:B------:R-:W-:Y:S01]  /*1600*/  LEA.HI R15, R15, R27, RZ, 0x6 ;  /* 0x0000001b0f0f7211 */ /* 0x000fe200078f30ff */
[----:B------:R-:W-:Y:S01]  /*1610*/  IMAD R19, R28, c[0x0][0x194], R19 ;  /* 0x000065001c137a24 */ /* 0x000fe200078e0213 */
[----:B------:R-:W-:Y:S01]  /*1620*/  LOP3.LUT R202, R20, 0xffffffe0, RZ, 0xc0, !PT ;  /* 0xffffffe014ca7812 */ /* 0x000fe200078ec0ff */
[----:B------:R-:W-:Y:S01]  /*1630*/  IMAD.WIDE.U32 R28, R28, c[0x0][0x190], R182 ;  /* 0x000064001c1c7a25 */ /* 0x000fe200078e00b6 */
[----:B------:R-:W-:-:S02]  /*1640*/  SHF.R.S32.HI R195, RZ, 0x6, R15 ;  /* 0x00000006ffc37819 */ /* 0x000fc4000001140f */
[----:B------:R-:W-:Y:S01]  /*1650*/  SHF.R.S32.HI R20, RZ, 0x5, R20 ;  /* 0x00000005ff147819 */ /* 0x000fe20000011414 */
[----:B------:R-:W-:Y:S01]  /*1660*/  IMAD.IADD R25, R25, 0x1, R18 ;  /* 0x0000000119197824 */ /* 0x000fe200078e0212 */
[----:B------:R-:W-:Y:S01]  /*1670*/  IADD3 R202, -R202, R4, RZ ;  /* 0x00000004caca7210 */ /* 0x000fe20007ffe1ff */
[----:B------:R-:W-:Y:S01]  /*1680*/  IMAD R15, R5, c[0x0][0x370], RZ ;  /* 0x0000dc00050f7a24 */ /* 0x000fe200078e02ff */
[----:B------:R-:W-:Y:S01]  /*1690*/  IMNMX R195, RZ, R195, !PT ;  /* 0x000000c3ffc37217 */ /* 0x000fe20007800200 */
[----:B------:R-:W-:Y:S01]  /*16a0*/  IMAD.WIDE.U32 R24, R180, c[0x0][0x370], R24 ;  /* 0x0000dc00b4187a25 */ /* 0x000fe200078e0018 */
[----:B------:R-:W-:Y:S02]  /*16b0*/  IADD3 R22, P4, R22, R28, RZ ;  /* 0x0000001c16167210 */ /* 0x000fe40007f9e0ff */
[----:B------:R-:W-:Y:S01]  /*16c0*/  IADD3.X R21, R23, R26, R21, P3, P1 ;  /* 0x0000001a17157210 */ /* 0x000fe20001fe2415 */
[----:B------:R-:W-:Y:S01]  /*16d0*/  IMAD R20, R20, R205, R202 ;  /* 0x000000cd14147224 */ /* 0x000fe200078e02ca */
[----:B------:R-:W-:-:S02]  /*16e0*/  ISETP.GT.AND P5, PT, R219, R195, PT ;  /* 0x000000c3db00720c */ /* 0x000fc40003fa4270 */
[----:B------:R-:W-:Y:S01]  /*16f0*/  IADD3.X R23, R17, R29, R19, P4, !PT ;  /* 0x0000001d11177210 */ /* 0x000fe200027fe413 */
[----:B------:R-:W-:Y:S01]  /*1700*/  IMAD R17, R14, c[0x0][0x1a8], RZ ;  /* 0x00006a000e117a24 */ /* 0x000fe200078e02ff */
[----:B------:R-:W-:Y:S01]  /*1710*/  IADD3 R238, P1, R20, R238, RZ ;  /* 0x000000ee14ee7210 */ /* 0x000fe20007f3e0ff */
[----:B------:R-:W-:Y:S01]  /*1720*/  IMAD.WIDE R18, R16, R236, c[0x0][0x3c8] ;  /* 0x0000f20010127625 */ /* 0x000fe200078e02ec */
[----:B------:R-:W-:Y:S02]  /*1730*/  LEA R232, P3, R24, c[0x0][0x330], 0x1 ;  /* 0x0000cc0018e87a11 */ /* 0x000fe400078608ff */
[----:B------:R-:W-:Y:S01]  /*1740*/  LEA.HI.X.SX32 R20, R20, R21, 0x1, P1 ;  /* 0x0000001514147211 */ /* 0x000fe200008f0eff */
[C---:B------:R-:W-:Y:S01]  /*1750*/  IMAD R17, R203.reuse, c[0x0][0x1ac], R17 ;  /* 0x00006b00cb117a24 */ /* 0x040fe200078e0211 */
[----:B------:R-:W-:Y:S01]  /*1760*/  LEA R231, P1, R238, c[0x0][0x350], 0x2 ;  /* 0x0000d400eee77a11 */ /* 0x000fe200078210ff */
[----:B------:R-:W-:Y:S01]  /*1770*/  IMAD.WIDE.U32 R22, R203, c[0x0][0x1a8], R22 ;  /* 0x00006a00cb167a25 */ /* 0x000fe200078e0016 */
[----:B------:R-:W-:-:S02]  /*1780*/  IADD3 R219, R219, -0x1, RZ ;  /* 0xffffffffdbdb7810 */ /* 0x000fc40007ffe0ff */
[----:B------:R-:W-:Y:S01]  /*1790*/  LEA.HI.X R238, R238, c[0x0][0x354], R20, 0x2, P1 ;  /* 0x0000d500eeee7a11 */ /* 0x000fe200008f1414 */
[----:B------:R-:W-:Y:S01]  /*17a0*/  IMAD R16, R180, c[0x0][0x374], R15 ;  /* 0x0000dd00b4107a24 */ /* 0x000fe200078e020f */
[----:B------:R-:W-:Y:S01]  /*17b0*/  IADD3 R15, R23, R17, RZ ;  /* 0x00000011170f7210 */ /* 0x000fe20007ffe0ff */
[----:B------:R-:W-:Y:S01]  /*17c0*/  IMAD.MOV.U32 R200, RZ, RZ, R18 ;  /* 0x000000ffffc87224 */ /* 0x000fe200078e0012 */
[C---:B------:R-:W-:Y:S01]  /*17d0*/  LEA R234, P4, R22.reuse, c[0x0][0x160], 0x1 ;  /* 0x0000580016ea7a11 */ /* 0x040fe200078808ff */
[----:B------:R-:W-:Y:S02]  /*17e0*/  IMAD.IADD R16, R25, 0x1, R16 ;  /* 0x0000000119107824 */ /* 0x000fe400078e0210 */
[----:B------:R-:W-:Y:S01]  /*17f0*/  IMAD.MOV.U32 R199, RZ, RZ, R19 ;  /* 0x000000ffffc77224 */ /* 0x000fe200078e0013 */
[----:B------:R-:W-:Y:S01]  /*1800*/  LEA.HI.X R235, R22, c[0x0][0x164], R15, 0x1, P4 ;  /* 0x0000590016eb7a11 */ /* 0x000fe200020f0c0f */
[----:B------:R-:W-:Y:S01]  /*1810*/  IMAD.WIDE R236, R237, R236, c[0x0][0x200] ;  /* 0x00008000edec7625 */ /* 0x000fe200078e02ec */
        /* <DEDUP_REMOVED lines=15> */
.L_x_1053:
        /* <DEDUP_REMOVED lines=15> */
.L_x_1054:
        /* <DEDUP_REMOVED lines=23> */
.L_x_1056:
[----:B------:R-:W-:Y:S05]  /*1b70*/  BSYNC B0 ;  /* 0x0000000000007941 */ /* 0x000fea0003800000 */
.L_x_1055:
        /* <DEDUP_REMOVED lines=15> */
.L_x_1058:
[----:B------:R-:W-:Y:S05]  /*1c70*/  BSYNC B0 ;  /* 0x0000000000007941 */ /* 0x000fea0003800000 */
.L_x_1057:
        /* <DEDUP_REMOVED lines=15> */
.L_x_1060:
[----:B------:R-:W-:Y:S05]  /*1d70*/  BSYNC B0 ;  /* 0x0000000000007941 */ /* 0x000fea0003800000 */
.L_x_1059:
        /* <DEDUP_REMOVED lines=14> */
.L_x_1062:
[----:B------:R-:W-:Y:S05]  /*1e60*/  BSYNC B0 ;  /* 0x0000000000007941 */ /* 0x000fea0003800000 */
.L_x_1061:
        /* <DEDUP_REMOVED lines=20> */
.L_x_1064:
[----:B------:R-:W-:Y:S05]  /*1fb0*/  BSYNC B0 ;  /* 0x0000000000007941 */ /* 0x000fea0003800000 */
.L_x_1063:
        /* <DEDUP_REMOVED lines=13> */
.L_x_1066:
[----:B------:R-:W-:Y:S05]  /*2090*/  BSYNC B0 ;  /* 0x0000000000007941 */ /* 0x000fea0003800000 */
.L_x_1065:
        /* <DEDUP_REMOVED lines=13> */
.L_x_1068:
[----:B------:R-:W-:Y:S05]  /*2170*/  BSYNC B0 ;  /* 0x0000000000007941 */ /* 0x000fea0003800000 */
.L_x_1067:
        /* <DEDUP_REMOVED lines=13> */
.L_x_1052:
[----:B------:R-:W-:Y:S01]  /*2250*/  @P2 BAR.SYNC.DEFER_BLOCKING 0x0 ;  /* 0x0000000000002b1d */ /* 0x000fe20000010000 */
[----:B------:R-:W-:Y:S01]  /*2260*/  IMAD R15, R186, -0x80, R220 ;  /* 0xffffff80ba0f7824 */ /* 0x000fe200078e02dc */
[----:B------:R-:W-:Y:S01]  /*2270*/  SHF.L.U32 R11, R185, 0x1, RZ ;  /* 0x00000001b90b7819 */ /* 0x000fe200000006ff */
[----:B------:R-:W-:Y:S01]  /*2280*/  IMAD.WIDE.U32 R18, R196, c[0x0][0x1a0], R182 ;  /* 0x00006800c4127a25 */ /* 0x000fe200078e00b6 */
[----:B------:R-:W-:Y:S02]  /*2290*/  LEA.HI R17, R219, R219, RZ, 0x1 ;  /* 0x000000dbdb117211 */ /* 0x000fe400078f08ff */
        /* <DEDUP_REMOVED lines=30> */
.L_x_1071:
[----:B------:R-:W-:Y:S05]  /*2480*/  BSYNC B0 ;  /* 0x0000000000007941 */ /* 0x000fea0003800000 */
.L_x_1070:
        /* <DEDUP_REMOVED lines=22> */
.L_x_1073:
[----:B------:R-:W-:Y:S05]  /*25f0*/  BSYNC B0 ;  /* 0x0000000000007941 */ /* 0x000fea0003800000 */
.L_x_1072:
        /* <DEDUP_REMOVED lines=22> */
.L_x_1075:
[----:B------:R-:W-:Y:S05]  /*2760*/  BSYNC B0 ;  /* 0x0000000000007941 */ /* 0x000fea0003800000 */
.L_x_1074:
        /* <DEDUP_REMOVED lines=21> */
.L_x_1077:
[----:B------:R-:W-:Y:S05]  /*28c0*/  BSYNC B0 ;  /* 0x0000000000007941 */ /* 0x000fea0003800000 */
.L_x_1076:
        /* <DEDUP_REMOVED lines=13> */
.L_x_1079:
[----:B------:R-:W-:Y:S05]  /*29a0*/  BSYNC B0 ;  /* 0x0000000000007941 */ /* 0x000fea0003800000 */
.L_x_1078:
        /* <DEDUP_REMOVED lines=15> */
.L_x_1081:
[----:B------:R-:W-:Y:S05]  /*2aa0*/  BSYNC B0 ;  /* 0x0000000000007941 */ /* 0x000fea0003800000 */
.L_x_1080:
        /* <DEDUP_REMOVED lines=19> */
.L_x_1083:
[----:B------:R-:W-:Y:S05]  /*2be0*/  BSYNC B0 ;  /* 0x0000000000007941 */ /* 0x000fea0003800000 */
.L_x_1082:
        /* <DEDUP_REMOVED lines=20> */
.L_x_1085:
[----:B------:R-:W-:Y:S05]  /*2d30*/  BSYNC B0 ;  /* 0x0000000000007941 */ /* 0x000fea0003800000 */
.L_x_1084:
[C---:B------:R-:W-:Y:S01]  /*2d40*/  IADD3 R13, R184.reuse, 0x8, RZ ;  /* 0x00000008b80d7810 */ /* 0x040fe20007ffe0ff */
[----:B-1----:R-:W-:Y:S01]  /*2d50*/  IMAD.WIDE R16, R184, 0x4, R236 ;  /* 0x00000004b8107825 */ /* 0x002fe200078e02ec */
[----:B------:R-:W-:Y:S02]  /*2d60*/  MOV R217, 0x7f800000 ;  /* 0x7f80000000d97802 */ /* 0x000fe40000000f00 */
[----:B------:R-:W-:Y:S01]  /*2d70*/  ISETP.GE.AND P2, PT, R13, R12, PT ;  /* 0x0000000c0d00720c */ /* 0x000fe20003f46270 */
[----:B------:R-:W-:Y:S01]  /*2d80*/  IMAD.MOV.U32 R216, RZ, RZ, 0x7f800000 ;  /* 0x7f800000ffd87424 */ /* 0x000fe200078e00ff */
[----:B------:R-:W-:Y:S02]  /*2d90*/  ISETP.NE.AND P3, PT, R14, RZ, PT ;  /* 0x000000ff0e00720c */ /* 0x000fe40003f65270 */
[----:B------:R-:W-:Y:S02]  /*2da0*/  IADD3 R14, R184, 0x20, RZ ;  /* 0x00000020b80e7810 */ /* 0x000fe40007ffe0ff */
[----:B------:R-:W-:-:S02]  /*2db0*/  MOV R214, 0x7f800000 ;  /* 0x7f80000000d67802 */ /* 0x000fc40000000f00 */
[C---:B------:R-:W-:Y:S02]  /*2dc0*/  ISETP.GE.AND P0, PT, R184.reuse, R12, PT ;  /* 0x0000000cb800720c */ /* 0x040fe40003f06270 */
[----:B------:R-:W-:-:S03]  /*2dd0*/  IADD3 R13, R184, 0x28, RZ ;  /* 0x00000028b80d7810 */ /* 0x000fc60007ffe0ff */
[----:B------:R1:W5:Y:S01]  /*2de0*/  @!P2 LDG.E R217, [R16.64+0x20] ;  /* 0x0000200610d9a981 */ /* 0x000362000c1e1900 */
[----:B------:R-:W-:-:S07]  /*2df0*/  ISETP.GE.AND P2, PT, R14, R12, PT ;  /* 0x0000000c0e00720c */ /* 0x000fce0003f46270 */
[----:B------:R1:W5:Y:S01]  /*2e00*/  @!P0 LDG.E R216, [R16.64] ;  /* 0x0000000610d88981 */ /* 0x000362000c1e1900 */
[----:B------:R-:W-:-:S05]  /*2e10*/  ISETP.GE.AND P0, PT, R13, R12, PT ;  /* 0x0000000c0d00720c */ /* 0x000fca0003f06270 */
[----:B------:R1:W5:Y:S01]  /*2e20*/  @!P2 LDG.E R214, [R16.64+0x80] ;  /* 0x0000800610d6a981 */ /* 0x000362000c1e1900 */
[----:B------:R-:W-:-:S03]  /*2e30*/  IMAD.MOV.U32 R215, RZ, RZ, 0x7f800000 ;  /* 0x7f800000ffd77424 */ /* 0x000fc600078e00ff */
[----:B------:R1:W-:Y:S04]  /*2e40*/  @P3 STS.128 [R11+0x6000], RZ ;  /* 0x006000ff0b003388 */ /* 0x0003e80000000c00 */
[----:B------:R-:W-:-:S04]  /*2e50*/  @!P0 IMAD.WIDE R12, R13, 0x4, R236 ;  /* 0x000000040d0c8825 */ /* 0x000fc800078e02ec */
[----:B------:R-:W-:Y:S01]  /*2e60*/  IMAD R6, R6, c[0x0][0x198], RZ ;  /* 0x0000660006067a24 */ /* 0x000fe200078e02ff */
[----:B------:R2:W5:Y:S03]  /*2e70*/  @!P0 LDG.E R215, [R12.64] ;  /* 0x000000060cd78981 */ /* 0x000566000c1e1900 */
[C---:B------:R-:W-:Y:S01]  /*2e80*/  IMAD R6, R196.reuse, c[0x0][0x19c], R6 ;  /* 0x00006700c4067a24 */ /* 0x040fe200078e0206 */
[----:B------:R-:W-:Y:S01]  /*2e90*/  BSSY B0, `(.L_x_1086) ;  /* 0x0000018000007945 */ /* 0x000fe20003800000 */
[----:B--2---:R-:W-:-:S05]  /*2ea0*/  IMAD.WIDE.U32 R12, R196, c[0x0][0x198], R182 ;  /* 0x00006600c40c7a25 */ /* 0x004fca00078e00b6 */
        /* <DEDUP_REMOVED lines=22> */
.L_x_1087:
[----:B-1----:R-:W-:Y:S05]  /*3010*/  BSYNC B0 ;  /* 0x0000000000007941 */ /* 0x002fea0003800000 */
.L_x_1086:
        /* <DEDUP_REMOVED lines=16> */
[----:B------:R-:W-:Y:S01]  /*3120*/  @!PT LDS RZ, [RZ] ;  /* 0x00000000fffff984 */ /* 0x000fe20000000800 */
[----:B------:R-:W-:Y:S01]  /*3130*/  @!PT LDS RZ, [RZ] ;  /* 0x00000000fffff984 */ /* 0x000fe20000000800 */
[----:B------:R-:W-:Y:S01]  /*3140*/  @!PT LDS RZ, [RZ] ;  /* 0x00000000fffff984 */ /* 0x000fe20000000800 */
[----:B------:R2:W-:Y:S02]  /*3150*/  LDGSTS.E.BYPASS.LTC128B.128 [R11+0x7000], [R16.64] ;  /* 0x07000000100b7fae */ /* 0x0005e4000b901d46 */
.L_x_1089:
[----:B------:R-:W-:Y:S05]  /*3160*/  BSYNC B0 ;  /* 0x0000000000007941 */ /* 0x000fea0003800000 */
.L_x_1088:
        /* <DEDUP_REMOVED lines=20> */
.L_x_1091:
[----:B------:R-:W-:Y:S05]  /*32b0*/  BSYNC B0 ;  /* 0x0000000000007941 */ /* 0x000fea0003800000 */
.L_x_1090:
        /* <DEDUP_REMOVED lines=20> */
.L_x_1093:
[----:B------:R-:W-:Y:S05]  /*3400*/  BSYNC B0 ;  /* 0x0000000000007941 */ /* 0x000fea0003800000 */
.L_x_1092:
[----:B------:R-:W0:Y:S01]  /*3410*/  LDGDEPBAR ;  /* 0x00000000000079af */ /* 0x000e220000000000 */
[----:B------:R-:W-:Y:S02]  /*3420*/  IMAD.MOV.U32 R176, RZ, RZ, c[0x0][0x308] ;  /* 0x0000c200ffb07624 */ /* 0x000fe400078e00ff */
[----:B------:R-:W-:Y:S01]  /*3430*/  IMAD.MOV.U32 R177, RZ, RZ, c[0x0][0x30c] ;  /* 0x0000c300ffb17624 */ /* 0x000fe200078e00ff */
[----:B------:R-:W-:-:S04]  /*3440*/  DEPBAR.LE SB0, 0x1 ;  /* 0x000080400000791a */ /* 0x000fc80000000000 */
[----:B------:R-:W-:Y:S06]  /*3450*/  BAR.SYNC.DEFER_BLOCKING 0x0 ;  /* 0x0000000000007b1d */ /* 0x000fec0000010000 */
[----:B-12---:R1:W2:Y:S01]  /*3460*/  LDG.E.64 R6, [R176.64+0x8] ;  /* 0x00000806b0067981 */ /* 0x0062a2000c1e1b00 */
[----:B------:R-:W-:-:S03]  /*3470*/  LEA.HI R5, R0, R4, RZ, 0x4 ;  /* 0x0000000400057211 */ /* 0x000fc600078f20ff */
[----:B------:R3:W4:Y:S04]  /*3480*/  LDSM.16.M88.4 R132, [R171+0xa000] ;  /* 0x00a00000ab84783b */ /* 0x0007280000000200 */
[----:B------:R3:W2:Y:S04]  /*3490*/  LDSM.16.M88.4 R136, [R171+0xa800] ;  /* 0x00a80000ab88783b */ /* 0x0006a80000000200 */
[----:B------:R3:W2:Y:S04]  /*34a0*/  LDSM.16.M88.4 R140, [R164+0xa000] ;  /* 0x00a00000a48c783b */ /* 0x0006a80000000200 */
[----:B------:R3:W2:Y:S04]  /*34b0*/  LDSM.16.M88.4 R144, [R164+0xa800] ;  /* 0x00a80000a490783b */ /* 0x0006a80000000200 */
[----:B------:R3:W2:Y:S04]  /*34c0*/  LDSM.16.M88.4 R148, [R3+0xa000] ;  /* 0x00a000000394783b */ /* 0x0006a80000000200 */
[----:B------:R3:W2:Y:S04]  /*34d0*/  LDSM.16.M88.4 R152, [R3+0xa800] ;  /* 0x00a800000398783b */ /* 0x0006a80000000200 */
[----:B-1----:R-:W3:Y:S01]  /*34e0*/  LDG.E.64 R176, [R176.64] ;  /* 0x00000006b0b07981 */ /* 0x002ee2000c1e1b00 */
[----:B------:R-:W-:Y:S01]  /*34f0*/  LOP3.LUT R5, R5, 0xfffffff0, RZ, 0xc0, !PT ;  /* 0xfffffff005057812 */ /* 0x000fe200078ec0ff */
[C---:B------:R-:W-:Y:S01]  /*3500*/  IMAD.SHL.U32 R210, R205.reuse, 0x10, RZ ;  /* 0x00000010cdd27824 */ /* 0x040fe200078e00ff */
[----:B------:R-:W-:Y:S01]  /*3510*/  SHF.R.S32.HI R230, RZ, 0x1f, R202 ;  /* 0x0000001fffe67819 */ /* 0x000fe200000114ca */
[----:B------:R1:W1:Y:S01]  /*3520*/  LDSM.16.M88.4 R156, [R2+0xa000] ;  /* 0x00a00000029c783b */ /* 0x0002620000000200 */
[----:B------:R-:W-:Y:S01]  /*3530*/  IMAD.SHL.U32 R211, R205, 0x8, RZ ;  /* 0x00000008cdd37824 */ /* 0x000fe200078e00ff */
[----:B------:R-:W-:Y:S01]  /*3540*/  IADD3 R167, R173, 0x1000, RZ ;  /* 0x00001000ada77810 */ /* 0x000fe20007ffe0ff */
[----:B------:R-:W-:Y:S01]  /*3550*/  IMAD.IADD R5, R4, 0x1, -R5 ;  /* 0x0000000104057824 */ /* 0x000fe200078e0a05 */
[----:B------:R1:W1:Y:S01]  /*3560*/  LDSM.16.M88.4 R160, [R2+0xa800] ;  /* 0x00a8000002a0783b */ /* 0x0002620000000200 */
[----:B------:R-:W-:Y:S01]  /*3570*/  IADD3 R204, R210, 0x20, RZ ;  /* 0x00000020d2cc7810 */ /* 0x000fe20007ffe0ff */
[----:B------:R-:W-:Y:S01]  /*3580*/  IMAD R4, R181, c[0x0][0x1c0], R203 ;  /* 0x00007000b5047a24 */ /* 0x000fe200078e02cb */
[----:B------:R-:W-:Y:S01]  /*3590*/  MOV R165, 0x20 ;  /* 0x0000002000a57802 */ /* 0x000fe20000000f00 */
[----:B------:R-:W-:Y:S01]  /*35a0*/  IMAD.IADD R194, R196, 0x1, R222 ;  /* 0x00000001c4c27824 */ /* 0x000fe200078e02de */
[----:B------:R-:W-:Y:S01]  /*35b0*/  SHF.R.S32.HI R0, RZ, 0x1f, R5 ;  /* 0x0000001fff007819 */ /* 0x000fe20000011405 */
[C---:B------:R-:W-:Y:S01]  /*35c0*/  IMAD.IADD R229, R211.reuse, 0x1, R204 ;  /* 0x00000001d3e57824 */ /* 0x040fe200078e02cc */
[----:B------:R-:W-:Y:S01]  /*35d0*/  IADD3 R166, R172, 0x1000, RZ ;  /* 0x00001000aca67810 */ /* 0x000fe20007ffe0ff */
[----:B------:R-:W-:Y:S01]  /*35e0*/  IMAD.SHL.U32 R4, R4, 0x20, RZ ;  /* 0x0000002004047824 */ /* 0x000fe200078e00ff */
[----:B------:R-:W-:Y:S01]  /*35f0*/  LEA.HI R0, R0, R5, RZ, 0x3 ;  /* 0x0000000500007211 */ /* 0x000fe200078f18ff */
[----:B------:R-:W-:Y:S01]  /*3600*/  IMAD.IADD R228, R211, 0x1, R229 ;  /* 0x00000001d3e47824 */ /* 0x000fe200078e02e5 */
[----:B------:R-:W-:Y:S01]  /*3610*/  SEL R167, R167, R173, !P1 ;  /* 0x000000ada7a77207 */ /* 0x000fe20004800000 */
[----:B------:R-:W-:Y:S01]  /*3620*/  IMAD.MOV.U32 R174, RZ, RZ, 0x40 ;  /* 0x00000040ffae7424 */ /* 0x000fe200078e00ff */
[----:B------:R-:W-:Y:S01]  /*3630*/  LOP3.LUT R0, R0, 0xfffffff8, RZ, 0xc0, !PT ;  /* 0xfffffff800007812 */ /* 0x000fe200078ec0ff */
[----:B------:R-:W-:Y:S01]  /*3640*/  IMAD.IADD R227, R211, 0x1, R228 ;  /* 0x00000001d3e37824 */ /* 0x000fe200078e02e4 */
[----:B------:R-:W-:Y:S01]  /*3650*/  SEL R166, R166, R172, !P1 ;  /* 0x000000aca6a67207 */ /* 0x000fe20004800000 */
[----:B------:R-:W-:Y:S01]  /*3660*/  IMAD R209, R205, 0x18, RZ ;  /* 0x00000018cdd17824 */ /* 0x000fe200078e02ff */
[----:B------:R-:W-:Y:S01]  /*3670*/  IADD3 R194, -R220, 0x80, R194 ;  /* 0x00000080dcc27810 */ /* 0x000fe20007ffe1c2 */
[----:B------:R-:W-:Y:S01]  /*3680*/  IMAD.IADD R0, R5, 0x1, -R0 ;  /* 0x0000000105007824 */ /* 0x000fe200078e0a00 */
[----:B------:R-:W-:Y:S01]  /*3690*/  IADD3 R226, R211, R227, RZ ;  /* 0x000000e3d3e27210 */ /* 0x000fe20007ffe0ff */
[C---:B------:R-:W-:Y:S01]  /*36a0*/  IMAD.SHL.U32 R208, R205.reuse, 0x20, RZ ;  /* 0x00000020cdd07824 */ /* 0x040fe200078e00ff */
[----:B------:R-:W-:Y:S01]  /*36b0*/  IADD3 R198, -R198, RZ, RZ ;  /* 0x000000ffc6c67210 */ /* 0x000fe20007ffe1ff */
[C---:B------:R-:W-:Y:S01]  /*36c0*/  IMAD R207, R205.reuse, 0x28, RZ ;  /* 0x00000028cdcf7824 */ /* 0x040fe200078e02ff */
[C---:B------:R-:W-:Y:S01]  /*36d0*/  LOP3.LUT P0, RZ, R0.reuse, 0x2, RZ, 0xc0, !PT ;  /* 0x0000000200ff7812 */ /* 0x040fe2000780c0ff */
[C---:B------:R-:W-:Y:S01]  /*36e0*/  IMAD R206, R205.reuse, 0x30, RZ ;  /* 0x00000030cdce7824 */ /* 0x040fe200078e02ff */
[----:B------:R-:W-:Y:S01]  /*36f0*/  LOP3.LUT P2, RZ, R0, 0x4, RZ, 0xc0, !PT ;  /* 0x0000000400ff7812 */ /* 0x000fe2000784c0ff */
[----:B------:R-:W-:Y:S01]  /*3700*/  IMAD R205, R205, 0x38, RZ ;  /* 0x00000038cdcd7824 */ /* 0x000fe200078e02ff */
[----:B------:R-:W-:Y:S01]  /*3710*/  SEL R165, R165, 0xffffffe0, !P0 ;  /* 0xffffffe0a5a57807 */ /* 0x000fe20004000000 */
[----:B------:R-:W-:Y:S01]  /*3720*/  IMAD.MOV.U32 R213, RZ, RZ, c[0x0][0x2e4] ;  /* 0x0000b900ffd57624 */ /* 0x000fe200078e00ff */
[----:B------:R-:W-:Y:S01]  /*3730*/  CS2R R94, SRZ ;  /* 0x00000000005e7805 */ /* 0x000fe2000001ff00 */
[----:B------:R-:W-:Y:S01]  /*3740*/  IMAD.MOV.U32 R212, RZ, RZ, R218 ;  /* 0x000000ffffd47224 */ /* 0x000fe200078e00da */
        /* <DEDUP_REMOVED lines=33> */
[----:B------:R-:W-:Y:S01]  /*3960*/  IMAD.IADD R0, R170, 0x1, R165 ;  /* 0x00000001aa007824 */ /* 0x000fe200078e02a5 */
[----:B------:R-:W-:Y:S01]  /*3970*/  IADD3 R194, R194, -c[0x0][0x2e8], RZ ;  /* 0x8000ba00c2c27a10 */ /* 0x000fe20007ffe0ff */
[----:B------:R-:W-:Y:S01]  /*3980*/  IMAD.IADD R225, R211, 0x1, R226 ;  /* 0x00000001d3e17824 */ /* 0x000fe200078e02e2 */
[----:B------:R-:W-:-:S02]  /*3990*/  SEL R174, R174, 0xffffffc0, !P2 ;  /* 0xffffffc0aeae7807 */ /* 0x000fc40005000000 */
[----:B--2---:R-:W-:Y:S02]  /*39a0*/  IADD3 R202, P4, P3, R4, R6, R202 ;  /* 0x0000000604ca7210 */ /* 0x004fe40007b9e0ca */
[----:B------:R-:W-:-:S04]  /*39b0*/  SHF.R.S32.HI R4, RZ, 0x1f, R4 ;  /* 0x0000001fff047819 */ /* 0x000fc80000011404 */
[----:B------:R-:W-:-:S04]  /*39c0*/  IADD3.X R230, R4, R7, R230, P4, P3 ;  /* 0x0000000704e67210 */ /* 0x000fc800027e64e6 */
[----:B-1-34-:R-:W-:Y:S02]  /*39d0*/  LOP3.LUT R230, R230, R176, RZ, 0x3c, !PT ;  /* 0x000000b0e6e67212 */ /* 0x01afe400078e3cff */
.L_x_1098:
[----:B------:R-:W0:Y:S01]  /*39e0*/  LDGDEPBAR ;  /* 0x00000000000079af */ /* 0x000e220000000000 */
[----:B------:R-:W-:Y:S01]  /*39f0*/  IMAD.MOV.U32 R201, RZ, RZ, R199 ;  /* 0x000000ffffc97224 */ /* 0x000fe200078e00c7 */
[C---:B------:R-:W-:Y:S01]  /*3a00*/  LEA R4, P0, R184.reuse, R200, 0x2 ;  /* 0x000000c8b8047211 */ /* 0x040fe200078010ff */
[C---:B------:R-:W-:Y:S01]  /*3a10*/  IMAD.IADD R175, R167.reuse, 0x1, R165 ;  /* 0x00000001a7af7824 */ /* 0x040fe200078e02a5 */
[----:B------:R-:W-:Y:S02]  /*3a20*/  IADD3 R124, R167, R174, RZ ;  /* 0x000000aea77c7210 */ /* 0x000fe40007ffe0ff */
[----:B------:R-:W-:Y:S01]  /*3a30*/  LEA.HI.X.SX32 R5, R184, R201, 0x2, P0 ;  /* 0x000000c9b8057211 */ /* 0x000fe200000f16ff */
        /* <DEDUP_REMOVED lines=41> */
[----:B------:R-:W-:Y:S01]  /*3cd0*/  IMAD.MOV.U32 R121, RZ, RZ, R238 ;  /* 0x000000ffff797224 */ /* 0x000fe200078e00ee */
[-C--:B------:R-:W-:Y:S04]  /*3ce0*/  HMMA.16816.F32.BF16 R12, R124, R122.reuse, R12 ;  /* 0x0000007a7c0c723c */ /* 0x080fe8000004180c */
[----:B------:R-:W-:Y:S04]  /*3cf0*/  MOV R120, R231 ;  /* 0x000000e700787202 */ /* 0x000fe80000000f00 */
        /* <DEDUP_REMOVED lines=27> */
.L_x_1094:
[--C-:B------:R-:W-:Y:S01]  /*3eb0*/  IADD3 R108, R220, 0x1, -R222.reuse ;  /* 0x00000001dc6c7810 */ /* 0x100fe20007ffe8de */
[----:B------:R-:W1:Y:S01]  /*3ec0*/  S2R R101, SR_TID.X ;  /* 0x0000000000657919 */ /* 0x000e620000002100 */
[----:B------:R-:W-:Y:S01]  /*3ed0*/  IADD3 R102, -R100, R220, -R222 ;  /* 0x000000dc64667210 */ /* 0x000fe20007ffe9de */
[----:B------:R-:W-:Y:S01]  /*3ee0*/  IMAD.IADD R114, R184, 0x1, R114 ;  /* 0x00000001b8727824 */ /* 0x000fe200078e0272 */
[----:B------:R-:W-:Y:S01]  /*3ef0*/  IADD3 R108, R108, c[0x0][0x2e8], RZ ;  /* 0x0000ba006c6c7a10 */ /* 0x000fe20007ffe0ff */
[----:B------:R-:W-:Y:S02]  /*3f00*/  IMAD.SHL.U32 R107, R179, 0x20, RZ ;  /* 0x00000020b36b7824 */ /* 0x000fe400078e00ff */
[C---:B------:R-:W-:Y:S01]  /*3f10*/  IMAD.IADD R115, R114.reuse, 0x1, R102 ;  /* 0x0000000172737824 */ /* 0x040fe200078e0266 */
[C---:B------:R-:W-:Y:S01]  /*3f20*/  IADD3 R105, R114.reuse, 0x8, RZ ;  /* 0x0000000872697810 */ /* 0x040fe20007ffe0ff */
[----:B------:R-:W-:Y:S01]  /*3f30*/  IMAD.MOV.U32 R213, RZ, RZ, R100 ;  /* 0x000000ffffd57224 */ /* 0x000fe200078e0064 */
[----:B------:R-:W-:Y:S02]  /*3f40*/  IADD3 R103, R114, 0x20, RZ ;  /* 0x0000002072677810 */ /* 0x000fe40007ffe0ff */
[----:B------:R-:W-:Y:S01]  /*3f50*/  IMNMX R115, RZ, R115, !PT ;  /* 0x00000073ff737217 */ /* 0x000fe20007800200 */
[--C-:B------:R-:W-:Y:S02]  /*3f60*/  IMAD.IADD R106, R102, 0x1, R105.reuse ;  /* 0x00000001666a7824 */ /* 0x100fe400078e0269 */
[----:B------:R-:W-:Y:S02]  /*3f70*/  IMAD.IADD R105, R108, 0x1, R105 ;  /* 0x000000016c697824 */ /* 0x000fe400078e0269 */
[--C-:B------:R-:W-:Y:S01]  /*3f80*/  IMAD.IADD R104, R102, 0x1, R103.reuse ;  /* 0x0000000166687824 */ /* 0x100fe200078e0267 */
[----:B------:R-:W-:Y:S01]  /*3f90*/  IMNMX R106, RZ, R106, !PT ;  /* 0x0000006aff6a7217 */ /* 0x000fe20007800200 */
[----:B------:R-:W-:Y:S01]  /*3fa0*/  IMAD.IADD R103, R108, 0x1, R103 ;  /* 0x000000016c677824 */ /* 0x000fe200078e0267 */
[----:B------:R-:W-:Y:S02]  /*3fb0*/  IMNMX R105, R105, R220, PT ;  /* 0x000000dc69697217 */ /* 0x000fe40003800200 */
[----:B------:R-:W-:Y:S02]  /*3fc0*/  IMNMX R104, RZ, R104, !PT ;  /* 0x00000068ff687217 */ /* 0x000fe40007800200 */
[-C--:B------:R-:W-:Y:S01]  /*3fd0*/  IMNMX R103, R103, R220.reuse, PT ;  /* 0x000000dc67677217 */ /* 0x080fe20003800200 */
[----:B-1----:R-:W-:Y:S05]  /*3fe0*/  IMAD.SHL.U32 R101, R101, 0x2, RZ ;  /* 0x0000000265657824 */ /* 0x002fea00078e00ff */
[----:B------:R-:W-:Y:S02]  /*3ff0*/  LOP3.LUT R107, R107, 0x6, R101, 0xf8, !PT ;  /* 0x000000066b6b7812 */ /* 0x000fe400078ef865 */
[C---:B------:R-:W-:Y:S01]  /*4000*/  IADD3 R101, R114.reuse, 0x28, RZ ;  /* 0x0000002872657810 */ /* 0x040fe20007ffe0ff */
[----:B------:R-:W-:Y:S02]  /*4010*/  IMAD.IADD R114, R114, 0x1, R108 ;  /* 0x0000000172727824 */ /* 0x000fe400078e026c */
[----:B------:R-:W-:Y:S02]  /*4020*/  IMAD R107, R186, 0x80, R107 ;  /* 0x00000080ba6b7824 */ /* 0x000fe400078e026b */
[--C-:B------:R-:W-:Y:S01]  /*4030*/  IMAD.IADD R102, R102, 0x1, R101.reuse ;  /* 0x0000000166667824 */ /* 0x100fe200078e0265 */
[----:B------:R-:W-:Y:S01]  /*4040*/  IMNMX R114, R114, R220, PT ;  /* 0x000000dc72727217 */ /* 0x000fe20003800200 */
[----:B------:R-:W-:Y:S01]  /*4050*/  IMAD.IADD R101, R108, 0x1, R101 ;  /* 0x000000016c657824 */ /* 0x000fe200078e0265 */
[C---:B------:R-:W-:Y:S02]  /*4060*/  ISETP.GE.AND P1, PT, R107.reuse, R115, PT ;  /* 0x000000736b00720c */ /* 0x040fe40003f26270 */
[C---:B------:R-:W-:Y:S02]  /*4070*/  ISETP.GE.AND P0, PT, R107.reuse, R106, PT ;  /* 0x0000006a6b00720c */ /* 0x040fe40003f06270 */
[----:B------:R-:W-:Y:S02]  /*4080*/  IMNMX R102, RZ, R102, !PT ;  /* 0x00000066ff667217 */ /* 0x000fe40007800200 */
[C---:B------:R-:W-:Y:S02]  /*4090*/  IADD3 R113, R107.reuse, 0x1, RZ ;  /* 0x000000016b717810 */ /* 0x040fe40007ffe0ff */
[C---:B------:R-:W-:Y:S02]  /*40a0*/  IADD3 R112, R107.reuse, 0x8, RZ ;  /* 0x000000086b707810 */ /* 0x040fe40007ffe0ff */
[C---:B------:R-:W-:Y:S02]  /*40b0*/  IADD3 R111, R107.reuse, 0x9, RZ ;  /* 0x000000096b6f7810 */ /* 0x040fe40007ffe0ff */
[C---:B------:R-:W-:Y:S02]  /*40c0*/  IADD3 R110, R107.reuse, 0x10, RZ ;  /* 0x000000106b6e7810 */ /* 0x040fe40007ffe0ff */
[C---:B------:R-:W-:Y:S02]  /*40d0*/  ISETP.GE.OR P1, PT, R107.reuse, R114, !P1 ;  /* 0x000000726b00720c */ /* 0x040fe40004f26670 */
[----:B------:R-:W-:Y:S02]  /*40e0*/  ISETP.GE.OR P0, PT, R107, R105, !P0 ;  /* 0x000000696b00720c */ /* 0x000fe40004706670 */
[----:B------:R-:W-:Y:S02]  /*40f0*/  IMNMX R101, R101, R220, PT ;  /* 0x000000dc65657217 */ /* 0x000fe40003800200 */
[C---:B------:R-:W-:Y:S02]  /*4100*/  ISETP.GE.AND P6, PT, R107.reuse, R104, PT ;  /* 0x000000686b00720c */ /* 0x040fe40003fc6270 */
[----:B------:R-:W-:Y:S02]  /*4110*/  ISETP.GE.AND P5, PT, R107, R102, PT ;  /* 0x000000666b00720c */ /* 0x000fe40003fa6270 */
[-C--:B------:R-:W-:Y:S02]  /*4120*/  ISETP.GE.AND P4, PT, R113, R115.reuse, PT ;  /* 0x000000737100720c */ /* 0x080fe40003f86270 */
[-C--:B------:R-:W-:Y:S02]  /*4130*/  ISETP.GE.AND P3, PT, R112, R115.reuse, PT ;  /* 0x000000737000720c */ /* 0x080fe40003f66270 */
[----:B------:R-:W-:Y:S02]  /*4140*/  FSEL R4, R4, -INF , !P1 ;  /* 0xff80000004047808 */ /* 0x000fe40004800000 */
[-C--:B------:R-:W-:Y:S02]  /*4150*/  ISETP.GE.AND P1, PT, R111, R115.reuse, PT ;  /* 0x000000736f00720c */ /* 0x080fe40003f26270 */
[----:B------:R-:W-:Y:S02]  /*4160*/  FSEL R6, R6, -INF , !P0 ;  /* 0xff80000006067808 */ /* 0x000fe40004000000 */
[----:B------:R-:W-:Y:S02]  /*4170*/  ISETP.GE.AND P0, PT, R110, R115, PT ;  /* 0x000000736e00720c */ /* 0x000fe40003f06270 */
[C---:B------:R-:W-:Y:S02]  /*4180*/  IADD3 R109, R107.reuse, 0x11, RZ ;  /* 0x000000116b6d7810 */ /* 0x040fe40007ffe0ff */
[C---:B------:R-:W-:Y:S02]  /*4190*/  IADD3 R108, R107.reuse, 0x18, RZ ;  /* 0x000000186b6c7810 */ /* 0x040fe40007ffe0ff */
[C---:B------:R-:W-:Y:S02]  /*41a0*/  ISETP.GE.OR P6, PT, R107.reuse, R103, !P6 ;  /* 0x000000676b00720c */ /* 0x040fe400077c6670 */
[C---:B------:R-:W-:Y:S02]  /*41b0*/  ISETP.GE.OR P5, PT, R107.reuse, R101, !P5 ;  /* 0x000000656b00720c */ /* 0x040fe40006fa6670 */
[----:B------:R-:W-:Y:S02]  /*41c0*/  IADD3 R107, R107, 0x19, RZ ;  /* 0x000000196b6b7810 */ /* 0x000fe40007ffe0ff */
        /* <DEDUP_REMOVED lines=18> */
[----:B------:R-:W-:Y:S02]  /*42f0*/  ISETP.GE.OR P4, PT, R107, R114, !P4 ;  /* 0x000000726b00720c */ /* 0x000fe40006786670 */
        /* <DEDUP_REMOVED lines=33> */
[-C--:B------:R-:W-:Y:S02]  /*4510*/  ISETP.GE.OR P6, PT, R111, R103.reuse, !P6 ;  /* 0x000000676f00720c */ /* 0x080fe400077c6670 */
[-C--:B------:R-:W-:Y:S02]  /*4520*/  ISETP.GE.OR P5, PT, R110, R103.reuse, !P5 ;  /* 0x000000676e00720c */ /* 0x080fe40006fa6670 */
[-C--:B------:R-:W-:Y:S02]  /*4530*/  ISETP.GE.OR P4, PT, R109, R103.reuse, !P4 ;  /* 0x000000676d00720c */ /* 0x080fe40006786670 */
[-C--:B------:R-:W-:Y:S02]  /*4540*/  ISETP.GE.OR P3, PT, R108, R103.reuse, !P3 ;  /* 0x000000676c00720c */ /* 0x080fe40005f66670 */
[----:B------:R-:W-:Y:S02]  /*4550*/  ISETP.GE.OR P1, PT, R107, R103, !P1 ;  /* 0x000000676b00720c */ /* 0x000fe40004f26670 */
        /* <DEDUP_REMOVED lines=25> */
.L_x_1095:
[C---:B------:R-:W-:Y:S01]  /*46f0*/  FSETP.NEU.FTZ.AND P0, PT, R216.reuse, -INF , PT ;  /* 0xff800000d800780b */ /* 0x040fe20003f1d000 */
[----:B------:R-:W-:Y:S01]  /*4700*/  FMUL.FTZ R100, R216, 1.4426950216293334961 ;  /* 0x3fb8aa3bd8647820 */ /* 0x000fe20000410000 */
[----:B------:R-:W-:Y:S01]  /*4710*/  IADD3 R104, R177, 0x76cf5d0a, RZ ;  /* 0x76cf5d0ab1687810 */ /* 0x000fe20007ffe0ff */
[C---:B------:R-:W-:Y:S01]  /*4720*/  FMUL.FTZ R101, R217.reuse, 1.4426950216293334961 ;  /* 0x3fb8aa3bd9657820 */ /* 0x040fe20000410000 */
[----:B------:R-:W-:Y:S01]  /*4730*/  ULDC.U8 UR4, c[0x0][0x2d8] ;  /* 0x0000b60000047ab9 */ /* 0x000fe20000000000 */
[----:B------:R-:W-:Y:S01]  /*4740*/  IMAD.MOV.U32 R174, RZ, RZ, 0x40 ;  /* 0x00000040ffae7424 */ /* 0x000fe200078e00ff */
[----:B------:R-:W-:Y:S02]  /*4750*/  FSEL R100, R100, RZ, P0 ;  /* 0x000000ff64647208 */ /* 0x000fe40000000000 */
[----:B------:R-:W-:Y:S02]  /*4760*/  FSETP.NEU.FTZ.AND P0, PT, R217, -INF , PT ;  /* 0xff800000d900780b */ /* 0x000fe40003f1d000 */
[----:B------:R-:W-:Y:S01]  /*4770*/  SEL R174, R174, 0xffffffc0, !P2 ;  /* 0xffffffc0aeae7807 */ /* 0x000fe20005000000 */
[--C-:B------:R-:W-:Y:S01]  /*4780*/  FFMA.FTZ R32, R32, c[0x0][0x23c], -R100.reuse ;  /* 0x00008f0020207a23 */ /* 0x100fe20000010864 */
[----:B------:R-:W-:Y:S01]  /*4790*/  FSEL R101, R101, RZ, P0 ;  /* 0x000000ff65657208 */ /* 0x000fe20000000000 */
[--C-:B------:R-:W-:Y:S01]  /*47a0*/  FFMA.FTZ R33, R33, c[0x0][0x23c], -R100.reuse ;  /* 0x00008f0021217a23 */ /* 0x100fe20000010864 */
[----:B------:R-:W-:Y:S01]  /*47b0*/  FSETP.NEU.FTZ.AND P0, PT, R214, -INF , PT ;  /* 0xff800000d600780b */ /* 0x000fe20003f1d000 */
[----:B------:R1:W-:Y:S01]  /*47c0*/  MUFU.EX2 R110, R32 ;  /* 0x00000020006e7308 */ /* 0x0003e20000000800 */
[--C-:B------:R-:W-:Y:S02]  /*47d0*/  FFMA.FTZ R16, R16, c[0x0][0x23c], -R100.reuse ;  /* 0x00008f0010107a23 */ /* 0x100fe40000010864 */
[--C-:B------:R-:W-:Y:S02]  /*47e0*/  FFMA.FTZ R35, R35, c[0x0][0x23c], -R101.reuse ;  /* 0x00008f0023237a23 */ /* 0x100fe40000010865 */
[--C-:B------:R-:W-:Y:S02]  /*47f0*/  FFMA.FTZ R34, R34, c[0x0][0x23c], -R101.reuse ;  /* 0x00008f0022227a23 */ /* 0x100fe40000010865 */
[--C-:B------:R-:W-:Y:S02]  /*4800*/  FFMA.FTZ R7, R7, c[0x0][0x23c], -R101.reuse ;  /* 0x00008f0007077a23 */ /* 0x100fe40000010865 */
[--C-:B------:R-:W-:Y:S01]  /*4810*/  FFMA.FTZ R19, R19, c[0x0][0x23c], -R101.reuse ;  /* 0x00008f0013137a23 */ /* 0x100fe20000010865 */
[----:B------:R2:W3:Y:S01]  /*4820*/  MUFU.EX2 R111, R35 ;  /* 0x00000023006f7308 */ /* 0x0004e20000000800 */
[--C-:B------:R-:W-:Y:S02]  /*4830*/  FFMA.FTZ R18, R18, c[0x0][0x23c], -R101.reuse ;  /* 0x00008f0012127a23 */ /* 0x100fe40000010865 */
[--C-:B------:R-:W-:Y:S02]  /*4840*/  FFMA.FTZ R23, R23, c[0x0][0x23c], -R101.reuse ;  /* 0x00008f0017177a23 */ /* 0x100fe40000010865 */
[--C-:B------:R-:W-:Y:S02]  /*4850*/  FFMA.FTZ R22, R22, c[0x0][0x23c], -R101.reuse ;  /* 0x00008f0016167a23 */ /* 0x100fe40000010865 */
[--C-:B------:R-:W-:Y:S02]  /*4860*/  FFMA.FTZ R20, R20, c[0x0][0x23c], -R100.reuse ;  /* 0x00008f0014147a23 */ /* 0x100fe40000010864 */
[--C-:B------:R-:W-:Y:S01]  /*4870*/  FFMA.FTZ R125, R4, c[0x0][0x23c], -R100.reuse ;  /* 0x00008f00047d7a23 */ /* 0x100fe20000010864 */
[----:B------:R-:W-:Y:S01]  /*4880*/  IADD3 R4, R177, -0x4498517b, RZ ;  /* 0xbb67ae85b1047810 */ /* 0x000fe20007ffe0ff */
[----:B------:R-:W-:Y:S01]  /*4890*/  MUFU.EX2 R116, R34 ;  /* 0x0000002200747308 */ /* 0x000fe20000000800 */
[--C-:B------:R-:W-:Y:S02]  /*48a0*/  FFMA.FTZ R17, R17, c[0x0][0x23c], -R100.reuse ;  /* 0x00008f0011117a23 */ /* 0x100fe40000010864 */
[----:B-1----:R-:W-:Y:S02]  /*48b0*/  FMUL.FTZ R32, R214, 1.4426950216293334961 ;  /* 0x3fb8aa3bd6207820 */ /* 0x002fe40000410000 */
[----:B------:R-:W-:Y:S01]  /*48c0*/  FFMA.FTZ R101, R6, c[0x0][0x23c], -R101 ;  /* 0x00008f0006657a23 */ /* 0x000fe20000010865 */
[----:B------:R-:W-:Y:S01]  /*48d0*/  IADD3 R6, R176, -0x61c88647, RZ ;  /* 0x9e3779b9b0067810 */ /* 0x000fe20007ffe0ff */
[--C-:B------:R-:W-:Y:S01]  /*48e0*/  FFMA.FTZ R21, R21, c[0x0][0x23c], -R100.reuse ;  /* 0x00008f0015157a23 */ /* 0x100fe20000010864 */
[----:B------:R-:W-:Y:S01]  /*48f0*/  FSEL R32, R32, RZ, P0 ;  /* 0x000000ff20207208 */ /* 0x000fe20000000000 */
[----:B------:R-:W-:Y:S01]  /*4900*/  FFMA.FTZ R100, R5, c[0x0][0x23c], -R100 ;  /* 0x00008f0005647a23 */ /* 0x000fe20000010864 */
[----:B------:R-:W-:Y:S01]  /*4910*/  FSETP.NEU.FTZ.AND P0, PT, R215, -INF , PT ;  /* 0xff800000d700780b */ /* 0x000fe20003f1d000 */
[----:B------:R1:W-:Y:S01]  /*4920*/  MUFU.EX2 R122, R7 ;  /* 0x00000007007a7308 */ /* 0x0003e20000000800 */
[----:B------:R-:W-:Y:S02]  /*4930*/  IMAD R5, R219, 0x4, R178 ;  /* 0x00000004db057824 */ /* 0x000fe400078e02b2 */
[--C-:B------:R-:W-:Y:S02]  /*4940*/  FFMA.FTZ R28, R28, c[0x0][0x23c], -R32.reuse ;  /* 0x00008f001c1c7a23 */ /* 0x100fe40000010820 */
[--C-:B------:R-:W-:Y:S02]  /*4950*/  FFMA.FTZ R12, R12, c[0x0][0x23c], -R32.reuse ;  /* 0x00008f000c0c7a23 */ /* 0x100fe40000010820 */
[----:B--2---:R-:W-:Y:S02]  /*4960*/  FMUL.FTZ R35, R215, 1.4426950216293334961 ;  /* 0x3fb8aa3bd7237820 */ /* 0x004fe40000410000 */
[--C-:B------:R-:W-:Y:S01]  /*4970*/  FFMA.FTZ R8, R8, c[0x0][0x23c], -R32.reuse ;  /* 0x00008f0008087a23 */ /* 0x100fe20000010820 */
[----:B------:R2:W4:Y:S01]  /*4980*/  MUFU.EX2 R112, R28 ;  /* 0x0000001c00707308 */ /* 0x0005220000000800 */
[--C-:B------:R-:W-:Y:S02]  /*4990*/  FFMA.FTZ R13, R13, c[0x0][0x23c], -R32.reuse ;  /* 0x00008f000d0d7a23 */ /* 0x100fe40000010820 */
[--C-:B------:R-:W-:Y:S02]  /*49a0*/  FFMA.FTZ R9, R9, c[0x0][0x23c], -R32.reuse ;  /* 0x00008f0009097a23 */ /* 0x100fe40000010820 */
[--C-:B------:R-:W-:Y:S02]  /*49b0*/  FFMA.FTZ R24, R24, c[0x0][0x23c], -R32.reuse ;  /* 0x00008f0018187a23 */ /* 0x100fe40000010820 */
[--C-:B------:R-:W-:Y:S02]  /*49c0*/  FFMA.FTZ R25, R25, c[0x0][0x23c], -R32.reuse ;  /* 0x00008f0019197a23 */ /* 0x100fe40000010820 */
[----:B------:R-:W-:Y:S01]  /*49d0*/  FFMA.FTZ R32, R29, c[0x0][0x23c], -R32 ;  /* 0x00008f001d207a23 */ /* 0x000fe20000010820 */
[----:B------:R-:W-:Y:S01]  /*49e0*/  MUFU.EX2 R118, R19 ;  /* 0x0000001300767308 */ /* 0x000fe20000000800 */
[----:B-1----:R-:W-:Y:S09]  /*49f0*/  IMAD R7, R186, 0x4, R179 ;  /* 0x00000004ba077824 */ /* 0x002ff200078e02b3 */
[----:B------:R1:W-:Y:S01]  /*4a00*/  MUFU.EX2 R119, R18 ;  /* 0x0000001200777308 */ /* 0x0003e20000000800 */
[----:B--2---:R-:W-:Y:S01]  /*4a10*/  FSEL R28, R35, RZ, P0 ;  /* 0x000000ff231c7208 */ /* 0x004fe20000000000 */
[----:B------:R-:W-:Y:S04]  /*4a20*/  IMAD.WIDE.U32 R34, R202, -0x2daee0ad, RZ ;  /* 0xd2511f53ca227825 */ /* 0x000fe800078e00ff */
[--C-:B------:R-:W-:Y:S01]  /*4a30*/  FFMA.FTZ R31, R31, c[0x0][0x23c], -R28.reuse ;  /* 0x00008f001f1f7a23 */ /* 0x100fe2000001081c */
[----:B------:R-:W-:Y:S03]  /*4a40*/  LOP3.LUT R7, R35, R177, R7, 0x96, !PT ;  /* 0x000000b123077212 */ /* 0x000fe600078e9607 */
[----:B------:R2:W-:Y:S01]  /*4a50*/  MUFU.EX2 R231, R12 ;  /* 0x0000000c00e77308 */ /* 0x0005e20000000800 */
[----:B------:R-:W-:Y:S01]  /*4a60*/  LOP3.LUT R4, R34, R4, RZ, 0x3c, !PT ;  /* 0x0000000422047212 */ /* 0x000fe200078e3cff */
[--C-:B------:R-:W-:Y:S02]  /*4a70*/  FFMA.FTZ R14, R14, c[0x0][0x23c], -R28.reuse ;  /* 0x00008f000e0e7a23 */ /* 0x100fe4000001081c */
[----:B------:R-:W-:Y:S04]  /*4a80*/  IMAD.WIDE.U32 R34, R7, -0x326172a9, RZ ;  /* 0xcd9e8d5707227825 */ /* 0x000fe800078e00ff */
[--C-:B------:R-:W-:Y:S02]  /*4a90*/  FFMA.FTZ R15, R15, c[0x0][0x23c], -R28.reuse ;  /* 0x00008f000f0f7a23 */ /* 0x100fe4000001081c */
[----:B------:R-:W-:Y:S01]  /*4aa0*/  MUFU.EX2 R115, R23 ;  /* 0x0000001700737308 */ /* 0x000fe20000000800 */
[--C-:B------:R-:W-:Y:S02]  /*4ab0*/  FFMA.FTZ R11, R11, c[0x0][0x23c], -R28.reuse ;  /* 0x00008f000b0b7a23 */ /* 0x100fe4000001081c */
[--C-:B------:R-:W-:Y:S02]  /*4ac0*/  FFMA.FTZ R10, R10, c[0x0][0x23c], -R28.reuse ;  /* 0x00008f000a0a7a23 */ /* 0x100fe4000001081c */
[--C-:B------:R-:W-:Y:S02]  /*4ad0*/  FFMA.FTZ R27, R27, c[0x0][0x23c], -R28.reuse ;  /* 0x00008f001b1b7a23 */ /* 0x100fe4000001081c */
[--C-:B------:R-:W-:Y:S02]  /*4ae0*/  FFMA.FTZ R26, R26, c[0x0][0x23c], -R28.reuse ;  /* 0x00008f001a1a7a23 */ /* 0x100fe4000001081c */
[----:B------:R-:W-:Y:S01]  /*4af0*/  FFMA.FTZ R28, R30, c[0x0][0x23c], -R28 ;  /* 0x00008f001e1c7a23 */ /* 0x000fe2000001081c */
[----:B------:R3:W-:Y:S01]  /*4b00*/  MUFU.EX2 R123, R22 ;  /* 0x00000016007b7308 */ /* 0x0007e20000000800 */
[C---:B-1----:R-:W-:Y:S01]  /*4b10*/  IMAD.WIDE.U32 R18, R5.reuse, -0x326172a9, RZ ;  /* 0xcd9e8d5705127825 */ /* 0x042fe200078e00ff */
[----:B--2---:R-:W-:Y:S04]  /*4b20*/  IADD3 R12, R5, 0x2, RZ ;  /* 0x00000002050c7810 */ /* 0x004fe80007ffe0ff */
[--C-:B------:R-:W-:Y:S02]  /*4b30*/  LOP3.LUT R18, R35, R18, R6.reuse, 0x96, !PT ;  /* 0x0000001223127212 */ /* 0x100fe400078e9606 */
[----:B------:R-:W-:Y:S01]  /*4b40*/  IADD3 R5, R176, 0x3c6ef372, RZ ;  /* 0x3c6ef372b0057810 */ /* 0x000fe20007ffe0ff */
[----:B------:R-:W-:Y:S01]  /*4b50*/  IMAD.WIDE.U32 R102, R12, -0x326172a9, RZ ;  /* 0xcd9e8d570c667825 */ /* 0x000fe200078e00ff */
[----:B------:R-:W-:Y:S01]  /*4b60*/  LOP3.LUT R12, R19, R230, RZ, 0x3c, !PT ;  /* 0x000000e6130c7212 */ /* 0x000fe200078e3cff */
[----:B------:R-:W-:Y:S01]  /*4b70*/  MUFU.EX2 R124, R33 ;  /* 0x00000021007c7308 */ /* 0x000fe20000000800 */
[----:B------:R-:W-:Y:S01]  /*4b80*/  LOP3.LUT R5, R34, R5, RZ, 0x3c, !PT ;  /* 0x0000000522057212 */ /* 0x000fe200078e3cff */
[----:B------:R-:W-:Y:S01]  /*4b90*/  IMAD.WIDE.U32 R18, R18, -0x2daee0ad, RZ ;  /* 0xd2511f5312127825 */ /* 0x000fe200078e00ff */
[----:B------:R-:W-:Y:S02]  /*4ba0*/  LOP3.LUT R6, R35, R102, R6, 0x96, !PT ;  /* 0x0000006623067212 */ /* 0x000fe400078e9606 */
[----:B------:R-:W-:Y:S01]  /*4bb0*/  LOP3.LUT R7, R103, R230, RZ, 0x3c, !PT ;  /* 0x000000e667077212 */ /* 0x000fe200078e3cff */
[----:B------:R-:W-:Y:S01]  /*4bc0*/  IMAD.WIDE.U32 R106, R12, -0x2daee0ad, RZ ;  /* 0xd2511f530c6a7825 */ /* 0x000fe200078e00ff */
[----:B------:R-:W-:Y:S03]  /*4bd0*/  IADD3 R34, R176, -0x255992d5, RZ ;  /* 0xdaa66d2bb0227810 */ /* 0x000fe60007ffe0ff */
[----:B------:R1:W2:Y:S01]  /*4be0*/  MUFU.EX2 R113, R31 ;  /* 0x0000001f00717308 */ /* 0x0002a20000000800 */
[----:B------:R-:W-:Y:S02]  /*4bf0*/  LOP3.LUT R12, R4, R107, RZ, 0x3c, !PT ;  /* 0x0000006b040c7212 */ /* 0x000fe400078e3cff */
[--C-:B------:R-:W-:Y:S01]  /*4c00*/  LOP3.LUT R106, R19, R106, R104.reuse, 0x96, !PT ;  /* 0x0000006a136a7212 */ /* 0x100fe200078e9668 */
[----:B---3--:R-:W-:Y:S04]  /*4c10*/  IMAD.WIDE.U32 R22, R7, -0x2daee0ad, RZ ;  /* 0xd2511f5307167825 */ /* 0x008fe800078e00ff */
[----:B------:R-:W-:Y:S01]  /*4c20*/  IMAD.WIDE.U32 R6, R6, -0x2daee0ad, RZ ;  /* 0xd2511f5306067825 */ /* 0x000fe200078e00ff */
[----:B------:R-:W-:Y:S01]  /*4c30*/  LOP3.LUT R4, R4, R23, RZ, 0x3c, !PT ;  /* 0x0000001704047212 */ /* 0x000fe200078e3cff */
[----:B------:R-:W-:Y:S02]  /*4c40*/  MUFU.EX2 R249, R101 ;  /* 0x0000006500f97308 */ /* 0x000fe40000000800 */
[----:B------:R-:W-:Y:S01]  /*4c50*/  IMAD.WIDE.U32 R102, R12, -0x326172a9, RZ ;  /* 0xcd9e8d570c667825 */ /* 0x000fe200078e00ff */
[----:B------:R-:W-:Y:S03]  /*4c60*/  LOP3.LUT R104, R7, R22, R104, 0x96, !PT ;  /* 0x0000001607687212 */ /* 0x000fe600078e9668 */
[----:B------:R-:W-:Y:S01]  /*4c70*/  IMAD.WIDE.U32 R106, R106, -0x326172a9, RZ ;  /* 0xcd9e8d576a6a7825 */ /* 0x000fe200078e00ff */
[----:B------:R-:W-:Y:S03]  /*4c80*/  LOP3.LUT R7, R5, R103, RZ, 0x3c, !PT ;  /* 0x0000006705077212 */ /* 0x000fe600078e3cff */
[----:B------:R-:W3:Y:S01]  /*4c90*/  MUFU.EX2 R117, R16 ;  /* 0x0000001000757308 */ /* 0x000ee20000000800 */
[--C-:B------:R-:W-:Y:S01]  /*4ca0*/  LOP3.LUT R102, R107, R102, R34.reuse, 0x96, !PT ;  /* 0x000000666b667212 */ /* 0x100fe200078e9622 */
[----:B------:R-:W-:Y:S04]  /*4cb0*/  IMAD.WIDE.U32 R104, R104, -0x326172a9, RZ ;  /* 0xcd9e8d5768687825 */ /* 0x000fe800078e00ff */
[----:B------:R-:W-:Y:S01]  /*4cc0*/  IMAD.WIDE.U32 R22, R4, -0x326172a9, RZ ;  /* 0xcd9e8d5704167825 */ /* 0x000fe200078e00ff */
[----:B------:R-:W-:Y:S03]  /*4cd0*/  IADD3 R4, R177, 0x32370b8f, RZ ;  /* 0x32370b8fb1047810 */ /* 0x000fe60007ffe0ff */
[----:B------:R2:W-:Y:S01]  /*4ce0*/  MUFU.EX2 R238, R17 ;  /* 0x0000001100ee7308 */ /* 0x0005e20000000800 */
[----:B------:R-:W-:Y:S01]  /*4cf0*/  LOP3.LUT R5, R5, R23, RZ, 0x3c, !PT ;  /* 0x0000001705057212 */ /* 0x000fe200078e3cff */
[----:B------:R-:W-:Y:S01]  /*4d00*/  IMAD.WIDE.U32 R102, R102, -0x2daee0ad, RZ ;  /* 0xd2511f5366667825 */ /* 0x000fe200078e00ff */
[----:B------:R-:W-:Y:S02]  /*4d10*/  LOP3.LUT R34, R105, R22, R34, 0x96, !PT ;  /* 0x0000001669227212 */ /* 0x000fe400078e9622 */
[----:B------:R-:W-:Y:S01]  /*4d20*/  IADD3 R22, R177, -0x126145ec, RZ ;  /* 0xed9eba14b1167810 */ /* 0x000fe20007ffe0ff */
[----:B------:R-:W-:Y:S04]  /*4d30*/  IMAD.WIDE.U32 R108, R7, -0x2daee0ad, RZ ;  /* 0xd2511f53076c7825 */ /* 0x000fe800078e00ff */
[----:B------:R3:W3:Y:S01]  /*4d40*/  MUFU.EX2 R114, R20 ;  /* 0x0000001400727308 */ /* 0x0006e20000000800 */
[----:B------:R-:W-:Y:S04]  /*4d50*/  IMAD.WIDE.U32 R34, R34, -0x2daee0ad, RZ ;  /* 0xd2511f5322227825 */ /* 0x000fe800078e00ff */
[----:B-1----:R-:W-:Y:S01]  /*4d60*/  IMAD.WIDE.U32 R30, R5, -0x2daee0ad, RZ ;  /* 0xd2511f53051e7825 */ /* 0x002fe200078e00ff */
[----:B------:R-:W-:Y:S02]  /*4d70*/  LOP3.LUT R5, R109, R18, R4, 0x96, !PT ;  /* 0x000000126d057212 */ /* 0x000fe400078e9604 */
[----:B------:R-:W-:Y:S02]  /*4d80*/  LOP3.LUT R18, R103, R108, R22, 0x96, !PT ;  /* 0x0000006c67127212 */ /* 0x000fe400078e9616 */
[----:B------:R-:W-:Y:S01]  /*4d90*/  LOP3.LUT R4, R31, R6, R4, 0x96, !PT ;  /* 0x000000061f047212 */ /* 0x000fe200078e9604 */
[----:B------:R1:W-:Y:S01]  /*4da0*/  MUFU.EX2 R248, R8 ;  /* 0x0000000800f87308 */ /* 0x0003e20000000800 */
[----:B------:R-:W-:Y:S01]  /*4db0*/  LOP3.LUT R22, R35, R30, R22, 0x96, !PT ;  /* 0x0000001e23167212 */ /* 0x000fe200078e9616 */
[----:B------:R-:W-:Y:S01]  /*4dc0*/  IMAD.WIDE.U32 R108, R5, -0x326172a9, RZ ;  /* 0xcd9e8d57056c7825 */ /* 0x000fe200078e00ff */
[C---:B------:R-:W-:Y:S02]  /*4dd0*/  IADD3 R6, R176.reuse, 0x78dde6e4, RZ ;  /* 0x78dde6e4b0067810 */ /* 0x040fe40007ffe0ff */
[----:B------:R-:W-:Y:S01]  /*4de0*/  IADD3 R30, R176, 0x1715609d, RZ ;  /* 0x1715609db01e7810 */ /* 0x000fe20007ffe0ff */
[----:B------:R-:W-:Y:S01]  /*4df0*/  IMAD.WIDE.U32 R18, R18, -0x326172a9, RZ ;  /* 0xcd9e8d5712127825 */ /* 0x000fe200078e00ff */
[----:B------:R-:W-:Y:S03]  /*4e00*/  IADD3 R5, R177, 0x646e171e, RZ ;  /* 0x646e171eb1057810 */ /* 0x000fe60007ffe0ff */
[----:B------:R4:W-:Y:S01]  /*4e10*/  MUFU.EX2 R243, R14 ;  /* 0x0000000e00f37308 */ /* 0x0009e20000000800 */
[----:B------:R-:W-:Y:S01]  /*4e20*/  LOP3.LUT R7, R19, R108, R30, 0x96, !PT ;  /* 0x0000006c13077212 */ /* 0x000fe200078e961e */
[----:B--2---:R-:W-:Y:S01]  /*4e30*/  IMAD.WIDE.U32 R16, R4, -0x326172a9, RZ ;  /* 0xcd9e8d5704107825 */ /* 0x004fe200078e00ff */
[--C-:B------:R-:W-:Y:S02]  /*4e40*/  LOP3.LUT R4, R109, R106, R6.reuse, 0x96, !PT ;  /* 0x0000006a6d047212 */ /* 0x100fe400078e9606 */
[----:B---3--:R-:W-:Y:S01]  /*4e50*/  IADD3 R20, R177, -0x56f99767, RZ ;  /* 0xa9066899b1147810 */ /* 0x008fe20007ffe0ff */
[----:B------:R-:W-:Y:S01]  /*4e60*/  IMAD.WIDE.U32 R22, R22, -0x326172a9, RZ ;  /* 0xcd9e8d5716167825 */ /* 0x000fe200078e00ff */
[----:B------:R-:W-:Y:S03]  /*4e70*/  LOP3.LUT R6, R17, R104, R6, 0x96, !PT ;  /* 0x0000006811067212 */ /* 0x000fe600078e9606 */
[----:B------:R2:W-:Y:S01]  /*4e80*/  MUFU.EX2 R242, R15 ;  /* 0x0000000f00f27308 */ /* 0x0005e20000000800 */
[----:B------:R-:W-:Y:S01]  /*4e90*/  LOP3.LUT R30, R23, R16, R30, 0x96, !PT ;  /* 0x00000010171e7212 */ /* 0x000fe200078e961e */
[----:B------:R-:W-:Y:S04]  /*4ea0*/  IMAD.WIDE.U32 R16, R4, -0x2daee0ad, RZ ;  /* 0xd2511f5304107825 */ /* 0x000fe800078e00ff */
[----:B------:R-:W-:Y:S01]  /*4eb0*/  IMAD.WIDE.U32 R104, R7, -0x2daee0ad, RZ ;  /* 0xd2511f5307687825 */ /* 0x000fe200078e00ff */
[----:B------:R-:W-:Y:S03]  /*4ec0*/  LOP3.LUT R17, R17, R102, R20, 0x96, !PT ;  /* 0x0000006611117212 */ /* 0x000fe600078e9614 */
[----:B------:R-:W-:Y:S01]  /*4ed0*/  IMAD.WIDE.U32 R106, R6, -0x2daee0ad, RZ ;  /* 0xd2511f53066a7825 */ /* 0x000fe200078e00ff */
[----:B------:R-:W-:Y:S01]  /*4ee0*/  SHF.R.U32.HI R12, RZ, 0x18, R104 ;  /* 0x00000018ff0c7819 */ /* 0x000fe20000011668 */
[----:B------:R-:W-:Y:S01]  /*4ef0*/  MUFU.EX2 R250, R100 ;  /* 0x0000006400fa7308 */ /* 0x000fe20000000800 */
[----:B-1----:R-:W-:Y:S01]  /*4f00*/  LOP3.LUT R8, R104, 0xff, RZ, 0xc0, !PT ;  /* 0x000000ff68087812 */ /* 0x002fe200078ec0ff */
[----:B------:R-:W-:Y:S01]  /*4f10*/  IMAD.WIDE.U32 R30, R30, -0x2daee0ad, RZ ;  /* 0xd2511f531e1e7825 */ /* 0x000fe200078e00ff */
[----:B------:R-:W-:Y:S02]  /*4f20*/  LOP3.LUT R7, R105, R16, R5, 0x96, !PT ;  /* 0x0000001069077212 */ /* 0x000fe400078e9605 */
[----:B------:R-:W-:Y:S01]  /*4f30*/  ISETP.LE.U32.AND P3, PT, R12, UR4, PT ;  /* 0x000000040c007c0c */ /* 0x000fe2000bf63070 */
[----:B------:R-:W-:Y:S01]  /*4f40*/  IMAD.IADD R108, R169, 0x1, R165 ;  /* 0x00000001a96c7824 */ /* 0x000fe200078e02a5 */
[----:B------:R-:W-:Y:S01]  /*4f50*/  LOP3.LUT R5, R31, R106, R5, 0x96, !PT ;  /* 0x0000006a1f057212 */ /* 0x000fe200078e9605 */
[----:B------:R-:W-:Y:S01]  /*4f60*/  IMAD.IADD R109, R169, 0x1, R174 ;  /* 0x00000001a96d7824 */ /* 0x000fe200078e02ae */
[C---:B------:R-:W-:Y:S01]  /*4f70*/  LOP3.LUT R16, R30.reuse, 0xff, RZ, 0xc0, !PT ;  /* 0x000000ff1e107812 */ /* 0x040fe200078ec0ff */
[----:B------:R-:W-:Y:S01]  /*4f80*/  MUFU.EX2 R175, R21 ;  /* 0x0000001500af7308 */ /* 0x000fe20000000800 */
[--C-:B----4-:R-:W-:Y:S02]  /*4f90*/  SHF.R.U32.HI R14, RZ, 0x18, R30.reuse ;  /* 0x00000018ff0e7819 */ /* 0x110fe4000001161e */
[----:B------:R-:W-:Y:S02]  /*4fa0*/  SHF.R.U32.HI R6, RZ, 0x10, R30 ;  /* 0x00000010ff067819 */ /* 0x000fe4000001161e */
[----:B------:R-:W-:Y:S01]  /*4fb0*/  LOP3.LUT R4, R30, 0xffff, RZ, 0xc0, !PT ;  /* 0x0000ffff1e047812 */ /* 0x000fe200078ec0ff */
[----:B------:R-:W-:Y:S01]  /*4fc0*/  IMAD.WIDE.U32 R30, R17, -0x326172a9, RZ ;  /* 0xcd9e8d57111e7825 */ /* 0x000fe200078e00ff */
[----:B------:R-:W-:Y:S02]  /*4fd0*/  ISETP.LE.U32.AND P4, PT, R8, UR4, PT ;  /* 0x0000000408007c0c */ /* 0x000fe4000bf83070 */
[----:B------:R-:W-:Y:S01]  /*4fe0*/  IADD3 R8, R176, -0x4ab325aa, RZ ;  /* 0xb54cda56b0087810 */ /* 0x000fe20007ffe0ff */
[----:B------:R1:W-:Y:S01]  /*4ff0*/  MUFU.EX2 R244, R13 ;  /* 0x0000000d00f47308 */ /* 0x0003e20000000800 */
[----:B------:R-:W-:Y:S02]  /*5000*/  ISETP.LE.U32.AND P1, PT, R16, UR4, PT ;  /* 0x0000000410007c0c */ /* 0x000fe4000bf23070 */
[----:B------:R-:W-:Y:S02]  /*5010*/  ISETP.LE.U32.AND P0, PT, R14, UR4, PT ;  /* 0x000000040e007c0c */ /* 0x000fe4000bf03070 */
[----:B------:R-:W-:Y:S02]  /*5020*/  SHF.R.U32.HI R17, RZ, 0x18, R30 ;  /* 0x00000018ff117819 */ /* 0x000fe4000001161e */
[----:B------:R-:W-:Y:S02]  /*5030*/  LOP3.LUT R12, R31, R18, R8, 0x96, !PT ;  /* 0x000000121f0c7212 */ /* 0x000fe400078e9608 */
[----:B------:R-:W-:Y:S01]  /*5040*/  LOP3.LUT R18, R30, 0xff, RZ, 0xc0, !PT ;  /* 0x000000ff1e127812 */ /* 0x000fe200078ec0ff */
[----:B------:R3:W-:Y:S01]  /*5050*/  MUFU.EX2 R245, R11 ;  /* 0x0000000b00f57308 */ /* 0x0007e20000000800 */
[----:B------:R-:W-:Y:S02]  /*5060*/  ISETP.LE.U32.AND P5, PT, R17, UR4, PT ;  /* 0x0000000411007c0c */ /* 0x000fe4000bfa3070 */
[----:B------:R-:W-:Y:S02]  /*5070*/  SHF.R.U32.HI R17, RZ, 0x18, R7 ;  /* 0x00000018ff117819 */ /* 0x000fe40000011607 */
[----:B--2---:R-:W-:Y:S02]  /*5080*/  SHF.R.U32.HI R15, RZ, 0x10, R104 ;  /* 0x00000010ff0f7819 */ /* 0x004fe40000011668 */
[----:B------:R-:W-:Y:S02]  /*5090*/  ISETP.LE.U32.AND P6, PT, R18, UR4, PT ;  /* 0x0000000412007c0c */ /* 0x000fe4000bfc3070 */
[----:B------:R-:W-:Y:S01]  /*50a0*/  LOP3.LUT R18, R7, 0xff, RZ, 0xc0, !PT ;  /* 0x000000ff07127812 */ /* 0x000fe200078ec0ff */
[----:B------:R2:W-:Y:S01]  /*50b0*/  MUFU.EX2 R246, R10 ;  /* 0x0000000a00f67308 */ /* 0x0005e20000000800 */
[----:B------:R-:W-:Y:S02]  /*50c0*/  LOP3.LUT R15, R15, 0xff, RZ, 0xc0, !PT ;  /* 0x000000ff0f0f7812 */ /* 0x000fe400078ec0ff */
[----:B------:R-:W-:Y:S02]  /*50d0*/  LOP3.LUT R19, R5, 0xff, RZ, 0xc0, !PT ;  /* 0x000000ff05137812 */ /* 0x000fe400078ec0ff */
[----:B------:R-:W-:Y:S02]  /*50e0*/  LOP3.LUT R20, R107, R34, R20, 0x96, !PT ;  /* 0x000000226b147212 */ /* 0x000fe400078e9614 */
[----:B------:R-:W-:Y:S02]  /*50f0*/  SHF.R.U32.HI R16, RZ, 0x10, R30 ;  /* 0x00000010ff107819 */ /* 0x000fe4000001161e */
[----:B-1----:R-:W-:Y:S01]  /*5100*/  SHF.R.U32.HI R13, RZ, 0x18, R5 ;  /* 0x00000018ff0d7819 */ /* 0x002fe20000011605 */
[----:B------:R-:W-:Y:S01]  /*5110*/  MUFU.EX2 R125, R125 ;  /* 0x0000007d007d7308 */ /* 0x000fe20000000800 */
[----:B------:R-:W-:Y:S01]  /*5120*/  LOP3.LUT R16, R16, 0xff, RZ, 0xc0, !PT ;  /* 0x000000ff10107812 */ /* 0x000fe200078ec0ff */
[----:B------:R-:W-:Y:S01]  /*5130*/  IMAD.WIDE.U32 R20, R20, -0x326172a9, RZ ;  /* 0xcd9e8d5714147825 */ /* 0x000fe200078e00ff */
[----:B------:R-:W-:Y:S02]  /*5140*/  LOP3.LUT R14, R30, 0xffff, RZ, 0xc0, !PT ;  /* 0x0000ffff1e0e7812 */ /* 0x000fe400078ec0ff */
[----:B---3--:R-:W-:Y:S02]  /*5150*/  LOP3.LUT R11, R104, 0xffff, RZ, 0xc0, !PT ;  /* 0x0000ffff680b7812 */ /* 0x008fe400078ec0ff */
[----:B------:R-:W-:Y:S02]  /*5160*/  LOP3.LUT R8, R21, R22, R8, 0x96, !PT ;  /* 0x0000001615087212 */ /* 0x000fe400078e9608 */
[----:B------:R-:W-:Y:S01]  /*5170*/  SHF.R.U32.HI R11, RZ, 0x8, R11 ;  /* 0x00000008ff0b7819 */ /* 0x000fe2000001160b */
[----:B------:R1:W-:Y:S01]  /*5180*/  MUFU.EX2 R247, R9 ;  /* 0x0000000900f77308 */ /* 0x0003e20000000800 */
[----:B------:R-:W-:Y:S02]  /*5190*/  SHF.R.U32.HI R14, RZ, 0x8, R14 ;  /* 0x00000008ff0e7819 */ /* 0x000fe4000001160e */
[----:B------:R-:W-:Y:S02]  /*51a0*/  LOP3.LUT R11, R11, 0xffff, RZ, 0xc0, !PT ;  /* 0x0000ffff0b0b7812 */ /* 0x000fe400078ec0ff */
[----:B--2---:R-:W-:Y:S02]  /*51b0*/  LOP3.LUT R10, R20, 0xffff, RZ, 0xc0, !PT ;  /* 0x0000ffff140a7812 */ /* 0x004fe400078ec0ff */
[----:B------:R-:W-:Y:S02]  /*51c0*/  LOP3.LUT R14, R14, 0xffff, RZ, 0xc0, !PT ;  /* 0x0000ffff0e0e7812 */ /* 0x000fe400078ec0ff */
[----:B------:R-:W-:Y:S01]  /*51d0*/  LOP3.LUT R6, R6, 0xff, RZ, 0xc0, !PT ;  /* 0x000000ff06067812 */ /* 0x000fe200078ec0ff */
[----:B------:R-:W-:Y:S01]  /*51e0*/  MUFU.EX2 R129, R32 ;  /* 0x0000002000817308 */ /* 0x000fe20000000800 */
[----:B------:R-:W-:Y:S02]  /*51f0*/  SHF.R.U32.HI R10, RZ, 0x8, R10 ;  /* 0x00000008ff0a7819 */ /* 0x000fe4000001160a */
[----:B------:R-:W-:Y:S02]  /*5200*/  SHF.R.U32.HI R4, RZ, 0x8, R4 ;  /* 0x00000008ff047819 */ /* 0x000fe40000011604 */
[----:B------:R-:W-:Y:S02]  /*5210*/  LOP3.LUT R10, R10, 0xffff, RZ, 0xc0, !PT ;  /* 0x0000ffff0a0a7812 */ /* 0x000fe400078ec0ff */
[----:B------:R-:W-:Y:S03]  /*5220*/  LOP3.LUT R4, R4, 0xffff, RZ, 0xc0, !PT ;  /* 0x0000ffff04047812 */ /* 0x000fe600078ec0ff */
[----:B------:R-:W-:Y:S01]  /*5230*/  MUFU.EX2 R126, R28 ;  /* 0x0000001c007e7308 */ /* 0x000fe20000000800 */
[----:B-1----:R-:W-:Y:S04]  /*5240*/  SHF.R.U32.HI R9, RZ, 0x10, R12 ;  /* 0x00000010ff097819 */ /* 0x002fe8000001160c */
[----:B------:R-:W-:Y:S05]  /*5250*/  LOP3.LUT R9, R9, 0xff, RZ, 0xc0, !PT ;  /* 0x000000ff09097812 */ /* 0x000fea00078ec0ff */
[----:B------:R-:W1:Y:S10]  /*5260*/  MUFU.EX2 R131, R24 ;  /* 0x0000001800837308 */ /* 0x000e740000000800 */
[----:B------:R-:W2:Y:S10]  /*5270*/  MUFU.EX2 R127, R27 ;  /* 0x0000001b007f7308 */ /* 0x000eb40000000800 */
[----:B------:R-:W-:Y:S10]  /*5280*/  MUFU.EX2 R130, R25 ;  /* 0x0000001900827308 */ /* 0x000ff40000000800 */
[----:B------:R-:W3:Y:S01]  /*5290*/  MUFU.EX2 R128, R26 ;  /* 0x0000001a00807308 */ /* 0x000ee20000000800 */
[----:B------:R-:W-:Y:S01]  /*52a0*/  @!P3 FADD.FTZ R111, -R111, -RZ ;  /* 0x800000ff6f6fb221 */ /* 0x000fe20000010100 */
[----:B------:R-:W-:Y:S01]  /*52b0*/  ISETP.LE.U32.AND P3, PT, R17, UR4, PT ;  /* 0x0000000411007c0c */ /* 0x000fe2000bf63070 */
[----:B------:R-:W-:Y:S01]  /*52c0*/  @!P4 FADD.FTZ R110, -R110, -RZ ;  /* 0x800000ff6e6ec221 */ /* 0x000fe20000010100 */
[----:B------:R-:W-:Y:S01]  /*52d0*/  ISETP.LE.U32.AND P4, PT, R18, UR4, PT ;  /* 0x0000000412007c0c */ /* 0x000fe2000bf83070 */
[----:B------:R-:W-:Y:S01]  /*52e0*/  @!P1 FADD.FTZ R112, -R112, -RZ ;  /* 0x800000ff70709221 */ /* 0x000fe20000010100 */
[----:B------:R-:W-:Y:S01]  /*52f0*/  ISETP.LE.U32.AND P1, PT, R15, UR4, PT ;  /* 0x000000040f007c0c */ /* 0x000fe2000bf23070 */
[----:B------:R-:W-:Y:S01]  /*5300*/  @!P0 FADD.FTZ R113, -R113, -RZ ;  /* 0x800000ff71718221 */ /* 0x000fe20000010100 */
[----:B------:R-:W-:Y:S01]  /*5310*/  ISETP.LE.U32.AND P0, PT, R19, UR4, PT ;  /* 0x0000000413007c0c */ /* 0x000fe2000bf03070 */
[----:B------:R-:W-:Y:S01]  /*5320*/  @!P5 FADD.FTZ R118, -R118, -RZ ;  /* 0x800000ff7676d221 */ /* 0x000fe20000010100 */
[----:B------:R-:W-:Y:S01]  /*5330*/  LOP3.LUT R19, R12, 0xff, RZ, 0xc0, !PT ;  /* 0x000000ff0c137812 */ /* 0x000fe200078ec0ff */
[----:B------:R-:W-:Y:S01]  /*5340*/  @!P6 FADD.FTZ R117, -R117, -RZ ;  /* 0x800000ff7575e221 */ /* 0x000fe20000010100 */
[----:B------:R-:W-:Y:S02]  /*5350*/  LOP3.LUT R18, R20, 0xff, RZ, 0xc0, !PT ;  /* 0x000000ff14127812 */ /* 0x000fe400078ec0ff */
[----:B------:R-:W-:Y:S01]  /*5360*/  ISETP.LE.U32.AND P5, PT, R19, UR4, PT ;  /* 0x0000000413007c0c */ /* 0x000fe2000bfa3070 */
[----:B------:R-:W-:Y:S01]  /*5370*/  @!P3 FADD.FTZ R115, -R115, -RZ ;  /* 0x800000ff7373b221 */ /* 0x000fe20000010100 */
[----:B------:R-:W-:Y:S01]  /*5380*/  ISETP.LE.U32.AND P3, PT, R16, UR4, PT ;  /* 0x0000000410007c0c */ /* 0x000fe2000bf63070 */
[----:B------:R-:W-:Y:S01]  /*5390*/  @!P4 FADD.FTZ R114, -R114, -RZ ;  /* 0x800000ff7272c221 */ /* 0x000fe20000010100 */
[----:B------:R-:W-:Y:S01]  /*53a0*/  ISETP.LE.U32.AND P4, PT, R13, UR4, PT ;  /* 0x000000040d007c0c */ /* 0x000fe2000bf83070 */
[----:B------:R-:W-:Y:S01]  /*53b0*/  @!P1 FADD.FTZ R116, -R116, -RZ ;  /* 0x800000ff74749221 */ /* 0x000fe20000010100 */
[----:B------:R-:W-:Y:S01]  /*53c0*/  SHF.R.U32.HI R13, RZ, 0x10, R7 ;  /* 0x00000010ff0d7819 */ /* 0x000fe20000011607 */
[----:B-1----:R-:W-:Y:S01]  /*53d0*/  @!P0 FADD.FTZ R131, -R131, -RZ ;  /* 0x800000ff83838221 */ /* 0x002fe20000010100 */
[--C-:B------:R-:W-:Y:S02]  /*53e0*/  SHF.R.U32.HI R17, RZ, 0x18, R20.reuse ;  /* 0x00000018ff117819 */ /* 0x100fe40000011614 */
[----:B------:R-:W-:Y:S02]  /*53f0*/  ISETP.LE.U32.AND P1, PT, R18, UR4, PT ;  /* 0x0000000412007c0c */ /* 0x000fe4000bf23070 */
[----:B------:R-:W-:Y:S01]  /*5400*/  LOP3.LUT R13, R13, 0xff, RZ, 0xc0, !PT ;  /* 0x000000ff0d0d7812 */ /* 0x000fe200078ec0ff */
[----:B------:R-:W-:Y:S01]  /*5410*/  @!P5 FADD.FTZ R125, -R125, -RZ ;  /* 0x800000ff7d7dd221 */ /* 0x000fe20000010100 */
[----:B------:R-:W-:Y:S01]  /*5420*/  SHF.R.U32.HI R15, RZ, 0x10, R20 ;  /* 0x00000010ff0f7819 */ /* 0x000fe20000011614 */
[----:B------:R-:W-:Y:S01]  /*5430*/  @!P3 FADD.FTZ R119, -R119, -RZ ;  /* 0x800000ff7777b221 */ /* 0x000fe20000010100 */
[----:B------:R-:W-:Y:S01]  /*5440*/  SHF.R.U32.HI R20, RZ, 0x18, R12 ;  /* 0x00000018ff147819 */ /* 0x000fe2000001160c */
[----:B--2---:R-:W-:Y:S01]  /*5450*/  @!P4 FADD.FTZ R127, -R127, -RZ ;  /* 0x800000ff7f7fc221 */ /* 0x004fe20000010100 */
[----:B------:R-:W-:Y:S02]  /*5460*/  ISETP.LE.U32.AND P5, PT, R13, UR4, PT ;  /* 0x000000040d007c0c */ /* 0x000fe4000bfa3070 */
[----:B------:R-:W-:Y:S02]  /*5470*/  ISETP.LE.U32.AND P6, PT, R20, UR4, PT ;  /* 0x0000000414007c0c */ /* 0x000fe4000bfc3070 */
[----:B------:R-:W-:Y:S01]  /*5480*/  ISETP.LE.U32.AND P3, PT, R11, UR4, PT ;  /* 0x000000040b007c0c */ /* 0x000fe2000bf63070 */
[----:B------:R-:W-:Y:S01]  /*5490*/  @!P1 FADD.FTZ R231, -R231, -RZ ;  /* 0x800000ffe7e79221 */ /* 0x000fe20000010100 */
[----:B------:R-:W-:Y:S02]  /*54a0*/  ISETP.LE.U32.AND P1, PT, R9, UR4, PT ;  /* 0x0000000409007c0c */ /* 0x000fe4000bf23070 */
[----:B------:R-:W-:Y:S02]  /*54b0*/  LOP3.LUT R9, R8, 0xff, RZ, 0xc0, !PT ;  /* 0x000000ff08097812 */ /* 0x000fe400078ec0ff */
[----:B------:R-:W-:Y:S02]  /*54c0*/  LOP3.LUT R15, R15, 0xff, RZ, 0xc0, !PT ;  /* 0x000000ff0f0f7812 */ /* 0x000fe400078ec0ff */
[----:B------:R-:W-:Y:S01]  /*54d0*/  LOP3.LUT R12, R12, 0xffff, RZ, 0xc0, !PT ;  /* 0x0000ffff0c0c7812 */ /* 0x000fe200078ec0ff */
[----:B------:R-:W-:Y:S01]  /*54e0*/  @!P5 FADD.FTZ R123, -R123, -RZ ;  /* 0x800000ff7b7bd221 */ /* 0x000fe20000010100 */
[----:B------:R-:W-:Y:S01]  /*54f0*/  ISETP.LE.U32.AND P5, PT, R9, UR4, PT ;  /* 0x0000000409007c0c */ /* 0x000fe2000bfa3070 */
[----:B------:R-:W-:Y:S01]  /*5500*/  @!P6 FADD.FTZ R122, -R122, -RZ ;  /* 0x800000ff7a7ae221 */ /* 0x000fe20000010100 */
[----:B------:R-:W-:Y:S01]  /*5510*/  ISETP.LE.U32.AND P6, PT, R17, UR4, PT ;  /* 0x0000000411007c0c */ /* 0x000fe2000bfc3070 */
[----:B------:R-:W-:Y:S01]  /*5520*/  @!P3 FADD.FTZ R124, -R124, -RZ ;  /* 0x800000ff7c7cb221 */ /* 0x000fe20000010100 */
[--C-:B------:R-:W-:Y:S01]  /*5530*/  SHF.R.U32.HI R9, RZ, 0x18, R8.reuse ;  /* 0x00000018ff097819 */ /* 0x100fe20000011608 */
[----:B------:R-:W-:Y:S01]  /*5540*/  @!P1 FADD.FTZ R249, -R249, -RZ ;  /* 0x800000fff9f99221 */ /* 0x000fe20000010100 */
[----:B------:R-:W-:Y:S02]  /*5550*/  ISETP.LE.U32.AND P1, PT, R15, UR4, PT ;  /* 0x000000040f007c0c */ /* 0x000fe4000bf23070 */
[----:B------:R-:W-:Y:S02]  /*5560*/  ISETP.LE.U32.AND P3, PT, R9, UR4, PT ;  /* 0x0000000409007c0c */ /* 0x000fe4000bf63070 */
[----:B------:R-:W-:Y:S02]  /*5570*/  SHF.R.U32.HI R9, RZ, 0x10, R8 ;  /* 0x00000010ff097819 */ /* 0x000fe40000011608 */
[----:B------:R-:W-:Y:S01]  /*5580*/  LOP3.LUT R7, R7, 0xffff, RZ, 0xc0, !PT ;  /* 0x0000ffff07077812 */ /* 0x000fe200078ec0ff */
[----:B------:R-:W-:Y:S01]  /*5590*/  @!P5 FADD.FTZ R248, -R248, -RZ ;  /* 0x800000fff8f8d221 */ /* 0x000fe20000010100 */
[----:B------:R-:W-:Y:S01]  /*55a0*/  LOP3.LUT R9, R9, 0xff, RZ, 0xc0, !PT ;  /* 0x000000ff09097812 */ /* 0x000fe200078ec0ff */
[----:B------:R-:W-:Y:S01]  /*55b0*/  @!P6 FADD.FTZ R242, -R242, -RZ ;  /* 0x800000fff2f2e221 */ /* 0x000fe20000010100 */
[----:B------:R-:W-:Y:S02]  /*55c0*/  ISETP.LE.U32.AND P6, PT, R14, UR4, PT ;  /* 0x000000040e007c0c */ /* 0x000fe4000bfc3070 */
[----:B------:R-:W-:Y:S01]  /*55d0*/  SHF.R.U32.HI R12, RZ, 0x8, R12 ;  /* 0x00000008ff0c7819 */ /* 0x000fe2000001160c */
[----:B------:R-:W-:Y:S01]  /*55e0*/  @!P1 FADD.FTZ R243, -R243, -RZ ;  /* 0x800000fff3f39221 */ /* 0x000fe20000010100 */
[----:B------:R-:W-:Y:S01]  /*55f0*/  SHF.R.U32.HI R7, RZ, 0x8, R7 ;  /* 0x00000008ff077819 */ /* 0x000fe20000011607 */
[----:B------:R-:W-:Y:S01]  /*5600*/  @!P3 FADD.FTZ R245, -R245, -RZ ;  /* 0x800000fff5f5b221 */ /* 0x000fe20000010100 */
[----:B------:R-:W-:Y:S02]  /*5610*/  ISETP.LE.U32.AND P3, PT, R9, UR4, PT ;  /* 0x0000000409007c0c */ /* 0x000fe4000bf63070 */
[----:B------:R-:W-:Y:S02]  /*5620*/  LOP3.LUT R12, R12, 0xffff, RZ, 0xc0, !PT ;  /* 0x0000ffff0c0c7812 */ /* 0x000fe400078ec0ff */
[----:B------:R-:W-:Y:S02]  /*5630*/  LOP3.LUT R7, R7, 0xffff, RZ, 0xc0, !PT ;  /* 0x0000ffff07077812 */ /* 0x000fe400078ec0ff */
[----:B------:R-:W-:Y:S01]  /*5640*/  ISETP.LE.U32.AND P1, PT, R6, UR4, PT ;  /* 0x0000000406007c0c */ /* 0x000fe2000bf23070 */
[----:B------:R-:W-:Y:S01]  /*5650*/  @!P6 FADD.FTZ R238, -R238, -RZ ;  /* 0x800000ffeeeee221 */ /* 0x000fe20000010100 */
[----:B------:R-:W-:Y:S02]  /*5660*/  SHF.R.U32.HI R6, RZ, 0x10, R5 ;  /* 0x00000010ff067819 */ /* 0x000fe40000011605 */
[----:B------:R-:W-:Y:S02]  /*5670*/  ISETP.LE.U32.AND P5, PT, R12, UR4, PT ;  /* 0x000000040c007c0c */ /* 0x000fe4000bfa3070 */
[----:B------:R-:W-:Y:S01]  /*5680*/  ISETP.LE.U32.AND P6, PT, R7, UR4, PT ;  /* 0x0000000407007c0c */ /* 0x000fe2000bfc3070 */
[----:B------:R-:W-:Y:S01]  /*5690*/  @!P3 FADD.FTZ R246, -R246, -RZ ;  /* 0x800000fff6f6b221 */ /* 0x000fe20000010100 */
[----:B------:R-:W-:Y:S02]  /*56a0*/  LOP3.LUT R6, R6, 0xff, RZ, 0xc0, !PT ;  /* 0x000000ff06067812 */ /* 0x000fe400078ec0ff */
[----:B------:R-:W-:Y:S02]  /*56b0*/  LOP3.LUT R8, R8, 0xffff, RZ, 0xc0, !PT ;  /* 0x0000ffff08087812 */ /* 0x000fe400078ec0ff */
[----:B------:R-:W-:Y:S01]  /*56c0*/  ISETP.LE.U32.AND P3, PT, R6, UR4, PT ;  /* 0x0000000406007c0c */ /* 0x000fe2000bf63070 */
[----:B------:R-:W-:Y:S01]  /*56d0*/  @!P1 FADD.FTZ R126, -R126, -RZ ;  /* 0x800000ff7e7e9221 */ /* 0x000fe20000010100 */
[----:B------:R-:W-:Y:S02]  /*56e0*/  F2FP.RELU.BF16.PACK_AB R6, R122, R249 ;  /* 0x000000f97a06723e */ /* 0x000fe400000018ff */
[----:B------:R-:W-:Y:S01]  /*56f0*/  SHF.R.U32.HI R8, RZ, 0x8, R8 ;  /* 0x00000008ff087819 */ /* 0x000fe20000011608 */
[----:B------:R-:W-:Y:S01]  /*5700*/  @!P5 FADD.FTZ R250, -R250, -RZ ;  /* 0x800000fffafad221 */ /* 0x000fe20000010100 */
[----:B------:R-:W-:Y:S01]  /*5710*/  LOP3.LUT R5, R5, 0xffff, RZ, 0xc0, !PT ;  /* 0x0000ffff05057812 */ /* 0x000fe200078ec0ff */
[----:B------:R1:W-:Y:S01]  /*5720*/  STS [R188+0xe400], R6 ;  /* 0x00e40006bc007388 */ /* 0x0003e20000000800 */
[----:B------:R-:W-:Y:S01]  /*5730*/  LOP3.LUT R8, R8, 0xffff, RZ, 0xc0, !PT ;  /* 0x0000ffff08087812 */ /* 0x000fe200078ec0ff */
[----:B------:R-:W-:Y:S01]  /*5740*/  @!P6 FADD.FTZ R175, -R175, -RZ ;  /* 0x800000ffafafe221 */ /* 0x000fe20000010100 */
[----:B------:R-:W-:Y:S02]  /*5750*/  ISETP.LE.U32.AND P6, PT, R10, UR4, PT ;  /* 0x000000040a007c0c */ /* 0x000fe4000bfc3070 */
[----:B------:R-:W-:Y:S01]  /*5760*/  ISETP.LE.U32.AND P5, PT, R8, UR4, PT ;  /* 0x0000000408007c0c */ /* 0x000fe2000bfa3070 */
[----:B---3--:R-:W-:Y:S01]  /*5770*/  @!P3 FADD.FTZ R128, -R128, -RZ ;  /* 0x800000ff8080b221 */ /* 0x008fe20000010100 */
[----:B------:R-:W-:Y:S02]  /*5780*/  SHF.R.U32.HI R5, RZ, 0x8, R5 ;  /* 0x00000008ff057819 */ /* 0x000fe40000011605 */
[----:B------:R-:W-:Y:S02]  /*5790*/  F2FP.RELU.BF16.PACK_AB R8, R250, R125 ;  /* 0x0000007dfa08723e */ /* 0x000fe400000018ff */
[----:B------:R-:W-:Y:S02]  /*57a0*/  LOP3.LUT R5, R5, 0xffff, RZ, 0xc0, !PT ;  /* 0x0000ffff05057812 */ /* 0x000fe400078ec0ff */
[----:B------:R-:W-:Y:S01]  /*57b0*/  FSETP.GE.FTZ.AND P1, PT, R249, RZ, PT ;  /* 0x000000fff900720b */ /* 0x000fe20003f36000 */
[----:B------:R2:W-:Y:S01]  /*57c0*/  STS [R188+0xe000], R8 ;  /* 0x00e00008bc007388 */ /* 0x0005e20000000800 */
[----:B------:R-:W-:Y:S01]  /*57d0*/  FSETP.GE.FTZ.AND P0, PT, R122, RZ, PT ;  /* 0x000000ff7a00720b */ /* 0x000fe20003f16000 */
[----:B------:R-:W-:Y:S01]  /*57e0*/  @!P6 FADD.FTZ R244, -R244, -RZ ;  /* 0x800000fff4f4e221 */ /* 0x000fe20000010100 */
[----:B------:R-:W-:Y:S01]  /*57f0*/  ISETP.LE.U32.AND P6, PT, R4, UR4, PT ;  /* 0x0000000404007c0c */ /* 0x000fe2000bfc3070 */
[----:B------:R-:W-:Y:S01]  /*5800*/  @!P5 FADD.FTZ R247, -R247, -RZ ;  /* 0x800000fff7f7d221 */ /* 0x000fe20000010100 */
[----:B------:R-:W-:Y:S02]  /*5810*/  F2FP.RELU.BF16.PACK_AB R4, R118, R119 ;  /* 0x000000777604723e */ /* 0x000fe400000018ff */
[----:B------:R-:W-:Y:S02]  /*5820*/  ISETP.LE.U32.AND P5, PT, R5, UR4, PT ;  /* 0x0000000405007c0c */ /* 0x000fe4000bfa3070 */
[----:B------:R-:W-:Y:S01]  /*5830*/  F2FP.RELU.BF16.PACK_AB R5, R238, R117 ;  /* 0x00000075ee05723e */ /* 0x000fe200000018ff */
[----:B------:R3:W-:Y:S01]  /*5840*/  STS [R193+0xe400], R4 ;  /* 0x00e40004c1007388 */ /* 0x0007e20000000800 */
[----:B------:R-:W-:Y:S02]  /*5850*/  F2FP.RELU.BF16.PACK_AB R7, R247, R248 ;  /* 0x000000f8f707723e */ /* 0x000fe400000018ff */
[----:B-1----:R-:W-:Y:S01]  /*5860*/  F2FP.RELU.BF16.PACK_AB R6, R245, R246 ;  /* 0x000000f6f506723e */ /* 0x002fe200000018ff */
[----:B------:R1:W-:Y:S01]  /*5870*/  STS [R193+0xe000], R5 ;  /* 0x00e00005c1007388 */ /* 0x0003e20000000800 */
[----:B------:R-:W-:Y:S01]  /*5880*/  FSETP.GE.FTZ.AND P3, PT, R250, RZ, PT ;  /* 0x000000fffa00720b */ /* 0x000fe20003f76000 */
[----:B------:R-:W-:Y:S01]  /*5890*/  @!P6 FADD.FTZ R129, -R129, -RZ ;  /* 0x800000ff8181e221 */ /* 0x000fe20000010100 */
[----:B------:R-:W-:Y:S01]  /*58a0*/  FSETP.GE.FTZ.AND P4, PT, R125, RZ, PT ;  /* 0x000000ff7d00720b */ /* 0x000fe20003f96000 */
[----:B------:R4:W-:Y:S01]  /*58b0*/  STS [R188+0xf000], R7 ;  /* 0x00f00007bc007388 */ /* 0x0009e20000000800 */
[----:B------:R-:W-:Y:S01]  /*58c0*/  FSETP.GE.FTZ.AND P6, PT, R124, RZ, PT ;  /* 0x000000ff7c00720b */ /* 0x000fe20003fd6000 */
[----:B------:R-:W-:Y:S01]  /*58d0*/  @!P5 FADD.FTZ R130, -R130, -RZ ;  /* 0x800000ff8282d221 */ /* 0x000fe20000010100 */
[----:B------:R-:W-:Y:S01]  /*58e0*/  FSETP.GE.FTZ.AND P5, PT, R111, RZ, PT ;  /* 0x000000ff6f00720b */ /* 0x000fe20003fb6000 */
[----:B------:R4:W-:Y:S01]  /*58f0*/  STS [R188+0xf400], R6 ;  /* 0x00f40006bc007388 */ /* 0x0009e20000000800 */
[----:B--2---:R-:W-:Y:S05]  /*5900*/  F2FP.RELU.BF16.PACK_AB R8, R244, R231 ;  /* 0x000000e7f408723e */ /* 0x004fea00000018ff */
[----:B------:R2:W-:Y:S01]  /*5910*/  STS [R193+0xf000], R8 ;  /* 0x00f00008c1007388 */ /* 0x0005e20000000800 */
[----:B---3--:R-:W-:Y:S02]  /*5920*/  F2FP.RELU.BF16.PACK_AB R4, R124, R110 ;  /* 0x0000006e7c04723e */ /* 0x008fe400000018ff */
[----:B-1----:R-:W-:Y:S02]  /*5930*/  F2FP.RELU.BF16.PACK_AB R5, R115, R123 ;  /* 0x0000007b7305723e */ /* 0x002fe400000018ff */
[----:B----4-:R-:W-:Y:S02]  /*5940*/  F2FP.RELU.BF16.PACK_AB R7, R242, R243 ;  /* 0x000000f3f207723e */ /* 0x010fe400000018ff */
[----:B------:R-:W-:Y:S03]  /*5950*/  F2FP.RELU.BF16.PACK_AB R6, R175, R114 ;  /* 0x00000072af06723e */ /* 0x000fe600000018ff */
[----:B------:R1:W-:Y:S04]  /*5960*/  STS [R193+0xf400], R7 ;  /* 0x00f40007c1007388 */ /* 0x0003e80000000800 */
[----:B------:R3:W-:Y:S01]  /*5970*/  STS [R192+0xe000], R6 ;  /* 0x00e00006c0007388 */ /* 0x0007e20000000800 */
[----:B--2---:R-:W-:Y:S03]  /*5980*/  F2FP.RELU.BF16.PACK_AB R8, R130, R131 ;  /* 0x000000838208723e */ /* 0x004fe600000018ff */
[----:B------:R2:W-:Y:S04]  /*5990*/  STS [R192+0xe400], R5 ;  /* 0x00e40005c0007388 */ /* 0x0005e80000000800 */
[----:B------:R4:W-:Y:S01]  /*59a0*/  STS [R224+0xe000], R4 ;  /* 0x00e00004e0007388 */ /* 0x0009e20000000800 */
[----:B-1----:R-:W-:Y:S02]  /*59b0*/  F2FP.RELU.BF16.PACK_AB R7, R127, R128 ;  /* 0x000000807f07723e */ /* 0x002fe400000018ff */
[----:B---3--:R-:W-:Y:S02]  /*59c0*/  F2FP.RELU.BF16.PACK_AB R6, R111, R116 ;  /* 0x000000746f06723e */ /* 0x008fe400000018ff */
[----:B--2---:R-:W-:Y:S03]  /*59d0*/  F2FP.RELU.BF16.PACK_AB R5, R129, R112 ;  /* 0x000000708105723e */ /* 0x004fe600000018ff */
[----:B------:R-:W-:Y:S01]  /*59e0*/  STS [R224+0xe400], R6 ;  /* 0x00e40006e0007388 */ /* 0x000fe20000000800 */
[----:B----4-:R-:W-:Y:S03]  /*59f0*/  F2FP.RELU.BF16.PACK_AB R4, R113, R126 ;  /* 0x0000007e7104723e */ /* 0x010fe600000018ff */
[----:B------:R-:W-:Y:S04]  /*5a00*/  STS [R192+0xf000], R8 ;  /* 0x00f00008c0007388 */ /* 0x000fe80000000800 */
[----:B------:R-:W-:Y:S04]  /*5a10*/  STS [R192+0xf400], R7 ;  /* 0x00f40007c0007388 */ /* 0x000fe80000000800 */
[----:B------:R-:W-:Y:S04]  /*5a20*/  STS [R224+0xf000], R5 ;  /* 0x00f00005e0007388 */ /* 0x000fe80000000800 */
[----:B------:R-:W-:Y:S04]  /*5a30*/  STS [R224+0xf400], R4 ;  /* 0x00f40004e0007388 */ /* 0x000fe80000000800 */
[----:B------:R-:W1:Y:S08]  /*5a40*/  LDSM.16.M88.4 R32, [R169+0x4000] ;  /* 0x00400000a920783b */ /* 0x000e700000000200 */
[----:B------:R-:W2:Y:S08]  /*5a50*/  LDSM.16.M88.4 R28, [R169+0x5000] ;  /* 0x00500000a91c783b */ /* 0x000eb00000000200 */
[----:B------:R-:W3:Y:S08]  /*5a60*/  LDSM.16.M88.4 R100, [R108+0x4000] ;  /* 0x004000006c64783b */ /* 0x000ef00000000200 */
[----:B------:R4:W3:Y:S01]  /*5a70*/  LDSM.16.M88.4 R104, [R108+0x5000] ;  /* 0x005000006c68783b */ /* 0x0008e20000000200 */
[-C--:B-1----:R-:W-:Y:S01]  /*5a80*/  HMMA.16816.F32.BF16 R4, R32, R132.reuse, RZ ;  /* 0x000000842004723c */ /* 0x082fe200000418ff */
[----:B----4-:R-:W-:Y:S07]  /*5a90*/  IMAD.IADD R108, R174, 0x1, R108 ;  /* 0x00000001ae6c7824 */ /* 0x010fee00078e026c */
[C---:B--2---:R-:W-:Y:S08]  /*5aa0*/  HMMA.16816.F32.BF16 R8, R28.reuse, R132, RZ ;  /* 0x000000841c08723c */ /* 0x044ff000000418ff */
[-C--:B------:R-:W-:Y:S08]  /*5ab0*/  HMMA.16816.F32.BF16 R12, R28, R134.reuse, RZ ;  /* 0x000000861c0c723c */ /* 0x080ff000000418ff */
[C---:B------:R-:W-:Y:S08]  /*5ac0*/  HMMA.16816.F32.BF16 R16, R32.reuse, R134, RZ ;  /* 0x000000862010723c */ /* 0x040ff000000418ff */
[-C--:B------:R-:W-:Y:S08]  /*5ad0*/  HMMA.16816.F32.BF16 R20, R32, R136.reuse, RZ ;  /* 0x000000882014723c */ /* 0x080ff000000418ff */
[C---:B------:R-:W-:Y:S08]  /*5ae0*/  HMMA.16816.F32.BF16 R24, R28.reuse, R136, RZ ;  /* 0x000000881c18723c */ /* 0x040ff000000418ff */
[-C--:B------:R-:W-:Y:S08]  /*5af0*/  HMMA.16816.F32.BF16 R28, R28, R138.reuse, RZ ;  /* 0x0000008a1c1c723c */ /* 0x080ff000000418ff */
[----:B------:R-:W-:Y:S08]  /*5b00*/  HMMA.16816.F32.BF16 R32, R32, R138, RZ ;  /* 0x0000008a2020723c */ /* 0x000ff000000418ff */
[-C--:B---3--:R-:W-:Y:S08]  /*5b10*/  HMMA.16816.F32.BF16 R4, R100, R140.reuse, R4 ;  /* 0x0000008c6404723c */ /* 0x088ff00000041804 */
        /* <DEDUP_REMOVED lines=23> */
[C---:B------:R-:W-:Y:S03]  /*5c90*/  HMMA.16816.F32.BF16 R16, R100.reuse, R158, R16 ;  /* 0x0000009e6410723c */ /* 0x040fe60000041810 */
[----:B------:R-:W-:Y:S01]  /*5ca0*/  FADD.FTZ R5, -R240, R6 ;  /* 0x00000006f0057221 */ /* 0x000fe20000010100 */
[----:B------:R-:W-:Y:S01]  /*5cb0*/  FSEL R6, R108, R241, P3 ;  /* 0x000000f16c067208 */ /* 0x000fe20001800000 */
[----:B------:R-:W-:Y:S01]  /*5cc0*/  FADD.FTZ R109, -R241, R4 ;  /* 0x00000004f16d7221 */ /* 0x000fe20000010100 */
[----:B------:R-:W-:Y:S01]  /*5cd0*/  FSETP.GE.FTZ.AND P3, PT, R247, RZ, PT ;  /* 0x000000fff700720b */ /* 0x000fe20003f76000 */
[----:B------:R-:W-:Y:S01]  /*5ce0*/  FADD.FTZ R4, -R240, R7 ;  /* 0x00000007f0047221 */ /* 0x000fe20000010100 */
[-C--:B------:R-:W-:Y:S01]  /*5cf0*/  HMMA.16816.F32.BF16 R20, R100, R160.reuse, R20 ;  /* 0x000000a06414723c */ /* 0x080fe20000041814 */
[C---:B------:R-:W-:Y:S03]  /*5d00*/  FADD.FTZ R10, -R201.reuse, R10 ;  /* 0x0000000ac90a7221 */ /* 0x040fe60000010100 */
[----:B------:R-:W-:Y:S01]  /*5d10*/  FADD.FTZ R11, -R201, R11 ;  /* 0x0000000bc90b7221 */ /* 0x000fe20000010100 */
[-C--:B------:R-:W-:Y:S01]  /*5d20*/  FSEL R5, R5, R240.reuse, P1 ;  /* 0x000000f005057208 */ /* 0x080fe20000800000 */
[----:B------:R-:W-:Y:S01]  /*5d30*/  FADD.FTZ R9, -R239, R9 ;  /* 0x00000009ef097221 */ /* 0x000fe20000010100 */
[----:B------:R-:W-:Y:S01]  /*5d40*/  FSETP.GE.FTZ.AND P1, PT, R246, RZ, PT ;  /* 0x000000fff600720b */ /* 0x000fe20003f36000 */
[C---:B------:R-:W-:Y:S01]  /*5d50*/  FADD.FTZ R14, -R201.reuse, R14 ;  /* 0x0000000ec90e7221 */ /* 0x040fe20000010100 */
[C---:B------:R-:W-:Y:S03]  /*5d60*/  HMMA.16816.F32.BF16 R24, R104.reuse, R160, R24 ;  /* 0x000000a06818723c */ /* 0x040fe60000041818 */
[----:B------:R-:W-:Y:S01]  /*5d70*/  FADD.FTZ R15, -R201, R15 ;  /* 0x0000000fc90f7221 */ /* 0x000fe20000010100 */
[-C--:B------:R-:W-:Y:S01]  /*5d80*/  FSEL R4, R4, R240.reuse, P0 ;  /* 0x000000f004047208 */ /* 0x080fe20000000000 */
[----:B------:R-:W-:Y:S01]  /*5d90*/  FADD.FTZ R13, -R239, R13 ;  /* 0x0000000def0d7221 */ /* 0x000fe20000010100 */
[----:B------:R-:W-:Y:S01]  /*5da0*/  FSETP.GE.FTZ.AND P0, PT, R245, RZ, PT ;  /* 0x000000fff500720b */ /* 0x000fe20003f16000 */
[C---:B------:R-:W-:Y:S01]  /*5db0*/  FADD.FTZ R18, -R240.reuse, R18 ;  /* 0x00000012f0127221 */ /* 0x040fe20000010100 */
[-C--:B------:R-:W-:Y:S01]  /*5dc0*/  HMMA.16816.F32.BF16 R28, R104, R162.reuse, R28 ;  /* 0x000000a2681c723c */ /* 0x080fe2000004181c */
[----:B------:R-:W-:Y:S03]  /*5dd0*/  FADD.FTZ R19, -R240, R19 ;  /* 0x00000013f0137221 */ /* 0x000fe60000010100 */
[----:B------:R-:W-:Y:S01]  /*5de0*/  FADD.FTZ R8, -R239, R8 ;  /* 0x00000008ef087221 */ /* 0x000fe20000010100 */
[-C--:B------:R-:W-:Y:S01]  /*5df0*/  FSEL R10, R10, R201.reuse, P1 ;  /* 0x000000c90a0a7208 */ /* 0x080fe20000800000 */
[----:B------:R-:W-:Y:S01]  /*5e00*/  FADD.FTZ R17, -R241, R17 ;  /* 0x00000011f1117221 */ /* 0x000fe20000010100 */
[----:B------:R-:W-:Y:S01]  /*5e10*/  FSETP.GE.FTZ.AND P1, PT, R243, RZ, PT ;  /* 0x000000fff300720b */ /* 0x000fe20003f36000 */
[C---:B------:R-:W-:Y:S01]  /*5e20*/  FADD.FTZ R22, -R240.reuse, R22 ;  /* 0x00000016f0167221 */ /* 0x040fe20000010100 */
[----:B------:R-:W-:Y:S03]  /*5e30*/  HMMA.16816.F32.BF16 R32, R100, R162, R32 ;  /* 0x000000a26420723c */ /* 0x000fe60000041820 */
[----:B------:R-:W-:Y:S01]  /*5e40*/  FADD.FTZ R23, -R240, R23 ;  /* 0x00000017f0177221 */ /* 0x000fe20000010100 */
[-C--:B------:R-:W-:Y:S01]  /*5e50*/  FSEL R11, R11, R201.reuse, P0 ;  /* 0x000000c90b0b7208 */ /* 0x080fe20000000000 */
[----:B------:R-:W-:Y:S01]  /*5e60*/  FADD.FTZ R12, -R239, R12 ;  /* 0x0000000cef0c7221 */ /* 0x000fe20000010100 */
[----:B------:R-:W-:Y:S01]  /*5e70*/  FSETP.GE.FTZ.AND P0, PT, R242, RZ, PT ;  /* 0x000000fff200720b */ /* 0x000fe20003f16000 */
[C---:B------:R-:W-:Y:S01]  /*5e80*/  FADD.FTZ R26, -R201.reuse, R26 ;  /* 0x0000001ac91a7221 */ /* 0x040fe20000010100 */
[-C--:B------:R-:W-:Y:S01]  /*5e90*/  FSEL R14, R14, R201.reuse, P1 ;  /* 0x000000c90e0e7208 */ /* 0x080fe20000800000 */
[----:B------:R-:W-:Y:S01]  /*5ea0*/  FADD.FTZ R27, -R201, R27 ;  /* 0x0000001bc91b7221 */ /* 0x000fe20000010100 */
[----:B------:R-:W-:Y:S02]  /*5eb0*/  FSETP.GE.FTZ.AND P1, PT, R119, RZ, PT ;  /* 0x000000ff7700720b */ /* 0x000fe40003f36000 */
[----:B------:R-:W-:Y:S01]  /*5ec0*/  FADD.FTZ R21, -R241, R21 ;  /* 0x00000015f1157221 */ /* 0x000fe20000010100 */
[----:B------:R-:W-:Y:S01]  /*5ed0*/  FSEL R15, R15, R201, P0 ;  /* 0x000000c90f0f7208 */ /* 0x000fe20000000000 */
[----:B------:R-:W-:Y:S01]  /*5ee0*/  FADD.FTZ R16, -R241, R16 ;  /* 0x00000010f1107221 */ /* 0x000fe20000010100 */
[----:B------:R-:W-:Y:S01]  /*5ef0*/  FSETP.GE.FTZ.AND P0, PT, R118, RZ, PT ;  /* 0x000000ff7600720b */ /* 0x000fe20003f16000 */
        /* <DEDUP_REMOVED lines=9> */
[-C--:B------:R-:W-:Y:S01]  /*5f90*/  FSEL R18, R18, R240.reuse, P1 ;  /* 0x000000f012127208 */ /* 0x080fe20000800000 */
[----:B------:R-:W-:Y:S01]  /*5fa0*/  FADD.FTZ R28, -R239, R28 ;  /* 0x0000001cef1c7221 */ /* 0x000fe20000010100 */
        /* <DEDUP_REMOVED lines=30> */
[-C--:B------:R-:W-:Y:S01]  /*6190*/  FSEL R26, R26, R201.reuse, P1 ;  /* 0x000000c91a1a7208 */ /* 0x080fe20000800000 */
        /* <DEDUP_REMOVED lines=9> */
[----:B------:R-:W-:Y:S02]  /*6230*/  FSETP.GE.FTZ.AND P3, PT, R131, RZ, PT ;  /* 0x000000ff8300720b */ /* 0x000fe40003f76000 */
[----:B------:R-:W-:Y:S01]  /*6240*/  FSEL R16, R16, R241, P4 ;  /* 0x000000f110107208 */ /* 0x000fe20002000000 */
[----:B------:R-:W-:Y:S01]  /*6250*/  FMUL.FTZ R21, R175, R21 ;  /* 0x00000015af157220 */ /* 0x000fe20000410000 */
[----:B------:R-:W-:Y:S02]  /*6260*/  FSETP.GE.FTZ.AND P4, PT, R114, RZ, PT ;  /* 0x000000ff7200720b */ /* 0x000fe40003f96000 */
[----:B------:R-:W-:Y:S01]  /*6270*/  FSEL R30, R30, R201, P1 ;  /* 0x000000c91e1e7208 */ /* 0x000fe20000800000 */
[----:B------:R-:W-:Y:S01]  /*6280*/  FMUL.FTZ R16, R117, R16 ;  /* 0x0000001075107220 */ /* 0x000fe20000410000 */
[----:B------:R-:W-:Y:S01]  /*6290*/  FSETP.GE.FTZ.AND P1, PT, R110, RZ, PT ;  /* 0x000000ff6e00720b */ /* 0x000fe20003f36000 */
[----:B------:R-:W-:Y:S01]  /*62a0*/  @P0 FADD.FTZ R201, -R201, R31 ;  /* 0x0000001fc9c90221 */ /* 0x000fe20000010100 */
[----:B------:R-:W-:Y:S01]  /*62b0*/  FSEL R24, R24, R239, P3 ;  /* 0x000000ef18187208 */ /* 0x000fe20001800000 */
[----:B------:R-:W-:Y:S01]  /*62c0*/  FMUL.FTZ R30, R126, R30 ;  /* 0x0000001e7e1e7220 */ /* 0x000fe20000410000 */
[----:B------:R-:W-:Y:S01]  /*62d0*/  FSETP.GE.FTZ.AND P3, PT, R129, RZ, PT ;  /* 0x000000ff8100720b */ /* 0x000fe20003f76000 */
[----:B------:R-:W-:Y:S01]  /*62e0*/  FMUL.FTZ R113, R113, R201 ;  /* 0x000000c971717220 */ /* 0x000fe20000410000 */
[-C--:B------:R-:W-:Y:S01]  /*62f0*/  FSEL R20, R20, R241.reuse, P4 ;  /* 0x000000f114147208 */ /* 0x080fe20002000000 */
[----:B------:R-:W-:Y:S01]  /*6300*/  FMUL.FTZ R24, R131, R24 ;  /* 0x0000001883187220 */ /* 0x000fe20000410000 */
[----:B------:R-:W-:Y:S01]  /*6310*/  FSEL R32, R32, R241, P1 ;  /* 0x000000f120207208 */ /* 0x000fe20000800000 */
[----:B------:R-:W-:Y:S01]  /*6320*/  @P6 FADD.FTZ R241, -R241, R33 ;  /* 0x00000021f1f16221 */ /* 0x000fe20000010100 */
[----:B------:R-:W-:Y:S01]  /*6330*/  ISETP.GT.AND P6, PT, R219, R195, PT ;  /* 0x000000c3db00720c */ /* 0x000fe20003fc4270 */
[----:B------:R-:W-:Y:S01]  /*6340*/  FMUL.FTZ R20, R114, R20 ;  /* 0x0000001472147220 */ /* 0x000fe20000410000 */
[----:B------:R-:W-:Y:S01]  /*6350*/  FSETP.GE.FTZ.AND P4, PT, R130, RZ, PT ;  /* 0x000000ff8200720b */ /* 0x000fe20003f96000 */
[----:B------:R-:W-:Y:S01]  /*6360*/  FMUL.FTZ R32, R110, R32 ;  /* 0x000000206e207220 */ /* 0x000fe20000410000 */
[----:B------:R-:W-:Y:S01]  /*6370*/  FSETP.GE.FTZ.AND P0, PT, R116, RZ, PT ;  /* 0x000000ff7400720b */ /* 0x000fe20003f16000 */
[----:B------:R-:W-:Y:S01]  /*6380*/  FMUL.FTZ R124, R124, R241 ;  /* 0x000000f17c7c7220 */ /* 0x000fe20000410000 */
[-C--:B------:R-:W-:Y:S02]  /*6390*/  FSEL R25, R25, R239.reuse, P4 ;  /* 0x000000ef19197208 */ /* 0x080fe40002000000 */
[----:B------:R-:W-:Y:S02]  /*63a0*/  FSETP.GE.FTZ.AND P4, PT, R112, RZ, PT ;  /* 0x000000ff7000720b */ /* 0x000fe40003f96000 */
[----:B------:R-:W-:Y:S01]  /*63b0*/  FSEL R34, R34, R240, P0 ;  /* 0x000000f022227208 */ /* 0x000fe20000000000 */
[----:B------:R-:W-:Y:S01]  /*63c0*/  @P5 FADD.FTZ R240, -R240, R35 ;  /* 0x00000023f0f05221 */ /* 0x000fe20000010100 */
[----:B------:R-:W-:Y:S01]  /*63d0*/  FSEL R28, R28, R239, P4 ;  /* 0x000000ef1c1c7208 */ /* 0x000fe20002000000 */
[----:B------:R-:W-:Y:S02]  /*63e0*/  @P3 FADD.FTZ R239, -R239, R29 ;  /* 0x0000001defef3221 */ /* 0x000fe40000010100 */
        /* <DEDUP_REMOVED lines=38> */
.L_x_1096:
[----:B------:R-:W-:Y:S01]  /*6650*/  F2FP.BF16.PACK_AB R125, R250, R125 ;  /* 0x0000007dfa7d723e */ /* 0x000fe200000010ff */
[----:B------:R-:W-:Y:S01]  /*6660*/  IMAD.SHL.U32 R116, R172, 0x2, RZ ;  /* 0x00000002ac747824 */ /* 0x000fe200078e00ff */
[----:B------:R-:W-:Y:S02]  /*6670*/  F2FP.BF16.PACK_AB R122, R122, R249 ;  /* 0x000000f97a7a723e */ /* 0x000fe400000010ff */
[----:B------:R-:W-:Y:S01]  /*6680*/  F2FP.BF16.PACK_AB R16, R17, R16 ;  /* 0x000000101110723e */ /* 0x000fe200000010ff */
[----:B------:R-:W-:Y:S01]  /*6690*/  STS [R188+0xa000], R125 ;  /* 0x00a0007dbc007388 */ /* 0x000fe20000000800 */
[----:B------:R-:W-:Y:S02]  /*66a0*/  F2FP.BF16.PACK_AB R18, R19, R18 ;  /* 0x000000121312723e */ /* 0x000fe400000010ff */
[----:B------:R-:W-:Y:S01]  /*66b0*/  F2FP.BF16.PACK_AB R9, R9, R248 ;  /* 0x000000f80909723e */ /* 0x000fe200000010ff */
[----:B------:R2:W-:Y:S01]  /*66c0*/  STS [R188+0xa400], R122 ;  /* 0x00a4007abc007388 */ /* 0x0005e20000000800 */
        /* <DEDUP_REMOVED lines=18> */
[----:B-1----:R-:W-:Y:S01]  /*67f0*/  IADD3 R100, R116, 0x4040, RZ ;  /* 0x0000404074647810 */ /* 0x002fe20007ffe0ff */
[----:B--2---:R-:W-:Y:S01]  /*6800*/  IMAD.SHL.U32 R122, R185, 0x2, RZ ;  /* 0x00000002b97a7824 */ /* 0x004fe200078e00ff */
        /* <DEDUP_REMOVED lines=79> */
.L_x_1097:
[----:B------:R-:W-:Y:S01]  /*6d00*/  LDSM.16.M88.4 R16, [R170] ;  /* 0x00000000aa10783b */ /* 0x000fe20000000200 */
[--C-:B------:R-:W-:Y:S01]  /*6d10*/  IMAD.IADD R117, R116, 0x1, R174.reuse ;  /* 0x0000000174757824 */ /* 0x100fe200078e02ae */
[----:B------:R-:W-:Y:S01]  /*6d20*/  LEA R231, P0, R198, R120, 0x2 ;  /* 0x00000078c6e77211 */ /* 0x000fe200078010ff */
[----:B------:R-:W-:Y:S01]  /*6d30*/  IMAD.IADD R119, R170, 0x1, R174 ;  /* 0x00000001aa777824 */ /* 0x000fe200078e02ae */
[----:B------:R-:W2:Y:S01]  /*6d40*/  LDSM.16.MT88.4 R8, [R116+0x6000] ;  /* 0x006000007408783b */ /* 0x000ea20000004200 */
[----:B------:R-:W-:Y:S01]  /*6d50*/  IMAD.IADD R118, R174, 0x1, R0 ;  /* 0x00000001ae767824 */ /* 0x000fe200078e0200 */
        /* <DEDUP_REMOVED lines=52> */
[----:B------:R-:W-:Y:S01]  /*70a0*/  @P6 IADD3 R20, R184, -0x40, RZ ;  /* 0xffffffc0b8146810 */ /* 0x000fe20007ffe0ff */
[----:B------:R-:W-:Y:S04]  /*70b0*/  HMMA.16816.F32.BF16 R16, R108, R22, R16 ;  /* 0x000000166c10723c */ /* 0x000fe80000041810 */
[----:B------:R-:W-:Y:S04]  /*70c0*/  @P6 IMAD.WIDE R20, R20, 0x4, R236 ;  /* 0x0000000414146825 */ /* 0x000fe800078e02ec */
[C---:B---3--:R-:W-:Y:S01]  /*70d0*/  HMMA.16816.F32.BF16 R4, R28.reuse, R32, R4 ;  /* 0x000000201c04723c */ /* 0x048fe20000041804 */
[----:B------:R1:W5:Y:S04]  /*70e0*/  @P6 LDG.E R216, [R20.64] ;  /* 0x0000000614d86981 */ /* 0x000368000c1e1900 */
[----:B------:R1:W5:Y:S03]  /*70f0*/  @P6 LDG.E R217, [R20.64+0x20] ;  /* 0x0000200614d96981 */ /* 0x000366000c1e1900 */
[C---:B------:R-:W-:Y:S01]  /*7100*/  HMMA.16816.F32.BF16 R8, R28.reuse, R34, R8 ;  /* 0x000000221c08723c */ /* 0x040fe20000041808 */
[----:B------:R-:W-:Y:S04]  /*7110*/  LDSM.16.MT88.4 R32, [R168+0xc800] ;  /* 0x00c80000a820783b */ /* 0x000fe80000004200 */
[----:B------:R1:W5:Y:S03]  /*7120*/  @P6 LDG.E R214, [R20.64+0x80] ;  /* 0x0000800614d66981 */ /* 0x000366000c1e1900 */
[C---:B--2---:R-:W-:Y:S01]  /*7130*/  HMMA.16816.F32.BF16 R12, R28.reuse, R24, R12 ;  /* 0x000000181c0c723c */ /* 0x044fe2000004180c */
[----:B------:R1:W5:Y:S06]  /*7140*/  @P6 LDG.E R215, [R20.64+0xa0] ;  /* 0x0000a00614d76981 */ /* 0x00036c000c1e1900 */
[----:B------:R-:W-:Y:S01]  /*7150*/  IMAD.MOV.U32 R24, RZ, RZ, R231 ;  /* 0x000000ffff187224 */ /* 0x000fe200078e00e7 */
[----:B------:R-:W-:Y:S01]  /*7160*/  HMMA.16816.F32.BF16 R16, R28, R26, R16 ;  /* 0x0000001a1c10723c */ /* 0x000fe20000041810 */
[----:B------:R-:W-:Y:S03]  /*7170*/  LDSM.16.MT88.4 R28, [R168+0xa800] ;  /* 0x00a80000a81c783b */ /* 0x000fe60000004200 */
[----:B------:R-:W-:Y:S01]  /*7180*/  IMAD.MOV.U32 R25, RZ, RZ, R238 ;  /* 0x000000ffff197224 */ /* 0x000fe200078e00ee */
[CC--:B------:R-:W-:Y:S04]  /*7190*/  LEA R22, P1, R211.reuse, R24.reuse, 0x2 ;  /* 0x00000018d3167211 */ /* 0x0c0fe800078210ff */
[-C--:B------:R-:W-:Y:S01]  /*71a0*/  LEA.HI.X.SX32 R23, R211, R25.reuse, 0x2, P1 ;  /* 0x00000019d3177211 */ /* 0x080fe200008f16ff */
[----:B------:R2:W-:Y:S04]  /*71b0*/  RED.E.ADD.F32.FTZ.RN.STRONG.GPU [R24.64], R4 ;  /* 0x000000041800798e */ /* 0x0005e8000c10e786 */
[----:B------:R3:W-:Y:S01]  /*71c0*/  RED.E.ADD.F32.FTZ.RN.STRONG.GPU [R22.64], R5 ;  /* 0x000000051600798e */ /* 0x0007e2000c10e786 */
        /* <DEDUP_REMOVED lines=21> */
[----:B------:R-:W-:Y:S01]  /*7320*/  RED.E.ADD.F32.FTZ.RN.STRONG.GPU [R24.64+0x80], R12 ;  /* 0x0000800c1800798e */ /* 0x000fe2000c10e786 */
[-C--:B-1----:R-:W-:Y:S03]  /*7330*/  LEA R20, P4, R228, R24.reuse, 0x2 ;  /* 0x00000018e4147211 */ /* 0x082fe600078810ff */
[----:B------:R-:W-:Y:S01]  /*7340*/  RED.E.ADD.F32.FTZ.RN.STRONG.GPU [R22.64+0x80], R13 ;  /* 0x0000800d1600798e */ /* 0x000fe2000c10e786 */
[-C--:B------:R-:W-:Y:S02]  /*7350*/  LEA.HI.X.SX32 R9, R226, R25.reuse, 0x2, P1 ;  /* 0x00000019e2097211 */ /* 0x080fe400008f16ff */
[----:B------:R-:W-:Y:S02]  /*7360*/  LEA.HI.X.SX32 R21, R228, R25, 0x2, P4 ;  /* 0x00000019e4157211 */ /* 0x000fe400020f16ff */
[----:B------:R-:W-:Y:S02]  /*7370*/  ISETP.GT.AND P4, PT, R219, R195, PT ;  /* 0x000000c3db00720c */ /* 0x000fe40003f84270 */
[----:B------:R-:W-:Y:S04]  /*7380*/  @P6 IADD3 R200, P1, R200, -0x100, RZ ;  /* 0xffffff00c8c86810 */ /* 0x000fe80007f3e0ff */
[----:B------:R-:W-:Y:S02]  /*7390*/  @P6 IADD3.X R199, R199, -0x1, RZ, P1, !PT ;  /* 0xffffffffc7c76810 */ /* 0x000fe40000ffe4ff */
[CC--:B--2---:R-:W-:Y:S02]  /*73a0*/  LEA R6, P0, R204.reuse, R24.reuse, 0x2 ;  /* 0x00000018cc067211 */ /* 0x0c4fe400078010ff */
[CC--:B------:R-:W-:Y:S02]  /*73b0*/  LEA R10, P3, R227.reuse, R24.reuse, 0x2 ;  /* 0x00000018e30a7211 */ /* 0x0c0fe400078610ff */
[-C--:B------:R-:W-:Y:S02]  /*73c0*/  LEA.HI.X.SX32 R7, R204, R25.reuse, 0x2, P0 ;  /* 0x00000019cc077211 */ /* 0x080fe400000f16ff */
[-C--:B---3--:R-:W-:Y:S02]  /*73d0*/  LEA.HI.X.SX32 R11, R227, R25.reuse, 0x2, P3 ;  /* 0x00000019e30b7211 */ /* 0x088fe400018f16ff */
[C---:B------:R-:W-:Y:S01]  /*73e0*/  LEA R4, P0, R225.reuse, R24, 0x2 ;  /* 0x00000018e1047211 */ /* 0x040fe200078010ff */
[----:B------:R-:W-:Y:S03]  /*73f0*/  RED.E.ADD.F32.FTZ.RN.STRONG.GPU [R6.64], R14 ;  /* 0x0000000e0600798e */ /* 0x000fe6000c10e786 */
[----:B------:R-:W-:Y:S01]  /*7400*/  LEA.HI.X.SX32 R5, R225, R25, 0x2, P0 ;  /* 0x00000019e1057211 */ /* 0x000fe200000f16ff */
[----:B------:R-:W-:Y:S04]  /*7410*/  RED.E.ADD.F32.FTZ.RN.STRONG.GPU [R26.64], R15 ;  /* 0x0000000f1a00798e */ /* 0x000fe8000c10e786 */
        /* <DEDUP_REMOVED lines=63> */
[----:B------:R-:W-:-:S02]  /*7810*/  FMUL.FTZ R69, R69, c[0x0][0x2e0] ;  /* 0x0000b80045457a20 */ /* 0x000fc40000410000 */
[----:B------:R-:W-:Y:S02]  /*7820*/  FMUL.FTZ R70, R70, c[0x0][0x2e0] ;  /* 0x0000b80046467a20 */ /* 0x000fe40000410000 */
        /* <DEDUP_REMOVED lines=119> */
[----:B------:R-:W-:Y:S01]  /*7fa0*/  @P0 IMAD.WIDE.U32 R4, R35, c[0x0][0x3a0], RZ ;  /* 0x0000e80023040a25 */ /* 0x000fe200078e00ff */
[----:B------:R1:W-:Y:S02]  /*7fb0*/  STS [R197+0x4000], R64 ;  /* 0x00400040c5007388 */ /* 0x0003e40000000800 */
[----:B------:R-:W-:Y:S01]  /*7fc0*/  F2FP.BF16.PACK_AB R62, R63, R62 ;  /* 0x0000003e3f3e723e */ /* 0x000fe200000010ff */
[----:B------:R-:W-:Y:S01]  /*7fd0*/  @P0 IMAD R35, R35, c[0x0][0x3a4], R5 ;  /* 0x0000e90023230a24 */ /* 0x000fe200078e0205 */
[----:B------:R1:W-:Y:S01]  /*7fe0*/  STS [R197+0x4400], R66 ;  /* 0x00440042c5007388 */ /* 0x0003e20000000800 */
[----:B------:R-:W-:-:S02]  /*7ff0*/  @P0 MOV R33, R4 ;  /* 0x0000000400210202 */ /* 0x000fc40000000f00 */
[----:B------:R-:W-:Y:S01]  /*8000*/  SHF.R.S32.HI R4, RZ, 0x1f, R181 ;  /* 0x0000001fff047819 */ /* 0x000fe200000114b5 */
        /* <DEDUP_REMOVED lines=15> */
.L_x_1099:
        /* <DEDUP_REMOVED lines=15> */
.L_x_1100:
[----:B------:R-:W-:Y:S01]  /*81f0*/  BAR.SYNC.DEFER_BLOCKING 0x0 ;  /* 0x0000000000007b1d */ /* 0x000fe20000010000 */
[--C-:B------:R-:W-:Y:S01]  /*8200*/  SHF.R.S32.HI R41, RZ, 0x1f, R182.reuse ;  /* 0x0000001fff297819 */ /* 0x100fe200000114b6 */
[----:B-1----:R-:W-:Y:S01]  /*8210*/  IMAD.MOV.U32 R40, RZ, RZ, R182 ;  /* 0x000000ffff287224 */ /* 0x002fe200078e00b6 */
[----:B------:R-:W-:Y:S01]  /*8220*/  SHF.R.S32.HI R34, RZ, 0x1f, R196 ;  /* 0x0000001fff227819 */ /* 0x000fe200000114c4 */
[----:B------:R-:W-:Y:S01]  /*8230*/  IMAD R220, R186, -0x80, R220 ;  /* 0xffffff80badc7824 */ /* 0x000fe200078e02dc */
[----:B------:R-:W-:Y:S01]  /*8240*/  ISETP.GE.AND P1, PT, R182, c[0x0][0x220], PT ;  /* 0x00008800b6007a0c */ /* 0x000fe20003f26270 */
[----:B------:R-:W-:Y:S01]  /*8250*/  IMAD.WIDE.U32 R38, R196, c[0x0][0x3a0], R40 ;  /* 0x0000e800c4267a25 */ /* 0x000fe200078e0028 */
[----:B------:R-:W-:Y:S02]  /*8260*/  BSSY B0, `(.L_x_1101) ;  /* 0x000001e000007945 */ /* 0x000fe40003800000 */
[----:B------:R-:W-:Y:S01]  /*8270*/  ISETP.GE.OR P4, PT, R180, R220, P1 ;  /* 0x000000dcb400720c */ /* 0x000fe20000f86670 */
[----:B------:R-:W-:Y:S01]  /*8280*/  IMAD R36, R34, c[0x0][0x3a0], RZ ;  /* 0x0000e80022247a24 */ /* 0x000fe200078e02ff */
[----:B------:R-:W-:-:S02]  /*8290*/  IADD3 R42, P0, R33, R38, RZ ;  /* 0x00000026212a7210 */ /* 0x000fc40007f1e0ff */
[----:B------:R-:W-:Y:S01]  /*82a0*/  SHF.R.S32.HI R33, RZ, 0x1f, R203 ;  /* 0x0000001fff217819 */ /* 0x000fe200000114cb */
[----:B------:R-:W-:-:S05]  /*82b0*/  IMAD R36, R196, c[0x0][0x3a4], R36 ;  /* 0x0000e900c4247a24 */ /* 0x000fca00078e0224 */
[----:B------:R-:W-:Y:S01]  /*82c0*/  IADD3.X R43, R35, R39, R36, P0, !PT ;  /* 0x00000027232b7210 */ /* 0x000fe200007fe424 */
[----:B------:R-:W-:Y:S01]  /*82d0*/  IMAD R36, R33, c[0x0][0x3b8], RZ ;  /* 0x0000ee0021247a24 */ /* 0x000fe200078e02ff */
[----:B------:R-:W-:Y:S01]  /*82e0*/  SHF.R.S32.HI R35, RZ, 0x1f, R180 ;  /* 0x0000001fff237819 */ /* 0x000fe200000114b4 */
[----:B------:R1:W2:Y:S02]  /*82f0*/  LDS.128 R28, [R122+0x7000] ;  /* 0x007000007a1c7984 */ /* 0x0002a40000000c00 */
        /* <DEDUP_REMOVED lines=10> */
[----:B-1----:R-:W1:Y:S01]  /*83a0*/  LDS.128 R120, [R122+0x6000] ;  /* 0x006000007a787984 */ /* 0x002e620000000c00 */
        /* <DEDUP_REMOVED lines=9> */
.L_x_1102:
[----:B------:R-:W-:Y:S05]  /*8440*/  BSYNC B0 ;  /* 0x0000000000007941 */ /* 0x000fea0003800000 */
.L_x_1101:
[----:B------:R-:W-:Y:S01]  /*8450*/  IADD3 R37, R180, 0x20, RZ ;  /* 0x00000020b4257810 */ /* 0x000fe20007ffe0ff */
[----:B------:R-:W-:Y:S03]  /*8460*/  BSSY B0, `(.L_x_1103) ;  /* 0x000000e000007945 */ /* 0x000fe60003800000 */
[----:B------:R-:W-:-:S13]  /*8470*/  ISETP.GE.OR P3, PT, R37, R220, P1 ;  /* 0x000000dc2500720c */ /* 0x000fda0000f66670 */
[----:B------:R-:W-:Y:S05]  /*8480*/  @P3 BRA `(.L_x_1104) ;  /* 0x000000b000003947 */ /* 0x000fea0003800000 */
[----:B------:R-:W-:Y:S01]  /*8490*/  IADD3 R38, P0, R180, 0x20, RZ ;  /* 0x00000020b4267810 */ /* 0x000fe20007f1e0ff */
[----:B-1----:R-:W-:Y:S01]  /*84a0*/  IMAD.MOV.U32 R44, RZ, RZ, R42 ;  /* 0x000000ffff2c7224 */ /* 0x002fe200078e002a */
        /* <DEDUP_REMOVED lines=8> */
[----:B--2---:R1:W-:Y:S02]  /*8530*/  STG.E.128 [R38.64], R28 ;  /* 0x0000001c26007986 */ /* 0x0043e4000c101d06 */
.L_x_1104:
[----:B------:R-:W-:Y:S05]  /*8540*/  BSYNC B0 ;  /* 0x0000000000007941 */ /* 0x000fea0003800000 */
.L_x_1103:
[----:B-12---:R-:W-:Y:S01]  /*8550*/  IADD3 R28, R180, 0x40, RZ ;  /* 0x00000040b41c7810 */ /* 0x006fe20007ffe0ff */
        /* <DEDUP_REMOVED lines=14> */
.L_x_1106:
[----:B------:R-:W-:Y:S05]  /*8640*/  BSYNC B0 ;  /* 0x0000000000007941 */ /* 0x000fea0003800000 */
.L_x_1105:
[----:B-1-3--:R-:W-:Y:S01]  /*8650*/  IADD3 R24, R180, 0x60, RZ ;  /* 0x00000060b4187810 */ /* 0x00afe20007ffe0ff */
        /* <DEDUP_REMOVED lines=13> */
[----:B----4-:R1:W-:Y:S02]  /*8730*/  STG.E.128 [R28.64], R20 ;  /* 0x000000141c007986 */ /* 0x0103e4000c101d06 */
.L_x_1108:
[----:B------:R-:W-:Y:S05]  /*8740*/  BSYNC B0 ;  /* 0x0000000000007941 */ /* 0x000fea0003800000 */
.L_x_1107:
[----:B------:R-:W-:Y:S01]  /*8750*/  IMAD.WIDE.U32 R40, R196, c[0x0][0x3a8], R40 ;  /* 0x0000ea00c4287a25 */ /* 0x000fe200078e0028 */
[----:B------:R-:W-:Y:S03]  /*8760*/  BSSY B0, `(.L_x_1109) ;  /* 0x0000013000007945 */ /* 0x000fe60003800000 */
[----:B------:R-:W-:Y:S01]  /*8770*/  IMAD R34, R34, c[0x0][0x3a8], RZ ;  /* 0x0000ea0022227a24 */ /* 0x000fe200078e02ff */
[----:B-1--4-:R-:W-:Y:S01]  /*8780*/  IADD3 R22, P0, R32, R40, RZ ;  /* 0x0000002820167210 */ /* 0x012fe20007f1e0ff */
        /* <DEDUP_REMOVED lines=16> */
.L_x_1110:
[----:B------:R-:W-:Y:S05]  /*8890*/  BSYNC B0 ;  /* 0x0000000000007941 */ /* 0x000fea0003800000 */
.L_x_1109:
        /* <DEDUP_REMOVED lines=13> */
.L_x_1112:
[----:B------:R-:W-:Y:S05]  /*8970*/  BSYNC B0 ;  /* 0x0000000000007941 */ /* 0x000fea0003800000 */
.L_x_1111:
        /* <DEDUP_REMOVED lines=13> */
.L_x_1114:
[----:B------:R-:W-:Y:S05]  /*8a50*/  BSYNC B0 ;  /* 0x0000000000007941 */ /* 0x000fea0003800000 */
.L_x_1113:
        /* <DEDUP_REMOVED lines=12> */
.L_x_1069:
[----:B------:R-:W-:Y:S05]  /*8b20*/  BSYNC B1 ;  /* 0x0000000000017941 */ /* 0x000fea0003800000 */
.L_x_1047:
        /* <DEDUP_REMOVED lines=9> */
.L_x_1115:
[----:B------:R-:W-:Y:S05]  /*8bc0*/  EXIT ;  /* 0x000000000000794d */ /* 0x000fea0003800000 */
.L_x_1117:
        /* <DEDUP_REMOVED lines=11> */
.L_x_2470:


//--------------------- .text._ZN5flash44flash_bwd_dq_dk_dv_loop_seqk_parallel_kernelI23Flash_bwd_kernel_traitsILi64ELi64ELi128ELi8ELi2ELi4ELi4ELb1ELb0EN7cutlass10bfloat16_tE19Flash_kernel_traitsILi64ELi64ELi128ELi8ES3_EELb0ELb0ELb1ELb0ELb0ELb0ELb1EEEvNS_16Flash_bwd_paramsE --------------------------
	.section	.text._ZN5flash44flash_bwd_dq_dk_dv_loop_seqk_parallel_kernelI23Flash_bwd_kernel_traitsILi64ELi64ELi128ELi8ELi2ELi4ELi4ELb1ELb0EN7cutlass10bfloat16_tE19Flash_kernel_traitsILi64ELi64ELi128ELi8ES3_EELb0ELb0ELb1ELb0ELb0ELb0ELb1EEEvNS_16Flash_bwd_paramsE,"ax",@progbits
	.sectioninfo	@"SHI_REGISTERS=255"
	.align	128
        .global         _ZN5flash44flash_bwd_dq_dk_dv_loop_seqk_parallel_kernelI23Flash_bwd_kernel_traitsILi64ELi64ELi128ELi8ELi2ELi4ELi4ELb1ELb0EN7cutlass10bfloat16_tE19Flash_kernel_traitsILi64ELi64ELi128ELi8ES3_EELb0ELb0ELb1ELb0ELb0ELb0ELb1EEEvNS_16Flash_bwd_paramsE
        .type           _ZN5flash44flash_bwd_dq_dk_dv_loop_seqk_parallel_kernelI23Flash_bwd_kernel_traitsILi64ELi64ELi128ELi8ELi2ELi4ELi4ELb1ELb0EN7cutlass10bfloat16_tE19Flash_kernel_traitsILi64ELi64ELi128ELi8ES3_EELb0ELb0ELb1ELb0ELb0ELb0ELb1EEEvNS_16Flash_bwd_paramsE,@function
        .size           _ZN5flash44flash_bwd_dq_dk_dv_loop_seqk_parallel_kernelI23Flash_bwd_kernel_traitsILi64ELi64ELi128ELi8ELi2ELi4ELi4ELb1ELb0EN7cutlass10bfloat16_tE19Flash_kernel_traitsILi64ELi64ELi128ELi8ES3_EELb0ELb0ELb1ELb0ELb0ELb0ELb1EEEvNS_16Flash_bwd_paramsE,(.L_x_2471 - _ZN5flash44flash_bwd_dq_dk_dv_loop_seqk_parallel_kernelI23Flash_bwd_kernel_traitsILi64ELi64ELi128ELi8ELi2ELi4ELi4ELb1ELb0EN7cutlass10bfloat16_tE19Flash_kernel_traitsILi64ELi64ELi128ELi8ES3_EELb0ELb0ELb1ELb0ELb0ELb0ELb1EEEvNS_16Flash_bwd_paramsE)
        .other          _ZN5flash44flash_bwd_dq_dk_dv_loop_seqk_parallel_kernelI23Flash_bwd_kernel_traitsILi64ELi64ELi128ELi8ELi2ELi4ELi4ELb1ELb0EN7cutlass10bfloat16_tE19Flash_kernel_traitsILi64ELi64ELi128ELi8ES3_EELb0ELb0ELb1ELb0ELb0ELb0ELb1EEEvNS_16Flash_bwd_paramsE,@"STO_CUDA_ENTRY STV_DEFAULT"
_ZN5flash44flash_bwd_dq_dk_dv_loop_seqk_parallel_kernelI23Flash_bwd_kernel_traitsILi64ELi64ELi128ELi8ELi2ELi4ELi4ELb1ELb0EN7cutlass10bfloat16_tE19Flash_kernel_traitsILi64ELi64ELi128ELi8ES3_EELb0ELb0ELb1ELb0ELb0ELb0ELb1EEEvNS_16Flash_bwd_paramsE:
.text._ZN5flash44flash_bwd_dq_dk_dv_loop_seqk_parallel_kernelI23Flash_bwd_kernel_traitsILi64ELi64ELi128ELi8ELi2ELi4ELi4ELb1ELb0EN7cutlass10bfloat16_tE19Flash_kernel_traitsILi64ELi64ELi128ELi8ES3_EELb0ELb0ELb1ELb0ELb0ELb0ELb1EEEvNS_16Flash_bwd_paramsE:
        /* <DEDUP_REMOVED lines=12> */
[----:B------:R-:W-:Y:S01]  /*00c0*/  UMOV UR6, 0x80 ;  /* 0x0000008000067882 */ /* 0x000fe20000000000 */
[----:B------:R-:W2:Y:S01]  /*00d0*/  S2UR UR51, SR_CTAID.Z ;  /* 0x00000000003379c3 */ /* 0x000ea20000002700 */
[----:B------:R-:W-:Y:S01]  /*00e0*/  ULDC UR5, c[0x0][0x210] ;  /* 0x0000840000057ab9 */ /* 0x000fe20000000800 */
[----:B------:R-:W-:Y:S01]  /*00f0*/  IMAD.MOV.U32 R194, RZ, RZ, -0x10 ;  /* 0xfffffff0ffc27424 */ /* 0x000fe200078e00ff */
[----:B------:R-:W-:Y:S02]  /*0100*/  ULDC UR4, c[0x0][0x234] ;  /* 0x00008d0000047ab9 */ /* 0x000fe40000000800 */
[----:B------:R-:W-:Y:S02]  /*0110*/  UIMAD UR4, UR6, UR5, UR4 ;  /* 0x00000005060472a4 */ /* 0x000fe4000f8e0204 */
[----:B------:R-:W-:Y:S01]  /*0120*/  ULDC UR61, c[0x0][0x22c] ;  /* 0x00008b00003d7ab9 */ /* 0x000fe20000000800 */
[----:B------:R-:W3:Y:S01]  /*0130*/  S2UR UR48, SR_CTAID.Y ;  /* 0x00000000003079c3 */ /* 0x000ee20000002600 */
[----:B------:R-:W-:-:S02]  /*0140*/  ULDC UR14, c[0x0][0x1c8] ;  /* 0x00007200000e7ab9 */ /* 0x000fc40000000800 */
[----:B------:R-:W-:Y:S02]  /*0150*/  ULDC.U8 UR10, c[0x0][0x328] ;  /* 0x0000ca00000a7ab9 */ /* 0x000fe40000000000 */
[----:B------:R-:W-:Y:S02]  /*0160*/  UISETP.NE.AND UP5, UPT, UR10, URZ, UPT ;  /* 0x0000003f0a00728c */ /* 0x000fe4000bfa5270 */
[----:B------:R-:W-:Y:S02]  /*0170*/  ULDC UR7, c[0x0][0x1c0] ;  /* 0x0000700000077ab9 */ /* 0x000fe40000000800 */
[----:B------:R-:W-:Y:S02]  /*0180*/  ULDC UR52, c[0x0][0x1c0] ;  /* 0x0000700000347ab9 */ /* 0x000fe40000000800 */
[----:B------:R-:W-:Y:S02]  /*0190*/  ULDC UR13, c[0x0][0x1c0] ;  /* 0x00007000000d7ab9 */ /* 0x000fe40000000800 */
[----:B------:R-:W-:Y:S01]  /*01a0*/  ULDC UR12, c[0x0][0x214] ;  /* 0x00008500000c7ab9 */ /* 0x000fe20000000800 */
[----:B-1----:R-:W-:Y:S01]  /*01b0*/  SHF.R.S32.HI R7, RZ, 0x1f, R9 ;  /* 0x0000001fff077819 */ /* 0x002fe20000011409 */
[----:B------:R-:W-:Y:S01]  /*01c0*/  UIMAD.WIDE UR52, UR61, UR52, URZ ;  /* 0x000000343d3472a5 */ /* 0x000fe2000f8e023f */
[----:B------:R-:W-:Y:S01]  /*01d0*/  IMAD.SHL.U32 R245, R9, 0x2, RZ ;  /* 0x0000000209f57824 */ /* 0x000fe200078e00ff */
[----:B--2---:R-:W-:Y:S01]  /*01e0*/  UIMAD UR17, UR51, UR61, URZ ;  /* 0x0000003d331172a4 */ /* 0x004fe2000f8e023f */
[CC--:B------:R-:W-:Y:S01]  /*01f0*/  LEA.HI R4, R7.reuse, R9.reuse, RZ, 0x5 ;  /* 0x0000000907047211 */ /* 0x0c0fe200078f28ff */
[----:B------:R-:W-:Y:S01]  /*0200*/  ULOP3.LUT UR6, UR51, UR14, URZ, 0x3c, !UPT ;  /* 0x0000000e33067292 */ /* 0x000fe2000f8e3c3f */
[C---:B------:R-:W-:Y:S01]  /*0210*/  LEA.HI R6, R7.reuse, R9, RZ, 0x4 ;  /* 0x0000000907067211 */ /* 0x040fe200078f20ff */
[----:B------:R-:W-:Y:S01]  /*0220*/  UIMAD UR61, UR61, UR13, URZ ;  /* 0x0000000d3d3d72a4 */ /* 0x000fe2000f8e023f */
[--C-:B------:R-:W-:Y:S01]  /*0230*/  SHF.R.S32.HI R3, RZ, 0x5, R4.reuse ;  /* 0x00000005ff037819 */ /* 0x100fe20000011404 */
[----:B------:R-:W-:Y:S01]  /*0240*/  ULDC UR18, c[0x0][0x224] ;  /* 0x0000890000127ab9 */ /* 0x000fe20000000800 */
[----:B------:R-:W-:Y:S01]  /*0250*/  SHF.R.S32.HI R0, RZ, 0x1f, R4 ;  /* 0x0000001fff007819 */ /* 0x000fe20000011404 */
[----:B---3--:R-:W-:Y:S01]  /*0260*/  @UP5 UIMAD UR13, UR48, UR12, URZ ;  /* 0x0000000c300d52a4 */ /* 0x008fe2000f8e023f */
[-C--:B------:R-:W-:Y:S01]  /*0270*/  LEA.HI R2, R4, R3.reuse, RZ, 0x1 ;  /* 0x0000000304027211 */ /* 0x080fe200078f08ff */
[----:B------:R-:W-:Y:S01]  /*0280*/  USHF.R.S32.HI UR5, URZ, 0x1f, UR18 ;  /* 0x0000001f3f057899 */ /* 0x000fe20008011412 */
[----:B------:R-:W-:Y:S01]  /*0290*/  LEA.HI R0, R0, R3, RZ, 0x2 ;  /* 0x0000000300007211 */ /* 0x000fe200078f10ff */
[----:B------:R-:W-:Y:S01]  /*02a0*/  ULDC UR16, c[0x0][0x224] ;  /* 0x0000890000107ab9 */ /* 0x000fe20000000800 */
[----:B------:R-:W-:Y:S01]  /*02b0*/  LOP3.LUT R2, R2, 0xfffffffe, RZ, 0xc0, !PT ;  /* 0xfffffffe02027812 */ /* 0x000fe200078ec0ff */
[----:B------:R-:W-:Y:S01]  /*02c0*/  ULDC.U8 UR11, c[0x0][0x3d0] ;  /* 0x0000f400000b7ab9 */ /* 0x000fe20000000000 */
[----:B------:R-:W-:Y:S01]  /*02d0*/  LOP3.LUT R0, R0, 0xfffffffc, RZ, 0xc0, !PT ;  /* 0xfffffffc00007812 */ /* 0x000fe200078ec0ff */
[----:B------:R-:W-:Y:S01]  /*02e0*/  UISETP.NE.AND UP6, UPT, UR11, URZ, UPT ;  /* 0x0000003f0b00728c */ /* 0x000fe2000bfc5270 */
[-C--:B------:R-:W-:Y:S01]  /*02f0*/  LEA.HI R15, R7, R9.reuse, RZ, 0x2 ;  /* 0x00000009070f7211 */ /* 0x080fe200078f10ff */
[C---:B------:R-:W-:Y:S01]  /*0300*/  IMAD.IADD R12, R3.reuse, 0x1, -R2 ;  /* 0x00000001030c7824 */ /* 0x040fe200078e0a02 */
[----:B------:R-:W-:Y:S01]  /*0310*/  SHF.R.S32.HI R2, RZ, 0x4, R6 ;  /* 0x00000004ff027819 */ /* 0x000fe20000011406 */
[----:B------:R-:W-:Y:S01]  /*0320*/  IMAD.IADD R174, R3, 0x1, -R0 ;  /* 0x0000000103ae7824 */ /* 0x000fe200078e0a00 */
[--C-:B------:R-:W-:Y:S01]  /*0330*/  SHF.R.S32.HI R5, RZ, 0x2, R15.reuse ;  /* 0x00000002ff057819 */ /* 0x100fe2000001140f */
[----:B------:R-:W-:Y:S01]  /*0340*/  UIMAD.WIDE.U32 UR10, UR48, UR18, URZ ;  /* 0x00000012300a72a5 */ /* 0x000fe2000f8e003f */
[----:B------:R-:W-:Y:S01]  /*0350*/  LEA.HI R0, R6, R2, RZ, 0x1 ;  /* 0x0000000206007211 */ /* 0x000fe200078f08ff */
[----:B------:R-:W-:Y:S01]  /*0360*/  ULDC UR15, c[0x0][0x1c0] ;  /* 0x00007000000f7ab9 */ /* 0x000fe20000000800 */
[----:B------:R-:W-:Y:S01]  /*0370*/  SHF.R.S32.HI R3, RZ, 0x1f, R15 ;  /* 0x0000001fff037819 */ /* 0x000fe2000001140f */
[----:B------:R-:W-:Y:S01]  /*0380*/  USHF.L.U32 UR25, UR61, 0x4, URZ ;  /* 0x000000043d197899 */ /* 0x000fe2000800063f */
[----:B------:R-:W-:Y:S01]  /*0390*/  LOP3.LUT R0, R0, 0xfffffffe, RZ, 0xc0, !PT ;  /* 0xfffffffe00007812 */ /* 0x000fe200078ec0ff */
[----:B------:R-:W-:Y:S01]  /*03a0*/  USHF.L.U32 UR19, UR61, 0x3, URZ ;  /* 0x000000033d137899 */ /* 0x000fe2000800063f */
[----:B------:R-:W-:Y:S01]  /*03b0*/  LEA.HI R14, R7, R9, RZ, 0x3 ;  /* 0x00000009070e7211 */ /* 0x000fe200078f18ff */
[----:B------:R-:W-:Y:S01]  /*03c0*/  UIADD3 UR24, UR25, 0x20, URZ ;  /* 0x0000002019187890 */ /* 0x000fe2000fffe03f */
[----:B------:R-:W-:Y:S01]  /*03d0*/  IMAD.U32 R18, RZ, RZ, UR10 ;  /* 0x0000000aff127e24 */ /* 0x000fe2000f8e00ff */
[----:B------:R-:W-:Y:S01]  /*03e0*/  USHF.L.U32 UR60, UR61, 0x6, URZ ;  /* 0x000000063d3c7899 */ /* 0x000fe2000800063f */
[----:B------:R-:W-:Y:S01]  /*03f0*/  IMAD.IADD R10, R2, 0x1, -R0 ;  /* 0x00000001020a7824 */ /* 0x000fe200078e0a00 */
[----:B------:R-:W-:Y:S01]  /*0400*/  LEA.HI R0, R3, R5, RZ, 0x3 ;  /* 0x0000000503007211 */ /* 0x000fe200078f18ff */
[----:B------:R-:W-:Y:S01]  /*0410*/  UIADD3 UR23, UR19, UR24, URZ ;  /* 0x0000001813177290 */ /* 0x000fe2000fffe03f */
[----:B------:R-:W-:Y:S01]  /*0420*/  LOP3.LUT R3, R4, 0xffffffe0, RZ, 0xc0, !PT ;  /* 0xffffffe004037812 */ /* 0x000fe200078ec0ff */
[----:B------:R-:W-:Y:S01]  /*0430*/  IMAD.U32 R19, RZ, RZ, UR11 ;  /* 0x0000000bff137e24 */ /* 0x000fe2000f8e00ff */
[----:B------:R-:W-:Y:S01]  /*0440*/  LOP3.LUT R2, R0, 0xfffffff8, RZ, 0xc0, !PT ;  /* 0xfffffff800027812 */ /* 0x000fe200078ec0ff */
[----:B------:R-:W-:Y:S01]  /*0450*/  UIADD3 UR22, UR19, UR23, URZ ;  /* 0x0000001713167290 */ /* 0x000fe2000fffe03f */
[----:B------:R-:W-:Y:S01]  /*0460*/  SHF.R.S32.HI R238, RZ, 0x3, R14 ;  /* 0x00000003ffee7819 */ /* 0x000fe2000001140e */
[----:B------:R-:W-:Y:S01]  /*0470*/  IMAD.IADD R0, R9, 0x1, -R3 ;  /* 0x0000000109007824 */ /* 0x000fe200078e0a03 */
[----:B------:R-:W-:Y:S01]  /*0480*/  ULDC.64 UR8, c[0x0][0x118] ;  /* 0x0000460000087ab9 */ /* 0x000fe20000000a00 */
[----:B------:R-:W-:Y:S01]  /*0490*/  IMAD.IADD R8, R5, 0x1, -R2 ;  /* 0x0000000105087824 */ /* 0x000fe200078e0a02 */
[----:B------:R-:W-:Y:S01]  /*04a0*/  UIADD3 UR21, UR19, UR22, URZ ;  /* 0x0000001613157290 */ /* 0x000fe2000fffe03f */
[----:B------:R-:W-:Y:S01]  /*04b0*/  IMAD.U32 R3, RZ, RZ, UR4 ;  /* 0x00000004ff037e24 */ /* 0x000fe2000f8e00ff */
[----:B------:R-:W-:Y:S01]  /*04c0*/  SHF.R.S32.HI R2, RZ, 0x1f, R0 ;  /* 0x0000001fff027819 */ /* 0x000fe20000011400 */
[----:B------:R-:W-:-:S02]  /*04d0*/  UIMAD UR4, UR48, UR7, UR51 ;  /* 0x00000007300472a4 */ /* 0x000fc4000f8e0233 */
[----:B------:R-:W-:Y:S01]  /*04e0*/  USHF.R.S32.HI UR7, URZ, 0x1f, UR51 ;  /* 0x0000001f3f077899 */ /* 0x000fe20008011433 */
[----:B------:R-:W-:Y:S01]  /*04f0*/  LEA.HI R16, R2, R0, RZ, 0x2 ;  /* 0x0000000002107211 */ /* 0x000fe200078f10ff */
[----:B------:R1:W-:Y:S01]  /*0500*/  STL [R1+0x20], R3 ;  /* 0x0000200301007387 */ /* 0x0003e20000100800 */
[----:B------:R-:W-:Y:S01]  /*0510*/  LOP3.LUT R0, R14, 0xfffffff8, RZ, 0xc0, !PT ;  /* 0xfffffff80e007812 */ /* 0x000fe200078ec0ff */
[----:B------:R-:W-:Y:S01]  /*0520*/  UIADD3 UR20, UR19, UR21, URZ ;  /* 0x0000001513147290 */ /* 0x000fe2000fffe03f */
[----:B------:R-:W-:Y:S01]  /*0530*/  LOP3.LUT R2, R6, 0xfffffff0, RZ, 0xc0, !PT ;  /* 0xfffffff006027812 */ /* 0x000fe200078ec0ff */
[----:B------:R-:W-:Y:S01]  /*0540*/  IMAD.U32 R6, RZ, RZ, UR17 ;  /* 0x00000011ff067e24 */ /* 0x000fe2000f8e00ff */
[----:B------:R-:W-:Y:S01]  /*0550*/  ULDC UR57, c[0x0][0x2e8] ;  /* 0x0000ba0000397ab9 */ /* 0x000fe20000000800 */
[C---:B------:R-:W-:Y:S01]  /*0560*/  IMAD.IADD R0, R9.reuse, 0x1, -R0 ;  /* 0x0000000109007824 */ /* 0x040fe200078e0a00 */
[----:B------:R-:W-:Y:S01]  /*0570*/  UIMAD.WIDE.U32 UR58, UR52, UR10, URZ ;  /* 0x0000000a343a72a5 */ /* 0x000fe2000f8e003f */
[----:B------:R-:W-:Y:S01]  /*0580*/  IMAD.IADD R2, R9, 0x1, -R2 ;  /* 0x0000000109027824 */ /* 0x000fe200078e0a02 */
[----:B------:R2:W-:Y:S01]  /*0590*/  STL [R1+0x1c], R6 ;  /* 0x00001c0601007387 */ /* 0x0005e20000100800 */
[C---:B------:R-:W-:Y:S01]  /*05a0*/  IMAD.SHL.U32 R232, R0.reuse, 0x8, RZ ;  /* 0x0000000800e87824 */ /* 0x040fe200078e00ff */
[C---:B------:R-:W-:Y:S01]  /*05b0*/  LOP3.LUT P4, RZ, R0.reuse, 0x2, RZ, 0xc0, !PT ;  /* 0x0000000200ff7812 */ /* 0x040fe2000788c0ff */
[----:B------:R-:W-:Y:S01]  /*05c0*/  UIMAD UR31, UR61, 0x18, URZ ;  /* 0x000000183d1f78a4 */ /* 0x000fe2000f8e023f */
[----:B------:R-:W-:Y:S01]  /*05d0*/  SHF.R.S32.HI R5, RZ, 0x1f, R2 ;  /* 0x0000001fff057819 */ /* 0x000fe20000011402 */
[----:B------:R-:W-:Y:S01]  /*05e0*/  USHF.L.U32 UR30, UR61, 0x5, URZ ;  /* 0x000000053d1e7899 */ /* 0x000fe2000800063f */
[C---:B------:R-:W-:Y:S01]  /*05f0*/  LOP3.LUT P3, RZ, R0.reuse, 0x4, RZ, 0xc0, !PT ;  /* 0x0000000400ff7812 */ /* 0x040fe2000786c0ff */
[----:B------:R-:W-:Y:S01]  /*0600*/  IMAD.SHL.U32 R0, R0, 0x40, RZ ;  /* 0x0000004000007824 */ /* 0x000fe200078e00ff */
[----:B------:R-:W-:Y:S01]  /*0610*/  LEA.HI R11, R5, R2, RZ, 0x3 ;  /* 0x00000002050b7211 */ /* 0x000fe200078f18ff */
[----:B------:R-:W-:Y:S01]  /*0620*/  IMAD.SHL.U32 R5, R10, 0x200, RZ ;  /* 0x000002000a057824 */ /* 0x000fe200078e00ff */
[----:B------:R-:W-:-:S02]  /*0630*/  UIMAD UR29, UR61, 0x28, URZ ;  /* 0x000000283d1d78a4 */ /* 0x000fc4000f8e023f */
[----:B------:R-:W-:Y:S01]  /*0640*/  LOP3.LUT R0, R0, 0x1c0, RZ, 0xc0, !PT ;  /* 0x000001c000007812 */ /* 0x000fe200078ec0ff */
[----:B------:R-:W-:Y:S02]  /*0650*/  UIMAD UR28, UR61, 0x30, URZ ;  /* 0x000000303d1c78a4 */ /* 0x000fe4000f8e023f */
[----:B------:R-:W-:Y:S01]  /*0660*/  UIMAD UR27, UR61, 0x38, URZ ;  /* 0x000000383d1b78a4 */ /* 0x000fe2000f8e023f */
[----:B-1----:R-:W-:Y:S01]  /*0670*/  IMAD.SHL.U32 R3, R238, 0x40, RZ ;  /* 0x00000040ee037824 */ /* 0x002fe200078e00ff */
[----:B------:R-:W-:Y:S01]  /*0680*/  LOP3.LUT R176, R0, 0x8, R14, 0xf8, !PT ;  /* 0x0000000800b07812 */ /* 0x000fe200078ef80e */
[----:B------:R-:W-:Y:S02]  /*0690*/  UIADD3 UR26, UR19, UR20, URZ ;  /* 0x00000014131a7290 */ /* 0x000fe4000fffe03f */
[----:B------:R-:W-:Y:S01]  /*06a0*/  UMOV UR56, 0xffffe000 ;  /* 0xffffe00000387882 */ /* 0x000fe20000000000 */
[----:B------:R-:W-:-:S04]  /*06b0*/  LOP3.LUT R3, R3, 0x1c0, RZ, 0xc0, !PT ;  /* 0x000001c003037812 */ /* 0x000fc800078ec0ff */
[----:B------:R-:W-:Y:S02]  /*06c0*/  SHF.R.U32.HI R4, RZ, 0x3, R3 ;  /* 0x00000003ff047819 */ /* 0x000fe40000011603 */
[----:B------:R-:W-:-:S04]  /*06d0*/  LOP3.LUT R3, R3, 0x38, R232, 0xf8, !PT ;  /* 0x0000003803037812 */ /* 0x000fc800078ef8e8 */
[----:B------:R-:W-:Y:S01]  /*06e0*/  LOP3.LUT R242, R3, R4, RZ, 0x3c, !PT ;  /* 0x0000000403f27212 */ /* 0x000fe200078e3cff */
[----:B------:R-:W-:Y:S01]  /*06f0*/  IMAD.U32 R4, RZ, RZ, UR6 ;  /* 0x00000006ff047e24 */ /* 0x000fe2000f8e00ff */
[----:B------:R-:W-:Y:S01]  /*0700*/  LOP3.LUT R3, R11, 0xfffffff8, RZ, 0xc0, !PT ;  /* 0xfffffff80b037812 */ /* 0x000fe200078ec0ff */
[----:B------:R-:W-:-:S03]  /*0710*/  USHF.R.S32.HI UR6, URZ, 0x1f, UR51 ;  /* 0x0000001f3f067899 */ /* 0x000fc60008011433 */
[----:B------:R1:W-:Y:S01]  /*0720*/  STL [R1+0x18], R4 ;  /* 0x0000180401007387 */ /* 0x0003e20000100800 */
[----:B------:R-:W-:Y:S01]  /*0730*/  IMAD.IADD R13, R2, 0x1, -R3 ;  /* 0x00000001020d7824 */ /* 0x000fe200078e0a03 */
[----:B------:R-:W-:Y:S01]  /*0740*/  LEA.HI R2, R7, R9, RZ, 0x6 ;  /* 0x0000000907027211 */ /* 0x000fe200078f30ff */
[----:B------:R-:W-:-:S03]  /*0750*/  IMAD.SHL.U32 R3, R174, 0x10, RZ ;  /* 0x00000010ae037824 */ /* 0x000fc600078e00ff */
[----:B------:R-:W-:Y:S02]  /*0760*/  SHF.R.S32.HI R2, RZ, 0x6, R2 ;  /* 0x00000006ff027819 */ /* 0x000fe40000011402 */
[----:B--2---:R-:W-:Y:S02]  /*0770*/  LOP3.LUT R6, R0, 0x30, R3, 0xf8, !PT ;  /* 0x0000003000067812 */ /* 0x004fe400078ef803 */
[----:B------:R-:W-:Y:S01]  /*0780*/  SHF.R.U32.HI R0, RZ, 0x3, R0 ;  /* 0x00000003ff007819 */ /* 0x000fe20000011600 */
[C---:B------:R-:W-:Y:S02]  /*0790*/  IMAD R3, R2.reuse, 0x800, R5 ;  /* 0x0000080002037824 */ /* 0x040fe400078e0205 */
[----:B------:R-:W-:Y:S01]  /*07a0*/  IMAD R242, R2, 0x200, R242 ;  /* 0x0000020002f27824 */ /* 0x000fe200078e02f2 */
[----:B------:R-:W-:-:S05]  /*07b0*/  LOP3.LUT R176, R176, R0, RZ, 0x3c, !PT ;  /* 0x00000000b0b07212 */ /* 0x000fca00078e3cff */
[----:B------:R-:W-:Y:S02]  /*07c0*/  IMAD.IADD R176, R3, 0x1, R176 ;  /* 0x0000000103b07824 */ /* 0x000fe400078e02b0 */
[----:B------:R-:W-:Y:S01]  /*07d0*/  IMAD.U32 R3, RZ, RZ, UR7 ;  /* 0x00000007ff037e24 */ /* 0x000fe2000f8e00ff */
[----:B------:R-:W-:Y:S01]  /*07e0*/  UIMAD UR7, UR4, UR16, URZ ;  /* 0x00000010040772a4 */ /* 0x000fe2000f8e023f */
[----:B------:R-:W-:Y:S01]  /*07f0*/  IMAD.U32 R3, RZ, RZ, UR13 ;  /* 0x0000000dff037e24 */ /* 0x000fe2000f8e00ff */
[----:B------:R-:W-:Y:S01]  /*0800*/  UIMAD UR4, UR5, UR48, URZ ;  /* 0x00000030050472a4 */ /* 0x000fe2000f8e023f */
[----:B-1----:R-:W-:Y:S01]  /*0810*/  IMAD.U32 R4, RZ, RZ, UR6 ;  /* 0x00000006ff047e24 */ /* 0x002fe2000f8e00ff */
[----:B------:R-:W-:Y:S01]  /*0820*/  LOP3.LUT R4, R8, 0x1, RZ, 0xc0, !PT ;  /* 0x0000000108047812 */ /* 0x000fe200078ec0ff */
[----:B------:R-:W-:Y:S01]  /*0830*/  USHF.L.U32 UR6, UR48, 0x7, URZ ;  /* 0x0000000730067899 */ /* 0x000fe2000800063f */
[----:B------:R1:W-:Y:S01]  /*0840*/  STL [R1+0x14], R3 ;  /* 0x0000140301007387 */ /* 0x0003e20000100800 */
[----:B------:R-:W-:Y:S01]  /*0850*/  IMAD.SHL.U32 R176, R176, 0x2, RZ ;  /* 0x00000002b0b07824 */ /* 0x000fe200078e00ff */
[----:B------:R-:W-:-:S02]  /*0860*/  ISETP.NE.U32.AND P0, PT, R4, 0x1, PT ;  /* 0x000000010400780c */ /* 0x000fc40003f05070 */
[----:B------:R-:W-:Y:S01]  /*0870*/  LOP3.LUT R4, R6, 0x8, R14, 0xf8, !PT ;  /* 0x0000000806047812 */ /* 0x000fe200078ef80e */
[----:B------:R-:W-:Y:S01]  /*0880*/  IMAD.U32 R17, RZ, RZ, UR6 ;  /* 0x00000006ff117e24 */ /* 0x000fe2000f8e00ff */
[----:B------:R-:W-:Y:S01]  /*0890*/  USHF.R.S32.HI UR6, URZ, 0x1f, UR48 ;  /* 0x0000001f3f067899 */ /* 0x000fe20008011430 */
[----:B------:R-:W-:Y:S02]  /*08a0*/  R2P PR, R8, 0x6 ;  /* 0x0000000608007804 */ /* 0x000fe40000000000 */
[----:B------:R-:W-:Y:S02]  /*08b0*/  LOP3.LUT R5, R5, R4, R0, 0xf6, !PT ;  /* 0x0000000405057212 */ /* 0x000fe400078ef600 */
[----:B------:R-:W-:Y:S01]  /*08c0*/  LOP3.LUT R0, R15, 0x7ffffffc, RZ, 0xc0, !PT ;  /* 0x7ffffffc0f007812 */ /* 0x000fe200078ec0ff */
[----:B------:R-:W-:Y:S01]  /*08d0*/  IMAD.U32 R6, RZ, RZ, UR6 ;  /* 0x00000006ff067e24 */ /* 0x000fe2000f8e00ff */
[----:B------:R-:W-:Y:S01]  /*08e0*/  LEA.HI R4, R7, R9, RZ, 0x7 ;  /* 0x0000000907047211 */ /* 0x000fe200078f38ff */
[----:B------:R-:W-:Y:S01]  /*08f0*/  @!UP5 UIMAD UR6, UR48, UR15, UR51 ;  /* 0x0000000f3006d2a4 */ /* 0x000fe2000f8e0233 */
[----:B------:R-:W-:Y:S01]  /*0900*/  SEL R194, R194, 0x10, !P0 ;  /* 0x00000010c2c27807 */ /* 0x000fe20004000000 */
[----:B------:R-:W-:Y:S01]  /*0910*/  IMAD.IADD R7, R9, 0x1, -R0 ;  /* 0x0000000109077824 */ /* 0x000fe200078e0a00 */
[----:B------:R-:W-:Y:S01]  /*0920*/  SHF.R.S32.HI R4, RZ, 0x7, R4 ;  /* 0x00000007ff047819 */ /* 0x000fe20000011404 */
[----:B------:R-:W-:Y:S01]  /*0930*/  IMAD.U32 R0, RZ, RZ, UR4 ;  /* 0x00000004ff007e24 */ /* 0x000fe2000f8e00ff */
[----:B------:R-:W-:Y:S01]  /*0940*/  USHF.R.S32.HI UR4, URZ, 0x1f, UR17 ;  /* 0x0000001f3f047899 */ /* 0x000fe20008011411 */
[----:B------:R-:W-:-:S02]  /*0950*/  IMAD.SHL.U32 R7, R7, 0x2, RZ ;  /* 0x0000000207077824 */ /* 0x000fc400078e00ff */
[----:B------:R-:W-:Y:S02]  /*0960*/  IMAD.SHL.U32 R6, R4, 0x8, RZ ;  /* 0x0000000804067824 */ /* 0x000fe400078e00ff */
[----:B-1----:R-:W-:-:S05]  /*0970*/  IMAD.U32 R3, RZ, RZ, UR7 ;  /* 0x00000007ff037e24 */ /* 0x002fca000f8e00ff */
[----:B------:R1:W-:Y:S04]  /*0980*/  STL [R1+0x10], R3 ;  /* 0x0000100301007387 */ /* 0x0003e80000100800 */
[----:B------:R2:W-:Y:S01]  /*0990*/  STL [R1+0xc], R0 ;  /* 0x00000c0001007387 */ /* 0x0005e20000100800 */
[----:B-1----:R-:W-:Y:S01]  /*09a0*/  IMAD.U32 R3, RZ, RZ, UR4 ;  /* 0x00000004ff037e24 */ /* 0x002fe2000f8e00ff */
[----:B------:R-:W-:Y:S01]  /*09b0*/  UIMAD UR4, UR53, UR10, URZ ;  /* 0x0000000a350472a4 */ /* 0x000fe2000f8e023f */
[----:B--2---:R-:W-:-:S03]  /*09c0*/  IMAD.SHL.U32 R0, R8, 0x40, RZ ;  /* 0x0000004008007824 */ /* 0x004fc600078e00ff */
[----:B------:R1:W-:Y:S01]  /*09d0*/  STL [R1], R3 ;  /* 0x0000000301007387 */ /* 0x0003e20000100800 */
[----:B------:R-:W-:Y:S01]  /*09e0*/  IMAD.SHL.U32 R8, R10, 0x10, RZ ;  /* 0x000000100a087824 */ /* 0x000fe200078e00ff */
[----:B------:R-:W-:Y:S01]  /*09f0*/  LOP3.LUT R0, R0, 0x1c0, RZ, 0xc0, !PT ;  /* 0x000001c000007812 */ /* 0x000fe200078ec0ff */
[----:B-1----:R-:W-:Y:S01]  /*0a00*/  IMAD.SHL.U32 R3, R2, 0x20, RZ ;  /* 0x0000002002037824 */ /* 0x002fe200078e00ff */
[----:B------:R-:W-:Y:S02]  /*0a10*/  LOP3.LUT R2, R6, 0x8, RZ, 0xc0, !PT ;  /* 0x0000000806027812 */ /* 0x000fe400078ec0ff */
[----:B------:R-:W-:Y:S02]  /*0a20*/  SHF.R.U32.HI R6, RZ, 0x3, R0 ;  /* 0x00000003ff067819 */ /* 0x000fe40000011600 */
[----:B------:R-:W-:Y:S02]  /*0a30*/  LOP3.LUT R245, R3, 0x6, R245, 0xf8, !PT ;  /* 0x0000000603f57812 */ /* 0x000fe400078ef8f5 */
[----:B------:R-:W-:-:S02]  /*0a40*/  LOP3.LUT R9, R2, 0x10, R8, 0xf8, !PT ;  /* 0x0000001002097812 */ /* 0x000fc400078ef808 */
[----:B------:R-:W-:Y:S02]  /*0a50*/  LOP3.LUT R3, R0, 0x20, R3, 0xf8, !PT ;  /* 0x0000002000037812 */ /* 0x000fe400078ef803 */
[----:B------:R-:W-:Y:S01]  /*0a60*/  LOP3.LUT R8, R6, R0, R2, 0x1e, !PT ;  /* 0x0000000006087212 */ /* 0x000fe200078e1e02 */
[----:B------:R-:W-:Y:S01]  /*0a70*/  IMAD R0, R4, 0x1000, R7 ;  /* 0x0000100004007824 */ /* 0x000fe200078e0207 */
[----:B------:R-:W-:Y:S01]  /*0a80*/  LOP3.LUT R6, R3, R6, RZ, 0x3c, !PT ;  /* 0x0000000603067212 */ /* 0x000fe200078e3cff */
[----:B------:R-:W-:Y:S01]  /*0a90*/  IMAD.U32 R2, RZ, RZ, UR4 ;  /* 0x00000004ff027e24 */ /* 0x000fe2000f8e00ff */
[----:B------:R-:W-:Y:S01]  /*0aa0*/  SHF.R.S32.HI R4, RZ, 0x2, R16 ;  /* 0x00000002ff047819 */ /* 0x000fe20000011410 */
[----:B------:R-:W-:Y:S01]  /*0ab0*/  IMAD R0, R12, 0x400, R0 ;  /* 0x000004000c007824 */ /* 0x000fe200078e0200 */
[----:B------:R-:W-:Y:S01]  /*0ac0*/  @!UP5 UIMAD UR4, UR6, UR12, URZ ;  /* 0x0000000c0604d2a4 */ /* 0x000fe2000f8e023f */
[----:B------:R-:W-:Y:S01]  /*0ad0*/  IMAD.SHL.U32 R3, R13, 0x40, RZ ;  /* 0x000000400d037824 */ /* 0x000fe200078e00ff */
[----:B------:R1:W-:Y:S01]  /*0ae0*/  STL [R1+0x8], R2 ;  /* 0x0000080201007387 */ /* 0x0003e20000100800 */
[----:B------:R-:W-:-:S02]  /*0af0*/  IMAD.IADD R196, R6, 0x1, R0 ;  /* 0x0000000106c47824 */ /* 0x000fc400078e0200 */
[----:B------:R-:W-:Y:S01]  /*0b00*/  IMAD.SHL.U32 R0, R10, 0x8, RZ ;  /* 0x000000080a007824 */ /* 0x000fe200078e00ff */
[----:B------:R-:W-:Y:S01]  /*0b10*/  LOP3.LUT R3, R3, 0x1c0, RZ, 0xc0, !PT ;  /* 0x000001c003037812 */ /* 0x000fe200078ec0ff */
[----:B------:R-:W-:Y:S02]  /*0b20*/  IMAD.SHL.U32 R6, R11, 0x40, RZ ;  /* 0x000000400b067824 */ /* 0x000fe400078e00ff */
[----:B------:R-:W-:Y:S02]  /*0b30*/  IMAD R239, R12, 0x10, R4 ;  /* 0x000000100cef7824 */ /* 0x000fe400078e0204 */
[----:B------:R-:W-:-:S03]  /*0b40*/  IMAD.SHL.U32 R196, R196, 0x2, RZ ;  /* 0x00000002c4c47824 */ /* 0x000fc600078e00ff */
[----:B------:R-:W-:Y:S01]  /*0b50*/  SHF.R.S32.HI R252, RZ, 0x1f, R239 ;  /* 0x0000001ffffc7819 */ /* 0x000fe200000114ef */
[----:B------:R-:W-:Y:S02]  /*0b60*/  IMAD.IADD R197, R196, 0x1, R194 ;  /* 0x00000001c4c57824 */ /* 0x000fe400078e02c2 */
[----:B-1----:R-:W-:Y:S01]  /*0b70*/  IMAD R2, R174, 0x400, R7 ;  /* 0x00000400ae027824 */ /* 0x002fe200078e0207 */
[----:B------:R-:W-:Y:S02]  /*0b80*/  LOP3.LUT R7, R3, 0x8, R0, 0xf8, !PT ;  /* 0x0000000803077812 */ /* 0x000fe400078ef800 */
[----:B------:R-:W-:Y:S01]  /*0b90*/  LOP3.LUT R0, R6, 0xfffffe00, RZ, 0xc0, !PT ;  /* 0xfffffe0006007812 */ /* 0x000fe200078ec0ff */
[----:B------:R-:W-:Y:S01]  /*0ba0*/  IMAD.IADD R8, R2, 0x1, R8 ;  /* 0x0000000102087824 */ /* 0x000fe200078e0208 */
[----:B------:R-:W-:-:S03]  /*0bb0*/  SHF.R.U32.HI R2, RZ, 0x3, R3 ;  /* 0x00000003ff027819 */ /* 0x000fc60000011603 */
[--C-:B------:R-:W-:Y:S01]  /*0bc0*/  IMAD R4, R12, 0x400, R0.reuse ;  /* 0x000004000c047824 */ /* 0x100fe200078e0200 */
[----:B------:R-:W-:Y:S01]  /*0bd0*/  LOP3.LUT R3, R2, R9, R3, 0x1e, !PT ;  /* 0x0000000902037212 */ /* 0x000fe200078e1e03 */
[----:B------:R-:W-:Y:S01]  /*0be0*/  IMAD R174, R174, 0x400, R0 ;  /* 0x00000400aeae7824 */ /* 0x000fe200078e0200 */
[----:B------:R-:W-:Y:S02]  /*0bf0*/  LOP3.LUT R2, R7, R2, RZ, 0x3c, !PT ;  /* 0x0000000207027212 */ /* 0x000fe400078e3cff */
[----:B------:R-:W-:Y:S01]  /*0c00*/  LOP3.LUT R182, R3, R0, RZ, 0xfc, !PT ;  /* 0x0000000003b67212 */ /* 0x000fe200078efcff */
[----:B------:R-:W-:Y:S01]  /*0c10*/  IMAD.MOV.U32 R0, RZ, RZ, 0x40 ;  /* 0x00000040ff007424 */ /* 0x000fe200078e00ff */
[----:B------:R-:W-:Y:S01]  /*0c20*/  LEA R246, R8, 0x6000, 0x1 ;  /* 0x0000600008f67811 */ /* 0x000fe200078e08ff */
[----:B------:R-:W-:Y:S02]  /*0c30*/  IMAD.IADD R181, R4, 0x1, R2 ;  /* 0x0000000104b57824 */ /* 0x000fe400078e0202 */
[----:B------:R-:W-:Y:S01]  /*0c40*/  IMAD.IADD R174, R2, 0x1, R174 ;  /* 0x0000000102ae7824 */ /* 0x000fe200078e02ae */
[----:B------:R-:W-:Y:S01]  /*0c50*/  SEL R0, R0, 0xffffffc0, !P3 ;  /* 0xffffffc000007807 */ /* 0x000fe20005800000 */
[----:B------:R-:W-:Y:S01]  /*0c60*/  IMAD.MOV.U32 R4, RZ, RZ, 0x20 ;  /* 0x00000020ff047424 */ /* 0x000fe200078e00ff */
[C---:B------:R-:W-:Y:S01]  /*0c70*/  IADD3 R247, R246.reuse, 0x40, RZ ;  /* 0x00000040f6f77810 */ /* 0x040fe20007ffe0ff */
[----:B------:R-:W-:Y:S01]  /*0c80*/  IMAD.U32 R2, RZ, RZ, UR4 ;  /* 0x00000004ff027e24 */ /* 0x000fe2000f8e00ff */
[----:B------:R-:W-:Y:S01]  /*0c90*/  USHF.R.S32.HI UR4, URZ, 0x1f, UR60 ;  /* 0x0000001f3f047899 */ /* 0x000fe2000801143c */
[----:B------:R-:W-:Y:S01]  /*0ca0*/  @P2 IADD3 R247, R246, -0x40, RZ ;  /* 0xffffffc0f6f72810 */ /* 0x000fe20007ffe0ff */
[----:B------:R-:W-:Y:S01]  /*0cb0*/  IMAD.IADD R177, R176, 0x1, R0 ;  /* 0x00000001b0b17824 */ /* 0x000fe200078e0200 */
[C---:B------:R-:W-:Y:S01]  /*0cc0*/  SEL R178, R4.reuse, 0xffffffe0, !P4 ;  /* 0xffffffe004b27807 */ /* 0x040fe20006000000 */
[----:B------:R1:W-:Y:S01]  /*0cd0*/  STL [R1+0x4], R2 ;  /* 0x0000040201007387 */ /* 0x0003e20000100800 */
[----:B------:R-:W-:Y:S01]  /*0ce0*/  SEL R4, R4, 0xffffffe0, !P1 ;  /* 0xffffffe004047807 */ /* 0x000fe20004800000 */
[----:B------:R-:W-:Y:S01]  /*0cf0*/  IMAD.U32 R3, RZ, RZ, UR4 ;  /* 0x00000004ff037e24 */ /* 0x000fe2000f8e00ff */
[----:B------:R-:W-:Y:S01]  /*0d00*/  IADD3 R251, R246, 0x420, RZ ;  /* 0x00000420f6fb7810 */ /* 0x000fe20007ffe0ff */
[----:B------:R-:W-:Y:S01]  /*0d10*/  IMAD.IADD R179, R176, 0x1, R178 ;  /* 0x00000001b0b37824 */ /* 0x000fe200078e02b2 */
[----:B------:R-:W-:Y:S01]  /*0d20*/  LEA R174, R174, 0xa000, 0x1 ;  /* 0x0000a000aeae7811 */ /* 0x000fe200078e08ff */
[----:B------:R-:W-:Y:S01]  /*0d30*/  IMAD.IADD R195, R196, 0x1, R4 ;  /* 0x00000001c4c37824 */ /* 0x000fe200078e0204 */
[----:B------:R-:W-:Y:S01]  /*0d40*/  @P1 IADD3 R251, R246, 0x3e0, RZ ;  /* 0x000003e0f6fb1810 */ /* 0x000fe20007ffe0ff */
[----:B------:R-:W-:-:S02]  /*0d50*/  IMAD.IADD R178, R178, 0x1, R177 ;  /* 0x00000001b2b27824 */ /* 0x000fc400078e02b1 */
[----:B------:R-:W-:Y:S02]  /*0d60*/  IMAD.IADD R249, R4, 0x1, R246 ;  /* 0x0000000104f97824 */ /* 0x000fe400078e02f6 */
[----:B------:R-:W-:Y:S02]  /*0d70*/  IMAD.IADD R194, R194, 0x1, R195 ;  /* 0x00000001c2c27824 */ /* 0x000fe400078e02c3 */
[----:B------:R-:W-:Y:S01]  /*0d80*/  IMAD.IADD R248, R4, 0x1, R247 ;  /* 0x0000000104f87824 */ /* 0x000fe200078e02f7 */
[----:B-1----:R-:W-:-:S04]  /*0d90*/  IADD3 R2, R239, -0x40, RZ ;  /* 0xffffffc0ef027810 */ /* 0x002fc80007ffe0ff */
[----:B------:R-:W-:Y:S01]  /*0da0*/  SHF.R.S32.HI R3, RZ, 0x1f, R2 ;  /* 0x0000001fff037819 */ /* 0x000fe20000011402 */
[----:B------:R-:W-:-:S03]  /*0db0*/  IMAD.SHL.U32 R243, R2, 0x4, RZ ;  /* 0x0000000402f37824 */ /* 0x000fc600078e00ff */
[----:B------:R-:W-:Y:S01]  /*0dc0*/  SHF.L.U64.HI R244, R2, 0x2, R3 ;  /* 0x0000000202f47819 */ /* 0x000fe20000010203 */
[----:B------:R-:W-:Y:S02]  /*0dd0*/  IMAD.SHL.U32 R3, R5, 0x2, RZ ;  /* 0x0000000205037824 */ /* 0x000fe400078e00ff */
.L_x_1188:
[----:B------:R-:W-:Y:S02]  /*0de0*/  ULDC.64 UR6, c[0x0][0x250] ;  /* 0x0000940000067ab9 */ /* 0x000fe40000000a00 */
[----:B------:R-:W-:Y:S02]  /*0df0*/  UISETP.NE.U32.AND UP3, UPT, URZ, UR6, UPT ;  /* 0x000000063f00728c */ /* 0x000fe4000bf65070 */
[----:B------:R-:W-:Y:S02]  /*0e00*/  USHF.L.U32 UR11, UR48, 0x2, URZ ;  /* 0x00000002300b7899 */ /* 0x000fe4000800063f */
[----:B------:R-:W-:Y:S02]  /*0e10*/  UISETP.NE.AND.EX UP3, UPT, URZ, UR7, UPT, UP3 ;  /* 0x000000073f00728c */ /* 0x000fe4000bf65330 */
[----:B------:R-:W-:Y:S02]  /*0e20*/  USHF.R.S32.HI UR55, URZ, 0x1f, UR48 ;  /* 0x0000001f3f377899 */ /* 0x000fe40008011430 */
[----:B------:R-:W-:-:S02]  /*0e30*/  ULDC.U8 UR4, c[0x0][0x312] ;  /* 0x0000c48000047ab9 */ /* 0x000fc40000000000 */
[----:B------:R-:W-:Y:S01]  /*0e40*/  USHF.L.U64.HI UR5, UR48, 0x2, UR55 ;  /* 0x0000000230057899 */ /* 0x000fe20008010237 */
[----:B------:R-:W-:Y:S01]  /*0e50*/  PLOP3.LUT P0, PT, PT, PT, UP3, 0x80, 0x0 ;  /* 0x000000000000781c */ /* 0x000fe20003f0f038 */
[----:B------:R-:W-:-:S03]  /*0e60*/  UISETP.NE.AND UP4, UPT, UR4, URZ, UPT ;  /* 0x0000003f0400728c */ /* 0x000fc6000bf85270 */
[----:B------:R-:W-:-:S04]  /*0e70*/  @UP3 UIADD3 UR6, UP0, UR11, UR6, URZ ;  /* 0x000000060b063290 */ /* 0x000fc8000ff1e03f */
[----:B------:R-:W-:Y:S02]  /*0e80*/  @UP3 UIADD3.X UR7, UR5, UR7, URZ, UP0, !UPT ;  /* 0x0000000705073290 */ /* 0x000fe400087fe43f */
[----:B-1----:R-:W-:-:S04]  /*0e90*/  IMAD.U32 R8, RZ, RZ, UR6 ;  /* 0x00000006ff087e24 */ /* 0x002fc8000f8e00ff */
[----:B------:R-:W-:Y:S01]  /*0ea0*/  IMAD.U32 R9, RZ, RZ, UR7 ;  /* 0x00000007ff097e24 */ /* 0x000fe2000f8e00ff */
[----:B------:R-:W-:Y:S02]  /*0eb0*/  ULDC.64 UR6, c[0x0][0x240] ;  /* 0x0000900000067ab9 */ /* 0x000fe40000000a00 */
[----:B------:R-:W-:Y:S02]  /*0ec0*/  UISETP.NE.U32.AND UP1, UPT, URZ, UR6, UPT ;  /* 0x000000063f00728c */ /* 0x000fe4000bf25070 */
[----:B------:R-:W-:Y:S01]  /*0ed0*/  UIADD3 UR6, UP0, UR11, UR6, URZ ;  /* 0x000000060b067290 */ /* 0x000fe2000ff1e03f */
[----:B--2---:R-:W2:Y:S01]  /*0ee0*/  @P0 LDG.E R8, [R8.64] ;  /* 0x0000000808080981 */ /* 0x004ea2000c1e1900 */
[----:B------:R-:W-:Y:S02]  /*0ef0*/  UISETP.NE.AND.EX UP1, UPT, URZ, UR7, UPT, UP1 ;  /* 0x000000073f00728c */ /* 0x000fe4000bf25310 */
[----:B------:R-:W-:Y:S02]  /*0f00*/  UIADD3.X UR4, UR5, UR7, URZ, UP0, !UPT ;  /* 0x0000000705047290 */ /* 0x000fe400087fe43f */
[----:B------:R-:W-:Y:S01]  /*0f10*/  IMAD.U32 R6, RZ, RZ, UR6 ;  /* 0x00000006ff067e24 */ /* 0x000fe2000f8e00ff */
[----:B------:R-:W-:Y:S01]  /*0f20*/  ULDC.64 UR6, c[0x0][0x248] ;  /* 0x0000920000067ab9 */ /* 0x000fe20000000a00 */
[----:B------:R-:W-:Y:S01]  /*0f30*/  PLOP3.LUT P2, PT, PT, PT, UP1, 0x80, 0x0 ;  /* 0x000000000000781c */ /* 0x000fe20003f4f018 */
[----:B------:R-:W-:Y:S01]  /*0f40*/  UISETP.EQ.U32.AND UP2, UPT, URZ, UR6, UPT ;  /* 0x000000063f00728c */ /* 0x000fe2000bf42070 */
[----:B------:R-:W-:Y:S01]  /*0f50*/  IMAD.U32 R7, RZ, RZ, UR4 ;  /* 0x00000004ff077e24 */ /* 0x000fe2000f8e00ff */
[----:B------:R-:W-:-:S02]  /*0f60*/  UIADD3 UR6, UP0, UR11, UR6, URZ ;  /* 0x000000060b067290 */ /* 0x000fc4000ff1e03f */
[----:B------:R-:W-:Y:S02]  /*0f70*/  UISETP.EQ.OR.EX UP2, UPT, URZ, UR7, !UP4, UP2 ;  /* 0x000000073f00728c */ /* 0x000fe4000e742720 */
[----:B------:R-:W-:Y:S02]  /*0f80*/  UIADD3.X UR7, UR5, UR7, URZ, UP0, !UPT ;  /* 0x0000000705077290 */ /* 0x000fe400087fe43f */
[----:B----4-:R-:W-:Y:S02]  /*0f90*/  MOV R4, UR6 ;  /* 0x0000000600047c02 */ /* 0x010fe40008000f00 */
[----:B------:R-:W-:Y:S02]  /*0fa0*/  PLOP3.LUT P1, PT, PT, PT, UP2, 0x80, 0x0 ;  /* 0x000000000000781c */ /* 0x000fe40003f2f028 */
[----:B---3--:R1:W3:Y:S01]  /*0fb0*/  @P2 LDG.E R2, [R6.64] ;  /* 0x0000000806022981 */ /* 0x0082e2000c1e1900 */
[----:B------:R-:W-:-:S10]  /*0fc0*/  MOV R5, UR7 ;  /* 0x0000000700057c02 */ /* 0x000fd40008000f00 */
[----:B------:R-:W4:Y:S04]  /*0fd0*/  @!P1 LDG.E R0, [R4.64] ;  /* 0x0000000804009981 */ /* 0x000f28000c1e1900 */
[----:B-1---5:R-:W5:Y:S01]  /*0fe0*/  @P2 LDG.E R6, [R6.64+0x4] ;  /* 0x0000040806062981 */ /* 0x022f62000c1e1900 */
[----:B------:R-:W-:Y:S02]  /*0ff0*/  UMOV UR4, 0xffffffff ;  /* 0xffffffff00047882 */ /* 0x000fe40000000000 */
[----:B------:R-:W-:Y:S02]  /*1000*/  UMOV UR32, URZ ;  /* 0x0000003f00207c82 */ /* 0x000fe40008000000 */
[----:B------:R-:W-:Y:S02]  /*1010*/  UMOV UR37, 0xffffffff ;  /* 0xffffffff00257882 */ /* 0x000fe40000000000 */
[----:B------:R-:W-:Y:S01]  /*1020*/  ULDC UR6, c[0x0][0x218] ;  /* 0x0000860000067ab9 */ /* 0x000fe20000000800 */
[----:B--2---:R1:W2:Y:S01]  /*1030*/  @P0 R2UR UR32, R8 ;  /* 0x00000000082003c2 */ /* 0x0042a200000e0000 */
[----:B------:R-:W-:-:S07]  /*1040*/  ISETP.NE.U32.AND P0, PT, RZ, c[0x0][0x248], PT ;  /* 0x00009200ff007a0c */ /* 0x000fce0003f05070 */
[----:B---3--:R-:W3:Y:S01]  /*1050*/  @P2 R2UR UR4, R2 ;  /* 0x00000000020423c2 */ /* 0x008ee200000e0000 */
[----:B------:R-:W-:-:S07]  /*1060*/  ISETP.NE.AND.EX P0, PT, RZ, c[0x0][0x24c], PT, P0 ;  /* 0x00009300ff007a0c */ /* 0x000fce0003f05300 */
[----:B-----5:R-:W3:Y:S08]  /*1070*/  @P2 R2UR UR10, R6 ;  /* 0x00000000060a23c2 */ /* 0x020ef000000e0000 */
[----:B----4-:R1:W4:Y:S01]  /*1080*/  @!P1 R2UR UR37, R0 ;  /* 0x00000000002593c2 */ /* 0x01032200000e0000 */
[----:B---3--:R-:W-:-:S07]  /*1090*/  @UP1 UIADD3 UR10, UR10, -UR4, URZ ;  /* 0x800000040a0a1290 */ /* 0x008fce000fffe03f */
[----:B------:R-:W-:Y:S01]  /*10a0*/  @!UP1 ULDC UR10, c[0x0][0x214] ;  /* 0x00008500000a9ab9 */ /* 0x000fe20000000800 */
[----:B------:R-:W-:Y:S05]  /*10b0*/  @!P0 BRA `(.L_x_1118) ;  /* 0x0000007000008947 */ /* 0x000fea0003800000 */
[----:B-12-4-:R-:W-:-:S13]  /*10c0*/  PLOP3.LUT P0, PT, PT, PT, UP4, 0x80, 0x0 ;  /* 0x000000000000781c */ /* 0x016fda0003f0f048 */
[----:B------:R-:W2:Y:S04]  /*10d0*/  @P0 LDG.E R0, [R4.64+0x4] ;  /* 0x0000040804000981 */ /* 0x000ea8000c1e1900 */
[----:B------:R-:W3:Y:S01]  /*10e0*/  @!P0 LDG.E R4, [R4.64] ;  /* 0x0000000804048981 */ /* 0x000ee2000c1e1900 */
[----:B--2---:R-:W1:Y:S02]  /*10f0*/  @P0 R2UR UR6, R0 ;  /* 0x00000000000603c2 */ /* 0x004e6400000e0000 */
[----:B-1----:R-:W-:-:S11]  /*1100*/  @UP4 UIADD3 UR6, UR6, -UR37, URZ ;  /* 0x8000002506064290 */ /* 0x002fd6000fffe03f */
[----:B---3--:R1:W2:Y:S01]  /*1110*/  @!P0 R2UR UR6, R4 ;  /* 0x00000000040683c2 */ /* 0x0082a200000e0000 */
[----:B------:R-:W-:-:S07]  /*1120*/  DEPBAR.LE SB1, 0x0, {2} ;  /* 0x000090040000791a */ /* 0x000fce0000000000 */
.L_x_1118:
[----:B-12-4-:R-:W-:Y:S02]  /*1130*/  ULDC.64 UR12, c[0x0][0x258] ;  /* 0x00009600000c7ab9 */ /* 0x016fe40000000a00 */
        /* <DEDUP_REMOVED lines=10> */
[----:B------:R-:W2:Y:S02]  /*11e0*/  @P0 LDG.E R0, [R4.64] ;  /* 0x0000000804000981 */ /* 0x000ea4000c1e1900 */
[----:B------:R-:W-:-:S04]  /*11f0*/  @!UP2 UISETP.NE.AND.EX UP0, UPT, URZ, UR13, UPT, UP0 ;  /* 0x0000000d3f00a28c */ /* 0x000fc8000bf05300 */
[----:B------:R-:W-:Y:S02]  /*1200*/  @!UP2 USEL UR7, URZ, UR7, !UP0 ;  /* 0x000000073f07a287 */ /* 0x000fe4000c000000 */
[----:B------:R-:W-:Y:S01]  /*1210*/  USHF.L.U32 UR17, UR33, 0x7, URZ ;  /* 0x0000000721117899 */ /* 0x000fe2000800063f */
[----:B--2---:R-:W1:Y:S02]  /*1220*/  @P0 R2UR UR5, R0 ;  /* 0x00000000000503c2 */ /* 0x004e6400000e0000 */
[----:B-1----:R-:W-:Y:S02]  /*1230*/  @UP2 UIADD3 UR5, UR5, -UR32, URZ ;  /* 0x8000002005052290 */ /* 0x002fe4000fffe03f */
        /* <DEDUP_REMOVED lines=12> */
[----:B------:R-:W-:Y:S02]  /*1300*/  ULDC UR11, c[0x0][0x2e4] ;  /* 0x0000b900000b7ab9 */ /* 0x000fe40000000800 */
[----:B------:R-:W-:Y:S02]  /*1310*/  USEL UR54, UR12, UR6, !UP3 ;  /* 0x000000060c367287 */ /* 0x000fe4000d800000 */
[----:B------:R-:W-:Y:S02]  /*1320*/  UIMAD UR6, UR4, UR15, URZ ;  /* 0x0000000f040672a4 */ /* 0x000fe4000f8e023f */
[----:B------:R-:W-:-:S02]  /*1330*/  UISETP.NE.AND UP0, UPT, UR37, -0x1, UPT ;  /* 0xffffffff2500788c */ /* 0x000fc4000bf05270 */
[----:B------:R-:W-:Y:S02]  /*1340*/  @UP3 UIADD3 UR50, UR7, UR6, URZ ;  /* 0x0000000607323290 */ /* 0x000fe4000fffe03f */
[----:B------:R-:W-:Y:S02]  /*1350*/  UIADD3 UR6, UR10, 0x3f, URZ ;  /* 0x0000003f0a067890 */ /* 0x000fe4000fffe03f */
[----:B------:R-:W-:Y:S01]  /*1360*/  ULDC.64 UR12, c[0x0][0x198] ;  /* 0x00006600000c7ab9 */ /* 0x000fe20000000a00 */
[----:B------:R-:W-:Y:S01]  /*1370*/  PLOP3.LUT P1, PT, PT, PT, UP0, 0x80, 0x0 ;  /* 0x000000000000781c */ /* 0x000fe20003f2f008 */
[----:B------:R-:W-:-:S04]  /*1380*/  USHF.R.S32.HI UR7, URZ, 0x1f, UR6 ;  /* 0x0000001f3f077899 */ /* 0x000fc80008011406 */
[----:B------:R-:W-:Y:S02]  /*1390*/  ULEA.HI UR15, UR7, UR6, URZ, 0x6 ;  /* 0x00000006070f7291 */ /* 0x000fe4000f8f303f */
[----:B------:R-:W-:-:S04]  /*13a0*/  UIADD3 UR6, UR10, 0x80, UR17 ;  /* 0x000000800a067890 */ /* 0x000fc8000fffe011 */
[----:B------:R-:W-:Y:S02]  /*13b0*/  UIADD3 UR6, UR6, UR11, -UR5 ;  /* 0x0000000b06067290 */ /* 0x000fe4000fffe805 */
[----:B------:R-:W-:Y:S02]  /*13c0*/  @UP0 UIADD3 UR11, UR32, UR37, URZ ;  /* 0x00000025200b0290 */ /* 0x000fe4000fffe03f */
[----:B------:R-:W-:-:S04]  /*13d0*/  UIADD3 UR6, UR6, 0x3f, URZ ;  /* 0x0000003f06067890 */ /* 0x000fc8000fffe03f */
[----:B------:R-:W-:-:S04]  /*13e0*/  USHF.R.S32.HI UR7, URZ, 0x1f, UR6 ;  /* 0x0000001f3f077899 */ /* 0x000fc80008011406 */
[----:B------:R-:W-:Y:S02]  /*13f0*/  ULEA.HI UR14, UR7, UR6, URZ, 0x6 ;  /* 0x00000006070e7291 */ /* 0x000fe4000f8f303f */
[----:B------:R-:W-:-:S04]  /*1400*/  @UP0 UIMAD.WIDE.U32 UR6, UR11, UR12, URZ ;  /* 0x0000000c0b0602a5 */ /* 0x000fc8000f8e003f */
[----:B------:R-:W-:Y:S02]  /*1410*/  @UP0 UIMAD UR42, UR11, UR13, UR7 ;  /* 0x0000000d0b2a02a4 */ /* 0x000fe4000f8e0207 */
[----:B------:R-:W-:Y:S02]  /*1420*/  USHF.R.S32.HI UR11, URZ, 0x6, UR15 ;  /* 0x000000063f0b7899 */ /* 0x000fe4000801140f */
[----:B------:R-:W-:Y:S02]  /*1430*/  USHF.R.S32.HI UR7, URZ, 0x6, UR14 ;  /* 0x000000063f077899 */ /* 0x000fe4000801140e */
[----:B------:R-:W-:Y:S02]  /*1440*/  @UP0 UMOV UR39, UR6 ;  /* 0x0000000600270c82 */ /* 0x000fe40008000000 */
[----:B------:R-:W-:-:S04]  /*1450*/  UISETP.LT.AND UP2, UPT, UR11, UR7, UPT ;  /* 0x000000070b00728c */ /* 0x000fc8000bf41270 */
[----:B------:R-:W-:-:S04]  /*1460*/  USEL UR46, UR11, UR7, UP2 ;  /* 0x000000070b2e7287 */ /* 0x000fc80009000000 */
[----:B------:R-:W-:-:S04]  /*1470*/  ULEA UR6, UR46, 0xffffffc0, 0x6 ;  /* 0xffffffc02e067891 */ /* 0x000fc8000f8e303f */
        /* <DEDUP_REMOVED lines=14> */
.L_x_1120:
        /* <DEDUP_REMOVED lines=18> */
.L_x_1121:
[----:B------:R-:W2:Y:S01]  /*1680*/  LDL R0, [R1+0x8] ;  /* 0x0000080001007983 */ /* 0x000ea20000100800 */
[----:B------:R-:W-:-:S03]  /*1690*/  ULDC.64 UR14, c[0x0][0x370] ;  /* 0x0000dc00000e7ab9 */ /* 0x000fc60000000a00 */
[----:B------:R-:W3:Y:S04]  /*16a0*/  LDL R5, [R1+0xc] ;  /* 0x00000c0001057983 */ /* 0x000ee80000100800 */
[----:B------:R-:W4:Y:S04]  /*16b0*/  LDL R4, [R1+0x18] ;  /* 0x0000180001047983 */ /* 0x000f280000100800 */
[----:B------:R-:W2:Y:S01]  /*16c0*/  LDL R2, [R1+0x14] ;  /* 0x0000140001027983 */ /* 0x000ea20000100800 */
[----:B------:R-:W-:-:S04]  /*16d0*/  @UP3 UIMAD.WIDE.U32 UR12, UR4, UR14, URZ ;  /* 0x0000000e040c32a5 */ /* 0x000fc8000f8e003f */
[----:B------:R-:W-:-:S03]  /*16e0*/  @UP3 UIMAD UR44, UR4, UR15, UR13 ;  /* 0x0000000f042c32a4 */ /* 0x000fc6000f8e020d */
[----:B------:R-:W-:Y:S02]  /*16f0*/  @UP3 UMOV UR41, UR12 ;  /* 0x0000000c00293c82 */ /* 0x000fe40008000000 */
[----:B------:R-:W-:Y:S02]  /*1700*/  ULDC.64 UR12, c[0x0][0x368] ;  /* 0x0000da00000c7ab9 */ /* 0x000fe40000000a00 */
[----:B------:R-:W-:Y:S02]  /*1710*/  @!UP3 UIMAD UR7, UR55, UR12, URZ ;  /* 0x0000000c3707b2a4 */ /* 0x000fe4000f8e023f */
[----:B------:R-:W-:Y:S02]  /*1720*/  ULDC UR16, c[0x0][0x224] ;  /* 0x0000890000107ab9 */ /* 0x000fe40000000800 */
[----:B------:R-:W-:Y:S02]  /*1730*/  @!UP3 UIMAD UR7, UR48, UR13, UR7 ;  /* 0x0000000d3007b2a4 */ /* 0x000fe4000f8e0207 */
[----:B------:R-:W-:-:S02]  /*1740*/  @!UP3 UIMAD.WIDE.U32 UR12, UR48, UR12, URZ ;  /* 0x0000000c300cb2a5 */ /* 0x000fc4000f8e003f */
[----:B------:R-:W-:Y:S02]  /*1750*/  UIMAD.WIDE.U32 UR34, UR48, UR16, URZ ;  /* 0x00000010302272a5 */ /* 0x000fe4000f8e003f */
[----:B------:R-:W-:Y:S01]  /*1760*/  @!UP3 UIADD3 UR44, UR13, UR7, URZ ;  /* 0x000000070d2cb290 */ /* 0x000fe2000fffe03f */
[----:B------:R-:W-:Y:S01]  /*1770*/  IABS R6, c[0x0][0x1c8] ;  /* 0x0000720000067a13 */ /* 0x000fe20000000000 */
[----:B------:R-:W-:Y:S02]  /*1780*/  ULDC.64 UR14, c[0x0][0x3d8] ;  /* 0x0000f600000e7ab9 */ /* 0x000fe40000000a00 */
[----:B------:R-:W-:Y:S02]  /*1790*/  @!UP3 UMOV UR41, UR12 ;  /* 0x0000000c0029bc82 */ /* 0x000fe40008000000 */
[----:B------:R-:W-:-:S04]  /*17a0*/  UIMAD.WIDE.U32 UR12, UR52, UR4, URZ ;  /* 0x00000004340c72a5 */ /* 0x000fc8000f8e003f */
[----:B------:R-:W-:Y:S01]  /*17b0*/  USEL UR34, UR58, UR12, !UP3 ;  /* 0x0000000c3a227287 */ /* 0x000fe2000d800000 */
[----:B--2---:R1:W2:Y:S02]  /*17c0*/  R2UR UR11, R0 ;  /* 0x00000000000b73c2 */ /* 0x0042a400000e0000 */
[----:B-1----:R-:W5:Y:S06]  /*17d0*/  LDL R0, [R1+0x4] ;  /* 0x0000040001007983 */ /* 0x002f6c0000100800 */
[----:B---3--:R-:W1:Y:S02]  /*17e0*/  R2UR UR18, R5 ;  /* 0x00000000051273c2 */ /* 0x008e6400000e0000 */
[----:B-1----:R-:W-:-:S04]  /*17f0*/  UIMAD UR7, UR55, UR16, UR18 ;  /* 0x00000010370772a4 */ /* 0x002fc8000f8e0212 */
[----:B------:R-:W-:-:S04]  /*1800*/  UIADD3 UR7, UR35, UR7, URZ ;  /* 0x0000000723077290 */ /* 0x000fc8000fffe03f */
[----:B--2---:R-:W-:Y:S01]  /*1810*/  UIMAD UR7, UR52, UR7, UR11 ;  /* 0x00000007340772a4 */ /* 0x004fe2000f8e020b */
[----:B------:R-:W1:Y:S03]  /*1820*/  S2UR UR11, SR_CTAID.X ;  /* 0x00000000000b79c3 */ /* 0x000e660000002500 */
[----:B------:R-:W-:Y:S02]  /*1830*/  UIADD3 UR16, UR59, UR7, URZ ;  /* 0x000000073b107290 */ /* 0x000fe4000fffe03f */
[----:B------:R-:W-:-:S04]  /*1840*/  UIMAD UR7, UR53, UR4, URZ ;  /* 0x00000004350772a4 */ /* 0x000fc8000f8e023f */
[----:B------:R-:W-:Y:S02]  /*1850*/  @UP3 UIADD3 UR16, UR13, UR7, URZ ;  /* 0x000000070d103290 */ /* 0x000fe4000fffe03f */
[----:B-1----:R-:W-:Y:S01]  /*1860*/  UIMAD.WIDE.U32 UR12, UR11, UR14, URZ ;  /* 0x0000000e0b0c72a5 */ /* 0x002fe2000f8e003f */
[----:B----4-:R1:W2:Y:S02]  /*1870*/  R2UR UR14, R4 ;  /* 0x00000000040e73c2 */ /* 0x0102a400000e0000 */
[----:B-1----:R-:W1:Y:S08]  /*1880*/  I2F.RP R4, R6 ;  /* 0x0000000600047306 */ /* 0x002e700000209400 */
[----:B-1----:R-:W1:Y:S02]  /*1890*/  MUFU.RCP R4, R4 ;  /* 0x0000000400047308 */ /* 0x002e640000001000 */
[----:B-1----:R-:W-:-:S06]  /*18a0*/  IADD3 R4, R4, 0xffffffe, RZ ;  /* 0x0ffffffe04047810 */ /* 0x002fcc0007ffe0ff */
[----:B------:R1:W3:Y:S01]  /*18b0*/  F2I.FTZ.U32.TRUNC.NTZ R5, R4 ;  /* 0x0000000400057305 */ /* 0x0002e2000021f000 */
[----:B------:R-:W-:Y:S01]  /*18c0*/  UIMAD UR15, UR11, UR15, UR13 ;  /* 0x0000000f0b0f72a4 */ /* 0x000fe2000f8e020d */
[----:B------:R4:W2:Y:S01]  /*18d0*/  R2UR UR35, R2 ;  /* 0x00000000022373c2 */ /* 0x0008a200000e0000 */
[----:B-1----:R-:W-:Y:S01]  /*18e0*/  IMAD.MOV.U32 R4, RZ, RZ, RZ ;  /* 0x000000ffff047224 */ /* 0x002fe200078e00ff */
[----:B----4-:R-:W-:Y:S01]  /*18f0*/  IABS R2, UR51 ;  /* 0x0000003300027c13 */ /* 0x010fe20008000000 */
[----:B------:R-:W-:Y:S02]  /*1900*/  USHF.L.U32 UR11, UR48, 0x7, URZ ;  /* 0x00000007300b7899 */ /* 0x000fe4000800063f */
[----:B------:R-:W-:Y:S02]  /*1910*/  USEL UR18, UR12, URZ, UP6 ;  /* 0x0000003f0c127287 */ /* 0x000fe4000b000000 */
[----:B------:R-:W-:Y:S02]  /*1920*/  USHF.L.U64.HI UR7, UR48, 0x7, UR55 ;  /* 0x0000000730077899 */ /* 0x000fe40008010237 */
[----:B------:R-:W-:-:S02]  /*1930*/  USEL UR12, UR11, URZ, UP1 ;  /* 0x0000003f0b0c7287 */ /* 0x000fc40008800000 */
[----:B------:R-:W-:Y:S02]  /*1940*/  USEL UR7, UR7, URZ, UP1 ;  /* 0x0000003f07077287 */ /* 0x000fe40008800000 */
[----:B------:R-:W-:-:S04]  /*1950*/  UIADD3 UR12, UP1, UR6, UR12, URZ ;  /* 0x0000000c060c7290 */ /* 0x000fc8000ff3e03f */
[----:B------:R-:W-:Y:S02]  /*1960*/  UIADD3.X UR11, UR43, UR7, URZ, UP1, !UPT ;  /* 0x000000072b0b7290 */ /* 0x000fe40008ffe43f */
[----:B------:R-:W-:Y:S01]  /*1970*/  UIMAD UR7, UR53, UR12, URZ ;  /* 0x0000000c350772a4 */ /* 0x000fe2000f8e023f */
[----:B------:R-:W-:-:S03]  /*1980*/  ISETP.NE.AND P2, PT, RZ, c[0x0][0x1c8], PT ;  /* 0x00007200ff007a0c */ /* 0x000fc60003f45270 */
[----:B------:R-:W-:Y:S02]  /*1990*/  UIMAD UR11, UR52, UR11, UR7 ;  /* 0x0000000b340b72a4 */ /* 0x000fe4000f8e0207 */
[----:B--2---:R-:W-:Y:S02]  /*19a0*/  @UP5 USEL UR7, UR35, UR4, !UP3 ;  /* 0x0000000423075287 */ /* 0x004fe4000d800000 */
[----:B------:R-:W-:Y:S02]  /*19b0*/  USEL UR15, UR15, URZ, UP6 ;  /* 0x0000003f0f0f7287 */ /* 0x000fe4000b000000 */
[----:B------:R-:W-:Y:S01]  /*19c0*/  USHF.R.S32.HI UR36, URZ, 0x1f, UR17 ;  /* 0x0000001f3f247899 */ /* 0x000fe20008011411 */
[----:B-----5:R3:W1:Y:S02]  /*19d0*/  R2UR UR13, R0 ;  /* 0x00000000000d73c2 */ /* 0x02066400000e0000 */
[----:B---3--:R-:W-:-:S04]  /*19e0*/  IMAD.MOV R0, RZ, RZ, -R5 ;  /* 0x000000ffff007224 */ /* 0x008fc800078e0a05 */
[----:B------:R-:W-:-:S04]  /*19f0*/  IMAD R0, R0, R6, RZ ;  /* 0x0000000600007224 */ /* 0x000fc800078e02ff */
[----:B------:R-:W-:-:S06]  /*1a00*/  IMAD.HI.U32 R0, R5, R0, R4 ;  /* 0x0000000005007227 */ /* 0x000fcc00078e0004 */
[----:B------:R-:W-:-:S04]  /*1a10*/  IMAD.HI.U32 R0, R0, R2, RZ ;  /* 0x0000000200007227 */ /* 0x000fc800078e00ff */
[----:B------:R-:W-:-:S04]  /*1a20*/  IMAD.MOV R4, RZ, RZ, -R0 ;  /* 0x000000ffff047224 */ /* 0x000fc800078e0a00 */
[----:B------:R-:W-:-:S05]  /*1a30*/  IMAD R2, R6, R4, R2 ;  /* 0x0000000406027224 */ /* 0x000fca00078e0202 */
[----:B------:R-:W-:-:S13]  /*1a40*/  ISETP.GT.U32.AND P0, PT, R6, R2, PT ;  /* 0x000000020600720c */ /* 0x000fda0003f04070 */
[----:B------:R-:W-:-:S05]  /*1a50*/  @!P0 IMAD.IADD R2, R2, 0x1, -R6 ;  /* 0x0000000102028824 */ /* 0x000fca00078e0a06 */
[----:B------:R-:W-:Y:S02]  /*1a60*/  ISETP.GE.U32.AND P3, PT, R2, R6, PT ;  /* 0x000000060200720c */ /* 0x000fe40003f66070 */
[----:B------:R-:W-:Y:S02]  /*1a70*/  @!P0 IADD3 R0, R0, 0x1, RZ ;  /* 0x0000000100008810 */ /* 0x000fe40007ffe0ff */
[----:B------:R-:W-:Y:S01]  /*1a80*/  ISETP.LE.AND P0, PT, RZ, UR14, PT ;  /* 0x0000000eff007c0c */ /* 0x000fe2000bf03270 */
[----:B------:R-:W-:-:S08]  /*1a90*/  ULDC UR14, c[0x0][0x234] ;  /* 0x00008d00000e7ab9 */ /* 0x000fd00000000800 */
[----:B------:R-:W-:-:S05]  /*1aa0*/  @P3 IADD3 R0, R0, 0x1, RZ ;  /* 0x0000000100003810 */ /* 0x000fca0007ffe0ff */
[----:B------:R-:W-:Y:S01]  /*1ab0*/  IMAD.MOV.U32 R11, RZ, RZ, R0 ;  /* 0x000000ffff0b7224 */ /* 0x000fe200078e0000 */
[----:B------:R-:W-:-:S03]  /*1ac0*/  @UP5 UIMAD UR7, UR51, UR14, UR7 ;  /* 0x0000000e330752a4 */ /* 0x000fc6000f8e0207 */
[----:B------:R-:W-:Y:S01]  /*1ad0*/  @!P0 IMAD.MOV R11, RZ, RZ, -R11 ;  /* 0x000000ffff0b8224 */ /* 0x000fe200078e0a0b */
[----:B------:R-:W-:-:S03]  /*1ae0*/  PLOP3.LUT P0, PT, PT, PT, UP5, 0x80, 0x0 ;  /* 0x000000000000781c */ /* 0x000fc60003f0f058 */
[----:B-1----:R-:W-:Y:S02]  /*1af0*/  @!UP5 UMOV UR7, UR13 ;  /* 0x0000000d0007dc82 */ /* 0x002fe40008000000 */
[----:B------:R-:W-:Y:S01]  /*1b00*/  UIMAD.WIDE.U32 UR12, UR52, UR12, URZ ;  /* 0x0000000c340c72a5 */ /* 0x000fe2000f8e003f */
[----:B------:R-:W-:-:S03]  /*1b10*/  @!P2 LOP3.LUT R11, RZ, c[0x0][0x1c8], RZ, 0x33, !PT ;  /* 0x00007200ff0baa12 */ /* 0x000fc600078e33ff */
[----:B------:R-:W-:Y:S01]  /*1b20*/  UIADD3 UR14, UR13, UR11, URZ ;  /* 0x0000000b0d0e7290 */ /* 0x000fe2000fffe03f */
[----:B------:R-:W-:-:S03]  /*1b30*/  SHF.R.S32.HI R12, RZ, 0x1f, R11 ;  /* 0x0000001fff0c7819 */ /* 0x000fc6000001140b */
[----:B------:R-:W-:Y:S05]  /*1b40*/  @!P0 BRA `(.L_x_1122) ;  /* 0x0000007000008947 */ /* 0x000fea0003800000 */
[----:B------:R-:W2:Y:S01]  /*1b50*/  LDL R7, [R1+0x20] ;  /* 0x0000200001077983 */ /* 0x000ea20000100800 */
[----:B------:R-:W-:Y:S02]  /*1b60*/  ULDC UR35, c[0x0][0x224] ;  /* 0x0000890000237ab9 */ /* 0x000fe40000000800 */
[----:B------:R-:W-:-:S04]  /*1b70*/  @!UP3 UIMAD UR4, UR48, UR35, URZ ;  /* 0x000000233004b2a4 */ /* 0x000fc8000f8e023f */
[----:B------:R-:W-:Y:S01]  /*1b80*/  ULEA UR4, UR48, UR4, 0x7 ;  /* 0x0000000430047291 */ /* 0x000fe2000f8e383f */
[----:B--2---:R-:W1:Y:S03]  /*1b90*/  R2UR UR11, R7 ;  /* 0x00000000070b73c2 */ /* 0x004e6600000e0000 */
[----:B-1----:R-:W-:Y:S01]  /*1ba0*/  UIMAD UR11, UR11, UR51, UR4 ;  /* 0x000000330b0b72a4 */ /* 0x002fe2000f8e0204 */
[----:B------:R-:W-:Y:S05]  /*1bb0*/  BRA `(.L_x_1123) ;  /* 0x0000003000007947 */ /* 0x000fea0003800000 */
.L_x_1122:
[----:B------:R-:W2:Y:S02]  /*1bc0*/  LDL R0, [R1+0x10] ;  /* 0x0000100001007983 */ /* 0x000ea40000100800 */
[----:B--2---:R1:W2:Y:S01]  /*1bd0*/  R2UR UR11, R0 ;  /* 0x00000000000b73c2 */ /* 0x0042a200000e0000 */
[----:B------:R-:W-:-:S07]  /*1be0*/  DEPBAR.LE SB1, 0x0, {2} ;  /* 0x000090040000791a */ /* 0x000fce0000000000 */
.L_x_1123:
[----:B------:R-:W2:Y:S04]  /*1bf0*/  LDL R2, [R1+0x1c] ;  /* 0x00001c0001027983 */ /* 0x000ea80000100800 */
[----:B------:R-:W3:Y:S01]  /*1c00*/  LDL R0, [R1] ;  /* 0x0000000001007983 */ /* 0x000ee20000100800 */
[----:B------:R-:W-:Y:S01]  /*1c10*/  USHF.R.S32.HI UR4, URZ, 0x1f, UR60 ;  /* 0x0000001f3f047899 */ /* 0x000fe2000801143c */
[----:B------:R-:W-:Y:S01]  /*1c20*/  SHF.R.S32.HI R14, RZ, 0x1f, R238 ;  /* 0x0000001fff0e7819 */ /* 0x000fe200000114ee */
[----:B------:R-:W-:Y:S01]  /*1c30*/  IMAD.U32 R10, RZ, RZ, UR9 ;  /* 0x00000009ff0a7e24 */ /* 0x000fe2000f8e00ff */
[----:B------:R-:W1:Y:S01]  /*1c40*/  S2R R15, SR_TID.X ;  /* 0x00000000000f7919 */ /* 0x000e620000002100 */
[----:B------:R-:W-:Y:S01]  /*1c50*/  SHF.R.S32.HI R233, RZ, 0x1f, R232 ;  /* 0x0000001fffe97819 */ /* 0x000fe200000114e8 */
[----:B------:R-:W-:Y:S01]  /*1c60*/  IMAD.U32 R9, RZ, RZ, UR8 ;  /* 0x00000008ff097e24 */ /* 0x000fe2000f8e00ff */
[----:B------:R-:W-:Y:S01]  /*1c70*/  ULDC.64 UR8, c[0x0][0x200] ;  /* 0x0000800000087ab9 */ /* 0x000fe20000000a00 */
[----:B------:R-:W-:Y:S01]  /*1c80*/  IMAD.U32 R8, RZ, RZ, UR6 ;  /* 0x00000006ff087e24 */ /* 0x000fe2000f8e00ff */
[----:B------:R-:W-:Y:S01]  /*1c90*/  BSSY B1, `(.L_x_1119) ;  /* 0x0000752000017945 */ /* 0x000fe20003800000 */
[----:B-1----:R-:W-:Y:S01]  /*1ca0*/  SHF.R.S32.HI R16, RZ, 0x1f, R15 ;  /* 0x0000001fff107819 */ /* 0x002fe2000001140f */
[----:B--2---:R-:W1:Y:S08]  /*1cb0*/  R2UR UR35, R2 ;  /* 0x00000000022373c2 */ /* 0x004e7000000e0000 */
[----:B---3--:R2:W3:Y:S01]  /*1cc0*/  R2UR UR38, R0 ;  /* 0x00000000002673c2 */ /* 0x0084e200000e0000 */
[----:B-1----:R-:W-:-:S02]  /*1cd0*/  UIADD3 UR12, UP4, UP3, UR12, UR60, UR35 ;  /* 0x0000003c0c0c7290 */ /* 0x002fc4000fb9e023 */
[----:B------:R-:W-:Y:S02]  /*1ce0*/  USHF.R.S32.HI UR35, URZ, 0x1f, UR51 ;  /* 0x0000001f3f237899 */ /* 0x000fe40008011433 */
[----:B------:R-:W-:-:S03]  /*1cf0*/  UIADD3 UR45, UP2, UP1, UR18, UR12, UR34 ;  /* 0x0000000c122d7290 */ /* 0x000fc6000f95e022 */
[----:B------:R-:W-:Y:S01]  /*1d00*/  ULDC.64 UR12, c[0x0][0x1a8] ;  /* 0x00006a00000c7ab9 */ /* 0x000fe20000000a00 */
[----:B--2---:R-:W-:Y:S01]  /*1d10*/  IADD3 R0, P0, R238, UR6, RZ ;  /* 0x00000006ee007c10 */ /* 0x004fe2000ff1e0ff */
[----:B---3--:R-:W-:Y:S02]  /*1d20*/  UIADD3.X UR4, UR14, UR4, UR38, UP4, UP3 ;  /* 0x000000040e047290 */ /* 0x008fe4000a7e6426 */
[----:B------:R-:W-:Y:S01]  /*1d30*/  UMOV UR18, 0x4 ;  /* 0x0000000400127882 */ /* 0x000fe20000000000 */
[----:B------:R-:W-:Y:S01]  /*1d40*/  IADD3.X R2, R14, UR43, RZ, P0, !PT ;  /* 0x0000002b0e027c10 */ /* 0x000fe200087fe4ff */
[----:B------:R-:W-:Y:S01]  /*1d50*/  UIADD3.X UR40, UR15, UR4, UR16, UP2, UP1 ;  /* 0x000000040f287290 */ /* 0x000fe200097e2410 */
[----:B------:R-:W-:Y:S01]  /*1d60*/  IMAD.WIDE.U32 R4, R0, c[0x0][0x190], R232 ;  /* 0x0000640000047a25 */ /* 0x000fe200078e00e8 */
[----:B------:R-:W-:-:S03]  /*1d70*/  UIMAD UR4, UR35, UR12, URZ ;  /* 0x0000000c230472a4 */ /* 0x000fc6000f8e023f */
[----:B------:R-:W-:Y:S01]  /*1d80*/  IMAD R2, R2, c[0x0][0x190], RZ ;  /* 0x0000640002027a24 */ /* 0x000fe200078e02ff */
[----:B------:R-:W-:Y:S01]  /*1d90*/  UIMAD UR38, UR51, UR13, UR4 ;  /* 0x0000000d332672a4 */ /* 0x000fe2000f8e0204 */
[----:B------:R-:W-:Y:S02]  /*1da0*/  IADD3 R6, P0, R4, UR54, RZ ;  /* 0x0000003604067c10 */ /* 0x000fe4000ff1e0ff */
[----:B------:R-:W-:Y:S01]  /*1db0*/  ULDC.64 UR12, c[0x0][0x378] ;  /* 0x0000de00000c7ab9 */ /* 0x000fe20000000a00 */
[----:B------:R-:W-:Y:S01]  /*1dc0*/  IMAD R0, R0, c[0x0][0x194], R2 ;  /* 0x0000650000007a24 */ /* 0x000fe200078e0202 */
[----:B------:R-:W-:Y:S01]  /*1dd0*/  UIMAD UR4, UR35, UR12, URZ ;  /* 0x0000000c230472a4 */ /* 0x000fe2000f8e023f */
[----:B------:R-:W-:-:S03]  /*1de0*/  LEA.HI R2, R16, R15, RZ, 0x5 ;  /* 0x0000000f10027211 */ /* 0x000fc600078f28ff */
[----:B------:R-:W-:Y:S01]  /*1df0*/  UIMAD UR35, UR51, UR13, UR4 ;  /* 0x0000000d332372a4 */ /* 0x000fe2000f8e0204 */
[----:B------:R-:W-:Y:S02]  /*1e00*/  IADD3.X R7, R5, UR50, R0, P0, !PT ;  /* 0x0000003205077c10 */ /* 0x000fe400087fe400 */
[----:B------:R-:W-:Y:S01]  /*1e10*/  ULDC.64 UR12, c[0x0][0x370] ;  /* 0x0000dc00000c7ab9 */ /* 0x000fe20000000a00 */
[----:B------:R-:W-:Y:S01]  /*1e20*/  LOP3.LUT R0, R2, 0xffffffe0, RZ, 0xc0, !PT ;  /* 0xffffffe002007812 */ /* 0x000fe200078ec0ff */
[----:B------:R-:W-:Y:S01]  /*1e30*/  UIMAD UR4, UR43, UR12, URZ ;  /* 0x0000000c2b0472a4 */ /* 0x000fe2000f8e023f */
[----:B------:R-:W-:Y:S01]  /*1e40*/  IADD3 R4, P0, R232, UR41, RZ ;  /* 0x00000029e8047c10 */ /* 0x000fe2000ff1e0ff */
[----:B------:R-:W-:Y:S01]  /*1e50*/  UIADD3 UR12, UR6, UR7, URZ ;  /* 0x00000007060c7290 */ /* 0x000fe2000fffe03f */
[----:B------:R-:W-:Y:S01]  /*1e60*/  SHF.R.S32.HI R2, RZ, 0x5, R2 ;  /* 0x00000005ff027819 */ /* 0x000fe20000011402 */
[----:B------:R-:W-:Y:S01]  /*1e70*/  UIMAD UR34, UR6, UR13, UR4 ;  /* 0x0000000d062272a4 */ /* 0x000fe2000f8e0204 */
[----:B------:R-:W-:Y:S01]  /*1e80*/  IMAD.IADD R0, R15, 0x1, -R0 ;  /* 0x000000010f007824 */ /* 0x000fe200078e0a00 */
[----:B------:R-:W-:Y:S01]  /*1e90*/  UIADD3 UR7, UR6, UR11, URZ ;  /* 0x0000000b06077290 */ /* 0x000fe2000fffe03f */
[----:B------:R-:W-:Y:S01]  /*1ea0*/  IADD3.X R5, R233, UR44, RZ, P0, !PT ;  /* 0x0000002ce9057c10 */ /* 0x000fe200087fe4ff */
[----:B------:R-:W-:Y:S01]  /*1eb0*/  UIMAD.WIDE UR12, UR12, UR18, UR8 ;  /* 0x000000120c0c72a5 */ /* 0x000fe2000f8e0208 */
[----:B------:R-:W-:Y:S01]  /*1ec0*/  IMAD R0, R2, UR61, R0 ;  /* 0x0000003d02007c24 */ /* 0x000fe2000f8e0200 */
[----:B------:R-:W-:-:S02]  /*1ed0*/  UIADD3 UR4, -UR5, UR10, UR17 ;  /* 0x0000000a05047290 */ /* 0x000fc4000fffe111 */
[----:B------:R-:W-:Y:S01]  /*1ee0*/  ULDC.64 UR8, c[0x0][0x3c8] ;  /* 0x0000f20000087ab9 */ /* 0x000fe20000000a00 */
[----:B------:R-:W-:Y:S01]  /*1ef0*/  IMAD.WIDE.U32 R4, R8, c[0x0][0x370], R4 ;  /* 0x0000dc0008047a25 */ /* 0x000fe200078e0004 */
[----:B------:R-:W-:Y:S01]  /*1f00*/  UIMAD.WIDE UR6, UR7, UR18, UR8 ;  /* 0x00000012070672a5 */ /* 0x000fe2000f8e0208 */
[C---:B------:R-:W-:Y:S01]  /*1f10*/  IADD3 R2, P0, R0.reuse, UR45, RZ ;  /* 0x0000002d00027c10 */ /* 0x040fe2000ff1e0ff */
[----:B------:R-:W-:Y:S01]  /*1f20*/  UMOV UR14, UR12 ;  /* 0x0000000c000e7c82 */ /* 0x000fe20008000000 */
[----:B------:R1:W2:Y:S01]  /*1f30*/  R2UR UR9, R10 ;  /* 0x000000000a0973c2 */ /* 0x0002a200000e0000 */
[----:B------:R-:W-:Y:S01]  /*1f40*/  ULDC UR18, c[0x0][0x2e8] ;  /* 0x0000ba0000127ab9 */ /* 0x000fe20000000800 */
[----:B------:R-:W-:Y:S01]  /*1f50*/  IADD3 R5, R5, UR34, RZ ;  /* 0x0000002205057c10 */ /* 0x000fe2000fffe0ff */
[----:B------:R-:W-:Y:S01]  /*1f60*/  UIADD3 UR4, UR4, -UR18, URZ ;  /* 0x8000001204047290 */ /* 0x000fe2000fffe03f */
[----:B------:R-:W-:Y:S01]  /*1f70*/  LEA.HI.X.SX32 R189, R0, UR40, 0x1, P0 ;  /* 0x0000002800bd7c11 */ /* 0x000fe200080f0eff */
[----:B------:R-:W-:Y:S01]  /*1f80*/  IMAD.U32 R0, RZ, RZ, UR51 ;  /* 0x00000033ff007e24 */ /* 0x000fe2000f8e00ff */
[----:B------:R-:W-:Y:S01]  /*1f90*/  UMOV UR16, UR6 ;  /* 0x0000000600107c82 */ /* 0x000fe20008000000 */
[----:B------:R-:W-:Y:S01]  /*1fa0*/  LEA R190, P2, R2, c[0x0][0x350], 0x2 ;  /* 0x0000d40002be7a11 */ /* 0x000fe200078410ff */
[----:B------:R-:W-:Y:S01]  /*1fb0*/  USHF.R.S32.HI UR18, URZ, 0x1f, UR4 ;  /* 0x0000001f3f127899 */ /* 0x000fe20008011404 */
[----:B------:R-:W-:Y:S01]  /*1fc0*/  IMAD.WIDE.U32 R4, R0, c[0x0][0x378], R4 ;  /* 0x0000de0000047a25 */ /* 0x000fe200078e0004 */
[----:B------:R1:W3:Y:S01]  /*1fd0*/  R2UR UR8, R9 ;  /* 0x00000000090873c2 */ /* 0x0002e200000e0000 */
[----:B------:R-:W-:Y:S01]  /*1fe0*/  UMOV UR15, UR7 ;  /* 0x00000007000f7c82 */ /* 0x000fe20008000000 */
[----:B------:R-:W-:Y:S01]  /*1ff0*/  LEA.HI.X R189, R2, c[0x0][0x354], R189, 0x2, P2 ;  /* 0x0000d50002bd7a11 */ /* 0x000fe200010f14bd */
[----:B------:R-:W-:Y:S01]  /*2000*/  ULEA.HI UR18, UR18, UR4, URZ, 0x6 ;  /* 0x0000000412127291 */ /* 0x000fe2000f8f303f */
[----:B------:R-:W-:Y:S01]  /*2010*/  IADD3 R5, R5, UR35, RZ ;  /* 0x0000002305057c10 */ /* 0x000fe2000fffe0ff */
[----:B------:R-:W-:Y:S01]  /*2020*/  IMAD.WIDE.U32 R6, R0, c[0x0][0x1a8], R6 ;  /* 0x00006a0000067a25 */ /* 0x000fe200078e0006 */
[----:B------:R-:W-:-:S02]  /*2030*/  UIADD3 UR6, UR46, -0x1, URZ ;  /* 0xffffffff2e067890 */ /* 0x000fc4000fffe03f */
[----:B------:R-:W-:Y:S01]  /*2040*/  USHF.R.S32.HI UR18, URZ, 0x6, UR18 ;  /* 0x000000063f127899 */ /* 0x000fe20008011412 */
[----:B------:R-:W-:Y:S01]  /*2050*/  IMAD R0, R14, c[0x0][0x370], RZ ;  /* 0x0000dc000e007a24 */ /* 0x000fe200078e02ff */
[----:B------:R-:W-:Y:S01]  /*2060*/  IADD3 R7, R7, UR38, RZ ;  /* 0x0000002607077c10 */ /* 0x000fe2000fffe0ff */
[----:B------:R-:W-:Y:S01]  /*2070*/  IMAD.WIDE.U32 R4, R238, c[0x0][0x370], R4 ;  /* 0x0000dc00ee047a25 */ /* 0x000fe200078e0004 */
[----:B------:R-:W-:Y:S01]  /*2080*/  UISETP.LT.AND UP1, UPT, URZ, UR18, UPT ;  /* 0x000000123f00728c */ /* 0x000fe2000bf21270 */
[----:B------:R-:W-:Y:S02]  /*2090*/  LEA R200, P4, R6, c[0x0][0x160], 0x1 ;  /* 0x0000580006c87a11 */ /* 0x000fe400078808ff */
[----:B------:R-:W-:Y:S01]  /*20a0*/  IMAD R0, R238, c[0x0][0x374], R0 ;  /* 0x0000dd00ee007a24 */ /* 0x000fe200078e0200 */
[----:B------:R-:W-:Y:S01]  /*20b0*/  USEL UR18, URZ, UR18, !UP1 ;  /* 0x000000123f127287 */ /* 0x000fe2000c800000 */
[----:B------:R-:W-:Y:S02]  /*20c0*/  LEA R198, P3, R4, c[0x0][0x330], 0x1 ;  /* 0x0000cc0004c67a11 */ /* 0x000fe400078608ff */
[----:B------:R-:W-:Y:S01]  /*20d0*/  IMAD.IADD R0, R5, 0x1, R0 ;  /* 0x0000000105007824 */ /* 0x000fe200078e0200 */
[----:B------:R-:W-:Y:S01]  /*20e0*/  UISETP.GT.AND UP1, UPT, UR46, UR18, UPT ;  /* 0x000000122e00728c */ /* 0x000fe2000bf24270 */
[----:B------:R-:W-:-:S03]  /*20f0*/  LEA.HI.X R201, R6, c[0x0][0x164], R7, 0x1, P4 ;  /* 0x0000590006c97a11 */ /* 0x000fc600020f0c07 */
[----:B------:R-:W-:Y:S02]  /*2100*/  LEA.HI.X R199, R4, c[0x0][0x334], R0, 0x1, P3 ;  /* 0x0000cd0004c77a11 */ /* 0x000fe400018f0c00 */
[----:B------:R-:W-:-:S13]  /*2110*/  PLOP3.LUT P0, PT, PT, PT, UP1, 0x80, 0x0 ;  /* 0x000000000000781c */ /* 0x000fda0003f0f018 */
[----:B-123--:R-:W-:Y:S05]  /*2120*/  @P0 BRA `(.L_x_1124) ;  /* 0x00000b2000000947 */ /* 0x00efea0003800000 */
        /* <DEDUP_REMOVED lines=18> */
.L_x_1125:
[----:B------:R-:W-:Y:S02]  /*2250*/  @UP0 UIADD3 UR4, UR32, UR37, URZ ;  /* 0x0000002520040290 */ /* 0x000fe4000fffe03f */
[----:B------:R-:W-:Y:S02]  /*2260*/  ULDC.64 UR10, c[0x0][0x3a8] ;  /* 0x0000ea00000a7ab9 */ /* 0x000fe40000000a00 */
[----:B------:R-:W-:-:S04]  /*2270*/  @UP0 UIMAD.WIDE.U32 UR6, UR4, UR10, URZ ;  /* 0x0000000a040602a5 */ /* 0x000fc8000f8e003f */
[----:B------:R-:W-:Y:S01]  /*2280*/  @UP0 UIMAD UR4, UR4, UR11, UR7 ;  /* 0x0000000b040402a4 */ /* 0x000fe2000f8e0207 */
        /* <DEDUP_REMOVED lines=11> */
[----:B------:R-:W-:Y:S02]  /*2340*/  UIADD3 UR4, UR7, UR4, URZ ;  /* 0x0000000407047290 */ /* 0x000fe4000fffe03f */
.L_x_1126:
        /* <DEDUP_REMOVED lines=8> */
[----:B------:R-:W-:Y:S02]  /*23d0*/  USHF.R.S32.HI UR12, URZ, 0x1f, UR51 ;  /* 0x0000001f3f0c7899 */ /* 0x000fe40008011433 */
        /* <DEDUP_REMOVED lines=20> */
.L_x_1128:
[----:B------:R-:W-:Y:S05]  /*2520*/  BSYNC B0 ;  /* 0x0000000000007941 */ /* 0x000fea0003800000 */
.L_x_1127:
[----:B------:R-:W-:Y:S01]  /*2530*/  IADD3 R0, R238, 0x20, RZ ;  /* 0x00000020ee007810 */ /* 0x000fe20007ffe0ff */
[----:B------:R-:W-:Y:S03]  /*2540*/  BSSY B0, `(.L_x_1129) ;  /* 0x000000e000007945 */ /* 0x000fe60003800000 */
[----:B------:R-:W-:-:S13]  /*2550*/  ISETP.GE.OR P2, PT, R0, UR5, P4 ;  /* 0x0000000500007c0c */ /* 0x000fda000a746670 */
        /* <DEDUP_REMOVED lines=12> */
.L_x_1130:
[----:B------:R-:W-:Y:S05]  /*2620*/  BSYNC B0 ;  /* 0x0000000000007941 */ /* 0x000fea0003800000 */
.L_x_1129:
        /* <DEDUP_REMOVED lines=15> */
.L_x_1132:
[----:B------:R-:W-:Y:S05]  /*2720*/  BSYNC B0 ;  /* 0x0000000000007941 */ /* 0x000fea0003800000 */
.L_x_1131:
[----:B------:R-:W-:Y:S01]  /*2730*/  IADD3 R0, R238, 0x60, RZ ;  /* 0x00000060ee007810 */ /* 0x000fe20007ffe0ff */
[----:B------:R-:W-:Y:S03]  /*2740*/  BSSY B0, `(.L_x_1133) ;  /* 0x000000d000007945 */ /* 0x000fe60003800000 */
[----:B------:R-:W-:-:S13]  /*2750*/  ISETP.GE.OR P0, PT, R0, UR5, P4 ;  /* 0x0000000500007c0c */ /* 0x000fda000a706670 */
        /* <DEDUP_REMOVED lines=11> */
.L_x_1134:
[----:B------:R-:W-:Y:S05]  /*2810*/  BSYNC B0 ;  /* 0x0000000000007941 */ /* 0x000fea0003800000 */
.L_x_1133:
[----:B------:R-:W-:Y:S01]  /*2820*/  ULDC.64 UR10, c[0x0][0x3a8] ;  /* 0x0000ea00000a7ab9 */ /* 0x000fe20000000a00 */
[----:B--2---:R-:W-:Y:S01]  /*2830*/  IMAD.U32 R4, RZ, RZ, UR17 ;  /* 0x00000011ff047e24 */ /* 0x004fe2000f8e00ff */
[----:B------:R-:W-:Y:S01]  /*2840*/  UIMAD UR5, UR36, UR10, URZ ;  /* 0x0000000a240572a4 */ /* 0x000fe2000f8e023f */
[----:B------:R-:W-:Y:S01]  /*2850*/  BSSY B0, `(.L_x_1135) ;  /* 0x0000017000007945 */ /* 0x000fe20003800000 */
[----:B------:R-:W-:Y:S01]  /*2860*/  USHF.R.S32.HI UR12, URZ, 0x1f, UR51 ;  /* 0x0000001f3f0c7899 */ /* 0x000fe20008011433 */
[----:B------:R-:W-:Y:S01]  /*2870*/  IMAD.WIDE.U32 R4, R4, c[0x0][0x3a8], R232 ;  /* 0x0000ea0004047a25 */ /* 0x000fe200078e00e8 */
[----:B------:R-:W-:-:S04]  /*2880*/  UIMAD UR5, UR17, UR11, UR5 ;  /* 0x0000000b110572a4 */ /* 0x000fc8000f8e0205 */
[----:B------:R-:W-:Y:S01]  /*2890*/  IADD3 R4, P4, R4, UR6, RZ ;  /* 0x0000000604047c10 */ /* 0x000fe2000ff9e0ff */
[----:B------:R-:W-:Y:S01]  /*28a0*/  ULDC.64 UR6, c[0x0][0x3c0] ;  /* 0x0000f00000067ab9 */ /* 0x000fe20000000a00 */
[----:B------:R-:W-:Y:S01]  /*28b0*/  MOV R0, UR5 ;  /* 0x0000000500007c02 */ /* 0x000fe20008000f00 */
        /* <DEDUP_REMOVED lines=16> */
.L_x_1136:
[----:B------:R-:W-:Y:S05]  /*29c0*/  BSYNC B0 ;  /* 0x0000000000007941 */ /* 0x000fea0003800000 */
.L_x_1135:
        /* <DEDUP_REMOVED lines=13> */
.L_x_1138:
[----:B------:R-:W-:Y:S05]  /*2aa0*/  BSYNC B0 ;  /* 0x0000000000007941 */ /* 0x000fea0003800000 */
.L_x_1137:
        /* <DEDUP_REMOVED lines=13> */
.L_x_1140:
[----:B------:R-:W-:Y:S05]  /*2b80*/  BSYNC B0 ;  /* 0x0000000000007941 */ /* 0x000fea0003800000 */
.L_x_1139:
        /* <DEDUP_REMOVED lines=12> */
.L_x_1124:
[----:B------:R-:W-:Y:S01]  /*2c50*/  ULDC.64 UR34, c[0x0][0x1a0] ;  /* 0x0000680000227ab9 */ /* 0x000fe20000000a00 */
[----:B------:R-:W-:Y:S01]  /*2c60*/  IMAD.U32 R4, RZ, RZ, UR17 ;  /* 0x00000011ff047e24 */ /* 0x000fe2000f8e00ff */
[----:B------:R-:W-:Y:S01]  /*2c70*/  UIMAD UR4, UR36, UR34, URZ ;  /* 0x00000022240472a4 */ /* 0x000fe2000f8e023f */
[----:B------:R-:W-:Y:S01]  /*2c80*/  IMAD R2, R12, c[0x0][0x1b8], RZ ;  /* 0x00006e000c027a24 */ /* 0x000fe200078e02ff */
[----:B------:R-:W-:Y:S01]  /*2c90*/  BSSY B0, `(.L_x_1142) ;  /* 0x0000023000007945 */ /* 0x000fe20003800000 */
[----:B------:R-:W-:Y:S01]  /*2ca0*/  IMAD.WIDE.U32 R4, R4, c[0x0][0x1a0], R232 ;  /* 0x0000680004047a25 */ /* 0x000fe200078e00e8 */
[----:B------:R-:W-:-:S03]  /*2cb0*/  UIMAD UR4, UR17, UR35, UR4 ;  /* 0x00000023110472a4 */ /* 0x000fc6000f8e0204 */
[----:B------:R-:W-:Y:S01]  /*2cc0*/  IMAD R2, R11, c[0x0][0x1bc], R2 ;  /* 0x00006f000b027a24 */ /* 0x000fe200078e0202 */
[----:B------:R-:W-:Y:S02]  /*2cd0*/  IADD3 R4, P0, R4, UR47, RZ ;  /* 0x0000002f04047c10 */ /* 0x000fe4000ff1e0ff */
[----:B------:R-:W-:Y:S01]  /*2ce0*/  IMAD.U32 R0, RZ, RZ, UR4 ;  /* 0x00000004ff007e24 */ /* 0x000fe2000f8e00ff */
[----:B------:R-:W-:-:S04]  /*2cf0*/  ULEA.HI UR4, UR6, UR6, URZ, 0x1 ;  /* 0x0000000606047291 */ /* 0x000fc8000f8f083f */
[----:B------:R-:W-:Y:S01]  /*2d00*/  IADD3.X R5, R5, UR49, R0, P0, !PT ;  /* 0x0000003105057c10 */ /* 0x000fe200087fe400 */
[----:B------:R-:W-:Y:S01]  /*2d10*/  ULOP3.LUT UR4, UR4, 0xfffffffe, URZ, 0xc0, !UPT ;  /* 0xfffffffe04047892 */ /* 0x000fe2000f8ec03f */
[----:B------:R-:W-:Y:S02]  /*2d20*/  PLOP3.LUT P0, PT, PT, PT, UP6, 0x80, 0x0 ;  /* 0x000000000000781c */ /* 0x000fe40003f0f068 */
[----:B------:R-:W-:Y:S01]  /*2d30*/  SHF.L.U32 R0, R242, 0x1, RZ ;  /* 0x00000001f2007819 */ /* 0x000fe200000006ff */
[----:B------:R-:W-:Y:S01]  /*2d40*/  UIADD3 UR4, UR6, -UR4, URZ ;  /* 0x8000000406047290 */ /* 0x000fe2000fffe03f */
[----:B------:R-:W-:-:S03]  /*2d50*/  IMAD.WIDE.U32 R4, R11, c[0x0][0x1b8], R4 ;  /* 0x00006e000b047a25 */ /* 0x000fc600078e0004 */
[----:B------:R-:W-:Y:S02]  /*2d60*/  UISETP.NE.AND UP0, UPT, UR4, 0x1, UPT ;  /* 0x000000010400788c */ /* 0x000fe4000bf05270 */
[----:B------:R-:W-:Y:S01]  /*2d70*/  UIMAD UR4, UR33, -0x80, UR5 ;  /* 0xffffff80210478a4 */ /* 0x000fe2000f8e0205 */
[----:B------:R-:W-:-:S03]  /*2d80*/  IADD3 R10, R5, R2, RZ ;  /* 0x00000002050a7210 */ /* 0x000fc60007ffe0ff */
[----:B------:R-:W-:Y:S02]  /*2d90*/  @P0 BAR.SYNC.DEFER_BLOCKING 0x0 ;  /* 0x0000000000000b1d */ /* 0x000fe40000010000 */
        /* <DEDUP_REMOVED lines=18> */
.L_x_1143:
[----:B------:R-:W-:Y:S05]  /*2ec0*/  BSYNC B0 ;  /* 0x0000000000007941 */ /* 0x000fea0003800000 */
.L_x_1142:
        /* <DEDUP_REMOVED lines=8> */
[----:B------:R-:W-:Y:S02]  /*2f50*/  IADD3 R2, P0, R238, 0x20, RZ ;  /* 0x00000020ee027810 */ /* 0x000fe40007f1e0ff */
[----:B------:R-:W-:-:S03]  /*2f60*/  MOV R7, R10 ;  /* 0x0000000a00077202 */ /* 0x000fc60000000f00 */
[----:B------:R-:W-:-:S04]  /*2f70*/  IMAD.X R6, RZ, RZ, R14, P0 ;  /* 0x000000ffff067224 */ /* 0x000fc800000e060e */
[----:B---3--:R-:W-:Y:S02]  /*2f80*/  IMAD R8, R6, c[0x0][0x1a0], RZ ;  /* 0x0000680006087a24 */ /* 0x008fe400078e02ff */
[----:B------:R-:W-:-:S04]  /*2f90*/  IMAD.MOV.U32 R6, RZ, RZ, R4 ;  /* 0x000000ffff067224 */ /* 0x000fc800078e0004 */
        /* <DEDUP_REMOVED lines=9> */
.L_x_1145:
[----:B------:R-:W-:Y:S05]  /*3030*/  BSYNC B0 ;  /* 0x0000000000007941 */ /* 0x000fea0003800000 */
.L_x_1144:
        /* <DEDUP_REMOVED lines=22> */
.L_x_1147:
[----:B------:R-:W-:Y:S05]  /*31a0*/  BSYNC B0 ;  /* 0x0000000000007941 */ /* 0x000fea0003800000 */
.L_x_1146:
        /* <DEDUP_REMOVED lines=21> */
.L_x_1149:
[----:B------:R-:W-:Y:S05]  /*3300*/  BSYNC B0 ;  /* 0x0000000000007941 */ /* 0x000fea0003800000 */
.L_x_1148:
        /* <DEDUP_REMOVED lines=13> */
.L_x_1151:
[----:B------:R-:W-:Y:S05]  /*33e0*/  BSYNC B0 ;  /* 0x0000000000007941 */ /* 0x000fea0003800000 */
.L_x_1150:
[----:B------:R-:W-:Y:S01]  /*33f0*/  ISETP.GE.AND P1, PT, R13, UR4, PT ;  /* 0x000000040d007c0c */ /* 0x000fe2000bf26270 */
[----:B------:R-:W-:-:S12]  /*3400*/  BSSY B0, `(.L_x_1152) ;  /* 0x000000e000007945 */ /* 0x000fd80003800000 */
[----:B------:R1:W-:Y:S01]  /*3410*/  @P1 STS.128 [R0+0x5000], RZ ;  /* 0x005000ff00001388 */ /* 0x0003e20000000c00 */
[----:B------:R-:W-:Y:S05]  /*3420*/  @P1 BRA `(.L_x_1153) ;  /* 0x000000b000001947 */ /* 0x000fea0003800000 */
[----:B------:R-:W-:-:S13]  /*3430*/  ISETP.GE.AND P0, PT, R232, c[0x0][0x220], PT ;  /* 0x00008800e8007a0c */ /* 0x000fda0003f06270 */
[----:B------:R1:W-:Y:S01]  /*3440*/  @P0 STS.128 [R0+0x5000], RZ ;  /* 0x005000ff00000388 */ /* 0x0003e20000000c00 */
[----:B------:R-:W-:Y:S05]  /*3450*/  @P0 BRA `(.L_x_1153) ;  /* 0x0000008000000947 */ /* 0x000fea0003800000 */
[----:B------:R-:W-:Y:S02]  /*3460*/  IMAD.MOV.U32 R2, RZ, RZ, c[0x0][0x370] ;  /* 0x0000dc00ff027624 */ /* 0x000fe400078e00ff */
[----:B---3--:R-:W-:-:S03]  /*3470*/  IMAD.MOV.U32 R5, RZ, RZ, c[0x0][0x374] ;  /* 0x0000dd00ff057624 */ /* 0x008fc600078e00ff */
[----:B------:R-:W-:-:S04]  /*3480*/  LEA R4, P0, R2, R198, 0x6 ;  /* 0x000000c602047211 */ /* 0x000fc800078030ff */
[----:B------:R-:W-:-:S05]  /*3490*/  LEA.HI.X R5, R2, R199, R5, 0x6, P0 ;  /* 0x000000c702057211 */ /* 0x000fca00000f3405 */
[----:B------:R-:W-:Y:S01]  /*34a0*/  @!PT LDS RZ, [RZ] ;  /* 0x00000000fffff984 */ /* 0x000fe20000000800 */
[----:B------:R-:W-:Y:S01]  /*34b0*/  @!PT LDS RZ, [RZ] ;  /* 0x00000000fffff984 */ /* 0x000fe20000000800 */
[----:B------:R-:W-:Y:S01]  /*34c0*/  @!PT LDS RZ, [RZ] ;  /* 0x00000000fffff984 */ /* 0x000fe20000000800 */
[----:B------:R3:W-:Y:S04]  /*34d0*/  LDGSTS.E.BYPASS.LTC128B.128 [R0+0x5000], [R4.64] ;  /* 0x0500000004007fae */ /* 0x0007e8000b901d48 */
.L_x_1153:
[----:B------:R-:W-:Y:S05]  /*34e0*/  BSYNC B0 ;  /* 0x0000000000007941 */ /* 0x000fea0003800000 */
.L_x_1152:
[----:B------:R-:W-:Y:S01]  /*34f0*/  PLOP3.LUT P0, PT, PT, PT, UP0, 0x40, 0x0 ;  /* 0x000000000000781c */ /* 0x000fe20003f0e808 */
[----:B------:R-:W-:Y:S01]  /*3500*/  BSSY B0, `(.L_x_1154) ;  /* 0x0000013000007945 */ /* 0x000fe20003800000 */
[----:B------:R-:W-:-:S04]  /*3510*/  IADD3 R2, R242, 0x1000, RZ ;  /* 0x00001000f2027810 */ /* 0x000fc80007ffe0ff */
        /* <DEDUP_REMOVED lines=17> */
.L_x_1155:
[----:B------:R-:W-:Y:S05]  /*3630*/  BSYNC B0 ;  /* 0x0000000000007941 */ /* 0x000fea0003800000 */
.L_x_1154:
        /* <DEDUP_REMOVED lines=20> */
.L_x_1157:
[----:B------:R-:W-:Y:S05]  /*3780*/  BSYNC B0 ;  /* 0x0000000000007941 */ /* 0x000fea0003800000 */
.L_x_1156:
[----:B------:R-:W-:Y:S01]  /*3790*/  ULDC.64 UR34, c[0x0][0x198] ;  /* 0x0000660000227ab9 */ /* 0x000fe20000000a00 */
[----:B---3--:R-:W-:Y:S01]  /*37a0*/  IMAD.U32 R4, RZ, RZ, UR17 ;  /* 0x00000011ff047e24 */ /* 0x008fe2000f8e00ff */
[----:B------:R-:W-:Y:S01]  /*37b0*/  UIMAD UR7, UR36, UR34, URZ ;  /* 0x00000022240772a4 */ /* 0x000fe2000f8e023f */
[C---:B------:R-:W-:Y:S01]  /*37c0*/  SHF.L.U64.HI R8, R239.reuse, 0x2, R252 ;  /* 0x00000002ef087819 */ /* 0x040fe200000102fc */
[----:B------:R-:W-:Y:S01]  /*37d0*/  IMAD.MOV.U32 R237, RZ, RZ, 0x7f800000 ;  /* 0x7f800000ffed7424 */ /* 0x000fe200078e00ff */
[----:B------:R-:W-:Y:S01]  /*37e0*/  ISETP.GE.AND P2, PT, R239, UR4, PT ;  /* 0x00000004ef007c0c */ /* 0x000fe2000bf46270 */
[----:B------:R-:W-:Y:S01]  /*37f0*/  UIMAD UR7, UR17, UR35, UR7 ;  /* 0x00000023110772a4 */ /* 0x000fe2000f8e0207 */
[----:B------:R-:W-:-:S05]  /*3800*/  IMAD.WIDE.U32 R4, R4, c[0x0][0x198], R232 ;  /* 0x0000660004047a25 */ /* 0x000fca00078e00e8 */
[----:B------:R-:W-:Y:S01]  /*3810*/  IMAD.U32 R2, RZ, RZ, UR7 ;  /* 0x00000007ff027e24 */ /* 0x000fe2000f8e00ff */
[----:B------:R-:W-:Y:S01]  /*3820*/  IADD3 R6, P0, R4, UR39, RZ ;  /* 0x0000002704067c10 */ /* 0x000fe2000ff1e0ff */
[----:B------:R-:W-:-:S03]  /*3830*/  IMAD.SHL.U32 R4, R239, 0x4, RZ ;  /* 0x00000004ef047824 */ /* 0x000fc600078e00ff */
[----:B------:R-:W-:Y:S02]  /*3840*/  IADD3.X R7, R5, UR42, R2, P0, !PT ;  /* 0x0000002a05077c10 */ /* 0x000fe400087fe402 */
[C---:B------:R-:W-:Y:S02]  /*3850*/  IADD3 R5, R239.reuse, 0x8, RZ ;  /* 0x00000008ef057810 */ /* 0x040fe40007ffe0ff */
[----:B------:R-:W-:Y:S02]  /*3860*/  IADD3 R4, P1, R4, UR14, RZ ;  /* 0x0000000e04047c10 */ /* 0x000fe4000ff3e0ff */
[----:B------:R-:W-:Y:S02]  /*3870*/  IADD3 R2, R239, 0x28, RZ ;  /* 0x00000028ef027810 */ /* 0x000fe40007ffe0ff */
[----:B------:R-:W-:Y:S02]  /*3880*/  ISETP.GE.AND P0, PT, R5, UR4, PT ;  /* 0x0000000405007c0c */ /* 0x000fe4000bf06270 */
[----:B------:R-:W-:-:S02]  /*3890*/  IADD3.X R5, R8, UR13, RZ, P1, !PT ;  /* 0x0000000d08057c10 */ /* 0x000fc40008ffe4ff */
[----:B------:R-:W-:Y:S01]  /*38a0*/  ISETP.GE.AND P1, PT, R2, UR4, PT ;  /* 0x0000000402007c0c */ /* 0x000fe2000bf26270 */
[----:B------:R-:W-:Y:S01]  /*38b0*/  IMAD.MOV.U32 R236, RZ, RZ, 0x7f800000 ;  /* 0x7f800000ffec7424 */ /* 0x000fe200078e00ff */
[----:B------:R-:W-:Y:S01]  /*38c0*/  IADD3 R8, R239, 0x20, RZ ;  /* 0x00000020ef087810 */ /* 0x000fe20007ffe0ff */
[----:B------:R3:W5:Y:S01]  /*38d0*/  @!P2 LDG.E R237, [R4.64] ;  /* 0x0000000804eda981 */ /* 0x000762000c1e1900 */
[----:B------:R-:W-:Y:S02]  /*38e0*/  SHF.R.S32.HI R9, RZ, 0x1f, R2 ;  /* 0x0000001fff097819 */ /* 0x000fe40000011402 */
[----:B------:R-:W-:-:S03]  /*38f0*/  ISETP.GE.AND P2, PT, R8, UR4, PT ;  /* 0x0000000408007c0c */ /* 0x000fc6000bf46270 */
[----:B------:R3:W5:Y:S01]  /*3900*/  @!P0 LDG.E R236, [R4.64+0x20] ;  /* 0x0000200804ec8981 */ /* 0x000762000c1e1900 */
[----:B------:R-:W-:Y:S02]  /*3910*/  IMAD.MOV.U32 R234, RZ, RZ, 0x7f800000 ;  /* 0x7f800000ffea7424 */ /* 0x000fe400078e00ff */
[----:B------:R-:W-:Y:S01]  /*3920*/  IMAD.MOV.U32 R235, RZ, RZ, 0x7f800000 ;  /* 0x7f800000ffeb7424 */ /* 0x000fe200078e00ff */
[----:B------:R-:W-:-:S04]  /*3930*/  @!P1 LEA R8, P0, R2, UR14, 0x2 ;  /* 0x0000000e02089c11 */ /* 0x000fc8000f8010ff */
[----:B------:R-:W-:Y:S01]  /*3940*/  @!P1 LEA.HI.X R9, R2, UR13, R9, 0x2, P0 ;  /* 0x0000000d02099c11 */ /* 0x000fe200080f1409 */
[----:B------:R1:W-:Y:S04]  /*3950*/  @P6 STS.128 [R0+0x6000], RZ ;  /* 0x006000ff00006388 */ /* 0x0003e80000000c00 */
[----:B------:R1:W5:Y:S01]  /*3960*/  @!P1 LDG.E R234, [R8.64] ;  /* 0x0000000808ea9981 */ /* 0x000362000c1e1900 */
[----:B------:R-:W-:Y:S01]  /*3970*/  IMAD R2, R12, c[0x0][0x1b0], RZ ;  /* 0x00006c000c027a24 */ /* 0x000fe200078e02ff */
[----:B------:R-:W-:Y:S02]  /*3980*/  BSSY B0, `(.L_x_1158) ;  /* 0x0000015000007945 */ /* 0x000fe40003800000 */
[----:B------:R3:W5:Y:S01]  /*3990*/  @!P2 LDG.E R235, [R4.64+0x80] ;  /* 0x0000800804eba981 */ /* 0x000762000c1e1900 */
[----:B------:R-:W-:-:S02]  /*39a0*/  IMAD R2, R11, c[0x0][0x1b4], R2 ;  /* 0x00006d000b027a24 */ /* 0x000fc400078e0202 */
[----:B---3--:R-:W-:-:S04]  /*39b0*/  IMAD.WIDE.U32 R4, R11, c[0x0][0x1b0], R6 ;  /* 0x00006c000b047a25 */ /* 0x008fc800078e0006 */
        /* <DEDUP_REMOVED lines=17> */
.L_x_1159:
[----:B-1----:R-:W-:Y:S05]  /*3ad0*/  BSYNC B0 ;  /* 0x0000000000007941 */ /* 0x002fea0003800000 */
.L_x_1158:
[----:B------:R1:W-:Y:S01]  /*3ae0*/  @P5 STS.128 [R0+0x7000], RZ ;  /* 0x007000ff00005388 */ /* 0x0003e20000000c00 */
[----:B------:R-:W-:Y:S01]  /*3af0*/  BSSY B0, `(.L_x_1160) ;  /* 0x0000013000007945 */ /* 0x000fe20003800000 */
        /* <DEDUP_REMOVED lines=18> */
.L_x_1161:
[----:B------:R-:W-:Y:S05]  /*3c20*/  BSYNC B0 ;  /* 0x0000000000007941 */ /* 0x000fea0003800000 */
.L_x_1160:
        /* <DEDUP_REMOVED lines=20> */
.L_x_1163:
[----:B------:R-:W-:Y:S05]  /*3d70*/  BSYNC B0 ;  /* 0x0000000000007941 */ /* 0x000fea0003800000 */
.L_x_1162:
        /* <DEDUP_REMOVED lines=19> */
.L_x_1165:
[----:B------:R-:W-:Y:S05]  /*3eb0*/  BSYNC B0 ;  /* 0x0000000000007941 */ /* 0x000fea0003800000 */
.L_x_1164:
[----:B------:R-:W0:Y:S01]  /*3ec0*/  LDGDEPBAR ;  /* 0x00000000000079af */ /* 0x000e220000000000 */
[----:B-1234-:R-:W-:Y:S01]  /*3ed0*/  LEA.HI R0, R16, R15, RZ, 0x4 ;  /* 0x0000000f10007211 */ /* 0x01efe200078f20ff */
[----:B------:R-:W-:Y:S01]  /*3ee0*/  IMAD.MOV.U32 R180, RZ, RZ, 0x20 ;  /* 0x00000020ffb47424 */ /* 0x000fe200078e00ff */
[----:B------:R-:W-:Y:S01]  /*3ef0*/  PLOP3.LUT P3, PT, PT, PT, UP0, 0x40, 0x0 ;  /* 0x000000000000781c */ /* 0x000fe20003f6e808 */
[----:B------:R-:W-:Y:S01]  /*3f00*/  IMAD.MOV.U32 R128, RZ, RZ, 0x40 ;  /* 0x00000040ff807424 */ /* 0x000fe200078e00ff */
[----:B------:R-:W-:Y:S01]  /*3f10*/  LOP3.LUT R0, R0, 0xfffffff0, RZ, 0xc0, !PT ;  /* 0xfffffff000007812 */ /* 0x000fe200078ec0ff */
[----:B------:R-:W-:Y:S01]  /*3f20*/  UIADD3 UR4, UR17, UR10, URZ ;  /* 0x0000000a11047290 */ /* 0x000fe2000fffe03f */
[----:B------:R-:W-:Y:S01]  /*3f30*/  PLOP3.LUT P2, PT, PT, PT, UP0, 0x40, 0x0 ;  /* 0x000000000000781c */ /* 0x000fe20003f4e808 */
[----:B------:R-:W-:Y:S01]  /*3f40*/  IMAD.MOV.U32 R219, RZ, RZ, R187 ;  /* 0x000000ffffdb7224 */ /* 0x000fe200078e00bb */
[----:B------:R-:W-:Y:S01]  /*3f50*/  CS2R R94, SRZ ;  /* 0x00000000005e7805 */ /* 0x000fe2000001ff00 */
[----:B------:R-:W-:Y:S01]  /*3f60*/  IMAD.IADD R0, R15, 0x1, -R0 ;  /* 0x000000010f007824 */ /* 0x000fe200078e0a00 */
[----:B------:R-:W-:Y:S01]  /*3f70*/  UIADD3 UR4, -UR5, 0x80, UR4 ;  /* 0x0000008005047890 */ /* 0x000fe2000fffe104 */
        /* <DEDUP_REMOVED lines=12> */
[----:B------:R-:W-:-:S04]  /*4040*/  DEPBAR.LE SB0, 0x1 ;  /* 0x000080400000791a */ /* 0x000fc80000000000 */
[----:B------:R-:W-:Y:S01]  /*4050*/  BAR.SYNC.DEFER_BLOCKING 0x0 ;  /* 0x0000000000007b1d */ /* 0x000fe20000010000 */
        /* <DEDUP_REMOVED lines=42> */
[----:B------:R-:W-:Y:S01]  /*4300*/  ULDC UR7, c[0x0][0x2e8] ;  /* 0x0000ba0000077ab9 */ /* 0x000fe20000000800 */
[----:B------:R1:W1:Y:S01]  /*4310*/  LDSM.16.M88.4 R160, [R177+0xa800] ;  /* 0x00a80000b1a0783b */ /* 0x0002620000000200 */
[----:B------:R-:W-:-:S02]  /*4320*/  UIADD3 UR34, UR4, -UR7, URZ ;  /* 0x8000000704227290 */ /* 0x000fc4000fffe03f */
[----:B------:R-:W-:Y:S01]  /*4330*/  UIADD3 UR35, UR17, 0x80, URZ ;  /* 0x0000008011237890 */ /* 0x000fe2000fffe03f */
[----:B------:R1:W1:Y:S01]  /*4340*/  LDSM.16.M88.4 R164, [R178+0xa000] ;  /* 0x00a00000b2a4783b */ /* 0x0002620000000200 */
[----:B------:R-:W-:-:S03]  /*4350*/  ULDC UR12, c[0x0][0x2e4] ;  /* 0x0000b900000c7ab9 */ /* 0x000fc60000000800 */
[----:B------:R1:W1:Y:S04]  /*4360*/  LDSM.16.M88.4 R168, [R178+0xa800] ;  /* 0x00a80000b2a8783b */ /* 0x0002680000000200 */
.L_x_1170:
[----:B------:R-:W0:Y:S01]  /*4370*/  LDGDEPBAR ;  /* 0x00000000000079af */ /* 0x000e220000000000 */
[----:B------:R-:W-:Y:S01]  /*4380*/  IADD3 R8, P0, R241, UR16, RZ ;  /* 0x00000010f1087c10 */ /* 0x000fe2000ff1e0ff */
[----:B------:R-:W-:Y:S01]  /*4390*/  USHF.L.U32 UR4, UR6, 0x6, URZ ;  /* 0x0000000606047899 */ /* 0x000fe2000800063f */
[C---:B------:R-:W-:Y:S01]  /*43a0*/  IADD3 R0, R173.reuse, R180, RZ ;  /* 0x000000b4ad007210 */ /* 0x040fe20007ffe0ff */
[----:B------:R-:W-:Y:S01]  /*43b0*/  ULDC UR7, c[0x0][0x2e4] ;  /* 0x0000b90000077ab9 */ /* 0x000fe20000000800 */
[----:B------:R-:W-:Y:S01]  /*43c0*/  IADD3.X R9, R240, UR15, RZ, P0, !PT ;  /* 0x0000000ff0097c10 */ /* 0x000fe200087fe4ff */
[----:B------:R-:W-:Y:S01]  /*43d0*/  UISETP.GE.AND UP0, UPT, UR4, UR34, UPT ;  /* 0x000000220400728c */ /* 0x000fe2000bf06270 */
[----:B------:R-:W-:Y:S02]  /*43e0*/  IADD3 R2, R173, R128, RZ ;  /* 0x00000080ad027210 */ /* 0x000fe40007ffe0ff */
[----:B------:R-:W-:Y:S02]  /*43f0*/  MOV R210, R190 ;  /* 0x000000be00d27202 */ /* 0x000fe40000000f00 */
[----:B------:R-:W-:Y:S02]  /*4400*/  MOV R211, R189 ;  /* 0x000000bd00d37202 */ /* 0x000fe40000000f00 */
[----:B------:R-:W-:Y:S01]  /*4410*/  PLOP3.LUT P0, PT, PT, PT, UP0, 0x80, 0x0 ;  /* 0x000000000000781c */ /* 0x000fe20003f0f008 */
[----:B------:R-:W-:Y:S04]  /*4420*/  DEPBAR.LE SB0, 0x0 ;  /* 0x000080000000791a */ /* 0x000fe80000000000 */
[----:B------:R-:W-:Y:S08]  /*4430*/  BAR.SYNC.DEFER_BLOCKING 0x0 ;  /* 0x0000000000007b1d */ /* 0x000ff00000010000 */
[----:B------:R-:W-:Y:S08]  /*4440*/  LDSM.16.M88.4 R32, [R173] ;  /* 0x00000000ad20783b */ /* 0x000ff00000000200 */
[----:B------:R-:W4:Y:S08]  /*4450*/  LDSM.16.M88.4 R16, [R176+0x6000] ;  /* 0x00600000b010783b */ /* 0x000f300000000200 */
[----:B------:R-:W3:Y:S08]  /*4460*/  LDSM.16.M88.4 R28, [R173+0x1000] ;  /* 0x00100000ad1c783b */ /* 0x000ef00000000200 */
[----:B-----5:R3:W5:Y:S04]  /*4470*/  LDG.E R185, [R8.64] ;  /* 0x0000000808b97981 */ /* 0x020768000c1e1900 */
[----:B------:R3:W5:Y:S04]  /*4480*/  LDG.E R186, [R8.64+0x20] ;  /* 0x0000200808ba7981 */ /* 0x000768000c1e1900 */
[----:B------:R3:W5:Y:S04]  /*4490*/  LDG.E R184, [R8.64+0x80] ;  /* 0x0000800808b87981 */ /* 0x000768000c1e1900 */
[----:B------:R3:W5:Y:S04]  /*44a0*/  LDG.E R183, [R8.64+0xa0] ;  /* 0x0000a00808b77981 */ /* 0x000768000c1e1900 */
[----:B------:R-:W2:Y:S01]  /*44b0*/  LDSM.16.M88.4 R100, [R176+0x6800] ;  /* 0x00680000b064783b */ /* 0x000ea20000000200 */
[-C--:B----4-:R-:W-:Y:S07]  /*44c0*/  HMMA.16816.F32.BF16 R4, R32, R16.reuse, RZ ;  /* 0x000000102004723c */ /* 0x090fee00000418ff */
[----:B------:R-:W-:Y:S08]  /*44d0*/  LDSM.16.M88.4 R104, [R0] ;  /* 0x000000000068783b */ /* 0x000ff00000000200 */
[----:B------:R-:W4:Y:S01]  /*44e0*/  LDSM.16.M88.4 R108, [R179+0x6000] ;  /* 0x00600000b36c783b */ /* 0x000f220000000200 */
[C---:B---3--:R-:W-:Y:S07]  /*44f0*/  HMMA.16816.F32.BF16 R8, R28.reuse, R16, RZ ;  /* 0x000000101c08723c */ /* 0x048fee00000418ff */
[----:B------:R3:W1:Y:S01]  /*4500*/  LDSM.16.M88.4 R112, [R0+0x1000] ;  /* 0x001000000070783b */ /* 0x0006620000000200 */
[-C--:B------:R-:W-:Y:S07]  /*4510*/  HMMA.16816.F32.BF16 R12, R28, R18.reuse, RZ ;  /* 0x000000121c0c723c */ /* 0x080fee00000418ff */
[----:B------:R-:W1:Y:S01]  /*4520*/  LDSM.16.M88.4 R116, [R179+0x6800] ;  /* 0x00680000b374783b */ /* 0x000e620000000200 */
[C---:B------:R-:W-:Y:S07]  /*4530*/  HMMA.16816.F32.BF16 R16, R32.reuse, R18, RZ ;  /* 0x000000122010723c */ /* 0x040fee00000418ff */
[----:B------:R-:W-:Y:S01]  /*4540*/  LDSM.16.M88.4 R120, [R2] ;  /* 0x000000000278783b */ /* 0x000fe20000000200 */
[-C--:B--2---:R-:W-:Y:S07]  /*4550*/  HMMA.16816.F32.BF16 R20, R32, R100.reuse, RZ ;  /* 0x000000642014723c */ /* 0x084fee00000418ff */
[----:B------:R-:W2:Y:S01]  /*4560*/  LDSM.16.M88.4 R124, [R177+0x6000] ;  /* 0x00600000b17c783b */ /* 0x000ea20000000200 */
[----:B---3--:R-:W-:Y:S01]  /*4570*/  IADD3 R0, R0, R128, RZ ;  /* 0x0000008000007210 */ /* 0x008fe20007ffe0ff */
[C---:B------:R-:W-:Y:S06]  /*4580*/  HMMA.16816.F32.BF16 R24, R28.reuse, R100, RZ ;  /* 0x000000641c18723c */ /* 0x040fec00000418ff */
[----:B------:R-:W-:Y:S02]  /*4590*/  LDSM.16.M88.4 R128, [R177+0x6800] ;  /* 0x00680000b180783b */ /* 0x000fe40000000200 */
[-C--:B------:R-:W-:Y:S06]  /*45a0*/  HMMA.16816.F32.BF16 R28, R28, R102.reuse, RZ ;  /* 0x000000661c1c723c */ /* 0x080fec00000418ff */
[----:B------:R-:W-:Y:S02]  /*45b0*/  LDSM.16.M88.4 R132, [R0] ;  /* 0x000000000084783b */ /* 0x000fe40000000200 */
[----:B------:R-:W-:Y:S06]  /*45c0*/  HMMA.16816.F32.BF16 R32, R32, R102, RZ ;  /* 0x000000662020723c */ /* 0x000fec00000418ff */
[----:B------:R-:W3:Y:S02]  /*45d0*/  LDSM.16.M88.4 R100, [R2+0x1000] ;  /* 0x001000000264783b */ /* 0x000ee40000000200 */
[-C--:B----4-:R-:W-:Y:S06]  /*45e0*/  HMMA.16816.F32.BF16 R4, R104, R108.reuse, R4 ;  /* 0x0000006c6804723c */ /* 0x090fec0000041804 */
[----:B------:R-:W4:Y:S02]  /*45f0*/  LDSM.16.M88.4 R136, [R178+0x6000] ;  /* 0x00600000b288783b */ /* 0x000f240000000200 */
[C---:B-1----:R-:W-:Y:S08]  /*4600*/  HMMA.16816.F32.BF16 R8, R112.reuse, R108, R8 ;  /* 0x0000006c7008723c */ /* 0x042ff00000041808 */
[-C--:B------:R-:W-:Y:S08]  /*4610*/  HMMA.16816.F32.BF16 R12, R112, R110.reuse, R12 ;  /* 0x0000006e700c723c */ /* 0x080ff0000004180c */
[C---:B------:R-:W-:Y:S08]  /*4620*/  HMMA.16816.F32.BF16 R16, R104.reuse, R110, R16 ;  /* 0x0000006e6810723c */ /* 0x040ff00000041810 */
[-C--:B------:R-:W-:Y:S08]  /*4630*/  HMMA.16816.F32.BF16 R20, R104, R116.reuse, R20 ;  /* 0x000000746814723c */ /* 0x080ff00000041814 */
[C---:B------:R-:W-:Y:S08]  /*4640*/  HMMA.16816.F32.BF16 R24, R112.reuse, R116, R24 ;  /* 0x000000747018723c */ /* 0x040ff00000041818 */
[-C--:B------:R-:W-:Y:S08]  /*4650*/  HMMA.16816.F32.BF16 R28, R112, R118.reuse, R28 ;  /* 0x00000076701c723c */ /* 0x080ff0000004181c */
[----:B------:R-:W-:Y:S01]  /*4660*/  HMMA.16816.F32.BF16 R32, R104, R118, R32 ;  /* 0x000000766820723c */ /* 0x000fe20000041820 */
[----:B------:R-:W1:Y:S07]  /*4670*/  LDSM.16.M88.4 R104, [R0+0x1000] ;  /* 0x001000000068783b */ /* 0x000e6e0000000200 */
[-C--:B--2---:R-:W-:Y:S08]  /*4680*/  HMMA.16816.F32.BF16 R4, R120, R124.reuse, R4 ;  /* 0x0000007c7804723c */ /* 0x084ff00000041804 */
[C---:B---3--:R-:W-:Y:S08]  /*4690*/  HMMA.16816.F32.BF16 R8, R100.reuse, R124, R8 ;  /* 0x0000007c6408723c */ /* 0x048ff00000041808 */
[-C--:B------:R-:W-:Y:S08]  /*46a0*/  HMMA.16816.F32.BF16 R12, R100, R126.reuse, R12 ;  /* 0x0000007e640c723c */ /* 0x080ff0000004180c */
[C---:B------:R-:W-:Y:S08]  /*46b0*/  HMMA.16816.F32.BF16 R16, R120.reuse, R126, R16 ;  /* 0x0000007e7810723c */ /* 0x040ff00000041810 */
[-C--:B------:R-:W-:Y:S08]  /*46c0*/  HMMA.16816.F32.BF16 R20, R120, R128.reuse, R20 ;  /* 0x000000807814723c */ /* 0x080ff00000041814 */
[C---:B------:R-:W-:Y:S08]  /*46d0*/  HMMA.16816.F32.BF16 R24, R100.reuse, R128, R24 ;  /* 0x000000806418723c */ /* 0x040ff00000041818 */
[-C--:B------:R-:W-:Y:S08]  /*46e0*/  HMMA.16816.F32.BF16 R28, R100, R130.reuse, R28 ;  /* 0x00000082641c723c */ /* 0x080ff0000004181c */
[----:B------:R-:W-:Y:S08]  /*46f0*/  HMMA.16816.F32.BF16 R32, R120, R130, R32 ;  /* 0x000000827820723c */ /* 0x000ff00000041820 */
[-C--:B----4-:R-:W-:Y:S08]  /*4700*/  HMMA.16816.F32.BF16 R4, R132, R136.reuse, R4 ;  /* 0x000000888404723c */ /* 0x090ff00000041804 */
        /* <DEDUP_REMOVED lines=9> */
[----:B------:R-:W2:Y:S01]  /*47a0*/  MUFU.TANH R110, R5 ;  /* 0x00000005006e7308 */ /* 0x000ea20000002400 */
        /* <DEDUP_REMOVED lines=8> */
[----:B------:R-:W-:Y:S02]  /*4830*/  FMUL.FTZ R16, R16, c[0x0][0x2ec] ;  /* 0x0000bb0010107a20 */ /* 0x000fe40000410000 */
[----:B------:R-:W-:Y:S02]  /*4840*/  FMUL.FTZ R17, R17, c[0x0][0x2ec] ;  /* 0x0000bb0011117a20 */ /* 0x000fe40000410000 */
[----:B------:R-:W-:Y:S01]  /*4850*/  FMUL.FTZ R18, R18, c[0x0][0x2ec] ;  /* 0x0000bb0012127a20 */ /* 0x000fe20000410000 */
[----:B------:R4:W1:Y:S01]  /*4860*/  MUFU.TANH R108, R7 ;  /* 0x00000007006c7308 */ /* 0x0008620000002400 */
[----:B------:R-:W-:Y:S09]  /*4870*/  FMUL.FTZ R19, R19, c[0x0][0x2ec] ;  /* 0x0000bb0013137a20 */ /* 0x000ff20000410000 */
[----:B------:R1:W1:Y:S10]  /*4880*/  MUFU.TANH R119, R8 ;  /* 0x0000000800777308 */ /* 0x0002740000002400 */
[----:B------:R1:W1:Y:S01]  /*4890*/  MUFU.TANH R114, R9 ;  /* 0x0000000900727308 */ /* 0x0002620000002400 */
[----:B----4-:R-:W4:Y:S09]  /*48a0*/  LDSM.16.M88.4 R4, [R178+0x6800] ;  /* 0x00680000b204783b */ /* 0x010f320000000200 */
[----:B------:R1:W1:Y:S10]  /*48b0*/  MUFU.TANH R113, R10 ;  /* 0x0000000a00717308 */ /* 0x0002740000002400 */
[----:B------:R1:W1:Y:S10]  /*48c0*/  MUFU.TANH R112, R11 ;  /* 0x0000000b00707308 */ /* 0x0002740000002400 */
[----:B------:R1:W1:Y:S10]  /*48d0*/  MUFU.TANH R118, R12 ;  /* 0x0000000c00767308 */ /* 0x0002740000002400 */
[----:B------:R1:W1:Y:S01]  /*48e0*/  MUFU.TANH R117, R13 ;  /* 0x0000000d00757308 */ /* 0x0002620000002400 */
[-C--:B----4-:R-:W-:Y:S09]  /*48f0*/  HMMA.16816.F32.BF16 R20, R132, R4.reuse, R20 ;  /* 0x000000048414723c */ /* 0x090ff20000041814 */
[----:B------:R4:W1:Y:S01]  /*4900*/  MUFU.TANH R116, R14 ;  /* 0x0000000e00747308 */ /* 0x0008620000002400 */
[C---:B------:R-:W-:Y:S09]  /*4910*/  HMMA.16816.F32.BF16 R24, R104.reuse, R4, R24 ;  /* 0x000000046818723c */ /* 0x040ff20000041818 */
[----:B------:R4:W1:Y:S01]  /*4920*/  MUFU.TANH R115, R15 ;  /* 0x0000000f00737308 */ /* 0x0008620000002400 */
[-C--:B------:R-:W-:Y:S04]  /*4930*/  HMMA.16816.F32.BF16 R28, R104, R6.reuse, R28 ;  /* 0x00000006681c723c */ /* 0x080fe8000004181c */
[----:B------:R-:W-:Y:S04]  /*4940*/  FMUL.FTZ R20, R20, c[0x0][0x2ec] ;  /* 0x0000bb0014147a20 */ /* 0x000fe80000410000 */
[----:B------:R-:W-:Y:S01]  /*4950*/  HMMA.16816.F32.BF16 R32, R132, R6, R32 ;  /* 0x000000068420723c */ /* 0x000fe20000041820 */
[----:B------:R4:W1:Y:S03]  /*4960*/  MUFU.TANH R123, R16 ;  /* 0x00000010007b7308 */ /* 0x0008660000002400 */
[----:B------:R-:W-:Y:S02]  /*4970*/  FMUL.FTZ R21, R21, c[0x0][0x2ec] ;  /* 0x0000bb0015157a20 */ /* 0x000fe40000410000 */
[----:B------:R-:W-:Y:S02]  /*4980*/  FMUL.FTZ R22, R22, c[0x0][0x2ec] ;  /* 0x0000bb0016167a20 */ /* 0x000fe40000410000 */
[----:B------:R-:W-:Y:S03]  /*4990*/  FMUL.FTZ R23, R23, c[0x0][0x2ec] ;  /* 0x0000bb0017177a20 */ /* 0x000fe60000410000 */
[----:B------:R4:W1:Y:S01]  /*49a0*/  MUFU.TANH R122, R17 ;  /* 0x00000011007a7308 */ /* 0x0008620000002400 */
[----:B------:R-:W-:Y:S02]  /*49b0*/  FMUL.FTZ R24, R24, c[0x0][0x2ec] ;  /* 0x0000bb0018187a20 */ /* 0x000fe40000410000 */
[----:B------:R-:W-:Y:S02]  /*49c0*/  FMUL.FTZ R25, R25, c[0x0][0x2ec] ;  /* 0x0000bb0019197a20 */ /* 0x000fe40000410000 */
[----:B------:R-:W-:Y:S02]  /*49d0*/  FMUL.FTZ R26, R26, c[0x0][0x2ec] ;  /* 0x0000bb001a1a7a20 */ /* 0x000fe40000410000 */
[----:B------:R-:W-:Y:S02]  /*49e0*/  FMUL.FTZ R27, R27, c[0x0][0x2ec] ;  /* 0x0000bb001b1b7a20 */ /* 0x000fe40000410000 */
[----:B------:R-:W-:Y:S01]  /*49f0*/  FMUL.FTZ R28, R28, c[0x0][0x2ec] ;  /* 0x0000bb001c1c7a20 */ /* 0x000fe20000410000 */
        /* <DEDUP_REMOVED lines=8> */
[----:B------:R-:W-:Y:S07]  /*4a80*/  FMUL.FTZ R35, R35, c[0x0][0x2ec] ;  /* 0x0000bb0023237a20 */ /* 0x000fee0000410000 */
[----:B------:R4:W1:Y:S10]  /*4a90*/  MUFU.TANH R127, R20 ;  /* 0x00000014007f7308 */ /* 0x0008740000002400 */
        /* <DEDUP_REMOVED lines=14> */
[----:B------:R4:W1:Y:S01]  /*4b80*/  MUFU.TANH R133, R35 ;  /* 0x0000002300857308 */ /* 0x0008620000002400 */
[----:B------:R-:W-:-:S05]  /*4b90*/  @!P0 BRA `(.L_x_1166) ;  /* 0x000002a000008947 */ /* 0x000fca0003800000 */
[----:B-123--:R-:W-:Y:S01]  /*4ba0*/  MOV R11, R129 ;  /* 0x00000081000b7202 */ /* 0x00efe20000000f00 */
[----:B------:R-:W-:Y:S01]  /*4bb0*/  UIADD3 UR7, UR17, UR10, URZ ;  /* 0x0000000a11077290 */ /* 0x000fe2000fffe03f */
[----:B----4-:R-:W-:Y:S01]  /*4bc0*/  MOV R17, R131 ;  /* 0x0000008300117202 */ /* 0x010fe20000000f00 */
[----:B------:R-:W-:Y:S01]  /*4bd0*/  IMAD.U32 R0, RZ, RZ, UR35 ;  /* 0x00000023ff007e24 */ /* 0x000fe2000f8e00ff */
[----:B------:R-:W-:Y:S01]  /*4be0*/  MOV R31, R133 ;  /* 0x00000085001f7202 */ /* 0x000fe20000000f00 */
[----:B------:R-:W-:Y:S01]  /*4bf0*/  IMAD.MOV.U32 R10, RZ, RZ, R130 ;  /* 0x000000ffff0a7224 */ /* 0x000fe200078e0082 */
[----:B------:R-:W-:Y:S01]  /*4c00*/  MOV R101, R135 ;  /* 0x0000008700657202 */ /* 0x000fe20000000f00 */
[----:B------:R-:W-:Y:S01]  /*4c10*/  IMAD.MOV.U32 R16, RZ, RZ, R132 ;  /* 0x000000ffff107224 */ /* 0x000fe200078e0084 */
[----:B------:R-:W-:Y:S01]  /*4c20*/  ISETP.LT.AND P0, PT, R0, UR5, PT ;  /* 0x0000000500007c0c */ /* 0x000fe2000bf01270 */
[----:B------:R-:W-:Y:S01]  /*4c30*/  IMAD.MOV.U32 R30, RZ, RZ, R134 ;  /* 0x000000ffff1e7224 */ /* 0x000fe200078e0086 */
[----:B------:R-:W-:Y:S01]  /*4c40*/  MOV R9, R136 ;  /* 0x0000008800097202 */ /* 0x000fe20000000f00 */
        /* <DEDUP_REMOVED lines=17> */
[----:B------:R-:W-:Y:S01]  /*4d60*/  UIADD3 UR11, UR12, UR7, -UR5 ;  /* 0x000000070c0b7290 */ /* 0x000fe2000fffe805 */
[----:B------:R-:W-:Y:S01]  /*4d70*/  MOV R21, R114 ;  /* 0x0000007200157202 */ /* 0x000fe20000000f00 */
[----:B------:R-:W-:Y:S01]  /*4d80*/  IMAD.MOV.U32 R12, RZ, RZ, R113 ;  /* 0x000000ffff0c7224 */ /* 0x000fe200078e0071 */
[----:B------:R-:W-:Y:S01]  /*4d90*/  UIADD3 UR7, UR4, 0x40, URZ ;  /* 0x0000004004077890 */ /* 0x000fe2000fffe03f */
[----:B------:R-:W-:Y:S01]  /*4da0*/  MOV R25, R108 ;  /* 0x0000006c00197202 */ /* 0x000fe20000000f00 */
[----:B------:R-:W-:Y:S01]  /*4db0*/  IMAD.MOV.U32 R20, RZ, RZ, R119 ;  /* 0x000000ffff147224 */ /* 0x000fe200078e0077 */
[----:B------:R-:W-:Y:S01]  /*4dc0*/  MOV R33, R110 ;  /* 0x0000006e00217202 */ /* 0x000fe20000000f00 */
[----:B------:R-:W-:Y:S01]  /*4dd0*/  UISETP.GE.AND UP0, UPT, UR7, UR11, UPT ;  /* 0x0000000b0700728c */ /* 0x000fe2000bf06270 */
[----:B------:R-:W-:Y:S02]  /*4de0*/  IMAD.MOV.U32 R24, RZ, RZ, R109 ;  /* 0x000000ffff187224 */ /* 0x000fe400078e006d */
[----:B------:R-:W-:Y:S01]  /*4df0*/  UMOV UR7, UR12 ;  /* 0x0000000c00077c82 */ /* 0x000fe20008000000 */
[----:B------:R-:W-:Y:S02]  /*4e00*/  IMAD.MOV.U32 R32, RZ, RZ, R111 ;  /* 0x000000ffff207224 */ /* 0x000fe400078e006f */
[----:B------:R-:W-:Y:S11]  /*4e10*/  PLOP3.LUT P2, PT, PT, PT, UP0, 0x80, 0x0 ;  /* 0x000000000000781c */ /* 0x000ff60003f4f008 */
[----:B------:R-:W-:Y:S02]  /*4e20*/  @!UPT UIADD3 URZ, URZ, URZ, URZ ;  /* 0x0000003f3f3ff290 */ /* 0x000fe4000fffe03f */
[----:B------:R-:W-:-:S05]  /*4e30*/  @!P2 BRA P0, `(.L_x_1167) ;  /* 0x000008100000a947 */ /* 0x000fca0000000000 */
.L_x_1166:
[----:B--23--:R-:W-:Y:S01]  /*4e40*/  IADD3 R0, R239, UR4, RZ ;  /* 0x00000004ef007c10 */ /* 0x00cfe2000fffe0ff */
[----:B------:R-:W-:Y:S02]  /*4e50*/  UIADD3 UR4, -UR7, UR5, -UR10 ;  /* 0x0000000507047290 */ /* 0x000fe4000fffe90a */
[----:B------:R-:W-:Y:S01]  /*4e60*/  UMOV UR12, UR7 ;  /* 0x00000007000c7c82 */ /* 0x000fe20008000000 */
[C---:B------:R-:W-:Y:S02]  /*4e70*/  IADD3 R5, R0.reuse, 0x8, RZ ;  /* 0x0000000800057810 */ /* 0x040fe40007ffe0ff */
[C---:B------:R-:W-:Y:S02]  /*4e80*/  IADD3 R4, R0.reuse, 0x20, RZ ;  /* 0x0000002000047810 */ /* 0x040fe40007ffe0ff */
[C---:B------:R-:W-:Y:S02]  /*4e90*/  IADD3 R2, R0.reuse, 0x28, RZ ;  /* 0x0000002800027810 */ /* 0x040fe40007ffe0ff */
[----:B------:R-:W-:Y:S02]  /*4ea0*/  IADD3 R6, R0, UR4, RZ ;  /* 0x0000000400067c10 */ /* 0x000fe4000fffe0ff */
[----:B----4-:R-:W-:Y:S02]  /*4eb0*/  IADD3 R14, R5, UR4, RZ ;  /* 0x00000004050e7c10 */ /* 0x010fe4000fffe0ff */
[----:B------:R-:W-:Y:S02]  /*4ec0*/  IADD3 R16, R4, UR4, RZ ;  /* 0x0000000404107c10 */ /* 0x000fe4000fffe0ff */
[----:B------:R-:W-:Y:S01]  /*4ed0*/  IADD3 R22, R2, UR4, RZ ;  /* 0x0000000402167c10 */ /* 0x000fe2000fffe0ff */
[----:B------:R-:W-:Y:S04]  /*4ee0*/  UIADD3 UR4, UR5, 0x1, -UR10 ;  /* 0x0000000105047890 */ /* 0x000fe8000fffe80a */
[----:B------:R-:W-:Y:S06]  /*4ef0*/  UIADD3 UR4, UR4, UR57, URZ ;  /* 0x0000003904047290 */ /* 0x000fec000fffe03f */
[----:B-1----:R-:W-:Y:S01]  /*4f00*/  IADD3 R13, R0, UR4, RZ ;  /* 0x00000004000d7c10 */ /* 0x002fe2000fffe0ff */
[----:B------:R-:W-:Y:S01]  /*4f10*/  IMAD.U32 R0, RZ, RZ, UR33 ;  /* 0x00000021ff007e24 */ /* 0x000fe2000f8e00ff */
[----:B------:R-:W-:Y:S02]  /*4f20*/  IADD3 R17, R2, UR4, RZ ;  /* 0x0000000402117c10 */ /* 0x000fe4000fffe0ff */
[----:B------:R-:W-:Y:S01]  /*4f30*/  IMNMX R2, RZ, R6, !PT ;  /* 0x00000006ff027217 */ /* 0x000fe20007800200 */
[----:B------:R-:W-:Y:S01]  /*4f40*/  IMAD R0, R0, 0x80, R245 ;  /* 0x0000008000007824 */ /* 0x000fe200078e02f5 */
[----:B------:R-:W-:Y:S02]  /*4f50*/  IADD3 R15, R4, UR4, RZ ;  /* 0x00000004040f7c10 */ /* 0x000fe4000fffe0ff */
[----:B------:R-:W-:Y:S02]  /*4f60*/  IMNMX R4, R13, UR5, PT ;  /* 0x000000050d047c17 */ /* 0x000fe4000b800200 */
        /* <DEDUP_REMOVED lines=13> */
[----:B------:R-:W-:Y:S02]  /*5040*/  IADD3 R5, R5, UR4, RZ ;  /* 0x0000000405057c10 */ /* 0x000fe4000fffe0ff */
        /* <DEDUP_REMOVED lines=96> */
.L_x_1167:
[C---:B------:R-:W-:Y:S01]  /*5650*/  FMUL.FTZ R5, R237.reuse, 1.4426950216293334961 ;  /* 0x3fb8aa3bed057820 */ /* 0x040fe20000410000 */
[----:B------:R-:W-:Y:S01]  /*5660*/  FSETP.NEU.FTZ.AND P0, PT, R237, -INF , PT ;  /* 0xff800000ed00780b */ /* 0x000fe20003f1d000 */
[----:B------:R-:W-:Y:S01]  /*5670*/  FMUL.FTZ R4, R236, 1.4426950216293334961 ;  /* 0x3fb8aa3bec047820 */ /* 0x000fe20000410000 */
[----:B------:R-:W-:Y:S01]  /*5680*/  MOV R128, 0x40 ;  /* 0x0000004000807802 */ /* 0x000fe20000000f00 */
[----:B------:R-:W-:Y:S01]  /*5690*/  FMUL.FTZ R2, R235, 1.4426950216293334961 ;  /* 0x3fb8aa3beb027820 */ /* 0x000fe20000410000 */
[----:B------:R-:W-:Y:S01]  /*56a0*/  FSEL R5, R5, RZ, P0 ;  /* 0x000000ff05057208 */ /* 0x000fe20000000000 */
[----:B------:R-:W-:Y:S01]  /*56b0*/  UISETP.GT.AND UP3, UPT, UR6, UR18, UPT ;  /* 0x000000120600728c */ /* 0x000fe2000bf64270 */
[----:B------:R-:W-:Y:S02]  /*56c0*/  SEL R128, R128, 0xffffffc0, !P1 ;  /* 0xffffffc080807807 */ /* 0x000fe40004800000 */
[----:B------:R-:W-:Y:S01]  /*56d0*/  FSETP.NEU.FTZ.AND P0, PT, R236, -INF , PT ;  /* 0xff800000ec00780b */ /* 0x000fe20003f1d000 */
[--C-:B------:R-:W-:Y:S02]  /*56e0*/  FFMA.FTZ R0, R32, c[0x0][0x23c], -R5.reuse ;  /* 0x00008f0020007a23 */ /* 0x100fe40000010805 */
[----:B------:R-:W-:Y:S02]  /*56f0*/  PLOP3.LUT P2, PT, PT, PT, UP3, 0x80, 0x0 ;  /* 0x000000000000781c */ /* 0x000fe40003f4f038 */
[----:B------:R1:W-:Y:S01]  /*5700*/  MUFU.EX2 R189, R0 ;  /* 0x0000000000bd7308 */ /* 0x0003e20000000800 */
[----:B------:R-:W-:Y:S02]  /*5710*/  FSEL R4, R4, RZ, P0 ;  /* 0x000000ff04047208 */ /* 0x000fe40000000000 */
[----:B------:R-:W-:Y:S04]  /*5720*/  FSETP.NEU.FTZ.AND P0, PT, R235, -INF , PT ;  /* 0xff800000eb00780b */ /* 0x000fe80003f1d000 */
[----:B------:R-:W-:Y:S02]  /*5730*/  FSEL R2, R2, RZ, P0 ;  /* 0x000000ff02027208 */ /* 0x000fe40000000000 */
[----:B------:R-:W-:Y:S01]  /*5740*/  FSETP.NEU.FTZ.AND P0, PT, R234, -INF , PT ;  /* 0xff800000ea00780b */ /* 0x000fe20003f1d000 */
[--C-:B-1----:R-:W-:Y:S04]  /*5750*/  FFMA.FTZ R0, R33, c[0x0][0x23c], -R5.reuse ;  /* 0x00008f0021007a23 */ /* 0x102fe80000010805 */
[----:B------:R1:W-:Y:S02]  /*5760*/  MUFU.EX2 R202, R0 ;  /* 0x0000000000ca7308 */ /* 0x0003e40000000800 */
[--C-:B-1----:R-:W-:Y:S08]  /*5770*/  FFMA.FTZ R0, R24, c[0x0][0x23c], -R4.reuse ;  /* 0x00008f0018007a23 */ /* 0x102ff00000010804 */
[----:B------:R1:W-:Y:S02]  /*5780*/  MUFU.EX2 R204, R0 ;  /* 0x0000000000cc7308 */ /* 0x0003e40000000800 */
[--C-:B-1----:R-:W-:Y:S08]  /*5790*/  FFMA.FTZ R0, R25, c[0x0][0x23c], -R4.reuse ;  /* 0x00008f0019007a23 */ /* 0x102ff00000010804 */
[----:B------:R1:W-:Y:S02]  /*57a0*/  MUFU.EX2 R203, R0 ;  /* 0x0000000000cb7308 */ /* 0x0003e40000000800 */
[--C-:B-1----:R-:W-:Y:S08]  /*57b0*/  FFMA.FTZ R0, R26, c[0x0][0x23c], -R5.reuse ;  /* 0x00008f001a007a23 */ /* 0x102ff00000010805 */
[----:B------:R1:W-:Y:S02]  /*57c0*/  MUFU.EX2 R216, R0 ;  /* 0x0000000000d87308 */ /* 0x0003e40000000800 */
[--C-:B-1----:R-:W-:Y:S08]  /*57d0*/  FFMA.FTZ R0, R27, c[0x0][0x23c], -R5.reuse ;  /* 0x00008f001b007a23 */ /* 0x102ff00000010805 */
[----:B------:R1:W-:Y:S02]  /*57e0*/  MUFU.EX2 R214, R0 ;  /* 0x0000000000d67308 */ /* 0x0003e40000000800 */
[--C-:B-1----:R-:W-:Y:S02]  /*57f0*/  FFMA.FTZ R0, R18, c[0x0][0x23c], -R4.reuse ;  /* 0x00008f0012007a23 */ /* 0x102fe40000010804 */
[----:B------:R-:W-:Y:S06]  /*5800*/  FMUL.FTZ R18, R234, 1.4426950216293334961 ;  /* 0x3fb8aa3bea127820 */ /* 0x000fec0000410000 */
[----:B------:R1:W-:Y:S02]  /*5810*/  MUFU.EX2 R212, R0 ;  /* 0x0000000000d47308 */ /* 0x0003e40000000800 */
[----:B-1----:R-:W-:Y:S08]  /*5820*/  FFMA.FTZ R0, R19, c[0x0][0x23c], -R4 ;  /* 0x00008f0013007a23 */ /* 0x002ff00000010804 */
[----:B------:R1:W-:Y:S02]  /*5830*/  MUFU.EX2 R209, R0 ;  /* 0x0000000000d17308 */ /* 0x0003e40000000800 */
[--C-:B-1----:R-:W-:Y:S08]  /*5840*/  FFMA.FTZ R0, R20, c[0x0][0x23c], -R2.reuse ;  /* 0x00008f0014007a23 */ /* 0x102ff00000010802 */
[----:B------:R1:W-:Y:S02]  /*5850*/  MUFU.EX2 R192, R0 ;  /* 0x0000000000c07308 */ /* 0x0003e40000000800 */
[----:B-1----:R-:W-:Y:S08]  /*5860*/  FFMA.FTZ R0, R21, c[0x0][0x23c], -R2 ;  /* 0x00008f0015007a23 */ /* 0x002ff00000010802 */
[----:B------:R1:W2:Y:S02]  /*5870*/  MUFU.EX2 R193, R0 ;  /* 0x0000000000c17308 */ /* 0x0002a40000000800 */
[----:B-1----:R-:W-:Y:S05]  /*5880*/  FSEL R0, R18, RZ, P0 ;  /* 0x000000ff12007208 */ /* 0x002fea0000000000 */
[--C-:B------:R-:W-:Y:S02]  /*5890*/  FFMA.FTZ R6, R6, c[0x0][0x23c], -R0.reuse ;  /* 0x00008f0006067a23 */ /* 0x100fe40000010800 */
[--C-:B------:R-:W-:Y:S02]  /*58a0*/  FFMA.FTZ R12, R12, c[0x0][0x23c], -R0.reuse ;  /* 0x00008f000c0c7a23 */ /* 0x100fe40000010800 */
[----:B------:R1:W-:Y:S10]  /*58b0*/  MUFU.EX2 R206, R6 ;  /* 0x0000000600ce7308 */ /* 0x0003f40000000800 */
[----:B------:R3:W-:Y:S01]  /*58c0*/  MUFU.EX2 R191, R12 ;  /* 0x0000000c00bf7308 */ /* 0x0007e20000000800 */
[--C-:B-1----:R-:W-:Y:S09]  /*58d0*/  FFMA.FTZ R6, R7, c[0x0][0x23c], -R0.reuse ;  /* 0x00008f0007067a23 */ /* 0x102ff20000010800 */
[----:B------:R1:W-:Y:S01]  /*58e0*/  MUFU.EX2 R205, R6 ;  /* 0x0000000600cd7308 */ /* 0x0003e20000000800 */
[----:B---3--:R-:W-:Y:S09]  /*58f0*/  FFMA.FTZ R12, R13, c[0x0][0x23c], -R0 ;  /* 0x00008f000d0c7a23 */ /* 0x008ff20000010800 */
[----:B------:R3:W4:Y:S01]  /*5900*/  MUFU.EX2 R190, R12 ;  /* 0x0000000c00be7308 */ /* 0x0007220000000800 */
[--C-:B-1----:R-:W-:Y:S09]  /*5910*/  FFMA.FTZ R6, R34, c[0x0][0x23c], -R5.reuse ;  /* 0x00008f0022067a23 */ /* 0x102ff20000010805 */
[----:B------:R1:W-:Y:S01]  /*5920*/  MUFU.EX2 R218, R6 ;  /* 0x0000000600da7308 */ /* 0x0003e20000000800 */
[--C-:B---3--:R-:W-:Y:S09]  /*5930*/  FFMA.FTZ R12, R22, c[0x0][0x23c], -R2.reuse ;  /* 0x00008f00160c7a23 */ /* 0x108ff20000010802 */
[----:B------:R3:W-:Y:S01]  /*5940*/  MUFU.EX2 R208, R12 ;  /* 0x0000000c00d07308 */ /* 0x0007e20000000800 */
[--C-:B-1----:R-:W-:Y:S09]  /*5950*/  FFMA.FTZ R6, R35, c[0x0][0x23c], -R5.reuse ;  /* 0x00008f0023067a23 */ /* 0x102ff20000010805 */
[----:B------:R1:W-:Y:S01]  /*5960*/  MUFU.EX2 R217, R6 ;  /* 0x0000000600d97308 */ /* 0x0003e20000000800 */
[----:B---3--:R-:W-:Y:S09]  /*5970*/  FFMA.FTZ R12, R23, c[0x0][0x23c], -R2 ;  /* 0x00008f00170c7a23 */ /* 0x008ff20000010802 */
[----:B------:R-:W3:Y:S01]  /*5980*/  MUFU.EX2 R207, R12 ;  /* 0x0000000c00cf7308 */ /* 0x000ee20000000800 */
[--C-:B-1----:R-:W-:Y:S09]  /*5990*/  FFMA.FTZ R6, R28, c[0x0][0x23c], -R4.reuse ;  /* 0x00008f001c067a23 */ /* 0x102ff20000010804 */
[----:B------:R1:W-:Y:S02]  /*59a0*/  MUFU.EX2 R215, R6 ;  /* 0x0000000600d77308 */ /* 0x0003e40000000800 */
[----:B-1----:R-:W-:Y:S08]  /*59b0*/  FFMA.FTZ R6, R29, c[0x0][0x23c], -R4 ;  /* 0x00008f001d067a23 */ /* 0x002ff00000010804 */
[----:B------:R1:W1:Y:S02]  /*59c0*/  MUFU.EX2 R213, R6 ;  /* 0x0000000600d57308 */ /* 0x0002640000000800 */
[--C-:B-1----:R-:W-:Y:S02]  /*59d0*/  FFMA.FTZ R6, R100, c[0x0][0x23c], -R5.reuse ;  /* 0x00008f0064067a23 */ /* 0x102fe40000010805 */
[----:B------:R-:W-:Y:S06]  /*59e0*/  FFMA.FTZ R5, R101, c[0x0][0x23c], -R5 ;  /* 0x00008f0065057a23 */ /* 0x000fec0000010805 */
[----:B------:R1:W-:Y:S10]  /*59f0*/  MUFU.EX2 R231, R6 ;  /* 0x0000000600e77308 */ /* 0x0003f40000000800 */
[----:B------:R2:W2:Y:S01]  /*5a00*/  MUFU.EX2 R230, R5 ;  /* 0x0000000500e67308 */ /* 0x0004a20000000800 */
[----:B-1----:R-:W-:Y:S09]  /*5a10*/  FFMA.FTZ R6, R14, c[0x0][0x23c], -R2 ;  /* 0x00008f000e067a23 */ /* 0x002ff20000010802 */
[----:B------:R-:W-:Y:S01]  /*5a20*/  MUFU.EX2 R223, R6 ;  /* 0x0000000600df7308 */ /* 0x000fe20000000800 */
[--C-:B--2---:R-:W-:Y:S02]  /*5a30*/  FFMA.FTZ R5, R30, c[0x0][0x23c], -R4.reuse ;  /* 0x00008f001e057a23 */ /* 0x104fe40000010804 */
[----:B------:R-:W-:Y:S07]  /*5a40*/  FFMA.FTZ R4, R31, c[0x0][0x23c], -R4 ;  /* 0x00008f001f047a23 */ /* 0x000fee0000010804 */
[----:B------:R-:W-:Y:S10]  /*5a50*/  MUFU.EX2 R229, R5 ;  /* 0x0000000500e57308 */ /* 0x000ff40000000800 */
[----:B------:R1:W2:Y:S02]  /*5a60*/  MUFU.EX2 R228, R4 ;  /* 0x0000000400e47308 */ /* 0x0002a40000000800 */
[----:B-1----:R-:W-:Y:S01]  /*5a70*/  FFMA.FTZ R4, R15, c[0x0][0x23c], -R2 ;  /* 0x00008f000f047a23 */ /* 0x002fe20000010802 */
[----:B------:R-:W-:Y:S02]  /*5a80*/  F2FP.BF16.PACK_AB R6, R193, R192 ;  /* 0x000000c0c106723e */ /* 0x000fe400000010ff */
[----:B----4-:R-:W-:Y:S05]  /*5a90*/  F2FP.BF16.PACK_AB R5, R190, R191 ;  /* 0x000000bfbe05723e */ /* 0x010fea00000010ff */
[----:B------:R1:W4:Y:S02]  /*5aa0*/  MUFU.EX2 R222, R4 ;  /* 0x0000000400de7308 */ /* 0x0003240000000800 */
[--C-:B-1----:R-:W-:Y:S08]  /*5ab0*/  FFMA.FTZ R4, R8, c[0x0][0x23c], -R0.reuse ;  /* 0x00008f0008047a23 */ /* 0x102ff00000010800 */
[----:B------:R1:W-:Y:S02]  /*5ac0*/  MUFU.EX2 R221, R4 ;  /* 0x0000000400dd7308 */ /* 0x0003e40000000800 */
[----:B-1----:R-:W-:Y:S08]  /*5ad0*/  FFMA.FTZ R4, R9, c[0x0][0x23c], -R0 ;  /* 0x00008f0009047a23 */ /* 0x002ff00000010800 */
[----:B------:R1:W1:Y:S02]  /*5ae0*/  MUFU.EX2 R220, R4 ;  /* 0x0000000400dc7308 */ /* 0x0002640000000800 */
[--C-:B-1----:R-:W-:Y:S02]  /*5af0*/  FFMA.FTZ R4, R16, c[0x0][0x23c], -R2.reuse ;  /* 0x00008f0010047a23 */ /* 0x102fe40000010802 */
[----:B------:R-:W-:Y:S06]  /*5b00*/  FFMA.FTZ R2, R17, c[0x0][0x23c], -R2 ;  /* 0x00008f0011027a23 */ /* 0x000fec0000010802 */
[----:B------:R1:W-:Y:S10]  /*5b10*/  MUFU.EX2 R227, R4 ;  /* 0x0000000400e37308 */ /* 0x0003f40000000800 */
[----:B------:R2:W2:Y:S01]  /*5b20*/  MUFU.EX2 R226, R2 ;  /* 0x0000000200e27308 */ /* 0x0004a20000000800 */
[----:B-1----:R-:W-:Y:S05]  /*5b30*/  F2FP.BF16.PACK_AB R4, R202, R189 ;  /* 0x000000bdca04723e */ /* 0x002fea00000010ff */
[----:B------:R1:W-:Y:S01]  /*5b40*/  STS [R196+0xe000], R4 ;  /* 0x00e00004c4007388 */ /* 0x0003e20000000800 */
[--C-:B--2---:R-:W-:Y:S02]  /*5b50*/  FFMA.FTZ R2, R10, c[0x0][0x23c], -R0.reuse ;  /* 0x00008f000a027a23 */ /* 0x104fe40000010800 */
[----:B------:R-:W-:Y:S02]  /*5b60*/  FFMA.FTZ R0, R11, c[0x0][0x23c], -R0 ;  /* 0x00008f000b007a23 */ /* 0x000fe40000010800 */
[----:B------:R2:W-:Y:S10]  /*5b70*/  MUFU.EX2 R225, R2 ;  /* 0x0000000200e17308 */ /* 0x0005f40000000800 */
[----:B------:R3:W3:Y:S01]  /*5b80*/  MUFU.EX2 R224, R0 ;  /* 0x0000000000e07308 */ /* 0x0006e20000000800 */
[----:B-1----:R-:W-:Y:S02]  /*5b90*/  F2FP.BF16.PACK_AB R4, R214, R216 ;  /* 0x000000d8d604723e */ /* 0x002fe400000010ff */
[----:B--2---:R-:W-:Y:S05]  /*5ba0*/  F2FP.BF16.PACK_AB R2, R203, R204 ;  /* 0x000000cccb02723e */ /* 0x004fea00000010ff */
[----:B------:R1:W-:Y:S04]  /*5bb0*/  STS [R196+0xe400], R2 ;  /* 0x00e40002c4007388 */ /* 0x0003e80000000800 */
[----:B------:R2:W-:Y:S01]  /*5bc0*/  STS [R197+0xe000], R4 ;  /* 0x00e00004c5007388 */ /* 0x0005e20000000800 */
[----:B---3--:R-:W-:Y:S02]  /*5bd0*/  F2FP.BF16.PACK_AB R0, R207, R208 ;  /* 0x000000d0cf00723e */ /* 0x008fe400000010ff */
[----:B-1----:R-:W-:Y:S02]  /*5be0*/  F2FP.BF16.PACK_AB R2, R209, R212 ;  /* 0x000000d4d102723e */ /* 0x002fe400000010ff */
[----:B--2---:R-:W-:Y:S03]  /*5bf0*/  F2FP.BF16.PACK_AB R4, R213, R215 ;  /* 0x000000d7d504723e */ /* 0x004fe600000010ff */
[----:B------:R1:W-:Y:S04]  /*5c00*/  STS [R197+0xe400], R2 ;  /* 0x00e40002c5007388 */ /* 0x0003e80000000800 */
[----:B------:R2:W-:Y:S04]  /*5c10*/  STS [R196+0xf000], R6 ;  /* 0x00f00006c4007388 */ /* 0x0005e80000000800 */
[----:B------:R3:W-:Y:S04]  /*5c20*/  STS [R196+0xf400], R5 ;  /* 0x00f40005c4007388 */ /* 0x0007e80000000800 */
[----:B------:R4:W-:Y:S01]  /*5c30*/  STS [R197+0xf000], R0 ;  /* 0x00f00000c5007388 */ /* 0x0009e20000000800 */
[----:B-1----:R-:W-:Y:S02]  /*5c40*/  F2FP.BF16.PACK_AB R2, R230, R231 ;  /* 0x000000e7e602723e */ /* 0x002fe400000010ff */
[----:B--2---:R-:W-:Y:S02]  /*5c50*/  F2FP.BF16.PACK_AB R6, R205, R206 ;  /* 0x000000cecd06723e */ /* 0x004fe400000010ff */
[----:B---3--:R-:W-:Y:S03]  /*5c60*/  F2FP.BF16.PACK_AB R5, R217, R218 ;  /* 0x000000dad905723e */ /* 0x008fe600000010ff */
[----:B------:R1:W-:Y:S01]  /*5c70*/  STS [R197+0xf400], R6 ;  /* 0x00f40006c5007388 */ /* 0x0003e20000000800 */
[----:B----4-:R-:W-:Y:S03]  /*5c80*/  F2FP.BF16.PACK_AB R0, R228, R229 ;  /* 0x000000e5e400723e */ /* 0x010fe600000010ff */
        /* <DEDUP_REMOVED lines=36> */
[----:B------:R1:W2:Y:S03]  /*5ed0*/  LDSM.16.M88.4 R100, [R0+0x4000] ;  /* 0x004000000064783b */ /* 0x0002a60000000200 */
[----:B-1----:R-:W-:Y:S04]  /*5ee0*/  FFMA.FTZ R0, -R111, R111, 1 ;  /* 0x3f8000006f007423 */ /* 0x002fe8000001016f */
[-C--:B--2---:R-:W-:Y:S08]  /*5ef0*/  HMMA.16816.F32.BF16 R4, R100, R156.reuse, R4 ;  /* 0x0000009c6404723c */ /* 0x084ff00000041804 */
[C---:B------:R-:W-:Y:S08]  /*5f00*/  HMMA.16816.F32.BF16 R8, R104.reuse, R156, R8 ;  /* 0x0000009c6808723c */ /* 0x040ff00000041808 */
[-C--:B------:R-:W-:Y:S08]  /*5f10*/  HMMA.16816.F32.BF16 R12, R104, R158.reuse, R12 ;  /* 0x0000009e680c723c */ /* 0x080ff0000004180c */
[C---:B------:R-:W-:Y:S08]  /*5f20*/  HMMA.16816.F32.BF16 R16, R100.reuse, R158, R16 ;  /* 0x0000009e6410723c */ /* 0x040ff00000041810 */
[-C--:B------:R-:W-:Y:S08]  /*5f30*/  HMMA.16816.F32.BF16 R20, R100, R160.reuse, R20 ;  /* 0x000000a06414723c */ /* 0x080ff00000041814 */
[C---:B------:R-:W-:Y:S08]  /*5f40*/  HMMA.16816.F32.BF16 R24, R104.reuse, R160, R24 ;  /* 0x000000a06818723c */ /* 0x040ff00000041818 */
[-C--:B------:R-:W-:Y:S07]  /*5f50*/  HMMA.16816.F32.BF16 R28, R104, R162.reuse, R28 ;  /* 0x000000a2681c723c */ /* 0x080fee000004181c */
[----:B------:R-:W-:Y:S01]  /*5f60*/  IADD3 R104, R128, R2, RZ ;  /* 0x0000000280687210 */ /* 0x000fe20007ffe0ff */
[----:B------:R-:W-:Y:S01]  /*5f70*/  FFMA.FTZ R2, -R109, R109, 1 ;  /* 0x3f8000006d027423 */ /* 0x000fe2000001016d */
[----:B------:R-:W-:Y:S03]  /*5f80*/  HMMA.16816.F32.BF16 R32, R100, R162, R32 ;  /* 0x000000a26420723c */ /* 0x000fe60000041820 */
[----:B------:R-:W1:Y:S01]  /*5f90*/  LDSM.16.M88.4 R100, [R104+0x4000] ;  /* 0x004000006864783b */ /* 0x000e620000000200 */
[----:B------:R-:W-:Y:S07]  /*5fa0*/  FMUL.FTZ R2, R2, c[0x0][0x2ec] ;  /* 0x0000bb0002027a20 */ /* 0x000fee0000410000 */
[----:B------:R-:W2:Y:S01]  /*5fb0*/  LDSM.16.M88.4 R104, [R104+0x5000] ;  /* 0x005000006868783b */ /* 0x000ea20000000200 */
[-C--:B-1----:R-:W-:Y:S08]  /*5fc0*/  HMMA.16816.F32.BF16 R4, R100, R164.reuse, R4 ;  /* 0x000000a46404723c */ /* 0x082ff00000041804 */
[C---:B--2---:R-:W-:Y:S08]  /*5fd0*/  HMMA.16816.F32.BF16 R8, R104.reuse, R164, R8 ;  /* 0x000000a46808723c */ /* 0x044ff00000041808 */
[-C--:B------:R-:W-:Y:S08]  /*5fe0*/  HMMA.16816.F32.BF16 R12, R104, R166.reuse, R12 ;  /* 0x000000a6680c723c */ /* 0x080ff0000004180c */
[C---:B-----5:R-:W-:Y:S01]  /*5ff0*/  FADD.FTZ R4, -R185.reuse, R4 ;  /* 0x00000004b9047221 */ /* 0x060fe20000010100 */
[C---:B------:R-:W-:Y:S04]  /*6000*/  HMMA.16816.F32.BF16 R16, R100.reuse, R166, R16 ;  /* 0x000000a66410723c */ /* 0x040fe80000041810 */
[----:B------:R-:W-:Y:S02]  /*6010*/  FADD.FTZ R7, -R186, R7 ;  /* 0x00000007ba077221 */ /* 0x000fe40000010100 */
[----:B------:R-:W-:Y:S02]  /*6020*/  FADD.FTZ R5, -R185, R5 ;  /* 0x00000005b9057221 */ /* 0x000fe40000010100 */
[----:B------:R-:W-:Y:S01]  /*6030*/  FADD.FTZ R8, -R184, R8 ;  /* 0x00000008b8087221 */ /* 0x000fe20000010100 */
[-C--:B------:R-:W-:Y:S03]  /*6040*/  HMMA.16816.F32.BF16 R20, R100, R168.reuse, R20 ;  /* 0x000000a86414723c */ /* 0x080fe60000041814 */
[----:B------:R-:W-:Y:S02]  /*6050*/  FMUL.FTZ R192, R192, R8 ;  /* 0x00000008c0c07220 */ /* 0x000fe40000410000 */
[----:B------:R-:W-:Y:S02]  /*6060*/  FMUL.FTZ R8, R0, c[0x0][0x2ec] ;  /* 0x0000bb0000087a20 */ /* 0x000fe40000410000 */
[----:B------:R-:W-:Y:S01]  /*6070*/  FFMA.FTZ R0, -R108, R108, 1 ;  /* 0x3f8000006c007423 */ /* 0x000fe2000001016c */
[C---:B------:R-:W-:Y:S04]  /*6080*/  HMMA.16816.F32.BF16 R24, R104.reuse, R168, R24 ;  /* 0x000000a86818723c */ /* 0x040fe80000041818 */
[----:B------:R-:W-:Y:S02]  /*6090*/  FADD.FTZ R6, -R186, R6 ;  /* 0x00000006ba067221 */ /* 0x000fe40000010100 */
[----:B------:R-:W-:Y:S02]  /*60a0*/  FMUL.FTZ R189, R189, R4 ;  /* 0x00000004bdbd7220 */ /* 0x000fe40000410000 */
[----:B------:R-:W-:Y:S01]  /*60b0*/  FMUL.FTZ R7, R203, R7 ;  /* 0x00000007cb077220 */ /* 0x000fe20000410000 */
[-C--:B------:R-:W-:Y:S03]  /*60c0*/  HMMA.16816.F32.BF16 R28, R104, R170.reuse, R28 ;  /* 0x000000aa681c723c */ /* 0x080fe6000004181c */
[----:B------:R-:W-:Y:S02]  /*60d0*/  FADD.FTZ R9, -R184, R9 ;  /* 0x00000009b8097221 */ /* 0x000fe40000010100 */
[----:B------:R-:W-:Y:S02]  /*60e0*/  FFMA.FTZ R4, -R110, R110, 1 ;  /* 0x3f8000006e047423 */ /* 0x000fe4000001016e */
[----:B------:R-:W-:Y:S01]  /*60f0*/  FMUL.FTZ R0, R0, c[0x0][0x2ec] ;  /* 0x0000bb0000007a20 */ /* 0x000fe20000410000 */
[----:B------:R-:W-:Y:S04]  /*6100*/  HMMA.16816.F32.BF16 R32, R100, R170, R32 ;  /* 0x000000aa6420723c */ /* 0x000fe80000041820 */
[----:B------:R-:W-:Y:S02]  /*6110*/  FMUL.FTZ R5, R202, R5 ;  /* 0x00000005ca057220 */ /* 0x000fe40000410000 */
[----:B------:R-:W-:Y:S02]  /*6120*/  FMUL.FTZ R6, R204, R6 ;  /* 0x00000006cc067220 */ /* 0x000fe40000410000 */
[C---:B------:R-:W-:Y:S04]  /*6130*/  FADD.FTZ R10, -R183.reuse, R10 ;  /* 0x0000000ab70a7221 */ /* 0x040fe80000010100 */
[----:B------:R-:W-:Y:S02]  /*6140*/  FADD.FTZ R11, -R183, R11 ;  /* 0x0000000bb70b7221 */ /* 0x000fe40000010100 */
[----:B------:R-:W-:Y:S02]  /*6150*/  FMUL.FTZ R9, R193, R9 ;  /* 0x00000009c1097220 */ /* 0x000fe40000410000 */
[----:B------:R-:W-:Y:S02]  /*6160*/  FMUL.FTZ R4, R4, c[0x0][0x2ec] ;  /* 0x0000bb0004047a20 */ /* 0x000fe40000410000 */
[----:B------:R-:W-:Y:S02]  /*6170*/  FMUL.FTZ R193, R189, R8 ;  /* 0x00000008bdc17220 */ /* 0x000fe40000410000 */
[----:B------:R-:W-:Y:S02]  /*6180*/  FMUL.FTZ R189, R7, R0 ;  /* 0x0000000007bd7220 */ /* 0x000fe40000410000 */
[----:B------:R-:W-:Y:S02]  /*6190*/  FFMA.FTZ R0, -R119, R119, 1 ;  /* 0x3f80000077007423 */ /* 0x000fe40000010177 */
[----:B------:R-:W-:Y:S02]  /*61a0*/  FMUL.FTZ R10, R191, R10 ;  /* 0x0000000abf0a7220 */ /* 0x000fe40000410000 */
[----:B------:R-:W-:Y:S02]  /*61b0*/  FMUL.FTZ R11, R190, R11 ;  /* 0x0000000bbe0b7220 */ /* 0x000fe40000410000 */
[----:B------:R-:W-:Y:S02]  /*61c0*/  FMUL.FTZ R191, R5, R4 ;  /* 0x0000000405bf7220 */ /* 0x000fe40000410000 */
[----:B------:R-:W-:Y:S02]  /*61d0*/  FMUL.FTZ R190, R6, R2 ;  /* 0x0000000206be7220 */ /* 0x000fe40000410000 */
[----:B------:R-:W-:Y:S02]  /*61e0*/  FFMA.FTZ R4, -R114, R114, 1 ;  /* 0x3f80000072047423 */ /* 0x000fe40000010172 */
[----:B------:R-:W-:Y:S02]  /*61f0*/  FFMA.FTZ R2, -R113, R113, 1 ;  /* 0x3f80000071027423 */ /* 0x000fe40000010171 */
[----:B------:R-:W-:Y:S02]  /*6200*/  FMUL.FTZ R119, R0, c[0x0][0x2ec] ;  /* 0x0000bb0000777a20 */ /* 0x000fe40000410000 */
[----:B------:R-:W-:Y:S02]  /*6210*/  FFMA.FTZ R0, -R112, R112, 1 ;  /* 0x3f80000070007423 */ /* 0x000fe40000010170 */
[----:B------:R-:W-:Y:S02]  /*6220*/  FMUL.FTZ R4, R4, c[0x0][0x2ec] ;  /* 0x0000bb0004047a20 */ /* 0x000fe40000410000 */
[----:B------:R-:W-:Y:S02]  /*6230*/  FMUL.FTZ R2, R2, c[0x0][0x2ec] ;  /* 0x0000bb0002027a20 */ /* 0x000fe40000410000 */
[----:B------:R-:W-:Y:S02]  /*6240*/  FMUL.FTZ R0, R0, c[0x0][0x2ec] ;  /* 0x0000bb0000007a20 */ /* 0x000fe40000410000 */
[C---:B------:R-:W-:Y:S02]  /*6250*/  FADD.FTZ R12, -R184.reuse, R12 ;  /* 0x0000000cb80c7221 */ /* 0x040fe40000010100 */
[----:B------:R-:W-:Y:S02]  /*6260*/  FADD.FTZ R13, -R184, R13 ;  /* 0x0000000db80d7221 */ /* 0x000fe40000010100 */
[C---:B------:R-:W-:Y:S02]  /*6270*/  FADD.FTZ R14, -R183.reuse, R14 ;  /* 0x0000000eb70e7221 */ /* 0x040fe40000010100 */
[----:B------:R-:W-:Y:S02]  /*6280*/  FADD.FTZ R15, -R183, R15 ;  /* 0x0000000fb70f7221 */ /* 0x000fe40000010100 */
[----:B------:R-:W-:Y:S02]  /*6290*/  FMUL.FTZ R113, R9, R4 ;  /* 0x0000000409717220 */ /* 0x000fe40000410000 */
[----:B------:R-:W-:Y:S02]  /*62a0*/  FMUL.FTZ R114, R10, R2 ;  /* 0x000000020a727220 */ /* 0x000fe40000410000 */
[----:B------:R-:W-:Y:S02]  /*62b0*/  FMUL.FTZ R112, R11, R0 ;  /* 0x000000000b707220 */ /* 0x000fe40000410000 */
        /* <DEDUP_REMOVED lines=151> */
.L_x_1168:
        /* <DEDUP_REMOVED lines=109> */
.L_x_1169:
        /* <DEDUP_REMOVED lines=8> */
[----:B------:R-:W3:Y:S01]  /*7380*/  LDSM.16.MT88.4 R20, [R2+0x6000] ;  /* 0x006000000214783b */ /* 0x000ee20000004200 */
[----:B------:R-:W-:Y:S02]  /*7390*/  UISETP.GT.AND UP2, UPT, UR6, UR18, UPT ;  /* 0x000000120600728c */ /* 0x000fe4000bf44270 */
[----:B------:R-:W-:Y:S01]  /*73a0*/  UISETP.NE.U32.AND UP0, UPT, UR4, 0x1, UPT ;  /* 0x000000010400788c */ /* 0x000fe2000bf05070 */
[----:B------:R-:W-:Y:S01]  /*73b0*/  LDSM.16.M88.4 R24, [R175] ;  /* 0x00000000af18783b */ /* 0x000fe20000000200 */
[----:B------:R-:W-:Y:S03]  /*73c0*/  UIADD3 UR6, UR6, -0x1, URZ ;  /* 0xffffffff06067890 */ /* 0x000fe6000fffe03f */
        /* <DEDUP_REMOVED lines=133> */
[----:B------:R-:W-:Y:S02]  /*7c20*/  PLOP3.LUT P0, PT, PT, PT, UP2, 0x80, 0x0 ;  /* 0x000000000000781c */ /* 0x000fe40003f0f028 */
[----:B------:R-:W-:Y:S01]  /*7c30*/  @UP3 UIADD3.X UR15, UR15, -0x1, URZ, UP0, !UPT ;  /* 0xffffffff0f0f3890 */ /* 0x000fe200087fe43f */
        /* <DEDUP_REMOVED lines=170> */
.L_x_1171:
        /* <DEDUP_REMOVED lines=12> */
[----:B------:R-:W-:Y:S02]  /*87a0*/  UIMAD UR4, UR15, UR10, URZ ;  /* 0x0000000a0f0472a4 */ /* 0x000fe4000f8e023f */
[----:B------:R-:W-:Y:S02]  /*87b0*/  UIADD3 UR7, UR7, UR12, URZ ;  /* 0x0000000c07077290 */ /* 0x000fe4000fffe03f */
[----:B------:R-:W-:Y:S02]  /*87c0*/  UIMAD UR4, UR48, UR11, UR4 ;  /* 0x0000000b300472a4 */ /* 0x000fe4000f8e0204 */
[----:B------:R-:W-:-:S04]  /*87d0*/  UIMAD.WIDE.U32 UR6, UR48, UR10, UR6 ;  /* 0x0000000a300672a5 */ /* 0x000fc8000f8e0006 */
[----:B------:R-:W-:Y:S02]  /*87e0*/  UIADD3 UR7, UR7, UR4, URZ ;  /* 0x0000000407077290 */ /* 0x000fe4000fffe03f */
.L_x_1172:
[----:B------:R-:W-:Y:S01]  /*87f0*/  BAR.SYNC.DEFER_BLOCKING 0x0 ;  /* 0x0000000000007b1d */ /* 0x000fe20000010000 */
[----:B------:R-:W-:Y:S01]  /*8800*/  USHF.R.S32.HI UR4, URZ, 0x1f, UR17 ;  /* 0x0000001f3f047899 */ /* 0x000fe20008011411 */
[--C-:B-1----:R-:W-:Y:S01]  /*8810*/  SHF.R.S32.HI R7, RZ, 0x1f, R232.reuse ;  /* 0x0000001fff077819 */ /* 0x102fe200000114e8 */
[----:B------:R-:W-:Y:S01]  /*8820*/  IMAD.U32 R4, RZ, RZ, UR17 ;  /* 0x00000011ff047e24 */ /* 0x000fe2000f8e00ff */
[----:B------:R-:W-:Y:S01]  /*8830*/  UIMAD UR5, UR33, -0x80, UR5 ;  /* 0xffffff80210578a4 */ /* 0x000fe2000f8e0205 */
[----:B------:R-:W-:Y:S01]  /*8840*/  IMAD.MOV.U32 R6, RZ, RZ, R232 ;  /* 0x000000ffff067224 */ /* 0x000fe200078e00e8 */
[----:B------:R-:W-:Y:S01]  /*8850*/  ULDC.64 UR10, c[0x0][0x3a0] ;  /* 0x0000e800000a7ab9 */ /* 0x000fe20000000a00 */
[----:B------:R-:W-:Y:S01]  /*8860*/  ISETP.GE.AND P1, PT, R232, c[0x0][0x220], PT ;  /* 0x00008800e8007a0c */ /* 0x000fe20003f26270 */
[----:B------:R-:W-:Y:S01]  /*8870*/  UIMAD UR10, UR4, UR10, URZ ;  /* 0x0000000a040a72a4 */ /* 0x000fe2000f8e023f */
[----:B------:R-:W-:Y:S01]  /*8880*/  IMAD.WIDE.U32 R4, R4, c[0x0][0x3a0], R6 ;  /* 0x0000e80004047a25 */ /* 0x000fe200078e0006 */
[----:B------:R-:W-:Y:S01]  /*8890*/  USHF.R.S32.HI UR12, URZ, 0x1f, UR51 ;  /* 0x0000001f3f0c7899 */ /* 0x000fe20008011433 */
[----:B------:R-:W-:Y:S01]  /*88a0*/  ISETP.GE.OR P4, PT, R238, UR5, P1 ;  /* 0x00000005ee007c0c */ /* 0x000fe20008f86670 */
[----:B------:R-:W-:Y:S01]  /*88b0*/  UIMAD UR10, UR17, UR11, UR10 ;  /* 0x0000000b110a72a4 */ /* 0x000fe2000f8e020a */
[----:B------:R-:W-:Y:S01]  /*88c0*/  BSSY B0, `(.L_x_1173) ;  /* 0x000001d000007945 */ /* 0x000fe20003800000 */
[----:B------:R-:W-:-:S02]  /*88d0*/  IADD3 R4, P0, R4, UR13, RZ ;  /* 0x0000000d04047c10 */ /* 0x000fc4000ff1e0ff */
[----:B------:R-:W-:Y:S02]  /*88e0*/  SHF.R.S32.HI R13, RZ, 0x1f, R238 ;  /* 0x0000001fff0d7819 */ /* 0x000fe400000114ee */
[----:B------:R-:W-:Y:S01]  /*88f0*/  IMAD.U32 R0, RZ, RZ, UR10 ;  /* 0x0000000aff007e24 */ /* 0x000fe2000f8e00ff */
[----:B------:R-:W-:Y:S02]  /*8900*/  ULDC.64 UR10, c[0x0][0x3b8] ;  /* 0x0000ee00000a7ab9 */ /* 0x000fe40000000a00 */
[----:B------:R-:W-:Y:S02]  /*8910*/  UIMAD UR10, UR12, UR10, URZ ;  /* 0x0000000a0c0a72a4 */ /* 0x000fe4000f8e023f */
[----:B------:R-:W-:Y:S01]  /*8920*/  IADD3.X R5, R5, UR14, R0, P0, !PT ;  /* 0x0000000e05057c10 */ /* 0x000fe200087fe400 */
[----:B------:R1:W2:Y:S01]  /*8930*/  LDS.128 R16, [R114+0x7000] ;  /* 0x0070000072107984 */ /* 0x0002a20000000c00 */
[----:B------:R-:W-:Y:S01]  /*8940*/  IMAD.U32 R0, RZ, RZ, UR51 ;  /* 0x00000033ff007e24 */ /* 0x000fe2000f8e00ff */
[----:B------:R-:W-:-:S02]  /*8950*/  UIMAD UR10, UR51, UR11, UR10 ;  /* 0x0000000b330a72a4 */ /* 0x000fc4000f8e020a */
[----:B------:R1:W3:Y:S01]  /*8960*/  LDS.128 R20, [R114+0x8000] ;  /* 0x0080000072147984 */ /* 0x0002e20000000c00 */
[----:B------:R-:W-:-:S03]  /*8970*/  IMAD.WIDE.U32 R4, R0, c[0x0][0x3b8], R4 ;  /* 0x0000ee0000047a25 */ /* 0x000fc600078e0004 */
[----:B------:R1:W4:Y:S02]  /*8980*/  LDS.128 R24, [R114+0x9000] ;  /* 0x0090000072187984 */ /* 0x0003240000000c00 */
[----:B------:R-:W-:Y:S02]  /*8990*/  IADD3 R12, R5, UR10, RZ ;  /* 0x0000000a050c7c10 */ /* 0x000fe4000fffe0ff */
        /* <DEDUP_REMOVED lines=15> */
.L_x_1174:
[----:B------:R-:W-:Y:S05]  /*8a90*/  BSYNC B0 ;  /* 0x0000000000007941 */ /* 0x000fea0003800000 */
.L_x_1173:
        /* <DEDUP_REMOVED lines=14> */
[----:B--2---:R1:W-:Y:S02]  /*8b80*/  STG.E.128 [R10.64], R16 ;  /* 0x000000100a007986 */ /* 0x0043e4000c101d08 */
.L_x_1176:
[----:B------:R-:W-:Y:S05]  /*8b90*/  BSYNC B0 ;  /* 0x0000000000007941 */ /* 0x000fea0003800000 */
.L_x_1175:
        /* <DEDUP_REMOVED lines=14> */
[----:B---3--:R1:W-:Y:S02]  /*8c80*/  STG.E.128 [R10.64], R20 ;  /* 0x000000140a007986 */ /* 0x0083e4000c101d08 */
.L_x_1178:
[----:B------:R-:W-:Y:S05]  /*8c90*/  BSYNC B0 ;  /* 0x0000000000007941 */ /* 0x000fea0003800000 */
.L_x_1177:
        /* <DEDUP_REMOVED lines=13> */
[----:B----4-:R4:W-:Y:S02]  /*8d70*/  STG.E.128 [R4.64], R24 ;  /* 0x0000001804007986 */ /* 0x0109e4000c101d08 */
.L_x_1180:
[----:B------:R-:W-:Y:S05]  /*8d80*/  BSYNC B0 ;  /* 0x0000000000007941 */ /* 0x000fea0003800000 */
.L_x_1179:
[----:B------:R-:W-:Y:S01]  /*8d90*/  ULDC.64 UR10, c[0x0][0x3a8] ;  /* 0x0000ea00000a7ab9 */ /* 0x000fe20000000a00 */
[----:B------:R-:W-:Y:S01]  /*8da0*/  IMAD.U32 R0, RZ, RZ, UR17 ;  /* 0x00000011ff007e24 */ /* 0x000fe2000f8e00ff */
[----:B------:R-:W-:Y:S01]  /*8db0*/  UIMAD UR4, UR4, UR10, URZ ;  /* 0x0000000a040472a4 */ /* 0x000fe2000f8e023f */
[----:B------:R-:W-:Y:S01]  /*8dc0*/  BSSY B0, `(.L_x_1181) ;  /* 0x0000017000007945 */ /* 0x000fe20003800000 */
[----:B------:R-:W-:Y:S01]  /*8dd0*/  USHF.R.S32.HI UR12, URZ, 0x1f, UR51 ;  /* 0x0000001f3f0c7899 */ /* 0x000fe20008011433 */
[----:B------:R-:W-:Y:S01]  /*8de0*/  IMAD.WIDE.U32 R6, R0, c[0x0][0x3a8], R6 ;  /* 0x0000ea0000067a25 */ /* 0x000fe200078e0006 */
[----:B------:R-:W-:-:S04]  /*8df0*/  UIMAD UR4, UR17, UR11, UR4 ;  /* 0x0000000b110472a4 */ /* 0x000fc8000f8e0204 */
[----:B----4-:R-:W-:Y:S02]  /*8e00*/  IADD3 R4, P0, R6, UR6, RZ ;  /* 0x0000000606047c10 */ /* 0x010fe4000ff1e0ff */
[----:B------:R-:W-:Y:S01]  /*8e10*/  MOV R0, UR4 ;  /* 0x0000000400007c02 */ /* 0x000fe20008000f00 */
[----:B------:R-:W-:Y:S02]  /*8e20*/  ULDC.64 UR4, c[0x0][0x3c0] ;  /* 0x0000f00000047ab9 */ /* 0x000fe40000000a00 */
[----:B------:R-:W-:Y:S01]  /*8e30*/  UIMAD UR4, UR12, UR4, URZ ;  /* 0x000000040c0472a4 */ /* 0x000fe2000f8e023f */
[----:B------:R-:W-:Y:S01]  /*8e40*/  IADD3.X R5, R7, UR7, R0, P0, !PT ;  /* 0x0000000707057c10 */ /* 0x000fe200087fe400 */
[----:B------:R-:W-:Y:S02]  /*8e50*/  IMAD.U32 R0, RZ, RZ, UR51 ;  /* 0x00000033ff007e24 */ /* 0x000fe4000f8e00ff */
[----:B------:R-:W-:Y:S02]  /*8e60*/  UIMAD UR4, UR51, UR5, UR4 ;  /* 0x00000005330472a4 */ /* 0x000fe4000f8e0204 */
        /* <DEDUP_REMOVED lines=12> */
.L_x_1182:
[----:B------:R-:W-:Y:S05]  /*8f30*/  BSYNC B0 ;  /* 0x0000000000007941 */ /* 0x000fea0003800000 */
.L_x_1181:
        /* <DEDUP_REMOVED lines=13> */
.L_x_1184:
[----:B------:R-:W-:Y:S05]  /*9010*/  BSYNC B0 ;  /* 0x0000000000007941 */ /* 0x000fea0003800000 */
.L_x_1183:
        /* <DEDUP_REMOVED lines=13> */
.L_x_1186:
[----:B------:R-:W-:Y:S05]  /*90f0*/  BSYNC B0 ;  /* 0x0000000000007941 */ /* 0x000fea0003800000 */
.L_x_1185:
        /* <DEDUP_REMOVED lines=11> */
.L_x_1141:
[----:B------:R-:W-:Y:S05]  /*91b0*/  BSYNC B1 ;  /* 0x0000000000017941 */ /* 0x000fea0003800000 */
.L_x_1119:
        /* <DEDUP_REMOVED lines=11> */
.L_x_1187:
[----:B------:R-:W-:Y:S05]  /*9270*/  EXIT ;  /* 0x000000000000794d */ /* 0x000fea0003800000 */
.L_x_1189:
        /* <DEDUP_REMOVED lines=16> */
.L_x_2471:


//--------------------- .text._ZN5flash44flash_bwd_dq_dk_dv_loop_seqk_parallel_kernelI23Flash_bwd_kernel_traitsILi64ELi64ELi128ELi8ELi2ELi4ELi4ELb1ELb0EN7cutlass10bfloat16_tE19Flash_kernel_traitsILi64ELi64ELi128ELi8ES3_EELb1ELb0ELb0ELb0ELb1ELb1ELb0EEEvNS_16Flash_bwd_paramsE --------------------------
	.section	.text._ZN5flash44flash_bwd_dq_dk_dv_loop_seqk_parallel_kernelI23Flash_bwd_kernel_traitsILi64ELi64ELi128ELi8ELi2ELi4ELi4ELb1ELb0EN7cutlass10bfloat16_tE19Flash_kernel_traitsILi64ELi64ELi128ELi8ES3_EELb1ELb0ELb0ELb0ELb1ELb1ELb0EEEvNS_16Flash_bwd_paramsE,"ax",@progbits
	.sectioninfo	@"SHI_REGISTERS=255"
	.align	128
        .global         _ZN5flash44flash_bwd_dq_dk_dv_loop_seqk_parallel_kernelI23Flash_bwd_kernel_traitsILi64ELi64ELi128ELi8ELi2ELi4ELi4ELb1ELb0EN7cutlass10bfloat16_tE19Flash_kernel_traitsILi64ELi64ELi128ELi8ES3_EELb1ELb0ELb0ELb0ELb1ELb1ELb0EEEvNS_16Flash_bwd_paramsE
        .type           _ZN5flash44flash_bwd_dq_dk_dv_loop_seqk_parallel_kernelI23Flash_bwd_kernel_traitsILi64ELi64ELi128ELi8ELi2ELi4ELi4ELb1ELb0EN7cutlass10bfloat16_tE19Flash_kernel_traitsILi64ELi64ELi128ELi8ES3_EELb1ELb0ELb0ELb0ELb1ELb1ELb0EEEvNS_16Flash_bwd_paramsE,@function
        .size           _ZN5flash44flash_bwd_dq_dk_dv_loop_seqk_parallel_kernelI23Flash_bwd_kernel_traitsILi64ELi64ELi128ELi8ELi2ELi4ELi4ELb1ELb0EN7cutlass10bfloat16_tE19Flash_kernel_traitsILi64ELi64ELi128ELi8ES3_EELb1ELb0ELb0ELb0ELb1ELb1ELb0EEEvNS_16Flash_bwd_paramsE,(.L_x_2472 - _ZN5flash44flash_bwd_dq_dk_dv_loop_seqk_parallel_kernelI23Flash_bwd_kernel_traitsILi64ELi64ELi128ELi8ELi2ELi4ELi4ELb1ELb0EN7cutlass10bfloat16_tE19Flash_kernel_traitsILi64ELi64ELi128ELi8ES3_EELb1ELb0ELb0ELb0ELb1ELb1ELb0EEEvNS_16Flash_bwd_paramsE)
        .other          _ZN5flash44flash_bwd_dq_dk_dv_loop_seqk_parallel_kernelI23Flash_bwd_kernel_traitsILi64ELi64ELi128ELi8ELi2ELi4ELi4ELb1ELb0EN7cutlass10bfloat16_tE19Flash_kernel_traitsILi64ELi64ELi128ELi8ES3_EELb1ELb0ELb0ELb0ELb1ELb1ELb0EEEvNS_16Flash_bwd_paramsE,@"STO_CUDA_ENTRY STV_DEFAULT"
_ZN5flash44flash_bwd_dq_dk_dv_loop_seqk_parallel_kernelI23Flash_bwd_kernel_traitsILi64ELi64ELi128ELi8ELi2ELi4ELi4ELb1ELb0EN7cutlass10bfloat16_tE19Flash_kernel_traitsILi64ELi64ELi128ELi8ES3_EELb1ELb0ELb0ELb0ELb1ELb1ELb0EEEvNS_16Flash_bwd_paramsE:
.text._ZN5flash44flash_bwd_dq_dk_dv_loop_seqk_parallel_kernelI23Flash_bwd_kernel_traitsILi64ELi64ELi128ELi8ELi2ELi4ELi4ELb1ELb0EN7cutlass10bfloat16_tE19Flash_kernel_traitsILi64ELi64ELi128ELi8ES3_EELb1ELb0ELb0ELb0ELb1ELb1ELb0EEEvNS_16Flash_bwd_paramsE:
        /* <DEDUP_REMOVED lines=11> */
[----:B------:R-:W-:Y:S01]  /*00b0*/  ULDC UR4, c[0x0][0x22c] ;  /* 0x00008b0000047ab9 */ /* 0x000fe20000000800 */
[----:B------:R-:W-:Y:S01]  /*00c0*/  IMAD.MOV.U32 R200, RZ, RZ, 0x20 ;  /* 0x00000020ffc87424 */ /* 0x000fe200078e00ff */
[----:B------:R-:W-:Y:S01]  /*00d0*/  ULDC UR5, c[0x0][0x1c0] ;  /* 0x0000700000057ab9 */ /* 0x000fe20000000800 */
[----:B------:R-:W-:Y:S01]  /*00e0*/  IMAD.MOV.U32 R211, RZ, RZ, -0x10 ;  /* 0xfffffff0ffd37424 */ /* 0x000fe200078e00ff */
[----:B------:R-:W-:Y:S02]  /*00f0*/  UIMAD UR25, UR4, UR5, URZ ;  /* 0x00000005041972a4 */ /* 0x000fe4000f8e023f */
[----:B------:R-:W-:Y:S02]  /*0100*/  UMOV UR9, 0x80 ;  /* 0x0000008000097882 */ /* 0x000fe40000000000 */
[----:B------:R-:W-:Y:S02]  /*0110*/  USHF.L.U32 UR22, UR25, 0x4, URZ ;  /* 0x0000000419167899 */ /* 0x000fe4000800063f */
[----:B------:R-:W-:-:S02]  /*0120*/  USHF.L.U32 UR23, UR25, 0x3, URZ ;  /* 0x0000000319177899 */ /* 0x000fc4000800063f */
[----:B------:R-:W-:Y:S02]  /*0130*/  UIADD3 UR16, UR22, 0x20, URZ ;  /* 0x0000002016107890 */ /* 0x000fe4000fffe03f */
[----:B------:R-:W-:Y:S02]  /*0140*/  ULDC UR10, c[0x0][0x210] ;  /* 0x00008400000a7ab9 */ /* 0x000fe40000000800 */
[----:B------:R-:W-:Y:S02]  /*0150*/  UIADD3 UR15, UR23, UR16, URZ ;  /* 0x00000010170f7290 */ /* 0x000fe4000fffe03f */
[----:B------:R-:W-:Y:S02]  /*0160*/  ULDC UR27, c[0x0][0x234] ;  /* 0x00008d00001b7ab9 */ /* 0x000fe40000000800 */
[----:B------:R-:W-:Y:S02]  /*0170*/  ULDC UR26, c[0x0][0x224] ;  /* 0x00008900001a7ab9 */ /* 0x000fe40000000800 */
[----:B------:R-:W-:Y:S01]  /*0180*/  UIMAD UR27, UR9, UR10, UR27 ;  /* 0x0000000a091b72a4 */ /* 0x000fe2000f8e021b */
[----:B-1----:R-:W-:Y:S01]  /*0190*/  SHF.R.S32.HI R8, RZ, 0x1f, R3 ;  /* 0x0000001fff087819 */ /* 0x002fe20000011403 */
[----:B------:R-:W-:-:S02]  /*01a0*/  UIADD3 UR26, UR9, UR26, URZ ;  /* 0x0000001a091a7290 */ /* 0x000fc4000fffe03f */
[----:B------:R-:W-:Y:S01]  /*01b0*/  USHF.R.S32.HI UR9, URZ, 0x1f, UR4 ;  /* 0x0000001f3f097899 */ /* 0x000fe20008011404 */
[CC--:B------:R-:W-:Y:S01]  /*01c0*/  LEA.HI R6, R8.reuse, R3.reuse, RZ, 0x5 ;  /* 0x0000000308067211 */ /* 0x0c0fe200078f28ff */
[----:B------:R-:W-:Y:S01]  /*01d0*/  UIADD3 UR14, UR23, UR15, URZ ;  /* 0x0000000f170e7290 */ /* 0x000fe2000fffe03f */
[CC--:B------:R-:W-:Y:S01]  /*01e0*/  LEA.HI R14, R8.reuse, R3.reuse, RZ, 0x2 ;  /* 0x00000003080e7211 */ /* 0x0c0fe200078f10ff */
[----:B------:R-:W-:Y:S01]  /*01f0*/  ULDC UR6, c[0x0][0x1c0] ;  /* 0x0000700000067ab9 */ /* 0x000fe20000000800 */
[CC--:B------:R-:W-:Y:S01]  /*0200*/  LEA.HI R11, R8.reuse, R3.reuse, RZ, 0x3 ;  /* 0x00000003080b7211 */ /* 0x0c0fe200078f18ff */
[----:B------:R-:W-:Y:S01]  /*0210*/  UIMAD.WIDE.U32 UR30, UR4, UR5, URZ ;  /* 0x00000005041e72a5 */ /* 0x000fe2000f8e003f */
[----:B------:R-:W-:Y:S01]  /*0220*/  LEA.HI R0, R8, R3, RZ, 0x4 ;  /* 0x0000000308007211 */ /* 0x000fe200078f20ff */
[----:B------:R-:W-:Y:S01]  /*0230*/  USHF.R.S32.HI UR6, URZ, 0x1f, UR6 ;  /* 0x0000001f3f067899 */ /* 0x000fe20008011406 */
[--C-:B------:R-:W-:Y:S01]  /*0240*/  SHF.R.S32.HI R5, RZ, 0x5, R6.reuse ;  /* 0x00000005ff057819 */ /* 0x100fe20000011406 */
[----:B------:R-:W-:Y:S01]  /*0250*/  UIMAD UR5, UR9, UR5, URZ ;  /* 0x00000005090572a4 */ /* 0x000fe2000f8e023f */
[----:B------:R-:W-:Y:S01]  /*0260*/  SHF.R.S32.HI R4, RZ, 0x1f, R6 ;  /* 0x0000001fff047819 */ /* 0x000fe20000011406 */
[----:B------:R-:W-:Y:S01]  /*0270*/  UIADD3 UR13, UR23, UR14, URZ ;  /* 0x0000000e170d7290 */ /* 0x000fe2000fffe03f */
[--C-:B------:R-:W-:Y:S01]  /*0280*/  SHF.R.S32.HI R189, RZ, 0x2, R14.reuse ;  /* 0x00000002ffbd7819 */ /* 0x100fe2000001140e */
[----:B------:R-:W-:Y:S01]  /*0290*/  USHF.L.U32 UR24, UR25, 0x6, URZ ;  /* 0x0000000619187899 */ /* 0x000fe2000800063f */
[----:B------:R-:W-:Y:S01]  /*02a0*/  SHF.R.S32.HI R2, RZ, 0x1f, R14 ;  /* 0x0000001fff027819 */ /* 0x000fe2000001140e */
[----:B------:R-:W-:Y:S01]  /*02b0*/  UIMAD UR5, UR6, UR4, UR5 ;  /* 0x00000004060572a4 */ /* 0x000fe2000f8e0205 */
[----:B------:R-:W-:Y:S01]  /*02c0*/  LOP3.LUT R14, R14, 0x7ffffffc, RZ, 0xc0, !PT ;  /* 0x7ffffffc0e0e7812 */ /* 0x000fe200078ec0ff */
[----:B------:R-:W-:Y:S01]  /*02d0*/  UIADD3 UR12, UR23, UR13, URZ ;  /* 0x0000000d170c7290 */ /* 0x000fe2000fffe03f */
[----:B------:R-:W-:Y:S01]  /*02e0*/  LOP3.LUT R16, R6, 0xffffffe0, RZ, 0xc0, !PT ;  /* 0xffffffe006107812 */ /* 0x000fe200078ec0ff */
[----:B------:R-:W-:Y:S01]  /*02f0*/  ULDC.64 UR32, c[0x0][0x118] ;  /* 0x0000460000207ab9 */ /* 0x000fe20000000a00 */
[----:B------:R-:W-:Y:S01]  /*0300*/  LOP3.LUT R10, R11, 0xfffffff8, RZ, 0xc0, !PT ;  /* 0xfffffff80b0a7812 */ /* 0x000fe200078ec0ff */
[C---:B------:R-:W-:Y:S01]  /*0310*/  IMAD.IADD R9, R3.reuse, 0x1, -R14 ;  /* 0x0000000103097824 */ /* 0x040fe200078e0a0e */
[----:B------:R-:W-:Y:S01]  /*0320*/  LOP3.LUT R12, R0, 0xfffffff0, RZ, 0xc0, !PT ;  /* 0xfffffff0000c7812 */ /* 0x000fe200078ec0ff */
[C---:B------:R-:W-:Y:S01]  /*0330*/  IMAD.IADD R13, R3.reuse, 0x1, -R16 ;  /* 0x00000001030d7824 */ /* 0x040fe200078e0a10 */
[-C--:B------:R-:W-:Y:S01]  /*0340*/  LEA.HI R6, R6, R5.reuse, RZ, 0x1 ;  /* 0x0000000506067211 */ /* 0x080fe200078f08ff */
[----:B------:R-:W-:Y:S01]  /*0350*/  IMAD.IADD R10, R3, 0x1, -R10 ;  /* 0x00000001030a7824 */ /* 0x000fe200078e0a0a */
[----:B------:R-:W-:Y:S01]  /*0360*/  LEA.HI R4, R4, R5, RZ, 0x2 ;  /* 0x0000000504047211 */ /* 0x000fe200078f10ff */
[----:B------:R-:W-:Y:S01]  /*0370*/  IMAD.SHL.U32 R9, R9, 0x2, RZ ;  /* 0x0000000209097824 */ /* 0x000fe200078e00ff */
[-C--:B------:R-:W-:Y:S01]  /*0380*/  LEA.HI R187, R8, R3.reuse, RZ, 0x6 ;  /* 0x0000000308bb7211 */ /* 0x080fe200078f30ff */
[----:B------:R-:W-:Y:S01]  /*0390*/  IMAD.SHL.U32 R190, R10, 0x8, RZ ;  /* 0x000000080abe7824 */ /* 0x000fe200078e00ff */
[----:B------:R-:W-:Y:S01]  /*03a0*/  LEA.HI R8, R8, R3, RZ, 0x7 ;  /* 0x0000000308087211 */ /* 0x000fe200078f38ff */
[----:B------:R-:W-:Y:S01]  /*03b0*/  IMAD.IADD R3, R3, 0x1, -R12 ;  /* 0x0000000103037824 */ /* 0x000fe200078e0a0c */
[----:B------:R-:W-:Y:S01]  /*03c0*/  LOP3.LUT R6, R6, 0xfffffffe, RZ, 0xc0, !PT ;  /* 0xfffffffe06067812 */ /* 0x000fe200078ec0ff */
[----:B------:R-:W-:Y:S01]  /*03d0*/  ULDC.U8 UR8, c[0x0][0x3d0] ;  /* 0x0000f40000087ab9 */ /* 0x000fe20000000000 */
[----:B------:R-:W-:Y:S01]  /*03e0*/  LOP3.LUT R4, R4, 0xfffffffc, RZ, 0xc0, !PT ;  /* 0xfffffffc04047812 */ /* 0x000fe200078ec0ff */
[----:B------:R-:W-:Y:S01]  /*03f0*/  UMOV UR7, 0x6 ;  /* 0x0000000600077882 */ /* 0x000fe20000000000 */
[----:B------:R-:W-:Y:S01]  /*0400*/  LEA.HI R2, R2, R189, RZ, 0x3 ;  /* 0x000000bd02027211 */ /* 0x000fe200078f18ff */
[C---:B------:R-:W-:Y:S01]  /*0410*/  IMAD.IADD R185, R5.reuse, 0x1, -R6 ;  /* 0x0000000105b97824 */ /* 0x040fe200078e0a06 */
[----:B------:R-:W-:Y:S01]  /*0420*/  SHF.R.S32.HI R6, RZ, 0x1f, R3 ;  /* 0x0000001fff067819 */ /* 0x000fe20000011403 */
[----:B------:R-:W-:Y:S01]  /*0430*/  IMAD.IADD R4, R5, 0x1, -R4 ;  /* 0x0000000105047824 */ /* 0x000fe200078e0a04 */
[----:B------:R-:W-:Y:S01]  /*0440*/  SHF.R.S32.HI R5, RZ, 0x4, R0 ;  /* 0x00000004ff057819 */ /* 0x000fe20000011400 */
[----:B------:R-:W-:Y:S01]  /*0450*/  UIMAD UR21, UR25, 0x18, URZ ;  /* 0x00000018191578a4 */ /* 0x000fe2000f8e023f */
[----:B------:R-:W-:Y:S01]  /*0460*/  LEA.HI R6, R6, R3, RZ, 0x3 ;  /* 0x0000000306067211 */ /* 0x000fe200078f18ff */
[----:B------:R-:W-:Y:S01]  /*0470*/  USHF.L.U32 UR20, UR25, 0x5, URZ ;  /* 0x0000000519147899 */ /* 0x000fe2000800063f */
[----:B------:R-:W-:Y:S01]  /*0480*/  LOP3.LUT R2, R2, 0xfffffff8, RZ, 0xc0, !PT ;  /* 0xfffffff802027812 */ /* 0x000fe200078ec0ff */
[----:B------:R-:W-:Y:S01]  /*0490*/  UIMAD UR19, UR25, 0x28, URZ ;  /* 0x00000028191378a4 */ /* 0x000fe2000f8e023f */
[----:B------:R-:W-:Y:S01]  /*04a0*/  LEA.HI R0, R0, R5, RZ, 0x1 ;  /* 0x0000000500007211 */ /* 0x000fe200078f08ff */
[----:B------:R-:W-:Y:S01]  /*04b0*/  UIMAD UR18, UR25, 0x30, URZ ;  /* 0x00000030191278a4 */ /* 0x000fe2000f8e023f */
[----:B------:R-:W-:Y:S01]  /*04c0*/  SHF.R.S32.HI R188, RZ, 0x3, R11 ;  /* 0x00000003ffbc7819 */ /* 0x000fe2000001140b */
[----:B------:R-:W-:Y:S01]  /*04d0*/  IMAD.IADD R189, R189, 0x1, -R2 ;  /* 0x00000001bdbd7824 */ /* 0x000fe200078e0a02 */
[C---:B------:R-:W-:Y:S01]  /*04e0*/  LOP3.LUT R184, R6.reuse, 0xfffffff8, RZ, 0xc0, !PT ;  /* 0xfffffff806b87812 */ /* 0x040fe200078ec0ff */
[----:B------:R-:W-:Y:S01]  /*04f0*/  IMAD.SHL.U32 R6, R6, 0x40, RZ ;  /* 0x0000004006067824 */ /* 0x000fe200078e00ff */
[----:B------:R-:W-:Y:S01]  /*0500*/  LOP3.LUT R0, R0, 0xfffffffe, RZ, 0xc0, !PT ;  /* 0xfffffffe00007812 */ /* 0x000fe200078ec0ff */
[----:B------:R-:W-:Y:S01]  /*0510*/  IMAD.SHL.U32 R7, R188, 0x40, RZ ;  /* 0x00000040bc077824 */ /* 0x000fe200078e00ff */
[C---:B------:R-:W-:Y:S01]  /*0520*/  LOP3.LUT P4, RZ, R10.reuse, 0x2, RZ, 0xc0, !PT ;  /* 0x000000020aff7812 */ /* 0x040fe2000788c0ff */
[----:B------:R-:W-:Y:S01]  /*0530*/  IMAD.IADD R184, R3, 0x1, -R184 ;  /* 0x0000000103b87824 */ /* 0x000fe200078e0ab8 */
[C---:B------:R-:W-:Y:S01]  /*0540*/  LOP3.LUT P3, RZ, R10.reuse, 0x4, RZ, 0xc0, !PT ;  /* 0x000000040aff7812 */ /* 0x040fe2000786c0ff */
[----:B------:R-:W-:Y:S01]  /*0550*/  IMAD.SHL.U32 R10, R10, 0x40, RZ ;  /* 0x000000400a0a7824 */ /* 0x000fe200078e00ff */
[----:B------:R-:W-:Y:S01]  /*0560*/  LOP3.LUT R7, R7, 0x1c0, RZ, 0xc0, !PT ;  /* 0x000001c007077812 */ /* 0x000fe200078ec0ff */
[----:B------:R-:W-:Y:S01]  /*0570*/  IMAD.IADD R5, R5, 0x1, -R0 ;  /* 0x0000000105057824 */ /* 0x000fe200078e0a00 */
[----:B------:R-:W-:Y:S01]  /*0580*/  LOP3.LUT R0, R189, 0x1, RZ, 0xc0, !PT ;  /* 0x00000001bd007812 */ /* 0x000fe200078ec0ff */
[----:B------:R-:W-:Y:S01]  /*0590*/  IMAD.SHL.U32 R3, R4, 0x10, RZ ;  /* 0x0000001004037824 */ /* 0x000fe200078e00ff */
[----:B------:R-:W-:Y:S01]  /*05a0*/  LOP3.LUT R10, R10, 0x1c0, RZ, 0xc0, !PT ;  /* 0x000001c00a0a7812 */ /* 0x000fe200078ec0ff */
[----:B------:R-:W-:Y:S01]  /*05b0*/  UIMAD UR17, UR25, 0x38, URZ ;  /* 0x00000038191178a4 */ /* 0x000fe2000f8e023f */
[----:B------:R-:W-:Y:S01]  /*05c0*/  ISETP.NE.U32.AND P0, PT, R0, 0x1, PT ;  /* 0x000000010000780c */ /* 0x000fe20003f05070 */
[----:B------:R-:W-:Y:S01]  /*05d0*/  USHF.R.S32.HI UR10, URZ, 0x1f, UR24 ;  /* 0x0000001f3f0a7899 */ /* 0x000fe20008011418 */
[C---:B------:R-:W-:Y:S01]  /*05e0*/  LOP3.LUT R176, R10.reuse, 0x30, R3, 0xf8, !PT ;  /* 0x000000300ab07812 */ /* 0x040fe200078ef803 */
[----:B------:R-:W-:Y:S01]  /*05f0*/  UIADD3 UR9, UR31, UR5, URZ ;  /* 0x000000051f097290 */ /* 0x000fe2000fffe03f */
[----:B------:R-:W-:Y:S01]  /*0600*/  SHF.R.U32.HI R186, RZ, 0x3, R7 ;  /* 0x00000003ffba7819 */ /* 0x000fe20000011607 */
[----:B------:R-:W-:Y:S01]  /*0610*/  UIADD3 UR11, UR23, UR12, URZ ;  /* 0x0000000c170b7290 */ /* 0x000fe2000fffe03f */
[----:B------:R-:W-:Y:S01]  /*0620*/  LOP3.LUT R12, R10, 0x8, R11, 0xf8, !PT ;  /* 0x000000080a0c7812 */ /* 0x000fe200078ef80b */
[----:B------:R-:W-:Y:S01]  /*0630*/  UMOV UR6, 0x6 ;  /* 0x0000000600067882 */ /* 0x000fe20000000000 */
[----:B------:R-:W-:Y:S01]  /*0640*/  SHF.R.U32.HI R3, RZ, 0x3, R10 ;  /* 0x00000003ff037819 */ /* 0x000fe2000001160a */
[----:B------:R-:W-:Y:S01]  /*0650*/  IMAD.SHL.U32 R10, R5, 0x200, RZ ;  /* 0x00000200050a7824 */ /* 0x000fe200078e00ff */
[----:B------:R-:W-:-:S02]  /*0660*/  LOP3.LUT R7, R7, 0x38, R190, 0xf8, !PT ;  /* 0x0000003807077812 */ /* 0x000fc400078ef8be */
[----:B------:R-:W-:Y:S02]  /*0670*/  SHF.R.S32.HI R187, RZ, 0x6, R187 ;  /* 0x00000006ffbb7819 */ /* 0x000fe400000114bb */
[----:B------:R-:W-:Y:S02]  /*0680*/  LOP3.LUT R176, R176, 0x8, R11, 0xf8, !PT ;  /* 0x00000008b0b07812 */ /* 0x000fe400078ef80b */
[----:B------:R-:W-:Y:S02]  /*0690*/  SHF.R.S32.HI R8, RZ, 0x7, R8 ;  /* 0x00000007ff087819 */ /* 0x000fe40000011408 */
[C---:B------:R-:W-:Y:S01]  /*06a0*/  R2P PR, R189.reuse, 0x6 ;  /* 0x00000006bd007804 */ /* 0x040fe20000000000 */
[----:B------:R-:W-:Y:S01]  /*06b0*/  IMAD.SHL.U32 R189, R189, 0x40, RZ ;  /* 0x00000040bdbd7824 */ /* 0x000fe200078e00ff */
[----:B------:R-:W-:Y:S01]  /*06c0*/  LOP3.LUT R186, R7, R186, RZ, 0x3c, !PT ;  /* 0x000000ba07ba7212 */ /* 0x000fe200078e3cff */
[C---:B------:R-:W-:Y:S01]  /*06d0*/  IMAD R7, R187.reuse, 0x800, R10 ;  /* 0x00000800bb077824 */ /* 0x040fe200078e020a */
[----:B------:R-:W-:Y:S01]  /*06e0*/  LOP3.LUT R0, R12, R3, RZ, 0x3c, !PT ;  /* 0x000000030c007212 */ /* 0x000fe200078e3cff */
[----:B------:R-:W-:Y:S01]  /*06f0*/  IMAD.SHL.U32 R12, R8, 0x8, RZ ;  /* 0x00000008080c7824 */ /* 0x000fe200078e00ff */
[----:B------:R-:W-:Y:S01]  /*0700*/  LOP3.LUT R176, R10, R176, R3, 0xf6, !PT ;  /* 0x000000b00ab07212 */ /* 0x000fe200078ef603 */
[----:B------:R-:W-:Y:S01]  /*0710*/  IMAD.SHL.U32 R10, R187, 0x20, RZ ;  /* 0x00000020bb0a7824 */ /* 0x000fe200078e00ff */
[----:B------:R-:W-:Y:S01]  /*0720*/  LOP3.LUT R189, R189, 0x1c0, RZ, 0xc0, !PT ;  /* 0x000001c0bdbd7812 */ /* 0x000fe200078ec0ff */
[----:B------:R-:W-:Y:S01]  /*0730*/  IMAD.IADD R0, R7, 0x1, R0 ;  /* 0x0000000107007824 */ /* 0x000fe200078e0200 */
[----:B------:R-:W-:Y:S01]  /*0740*/  LOP3.LUT R12, R12, 0x8, RZ, 0xc0, !PT ;  /* 0x000000080c0c7812 */ /* 0x000fe200078ec0ff */
[----:B------:R-:W-:Y:S01]  /*0750*/  IMAD.SHL.U32 R3, R5, 0x10, RZ ;  /* 0x0000001005037824 */ /* 0x000fe200078e00ff */
[----:B------:R-:W-:Y:S01]  /*0760*/  SHF.R.U32.HI R7, RZ, 0x3, R189 ;  /* 0x00000003ff077819 */ /* 0x000fe200000116bd */
[--C-:B------:R-:W-:Y:S01]  /*0770*/  IMAD R192, R8, 0x1000, R9.reuse ;  /* 0x0000100008c07824 */ /* 0x100fe200078e0209 */
[----:B------:R-:W-:Y:S01]  /*0780*/  LOP3.LUT R10, R189, 0x20, R10, 0xf8, !PT ;  /* 0x00000020bd0a7812 */ /* 0x000fe200078ef80a */
[----:B------:R-:W-:Y:S01]  /*0790*/  IMAD R8, R4, 0x400, R9 ;  /* 0x0000040004087824 */ /* 0x000fe200078e0209 */
[----:B------:R-:W-:Y:S01]  /*07a0*/  LOP3.LUT R189, R7, R189, R12, 0x1e, !PT ;  /* 0x000000bd07bd7212 */ /* 0x000fe200078e1e0c */
[----:B------:R-:W-:Y:S01]  /*07b0*/  IMAD R192, R185, 0x400, R192 ;  /* 0x00000400b9c07824 */ /* 0x000fe200078e02c0 */
[----:B------:R-:W-:Y:S01]  /*07c0*/  LOP3.LUT R11, R10, R7, RZ, 0x3c, !PT ;  /* 0x000000070a0b7212 */ /* 0x000fe200078e3cff */
[----:B------:R-:W-:Y:S01]  /*07d0*/  IMAD.SHL.U32 R7, R184, 0x40, RZ ;  /* 0x00000040b8077824 */ /* 0x000fe200078e00ff */
[----:B------:R-:W-:Y:S01]  /*07e0*/  LOP3.LUT R3, R12, 0x10, R3, 0xf8, !PT ;  /* 0x000000100c037812 */ /* 0x000fe200078ef803 */
[----:B------:R-:W-:Y:S01]  /*07f0*/  IMAD.IADD R189, R8, 0x1, R189 ;  /* 0x0000000108bd7824 */ /* 0x000fe200078e02bd */
[----:B------:R-:W-:Y:S01]  /*0800*/  LOP3.LUT R6, R6, 0xfffffe00, RZ, 0xc0, !PT ;  /* 0xfffffe0006067812 */ /* 0x000fe200078ec0ff */
[----:B------:R-:W-:Y:S01]  /*0810*/  IMAD.IADD R192, R11, 0x1, R192 ;  /* 0x000000010bc07824 */ /* 0x000fe200078e02c0 */
[----:B------:R-:W-:Y:S01]  /*0820*/  LOP3.LUT R10, R7, 0x1c0, RZ, 0xc0, !PT ;  /* 0x000001c0070a7812 */ /* 0x000fe200078ec0ff */
[----:B------:R-:W-:Y:S01]  /*0830*/  IMAD.SHL.U32 R7, R5, 0x8, RZ ;  /* 0x0000000805077824 */ /* 0x000fe200078e00ff */
[----:B------:R-:W-:Y:S01]  /*0840*/  SHF.R.S32.HI R2, RZ, 0x1f, R13 ;  /* 0x0000001fff027819 */ /* 0x000fe2000001140d */
[----:B------:R-:W-:Y:S01]  /*0850*/  IMAD R4, R4, 0x400, R6 ;  /* 0x0000040004047824 */ /* 0x000fe200078e0206 */
[----:B------:R-:W-:Y:S01]  /*0860*/  SHF.R.U32.HI R5, RZ, 0x3, R10 ;  /* 0x00000003ff057819 */ /* 0x000fe2000001160a */
[----:B------:R-:W-:Y:S01]  /*0870*/  IMAD.SHL.U32 R192, R192, 0x2, RZ ;  /* 0x00000002c0c07824 */ /* 0x000fe200078e00ff */
[----:B------:R-:W-:Y:S01]  /*0880*/  LOP3.LUT R8, R10, 0x8, R7, 0xf8, !PT ;  /* 0x000000080a087812 */ /* 0x000fe200078ef807 */
[----:B------:R-:W-:Y:S01]  /*0890*/  IMAD R180, R185, 0x400, R6 ;  /* 0x00000400b9b47824 */ /* 0x000fe200078e0206 */
[----:B------:R-:W-:Y:S01]  /*08a0*/  LOP3.LUT R3, R5, R3, R10, 0x1e, !PT ;  /* 0x0000000305037212 */ /* 0x000fe200078e1e0a */
[----:B------:R-:W-:Y:S01]  /*08b0*/  IMAD R186, R187, 0x200, R186 ;  /* 0x00000200bbba7824 */ /* 0x000fe200078e02ba */
[----:B------:R-:W-:Y:S01]  /*08c0*/  LOP3.LUT R5, R8, R5, RZ, 0x3c, !PT ;  /* 0x0000000508057212 */ /* 0x000fe200078e3cff */
[----:B------:R-:W-:Y:S01]  /*08d0*/  IMAD.SHL.U32 R178, R0, 0x2, RZ ;  /* 0x0000000200b27824 */ /* 0x000fe200078e00ff */
[----:B------:R-:W-:Y:S01]  /*08e0*/  LOP3.LUT R179, R3, R6, RZ, 0xfc, !PT ;  /* 0x0000000603b37212 */ /* 0x000fe200078efcff */
[----:B------:R-:W-:Y:S01]  /*08f0*/  IMAD.MOV.U32 R3, RZ, RZ, 0x40 ;  /* 0x00000040ff037424 */ /* 0x000fe200078e00ff */
[----:B------:R-:W-:Y:S01]  /*0900*/  SEL R167, R200, 0xffffffe0, !P4 ;  /* 0xffffffe0c8a77807 */ /* 0x000fe20006000000 */
[----:B------:R-:W-:Y:S01]  /*0910*/  IMAD.IADD R177, R5, 0x1, R4 ;  /* 0x0000000105b17824 */ /* 0x000fe200078e0204 */
[----:B------:R-:W-:Y:S01]  /*0920*/  LEA R189, R189, 0x6000, 0x1 ;  /* 0x00006000bdbd7811 */ /* 0x000fe200078e08ff */
[----:B------:R-:W-:Y:S01]  /*0930*/  IMAD.IADD R180, R180, 0x1, R5 ;  /* 0x00000001b4b47824 */ /* 0x000fe200078e0205 */
[----:B------:R-:W-:Y:S01]  /*0940*/  LEA.HI R2, R2, R13, RZ, 0x2 ;  /* 0x0000000d02027211 */ /* 0x000fe200078f10ff */
[----:B------:R-:W-:Y:S01]  /*0950*/  IMAD R169, R0, 0x2, R167 ;  /* 0x0000000200a97824 */ /* 0x000fe200078e02a7 */
[----:B------:R-:W-:Y:S01]  /*0960*/  SEL R3, R3, 0xffffffc0, !P3 ;  /* 0xffffffc003037807 */ /* 0x000fe20005800000 */
[----:B------:R-:W-:Y:S01]  /*0970*/  IMAD.SHL.U32 R176, R176, 0x2, RZ ;  /* 0x00000002b0b07824 */ /* 0x000fe200078e00ff */
[----:B------:R-:W-:Y:S01]  /*0980*/  SEL R200, R200, 0xffffffe0, !P1 ;  /* 0xffffffe0c8c87807 */ /* 0x000fe20004800000 */
[----:B------:R-:W-:Y:S01]  /*0990*/  IMAD.SHL.U32 R175, R179, 0x2, RZ ;  /* 0x00000002b3af7824 */ /* 0x000fe200078e00ff */
[----:B------:R-:W-:Y:S01]  /*09a0*/  SEL R211, R211, 0x10, !P0 ;  /* 0x00000010d3d37807 */ /* 0x000fe20004000000 */
[----:B------:R-:W-:Y:S01]  /*09b0*/  IMAD R168, R0, 0x2, R3 ;  /* 0x0000000200a87824 */ /* 0x000fe200078e0203 */
[C---:B------:R-:W-:Y:S01]  /*09c0*/  IADD3 R193, R189.reuse, 0x40, RZ ;  /* 0x00000040bdc17810 */ /* 0x040fe20007ffe0ff */
[C---:B------:R-:W-:Y:S01]  /*09d0*/  IMAD.IADD R196, R192.reuse, 0x1, R200 ;  /* 0x00000001c0c47824 */ /* 0x040fe200078e02c8 */
[----:B------:R-:W-:Y:S01]  /*09e0*/  SHF.R.S32.HI R2, RZ, 0x2, R2 ;  /* 0x00000002ff027819 */ /* 0x000fe20000011402 */
[----:B------:R-:W-:Y:S01]  /*09f0*/  IMAD.IADD R197, R192, 0x1, R211 ;  /* 0x00000001c0c57824 */ /* 0x000fe200078e02d3 */
[C---:B------:R-:W-:Y:S01]  /*0a00*/  @P2 IADD3 R193, R189.reuse, -0x40, RZ ;  /* 0xffffffc0bdc12810 */ /* 0x040fe20007ffe0ff */
        /* <DEDUP_REMOVED lines=8> */
.L_x_1198:
        /* <DEDUP_REMOVED lines=11> */
[----:B------:R-:W2:Y:S04]  /*0b40*/  @P0 LDG.E R199, [R4.64] ;  /* 0x0000002004c70981 */ /* 0x000ea8000c1e1900 */
        /* <DEDUP_REMOVED lines=14> */
[----:B------:R-:W-:Y:S02]  /*0c30*/  SHF.R.S32.HI R198, RZ, 0x1f, R199 ;  /* 0x0000001fffc67819 */ /* 0x000fe400000114c7 */
[----:B------:R-:W-:-:S05]  /*0c40*/  ISETP.NE.AND.EX P1, PT, RZ, c[0x0][0x244], PT, P1 ;  /* 0x00009100ff007a0c */ /* 0x000fca0003f25310 */
[----:B--2---:R-:W2:Y:S01]  /*0c50*/  MUFU.RCP R6, R5 ;  /* 0x0000000500067308 */ /* 0x004ea20000001000 */
[----:B-1----:R-:W-:Y:S02]  /*0c60*/  IABS R4, R0 ;  /* 0x0000000000047213 */ /* 0x002fe40000000000 */
[----:B------:R-:W-:Y:S02]  /*0c70*/  SHF.R.S32.HI R12, RZ, 0x1f, R0 ;  /* 0x0000001fff0c7819 */ /* 0x000fe40000011400 */
[----:B--2---:R-:W-:Y:S01]  /*0c80*/  IADD3 R6, R6, 0xffffffe, RZ ;  /* 0x0ffffffe06067810 */ /* 0x004fe20007ffe0ff */
[----:B------:R-:W1:Y:S03]  /*0c90*/  S2R R5, SR_CTAID.Y ;  /* 0x0000000000057919 */ /* 0x000e660000002600 */
[----:B------:R-:W2:Y:S02]  /*0ca0*/  F2I.FTZ.U32.TRUNC.NTZ R7, R6 ;  /* 0x0000000600077305 */ /* 0x000ea4000021f000 */
[----:B--2---:R-:W-:-:S02]  /*0cb0*/  IMAD.MOV R3, RZ, RZ, -R7 ;  /* 0x000000ffff037224 */ /* 0x004fc400078e0a07 */
[----:B------:R-:W-:Y:S02]  /*0cc0*/  IMAD.MOV.U32 R6, RZ, RZ, RZ ;  /* 0x000000ffff067224 */ /* 0x000fe400078e00ff */
[----:B------:R-:W-:Y:S01]  /*0cd0*/  IMAD R3, R3, R2, RZ ;  /* 0x0000000203037224 */ /* 0x000fe200078e02ff */
[----:B-1----:R-:W-:Y:S01]  /*0ce0*/  SHF.R.S32.HI R14, RZ, 0x1f, R5 ;  /* 0x0000001fff0e7819 */ /* 0x002fe20000011405 */
[----:B------:R-:W-:-:S04]  /*0cf0*/  IMAD.WIDE R8, R5, 0x80, RZ ;  /* 0x0000008005087825 */ /* 0x000fc800078e02ff */
[----:B------:R-:W-:Y:S02]  /*0d00*/  IMAD.HI.U32 R3, R7, R3, R6 ;  /* 0x0000000307037227 */ /* 0x000fe400078e0006 */
[----:B------:R-:W1:Y:S04]  /*0d10*/  S2R R6, SR_CTAID.X ;  /* 0x0000000000067919 */ /* 0x000e680000002500 */
[----:B------:R-:W-:Y:S02]  /*0d20*/  IMAD.HI.U32 R16, R3, R4, RZ ;  /* 0x0000000403107227 */ /* 0x000fe400078e00ff */
[----:B------:R-:W2:Y:S02]  /*0d30*/  LDC.U8 R3, c[0x0][0x328] ;  /* 0x0000ca00ff037b82 */ /* 0x000ea40000000000 */
[----:B------:R-:W-:-:S04]  /*0d40*/  IMAD.MOV R7, RZ, RZ, -R16 ;  /* 0x000000ffff077224 */ /* 0x000fc800078e0a10 */
[----:B------:R-:W-:Y:S01]  /*0d50*/  IMAD R7, R2, R7, R4 ;  /* 0x0000000702077224 */ /* 0x000fe200078e0204 */
[----:B------:R-:W-:-:S04]  /*0d60*/  SEL R4, R8, RZ, P1 ;  /* 0x000000ff08047207 */ /* 0x000fc80000800000 */
[----:B------:R-:W-:Y:S01]  /*0d70*/  ISETP.GT.U32.AND P3, PT, R2, R7, PT ;  /* 0x000000070200720c */ /* 0x000fe20003f64070 */
[----:B-1----:R-:W-:-:S04]  /*0d80*/  IMAD.WIDE.U32 R10, R6, c[0x0][0x3d8], RZ ;  /* 0x0000f600060a7a25 */ /* 0x002fc800078e00ff */
[----:B------:R-:W-:-:S08]  /*0d90*/  IMAD R6, R6, c[0x0][0x3dc], R11 ;  /* 0x0000f70006067a24 */ /* 0x000fd000078e020b */
[----:B------:R-:W-:Y:S01]  /*0da0*/  @!P3 IMAD.IADD R7, R7, 0x1, -R2 ;  /* 0x000000010707b824 */ /* 0x000fe200078e0a02 */
[----:B--2---:R-:W-:Y:S02]  /*0db0*/  ISETP.NE.AND P0, PT, R3, RZ, PT ;  /* 0x000000ff0300720c */ /* 0x004fe40003f05270 */
[----:B------:R-:W-:Y:S02]  /*0dc0*/  SEL R3, R9, RZ, P1 ;  /* 0x000000ff09037207 */ /* 0x000fe40000800000 */
[----:B------:R-:W-:Y:S01]  /*0dd0*/  ISETP.GE.U32.AND P4, PT, R7, R2, PT ;  /* 0x000000020700720c */ /* 0x000fe20003f86070 */
[----:B------:R-:W-:Y:S01]  /*0de0*/  IMAD.MOV.U32 R2, RZ, RZ, c[0x0][0x214] ;  /* 0x00008500ff027624 */ /* 0x000fe200078e00ff */
[----:B------:R-:W-:Y:S02]  /*0df0*/  LOP3.LUT R7, R0, c[0x0][0x1c8], RZ, 0x3c, !PT ;  /* 0x0000720000077a12 */ /* 0x000fe400078e3cff */
[----:B------:R-:W-:Y:S02]  /*0e00*/  @!P3 IADD3 R16, R16, 0x1, RZ ;  /* 0x000000011010b810 */ /* 0x000fe40007ffe0ff */
[----:B------:R-:W-:-:S02]  /*0e10*/  IADD3 R9, R2, 0x3f, RZ ;  /* 0x0000003f02097810 */ /* 0x000fc40007ffe0ff */
[----:B------:R-:W-:Y:S01]  /*0e20*/  ISETP.GE.AND P2, PT, R7, RZ, PT ;  /* 0x000000ff0700720c */ /* 0x000fe20003f46270 */
[C---:B------:R-:W-:Y:S01]  /*0e30*/  @P0 IMAD R13, R5.reuse, c[0x0][0x214], RZ ;  /* 0x00008500050d0a24 */ /* 0x040fe200078e02ff */
[----:B------:R-:W-:Y:S01]  /*0e40*/  ISETP.NE.AND P3, PT, RZ, c[0x0][0x1c8], PT ;  /* 0x00007200ff007a0c */ /* 0x000fe20003f65270 */
[----:B------:R-:W-:Y:S01]  /*0e50*/  @!P0 IMAD R8, R5, c[0x0][0x1c0], R0 ;  /* 0x0000700005088a24 */ /* 0x000fe200078e0200 */
[----:B------:R-:W-:Y:S01]  /*0e60*/  SHF.R.S32.HI R212, RZ, 0x1f, R9 ;  /* 0x0000001fffd47819 */ /* 0x000fe20000011409 */
[----:B------:R-:W-:Y:S01]  /*0e70*/  @P0 IMAD R13, R0, c[0x0][0x234], R13 ;  /* 0x00008d00000d0a24 */ /* 0x000fe200078e020d */
[----:B------:R-:W-:Y:S01]  /*0e80*/  ISETP.NE.AND P1, PT, RZ, UR8, PT ;  /* 0x00000008ff007c0c */ /* 0x000fe2000bf25270 */
[----:B------:R-:W-:Y:S01]  /*0e90*/  @!P0 IMAD R13, R8, c[0x0][0x214], RZ ;  /* 0x00008500080d8a24 */ /* 0x000fe200078e02ff */
[----:B------:R-:W-:Y:S01]  /*0ea0*/  LEA.HI R212, R212, R9, RZ, 0x6 ;  /* 0x00000009d4d47211 */ /* 0x000fe200078f30ff */
[----:B------:R-:W-:Y:S01]  /*0eb0*/  IMAD R9, R0, c[0x0][0x22c], RZ ;  /* 0x00008b0000097a24 */ /* 0x000fe200078e02ff */
[----:B------:R-:W-:-:S02]  /*0ec0*/  @P4 IADD3 R16, R16, 0x1, RZ ;  /* 0x0000000110104810 */ /* 0x000fc40007ffe0ff */
[----:B------:R-:W-:Y:S02]  /*0ed0*/  SEL R7, R10, RZ, P1 ;  /* 0x000000ff0a077207 */ /* 0x000fe40000800000 */
[----:B------:R-:W-:Y:S01]  /*0ee0*/  LOP3.LUT R10, R212, 0xffffffc0, RZ, 0xc0, !PT ;  /* 0xffffffc0d40a7812 */ /* 0x000fe200078ec0ff */
[----:B------:R-:W-:Y:S01]  /*0ef0*/  @!P2 IMAD.MOV R16, RZ, RZ, -R16 ;  /* 0x000000ffff10a224 */ /* 0x000fe200078e0a10 */
[----:B------:R-:W-:Y:S02]  /*0f00*/  @!P3 LOP3.LUT R16, RZ, c[0x0][0x1c8], RZ, 0x33, !PT ;  /* 0x00007200ff10ba12 */ /* 0x000fe400078e33ff */
[----:B------:R-:W-:Y:S02]  /*0f10*/  IADD3 R10, R10, -0x40, RZ ;  /* 0xffffffc00a0a7810 */ /* 0x000fe40007ffe0ff */
[----:B------:R-:W-:Y:S02]  /*0f20*/  SHF.R.S32.HI R8, RZ, 0x1f, R9 ;  /* 0x0000001fff087819 */ /* 0x000fe40000011409 */
[----:B------:R-:W-:-:S02]  /*0f30*/  SHF.R.S32.HI R11, RZ, 0x1f, R10 ;  /* 0x0000001fff0b7819 */ /* 0x000fc4000001140a */
[----:B------:R-:W-:Y:S02]  /*0f40*/  SEL R6, R6, RZ, P1 ;  /* 0x000000ff06067207 */ /* 0x000fe40000800000 */
[----:B------:R-:W-:Y:S01]  /*0f50*/  SHF.R.S32.HI R15, RZ, 0x1f, R16 ;  /* 0x0000001fff0f7819 */ /* 0x000fe20000011410 */
[----:B------:R-:W-:Y:S05]  /*0f60*/  @!P0 BRA `(.L_x_1191) ;  /* 0x0000003000008947 */ /* 0x000fea0003800000 */
[----:B------:R-:W-:-:S04]  /*0f70*/  IMAD R203, R5, UR26, RZ ;  /* 0x0000001a05cb7c24 */ /* 0x000fc8000f8e02ff */
[----:B------:R-:W-:Y:S01]  /*0f80*/  IMAD R203, R0, UR27, R203 ;  /* 0x0000001b00cb7c24 */ /* 0x000fe2000f8e02cb */
[----:B------:R-:W-:Y:S05]  /*0f90*/  BRA `(.L_x_1192) ;  /* 0x0000002000007947 */ /* 0x000fea0003800000 */
.L_x_1191:
[----:B------:R-:W-:-:S04]  /*0fa0*/  IMAD R203, R5, c[0x0][0x1c0], R0 ;  /* 0x0000700005cb7a24 */ /* 0x000fc800078e0200 */
[----:B------:R-:W-:Y:S02]  /*0fb0*/  IMAD R203, R203, c[0x0][0x224], RZ ;  /* 0x00008900cbcb7a24 */ /* 0x000fe400078e02ff */
.L_x_1192:
[----:B------:R-:W-:Y:S01]  /*0fc0*/  SHF.R.S32.HI R191, RZ, 0x1f, R190 ;  /* 0x0000001fffbf7819 */ /* 0x000fe200000114be */
[C---:B------:R-:W-:Y:S01]  /*0fd0*/  IMAD R26, R14.reuse, c[0x0][0x188], RZ ;  /* 0x000062000e1a7a24 */ /* 0x040fe200078e02ff */
[----:B------:R-:W-:Y:S01]  /*0fe0*/  SHF.R.S32.HI R25, RZ, 0x1f, R188 ;  /* 0x0000001fff197819 */ /* 0x000fe200000114bc */
[----:B------:R-:W-:Y:S01]  /*0ff0*/  IMAD R28, R14, c[0x0][0x368], RZ ;  /* 0x0000da000e1c7a24 */ /* 0x000fe200078e02ff */
[----:B------:R-:W-:Y:S01]  /*1000*/  IADD3 R17, P0, R188, R10, RZ ;  /* 0x0000000abc117210 */ /* 0x000fe20007f1e0ff */
[----:B------:R-:W-:Y:S01]  /*1010*/  IMAD R26, R5, c[0x0][0x18c], R26 ;  /* 0x00006300051a7a24 */ /* 0x000fe200078e021a */
[----:B------:R-:W-:Y:S01]  /*1020*/  IADD3 R199, P2, R199, UR5, RZ ;  /* 0x00000005c7c77c10 */ /* 0x000fe2000ff5e0ff */
[C---:B------:R-:W-:Y:S01]  /*1030*/  IMAD.WIDE.U32 R18, R5.reuse, c[0x0][0x188], R190 ;  /* 0x0000620005127a25 */ /* 0x040fe200078e00be */
[----:B------:R-:W-:Y:S01]  /*1040*/  LEA.HI.SX32 R212, R212, 0xffffffff, 0x1a ;  /* 0xffffffffd4d47811 */ /* 0x000fe200078fd2ff */
[----:B------:R-:W-:Y:S01]  /*1050*/  @P1 BAR.SYNC.DEFER_BLOCKING 0x0 ;  /* 0x0000000000001b1d */ /* 0x000fe20000010000 */
[----:B------:R-:W-:Y:S01]  /*1060*/  IADD3.X R198, R198, UR4, RZ, P2, !PT ;  /* 0x00000004c6c67c10 */ /* 0x000fe200097fe4ff */
[----:B------:R-:W-:Y:S01]  /*1070*/  IMAD R28, R5, c[0x0][0x36c], R28 ;  /* 0x0000db00051c7a24 */ /* 0x000fe200078e021c */
[----:B------:R-:W-:Y:S01]  /*1080*/  IADD3 R27, R19, R26, RZ ;  /* 0x0000001a131b7210 */ /* 0x000fe20007ffe0ff */
[----:B------:R-:W-:Y:S01]  /*1090*/  IMAD.WIDE.U32 R20, R5, c[0x0][0x368], R190 ;  /* 0x0000da0005147a25 */ /* 0x000fe200078e00be */
[----:B------:R-:W-:Y:S01]  /*10a0*/  MOV R26, R18 ;  /* 0x00000012001a7202 */ /* 0x000fe20000000f00 */
[----:B------:R-:W-:Y:S01]  /*10b0*/  ULDC.64 UR4, c[0x0][0x1a0] ;  /* 0x0000680000047ab9 */ /* 0x000fe20000000a00 */
[----:B------:R-:W-:Y:S01]  /*10c0*/  LEA.HI R23, R212, R212, RZ, 0x1 ;  /* 0x000000d4d4177211 */ /* 0x000fe200078f08ff */
[----:B------:R-:W-:Y:S01]  /*10d0*/  IMAD R31, R25, c[0x0][0x1a0], RZ ;  /* 0x00006800191f7a24 */ /* 0x000fe200078e02ff */
[----:B------:R-:W-:Y:S01]  /*10e0*/  USHF.L.U32 UR34, UR4, 0x6, URZ ;  /* 0x0000000604227899 */ /* 0x000fe2000800063f */
[----:B------:R-:W-:Y:S01]  /*10f0*/  IMAD.IADD R29, R21, 0x1, R28 ;  /* 0x00000001151d7824 */ /* 0x000fe200078e021c */
[----:B------:R-:W-:Y:S01]  /*1100*/  USHF.L.U64.HI UR29, UR4, UR7, UR5 ;  /* 0x00000007041d7299 */ /* 0x000fe20008010205 */
[----:B------:R-:W-:Y:S01]  /*1110*/  IMAD R18, R14, c[0x0][0x180], RZ ;  /* 0x000060000e127a24 */ /* 0x000fe200078e02ff */
[----:B------:R-:W-:Y:S01]  /*1120*/  LOP3.LUT R23, R23, 0xfffffffe, RZ, 0xc0, !PT ;  /* 0xfffffffe17177812 */ /* 0x000fe200078ec0ff */
[C---:B------:R-:W-:Y:S01]  /*1130*/  IMAD.X R21, R25.reuse, 0x1, R11, P0 ;  /* 0x0000000119157824 */ /* 0x040fe200000e060b */
[----:B------:R-:W-:Y:S01]  /*1140*/  ULDC.64 UR4, c[0x0][0x198] ;  /* 0x0000660000047ab9 */ /* 0x000fe20000000a00 */
[----:B------:R-:W-:Y:S01]  /*1150*/  IMAD.MOV.U32 R28, RZ, RZ, R20 ;  /* 0x000000ffff1c7224 */ /* 0x000fe200078e0014 */
[----:B------:R-:W-:Y:S01]  /*1160*/  IADD3 R13, R10, R13, RZ ;  /* 0x0000000d0a0d7210 */ /* 0x000fe20007ffe0ff */
[----:B------:R-:W-:Y:S01]  /*1170*/  IMAD R25, R25, c[0x0][0x198], RZ ;  /* 0x0000660019197a24 */ /* 0x000fe200078e02ff */
[----:B------:R-:W-:Y:S01]  /*1180*/  USHF.L.U64.HI UR5, UR4, UR7, UR5 ;  /* 0x0000000704057299 */ /* 0x000fe20008010205 */
[----:B------:R-:W-:Y:S01]  /*1190*/  IMAD R20, R188, c[0x0][0x1a4], R31 ;  /* 0x00006900bc147a24 */ /* 0x000fe200078e021f */
[----:B------:R-:W-:Y:S01]  /*11a0*/  SHF.L.U32 R210, R186, 0x1, RZ ;  /* 0x00000001bad27819 */ /* 0x000fe200000006ff */
[----:B------:R-:W-:-:S04]  /*11b0*/  IMAD.WIDE.U32 R34, R188, c[0x0][0x1a0], RZ ;  /* 0x00006800bc227a25 */ /* 0x000fc800078e00ff */
[----:B------:R-:W-:Y:S01]  /*11c0*/  IMAD R19, R5, c[0x0][0x184], R18 ;  /* 0x0000610005137a24 */ /* 0x000fe200078e0212 */
[----:B------:R-:W-:Y:S01]  /*11d0*/  IADD3 R35, R35, R20, RZ ;  /* 0x0000001423237210 */ /* 0x000fe20007ffe0ff */
[----:B------:R-:W-:-:S04]  /*11e0*/  IMAD.WIDE.U32 R30, R5, c[0x0][0x180], R190 ;  /* 0x00006000051e7a25 */ /* 0x000fc800078e00be */
[----:B------:R-:W-:Y:S01]  /*11f0*/  IMAD R22, R21, c[0x0][0x190], RZ ;  /* 0x0000640015167a24 */ /* 0x000fe200078e02ff */
[----:B------:R-:W-:Y:S01]  /*1200*/  IADD3 R31, R31, R19, RZ ;  /* 0x000000131f1f7210 */ /* 0x000fe20007ffe0ff */
[----:B------:R-:W-:-:S04]  /*1210*/  IMAD.WIDE.U32 R32, R188, c[0x0][0x198], RZ ;  /* 0x00006600bc207a25 */ /* 0x000fc800078e00ff */
[----:B------:R-:W-:Y:S02]  /*1220*/  IMAD R18, R188, c[0x0][0x19c], R25 ;  /* 0x00006700bc127a24 */ /* 0x000fe400078e0219 */
[----:B------:R-:W-:-:S04]  /*1230*/  IMAD.WIDE.U32 R36, R17, c[0x0][0x190], R190 ;  /* 0x0000640011247a25 */ /* 0x000fc800078e00be */
[----:B------:R-:W-:Y:S02]  /*1240*/  IMAD R22, R17, c[0x0][0x194], R22 ;  /* 0x0000650011167a24 */ /* 0x000fe400078e0216 */
[----:B------:R-:W-:Y:S02]  /*1250*/  IMAD R19, R15, c[0x0][0x1b8], RZ ;  /* 0x00006e000f137a24 */ /* 0x000fe400078e02ff */
[----:B------:R-:W-:Y:S01]  /*1260*/  IMAD.IADD R33, R33, 0x1, R18 ;  /* 0x0000000121217824 */ /* 0x000fe200078e0212 */
[----:B------:R-:W-:Y:S01]  /*1270*/  IADD3 R37, R37, R22, RZ ;  /* 0x0000001625257210 */ /* 0x000fe20007ffe0ff */
[----:B------:R-:W-:Y:S02]  /*1280*/  IMAD R15, R15, c[0x0][0x1b0], RZ ;  /* 0x00006c000f0f7a24 */ /* 0x000fe400078e02ff */
[----:B------:R-:W-:-:S04]  /*1290*/  IMAD.WIDE.U32 R26, R16, c[0x0][0x1b8], R26 ;  /* 0x00006e00101a7a25 */ /* 0x000fc800078e001a */
[----:B------:R-:W-:-:S04]  /*12a0*/  IMAD.WIDE.U32 R34, R199, c[0x0][0x1a0], R34 ;  /* 0x00006800c7227a25 */ /* 0x000fc800078e0022 */
[C---:B------:R-:W-:Y:S02]  /*12b0*/  IMAD R15, R16.reuse, c[0x0][0x1b4], R15 ;  /* 0x00006d00100f7a24 */ /* 0x040fe400078e020f */
[----:B------:R-:W-:-:S04]  /*12c0*/  IMAD.WIDE.U32 R30, R16, c[0x0][0x1b0], R30 ;  /* 0x00006c00101e7a25 */ /* 0x000fc800078e001e */
[----:B------:R-:W-:Y:S01]  /*12d0*/  IMAD.WIDE.U32 R32, R199, c[0x0][0x198], R32 ;  /* 0x00006600c7207a25 */ /* 0x000fe200078e0020 */
[----:B------:R-:W-:-:S03]  /*12e0*/  IADD3 R15, R31, R15, RZ ;  /* 0x0000000f1f0f7210 */ /* 0x000fc60007ffe0ff */
[----:B------:R-:W-:Y:S01]  /*12f0*/  IMAD R24, R14, c[0x0][0x178], RZ ;  /* 0x00005e000e187a24 */ /* 0x000fe200078e02ff */
[----:B------:R-:W-:Y:S01]  /*1300*/  IADD3 R14, P2, R30, R32, RZ ;  /* 0x000000201e0e7210 */ /* 0x000fe20007f5e0ff */
[----:B------:R-:W-:Y:S02]  /*1310*/  IMAD R20, R198, c[0x0][0x198], RZ ;  /* 0x00006600c6147a24 */ /* 0x000fe400078e02ff */
[----:B------:R-:W-:Y:S01]  /*1320*/  IMAD R19, R16, c[0x0][0x1bc], R19 ;  /* 0x00006f0010137a24 */ /* 0x000fe200078e0213 */
[----:B------:R-:W-:Y:S01]  /*1330*/  IADD3 R16, P3, R26, R34, RZ ;  /* 0x000000221a107210 */ /* 0x000fe20007f7e0ff */
[----:B------:R-:W-:Y:S02]  /*1340*/  IMAD R22, R198, c[0x0][0x1a0], RZ ;  /* 0x00006800c6167a24 */ /* 0x000fe400078e02ff */
[----:B------:R-:W-:Y:S02]  /*1350*/  IMAD R18, R21, c[0x0][0x370], RZ ;  /* 0x0000dc0015127a24 */ /* 0x000fe400078e02ff */
[----:B------:R-:W-:-:S02]  /*1360*/  IMAD R20, R199, c[0x0][0x19c], R20 ;  /* 0x00006700c7147a24 */ /* 0x000fc400078e0214 */
[C---:B------:R-:W-:Y:S02]  /*1370*/  IMAD R24, R5.reuse, c[0x0][0x17c], R24 ;  /* 0x00005f0005187a24 */ /* 0x040fe400078e0218 */
[----:B------:R-:W-:Y:S01]  /*1380*/  IMAD.WIDE.U32 R36, R5, c[0x0][0x178], R36 ;  /* 0x00005e0005247a25 */ /* 0x000fe200078e0024 */
[----:B------:R-:W-:-:S03]  /*1390*/  IADD3.X R15, R15, R33, R20, P2, !PT ;  /* 0x000000210f0f7210 */ /* 0x000fc600017fe414 */
[----:B------:R-:W-:Y:S01]  /*13a0*/  IMAD.IADD R19, R27, 0x1, R19 ;  /* 0x000000011b137824 */ /* 0x000fe200078e0213 */
[----:B------:R-:W-:Y:S01]  /*13b0*/  IADD3 R37, R37, R24, RZ ;  /* 0x0000001825257210 */ /* 0x000fe20007ffe0ff */
[----:B------:R-:W-:Y:S01]  /*13c0*/  IMAD R34, R199, c[0x0][0x1a4], R22 ;  /* 0x00006900c7227a24 */ /* 0x000fe200078e0216 */
[----:B------:R-:W-:Y:S01]  /*13d0*/  LEA R24, P2, R16, c[0x0][0x170], 0x1 ;  /* 0x00005c0010187a11 */ /* 0x000fe200078408ff */
[C---:B------:R-:W-:Y:S02]  /*13e0*/  IMAD R18, R17.reuse, c[0x0][0x374], R18 ;  /* 0x0000dd0011127a24 */ /* 0x040fe400078e0212 */
[----:B------:R-:W-:Y:S01]  /*13f0*/  IMAD.WIDE.U32 R28, R17, c[0x0][0x370], R28 ;  /* 0x0000dc00111c7a25 */ /* 0x000fe200078e001c */
[----:B------:R-:W-:-:S03]  /*1400*/  IADD3.X R19, R19, R35, R34, P3, !PT ;  /* 0x0000002313137210 */ /* 0x000fc60001ffe422 */
[----:B------:R-:W-:Y:S01]  /*1410*/  IMAD.IADD R29, R29, 0x1, R18 ;  /* 0x000000011d1d7824 */ /* 0x000fe200078e0212 */
[----:B------:R-:W-:Y:S01]  /*1420*/  LEA.HI.X R25, R16, c[0x0][0x174], R19, 0x1, P2 ;  /* 0x00005d0010197a11 */ /* 0x000fe200010f0c13 */
[----:B------:R-:W-:Y:S01]  /*1430*/  IMAD R17, R12, c[0x0][0x378], RZ ;  /* 0x0000de000c117a24 */ /* 0x000fe200078e02ff */
[----:B------:R-:W-:Y:S01]  /*1440*/  LEA R16, P2, R14, c[0x0][0x168], 0x1 ;  /* 0x00005a000e107a11 */ /* 0x000fe200078408ff */
[C---:B------:R-:W-:Y:S02]  /*1450*/  IMAD.WIDE.U32 R28, R0.reuse, c[0x0][0x378], R28 ;  /* 0x0000de00001c7a25 */ /* 0x040fe400078e001c */
[----:B------:R-:W-:Y:S01]  /*1460*/  @!PT LDS RZ, [RZ] ;  /* 0x00000000fffff984 */ /* 0x000fe20000000800 */
[----:B------:R-:W-:Y:S01]  /*1470*/  @!PT LDS RZ, [RZ] ;  /* 0x00000000fffff984 */ /* 0x000fe20000000800 */
[----:B------:R-:W-:Y:S01]  /*1480*/  @!PT LDS RZ, [RZ] ;  /* 0x00000000fffff984 */ /* 0x000fe20000000800 */
[----:B------:R1:W-:Y:S02]  /*1490*/  LDGSTS.E.BYPASS.LTC128B.128 [R210+0xa000], [R24.64] ;  /* 0x0a00000018d27fae */ /* 0x0003e4000b901d60 */
[----:B------:R-:W-:Y:S01]  /*14a0*/  IMAD R17, R0, c[0x0][0x37c], R17 ;  /* 0x0000df0000117a24 */ /* 0x000fe200078e0211 */
[----:B------:R-:W-:Y:S01]  /*14b0*/  LEA R218, P3, R28, c[0x0][0x330], 0x1 ;  /* 0x0000cc001cda7a11 */ /* 0x000fe200078608ff */
[----:B------:R-:W-:-:S02]  /*14c0*/  IMAD R19, R12, c[0x0][0x1a8], RZ ;  /* 0x00006a000c137a24 */ /* 0x000fc400078e02ff */
[----:B------:R-:W-:Y:S01]  /*14d0*/  IMAD.IADD R18, R29, 0x1, R17 ;  /* 0x000000011d127824 */ /* 0x000fe200078e0211 */
[----:B------:R-:W-:Y:S01]  /*14e0*/  LEA.HI.X R17, R14, c[0x0][0x16c], R15, 0x1, P2 ;  /* 0x00005b000e117a11 */ /* 0x000fe200010f0c0f */
[----:B------:R-:W-:Y:S01]  /*14f0*/  IMAD R19, R0, c[0x0][0x1ac], R19 ;  /* 0x00006b0000137a24 */ /* 0x000fe200078e0213 */
[----:B------:R-:W-:Y:S01]  /*1500*/  IADD3 R30, P2, R24, UR34, RZ ;  /* 0x00000022181e7c10 */ /* 0x000fe2000ff5e0ff */
[----:B------:R-:W-:Y:S01]  /*1510*/  IMAD.WIDE.U32 R36, R0, c[0x0][0x1a8], R36 ;  /* 0x00006a0000247a25 */ /* 0x000fe200078e0024 */
[----:B------:R-:W-:Y:S02]  /*1520*/  LEA.HI.X R219, R28, c[0x0][0x334], R18, 0x1, P3 ;  /* 0x0000cd001cdb7a11 */ /* 0x000fe400018f0c12 */
[----:B------:R-:W-:Y:S01]  /*1530*/  IADD3.X R31, R25, UR29, RZ, P2, !PT ;  /* 0x0000001d191f7c10 */ /* 0x000fe200097fe4ff */
[----:B------:R-:W-:Y:S01]  /*1540*/  IMAD.IADD R19, R37, 0x1, R19 ;  /* 0x0000000125137824 */ /* 0x000fe200078e0213 */
[----:B------:R-:W-:Y:S01]  /*1550*/  IADD3 R26, P1, R30, UR34, RZ ;  /* 0x000000221e1a7c10 */ /* 0x000fe2000ff3e0ff */
[----:B------:R-:W-:Y:S01]  /*1560*/  IMAD.IADD R23, R212, 0x1, -R23 ;  /* 0x00000001d4177824 */ /* 0x000fe200078e0a17 */
[C---:B------:R-:W-:Y:S01]  /*1570*/  LEA R220, P2, R36.reuse, c[0x0][0x160], 0x1 ;  /* 0x0000580024dc7a11 */ /* 0x040fe200078408ff */
[----:B------:R-:W-:Y:S01]  /*1580*/  IMAD.MOV.U32 R202, RZ, RZ, 0x4 ;  /* 0x00000004ffca7424 */ /* 0x000fe200078e00ff */
[----:B------:R-:W-:Y:S01]  /*1590*/  IADD3.X R27, R31, UR29, RZ, P1, !PT ;  /* 0x0000001d1f1b7c10 */ /* 0x000fe20008ffe4ff */
[----:B------:R-:W-:Y:S01]  /*15a0*/  IMAD.MOV.U32 R15, RZ, RZ, c[0x0][0x194] ;  /* 0x00006500ff0f7624 */ /* 0x000fe200078e00ff */
[----:B------:R-:W-:Y:S01]  /*15b0*/  LEA.HI.X R221, R36, c[0x0][0x164], R19, 0x1, P2 ;  /* 0x0000590024dd7a11 */ /* 0x000fe200010f0c13 */
[----:B------:R-:W-:Y:S01]  /*15c0*/  IMAD.WIDE R222, R13, R202, c[0x0][0x200] ;  /* 0x000080000dde7625 */ /* 0x000fe200078e02ca */
[----:B------:R-:W-:Y:S01]  /*15d0*/  IADD3 R28, P1, R26, UR34, RZ ;  /* 0x000000221a1c7c10 */ /* 0x000fe2000ff3e0ff */
[----:B------:R-:W-:Y:S01]  /*15e0*/  USHF.L.U32 UR34, UR4, 0x6, URZ ;  /* 0x0000000604227899 */ /* 0x000fe2000800063f */
[----:B------:R-:W-:Y:S01]  /*15f0*/  MOV R19, c[0x0][0x190] ;  /* 0x0000640000137a02 */ /* 0x000fe20000000f00 */
[----:B------:R-:W-:Y:S01]  /*1600*/  IMAD.MOV.U32 R21, RZ, RZ, c[0x0][0x374] ;  /* 0x0000dd00ff157624 */ /* 0x000fe200078e00ff */
[----:B------:R-:W-:Y:S01]  /*1610*/  ISETP.NE.AND P0, PT, R23, 0x1, PT ;  /* 0x000000011700780c */ /* 0x000fe20003f05270 */
[----:B------:R-:W2:Y:S01]  /*1620*/  S2R R13, SR_TID.X ;  /* 0x00000000000d7919 */ /* 0x000ea20000002100 */
[----:B------:R-:W-:Y:S01]  /*1630*/  IADD3.X R29, R27, UR29, RZ, P1, !PT ;  /* 0x0000001d1b1d7c10 */ /* 0x000fe20008ffe4ff */
[----:B-1----:R-:W-:Y:S01]  /*1640*/  IMAD.WIDE R24, R183, 0x4, R222 ;  /* 0x00000004b7187825 */ /* 0x002fe200078e02de */
[----:B------:R-:W-:Y:S01]  /*1650*/  MOV R23, c[0x0][0x370] ;  /* 0x0000dc0000177a02 */ /* 0x000fe20000000f00 */
[----:B------:R1:W-:Y:S01]  /*1660*/  LDGSTS.E.BYPASS.LTC128B.128 [R210+0xb000], [R30.64] ;  /* 0x0b0000001ed27fae */ /* 0x0003e2000b901d60 */
[----:B------:R-:W-:-:S02]  /*1670*/  LEA R14, P1, R19, R220, 0x6 ;  /* 0x000000dc130e7211 */ /* 0x000fc400078230ff */
[----:B------:R-:W-:Y:S01]  /*1680*/  LEA R20, P2, R23, R218, 0x6 ;  /* 0x000000da17147211 */ /* 0x000fe200078430ff */
[----:B------:R3:W-:Y:S01]  /*1690*/  LDGSTS.E.BYPASS.LTC128B.128 [R210+0xc000], [R26.64] ;  /* 0x0c0000001ad27fae */ /* 0x0007e2000b901d60 */
[----:B------:R-:W-:Y:S02]  /*16a0*/  LEA.HI.X R15, R19, R221, R15, 0x6, P1 ;  /* 0x000000dd130f7211 */ /* 0x000fe400008f340f */
[----:B------:R-:W-:Y:S01]  /*16b0*/  IADD3 R19, R186, 0x1000, RZ ;  /* 0x00001000ba137810 */ /* 0x000fe20007ffe0ff */
[----:B------:R1:W-:Y:S01]  /*16c0*/  LDGSTS.E.BYPASS.LTC128B.128 [R210+0xd000], [R28.64] ;  /* 0x0d0000001cd27fae */ /* 0x0003e2000b901d60 */
[----:B------:R-:W-:Y:S02]  /*16d0*/  IADD3 R22, P1, R16, UR34, RZ ;  /* 0x0000002210167c10 */ /* 0x000fe4000ff3e0ff */
[----:B------:R-:W-:Y:S01]  /*16e0*/  LEA.HI.X R21, R23, R219, R21, 0x6, P2 ;  /* 0x000000db17157211 */ /* 0x000fe200010f3415 */
[----:B------:R-:W0:Y:S01]  /*16f0*/  LDGDEPBAR ;  /* 0x00000000000079af */ /* 0x000e220000000000 */
[----:B------:R-:W-:-:S02]  /*1700*/  SEL R19, R19, R186, !P0 ;  /* 0x000000ba13137207 */ /* 0x000fc40004000000 */
[----:B------:R-:W-:Y:S01]  /*1710*/  IADD3.X R23, R17, UR5, RZ, P1, !PT ;  /* 0x0000000511177c10 */ /* 0x000fe20008ffe4ff */
[----:B------:R1:W-:Y:S01]  /*1720*/  LDGSTS.E.BYPASS.LTC128B.128 [R210+0x4000], [R218.64] ;  /* 0x04000000dad27fae */ /* 0x0003e2000b901d60 */
[----:B------:R-:W-:Y:S02]  /*1730*/  IADD3 R18, P1, R22, UR34, RZ ;  /* 0x0000002216127c10 */ /* 0x000fe4000ff3e0ff */
[----:B------:R-:W-:Y:S01]  /*1740*/  SHF.L.U32 R209, R19, 0x1, RZ ;  /* 0x0000000113d17819 */ /* 0x000fe200000006ff */
[----:B------:R1:W-:Y:S01]  /*1750*/  LDGSTS.E.BYPASS.LTC128B.128 [R210+0x5000], [R20.64] ;  /* 0x0500000014d27fae */ /* 0x0003e2000b901d60 */
[----:B------:R-:W-:-:S03]  /*1760*/  IADD3.X R19, R23, UR5, RZ, P1, !PT ;  /* 0x0000000517137c10 */ /* 0x000fc60008ffe4ff */
[----:B------:R1:W-:Y:S04]  /*1770*/  LDGSTS.E.BYPASS.LTC128B.128 [R209], [R220.64] ;  /* 0x00000000dcd17fae */ /* 0x0003e8000b901d60 */
[----:B------:R4:W-:Y:S01]  /*1780*/  LDGSTS.E.BYPASS.LTC128B.128 [R209+0x1000], [R14.64] ;  /* 0x010000000ed17fae */ /* 0x0009e2000b901d60 */
[----:B---3--:R-:W-:-:S03]  /*1790*/  IADD3 R26, P1, R18, UR34, RZ ;  /* 0x00000022121a7c10 */ /* 0x008fc6000ff3e0ff */
[----:B------:R3:W-:Y:S01]  /*17a0*/  LDGSTS.E.BYPASS.LTC128B.128 [R210+0x6000], [R16.64] ;  /* 0x0600000010d27fae */ /* 0x0007e2000b901d60 */
[----:B------:R-:W-:-:S03]  /*17b0*/  IADD3.X R27, R19, UR5, RZ, P1, !PT ;  /* 0x00000005131b7c10 */ /* 0x000fc60008ffe4ff */
[----:B------:R1:W-:Y:S04]  /*17c0*/  LDGSTS.E.BYPASS.LTC128B.128 [R210+0x7000], [R22.64] ;  /* 0x0700000016d27fae */ /* 0x0003e8000b901d60 */
[----:B------:R1:W-:Y:S04]  /*17d0*/  LDGSTS.E.BYPASS.LTC128B.128 [R210+0x8000], [R18.64] ;  /* 0x0800000012d27fae */ /* 0x0003e8000b901d60 */
[----:B------:R1:W-:Y:S04]  /*17e0*/  LDGSTS.E.BYPASS.LTC128B.128 [R210+0x9000], [R26.64] ;  /* 0x090000001ad27fae */ /* 0x0003e8000b901d60 */
[----:B------:R-:W0:Y:S01]  /*17f0*/  LDGDEPBAR ;  /* 0x00000000000079af */ /* 0x000e220000000000 */
[----:B--2---:R-:W-:-:S03]  /*1800*/  SHF.R.S32.HI R12, RZ, 0x1f, R13 ;  /* 0x0000001fff0c7819 */ /* 0x004fc6000001140d */
[----:B------:R1:W5:Y:S01]  /*1810*/  LDG.E R208, [R24.64] ;  /* 0x0000002018d07981 */ /* 0x000362000c1e1900 */
[----:B------:R-:W-:-:S03]  /*1820*/  LEA.HI R12, R12, R13, RZ, 0x5 ;  /* 0x0000000d0c0c7211 */ /* 0x000fc600078f28ff */
[----:B------:R1:W5:Y:S01]  /*1830*/  LDG.E R207, [R24.64+0x20] ;  /* 0x0000202018cf7981 */ /* 0x000362000c1e1900 */
[----:B------:R-:W-:-:S03]  /*1840*/  LOP3.LUT R214, R12, 0xffffffe0, RZ, 0xc0, !PT ;  /* 0xffffffe00cd67812 */ /* 0x000fc600078ec0ff */
[----:B------:R1:W5:Y:S02]  /*1850*/  LDG.E R206, [R24.64+0x80] ;  /* 0x0000802018ce7981 */ /* 0x000364000c1e1900 */
[----:B------:R-:W-:Y:S01]  /*1860*/  IMAD.IADD R214, R13, 0x1, -R214 ;  /* 0x000000010dd67824 */ /* 0x000fe200078e0ad6 */
[----:B------:R-:W-:Y:S01]  /*1870*/  SHF.R.S32.HI R13, RZ, 0x5, R12 ;  /* 0x00000005ff0d7819 */ /* 0x000fe2000001140c */
[----:B------:R1:W5:Y:S01]  /*1880*/  LDG.E R205, [R24.64+0xa0] ;  /* 0x0000a02018cd7981 */ /* 0x000362000c1e1900 */
[----:B---3--:R-:W-:Y:S01]  /*1890*/  IMAD.WIDE R16, R5, c[0x0][0x224], R10 ;  /* 0x0000890005107a25 */ /* 0x008fe200078e020a */
[----:B------:R-:W-:Y:S01]  /*18a0*/  CS2R R94, SRZ ;  /* 0x00000000005e7805 */ /* 0x000fe2000001ff00 */
[----:B------:R-:W-:Y:S01]  /*18b0*/  CS2R R92, SRZ ;  /* 0x00000000005c7805 */ /* 0x000fe2000001ff00 */
[----:B------:R-:W-:Y:S01]  /*18c0*/  CS2R R98, SRZ ;  /* 0x0000000000627805 */ /* 0x000fe2000001ff00 */
[----:B------:R-:W-:Y:S01]  /*18d0*/  IMAD R12, R13, UR25, R214 ;  /* 0x000000190d0c7c24 */ /* 0x000fe2000f8e02d6 */
[----:B------:R-:W-:Y:S01]  /*18e0*/  CS2R R96, SRZ ;  /* 0x0000000000607805 */ /* 0x000fe2000001ff00 */
[----:B------:R-:W-:Y:S01]  /*18f0*/  IMAD.IADD R203, R10, 0x1, R203 ;  /* 0x000000010acb7824 */ /* 0x000fe200078e02cb */
[----:B------:R-:W-:-:S04]  /*1900*/  DEPBAR.LE SB0, 0x1 ;  /* 0x000080400000791a */ /* 0x000fc80000000000 */
[----:B------:R-:W-:Y:S01]  /*1910*/  BAR.SYNC.DEFER_BLOCKING 0x0 ;  /* 0x0000000000007b1d */ /* 0x000fe20000010000 */
[----:B----4-:R-:W-:Y:S01]  /*1920*/  IADD3 R14, P2, P1, R12, UR24, R9 ;  /* 0x000000180c0e7c10 */ /* 0x010fe2000f95e009 */
[----:B------:R-:W-:Y:S01]  /*1930*/  CS2R R90, SRZ ;  /* 0x00000000005a7805 */ /* 0x000fe2000001ff00 */
[----:B------:R-:W-:Y:S01]  /*1940*/  SHF.R.S32.HI R9, RZ, 0x1f, R12 ;  /* 0x0000001fff097819 */ /* 0x000fe2000001140c */
[----:B------:R-:W-:Y:S01]  /*1950*/  CS2R R88, SRZ ;  /* 0x0000000000587805 */ /* 0x000fe2000001ff00 */
[----:B------:R-:W-:Y:S01]  /*1960*/  CS2R R86, SRZ ;  /* 0x0000000000567805 */ /* 0x000fe2000001ff00 */
[----:B------:R-:W-:Y:S01]  /*1970*/  CS2R R84, SRZ ;  /* 0x0000000000547805 */ /* 0x000fe2000001ff00 */
[----:B------:R-:W-:Y:S01]  /*1980*/  IADD3.X R9, R9, UR10, R8, P2, P1 ;  /* 0x0000000a09097c10 */ /* 0x000fe200097e2408 */
[----:B------:R-:W-:Y:S01]  /*1990*/  CS2R R78, SRZ ;  /* 0x00000000004e7805 */ /* 0x000fe2000001ff00 */
[----:B------:R-:W-:Y:S01]  /*19a0*/  IADD3 R4, P2, R16, R4, RZ ;  /* 0x0000000410047210 */ /* 0x000fe20007f5e0ff */
[----:B------:R-:W-:Y:S01]  /*19b0*/  CS2R R76, SRZ ;  /* 0x00000000004c7805 */ /* 0x000fe2000001ff00 */
[----:B------:R-:W-:Y:S01]  /*19c0*/  IADD3 R14, P1, R14, R7, RZ ;  /* 0x000000070e0e7210 */ /* 0x000fe20007f3e0ff */
[----:B------:R-:W-:Y:S01]  /*19d0*/  CS2R R82, SRZ ;  /* 0x0000000000527805 */ /* 0x000fe2000001ff00 */
[----:B------:R-:W-:Y:S01]  /*19e0*/  IADD3.X R3, R17, R3, RZ, P2, !PT ;  /* 0x0000000311037210 */ /* 0x000fe200017fe4ff */
[----:B------:R-:W-:Y:S01]  /*19f0*/  CS2R R80, SRZ ;  /* 0x0000000000507805 */ /* 0x000fe2000001ff00 */
[----:B------:R-:W-:Y:S01]  /*1a00*/  ISETP.GE.AND P2, PT, R2, 0x1, PT ;  /* 0x000000010200780c */ /* 0x000fe20003f46270 */
[----:B------:R-:W-:Y:S01]  /*1a10*/  IMAD.X R15, R9, 0x1, R6, P1 ;  /* 0x00000001090f7824 */ /* 0x000fe200008e0606 */
[----:B------:R-:W-:Y:S01]  /*1a20*/  CS2R R74, SRZ ;  /* 0x00000000004a7805 */ /* 0x000fe2000001ff00 */
[C---:B------:R-:W-:Y:S01]  /*1a30*/  IMAD R6, R4.reuse, UR9, RZ ;  /* 0x0000000904067c24 */ /* 0x040fe2000f8e02ff */
[----:B------:R-:W-:Y:S01]  /*1a40*/  CS2R R72, SRZ ;  /* 0x0000000000487805 */ /* 0x000fe2000001ff00 */
[----:B------:R-:W-:Y:S01]  /*1a50*/  IMAD.WIDE.U32 R14, R4, UR30, R14 ;  /* 0x0000001e040e7c25 */ /* 0x000fe2000f8e000e */
[----:B------:R-:W-:Y:S01]  /*1a60*/  CS2R R70, SRZ ;  /* 0x0000000000467805 */ /* 0x000fe2000001ff00 */
[----:B------:R-:W-:Y:S01]  /*1a70*/  CS2R R68, SRZ ;  /* 0x0000000000447805 */ /* 0x000fe2000001ff00 */
[----:B------:R-:W-:Y:S01]  /*1a80*/  CS2R R62, SRZ ;  /* 0x00000000003e7805 */ /* 0x000fe2000001ff00 */
[----:B------:R-:W-:Y:S01]  /*1a90*/  IMAD R3, R3, UR30, R6 ;  /* 0x0000001e03037c24 */ /* 0x000fe2000f8e0206 */
[C---:B------:R-:W-:Y:S01]  /*1aa0*/  LEA R216, P1, R14.reuse, c[0x0][0x350], 0x2 ;  /* 0x0000d4000ed87a11 */ /* 0x040fe200078210ff */
[----:B------:R1:W2:Y:S01]  /*1ab0*/  LDSM.16.M88.4 R132, [R178+0xa000] ;  /* 0x00a00000b284783b */ /* 0x0002a20000000200 */
[----:B------:R-:W-:Y:S01]  /*1ac0*/  CS2R R60, SRZ ;  /* 0x00000000003c7805 */ /* 0x000fe2000001ff00 */
[----:B------:R-:W-:Y:S01]  /*1ad0*/  CS2R R66, SRZ ;  /* 0x0000000000427805 */ /* 0x000fe2000001ff00 */
[----:B------:R-:W-:Y:S01]  /*1ae0*/  IADD3 R3, R15, R3, RZ ;  /* 0x000000030f037210 */ /* 0x000fe20007ffe0ff */
[----:B------:R1:W3:Y:S01]  /*1af0*/  LDSM.16.M88.4 R136, [R178+0xa800] ;  /* 0x00a80000b288783b */ /* 0x0002e20000000200 */
[----:B------:R-:W-:Y:S01]  /*1b00*/  CS2R R64, SRZ ;  /* 0x0000000000407805 */ /* 0x000fe2000001ff00 */
[----:B------:R-:W-:Y:S01]  /*1b10*/  CS2R R58, SRZ ;  /* 0x00000000003a7805 */ /* 0x000fe2000001ff00 */
[----:B------:R-:W-:Y:S01]  /*1b20*/  LEA.HI.X R217, R14, c[0x0][0x354], R3, 0x2, P1 ;  /* 0x0000d5000ed97a11 */ /* 0x000fe200008f1403 */
        /* <DEDUP_REMOVED lines=16> */
[----:B------:R1:W1:Y:S04]  /*1c30*/  LDSM.16.M88.4 R156, [R167+0xa000] ;  /* 0x00a00000a79c783b */ /* 0x0002680000000200 */
[----:B------:R1:W1:Y:S01]  /*1c40*/  LDSM.16.M88.4 R160, [R167+0xa800] ;  /* 0x00a80000a7a0783b */ /* 0x0002620000000200 */
[----:B------:R-:W-:Y:S05]  /*1c50*/  @!P2 BRA `(.L_x_1193) ;  /* 0x000036f00000a947 */ /* 0x000fea0003800000 */
[----:B------:R-:W-:Y:S02]  /*1c60*/  IMAD.MOV.U32 R8, RZ, RZ, c[0x0][0x308] ;  /* 0x0000c200ff087624 */ /* 0x000fe400078e00ff */
[----:B------:R-:W-:-:S05]  /*1c70*/  IMAD.MOV.U32 R9, RZ, RZ, c[0x0][0x30c] ;  /* 0x0000c300ff097624 */ /* 0x000fca00078e00ff */
[----:B----4-:R-:W4:Y:S04]  /*1c80*/  LDG.E.64 R2, [R8.64] ;  /* 0x0000002008027981 */ /* 0x010f28000c1e1b00 */
[----:B---3--:R-:W3:Y:S01]  /*1c90*/  LDG.E.64 R6, [R8.64+0x8] ;  /* 0x0000082008067981 */ /* 0x008ee2000c1e1b00 */
[----:B------:R-:W-:Y:S01]  /*1ca0*/  IMAD R5, R5, c[0x0][0x1c0], R0 ;  /* 0x0000700005057a24 */ /* 0x000fe200078e0200 */
[----:B------:R-:W-:Y:S01]  /*1cb0*/  SHF.R.S32.HI R204, RZ, 0x1f, R214 ;  /* 0x0000001fffcc7819 */ /* 0x000fe200000114d6 */
[----:B------:R-:W-:Y:S01]  /*1cc0*/  IMAD.U32 R0, RZ, RZ, UR28 ;  /* 0x0000001cff007e24 */ /* 0x000fe2000f8e00ff */
[----:B------:R-:W-:Y:S01]  /*1cd0*/  IADD3 R174, R179, 0x1000, RZ ;  /* 0x00001000b3ae7810 */ /* 0x000fe20007ffe0ff */
[----:B------:R-:W-:Y:S01]  /*1ce0*/  IMAD.SHL.U32 R5, R5, 0x20, RZ ;  /* 0x0000002005057824 */ /* 0x000fe200078e00ff */
[----:B------:R-:W-:Y:S01]  /*1cf0*/  IADD3 R173, R180, 0x1000, RZ ;  /* 0x00001000b4ad7810 */ /* 0x000fe20007ffe0ff */
[----:B------:R-:W-:Y:S01]  /*1d00*/  IMAD.MOV.U32 R201, RZ, RZ, R203 ;  /* 0x000000ffffc97224 */ /* 0x000fe200078e00cb */
[----:B------:R-:W-:Y:S01]  /*1d10*/  SEL R174, R174, R179, !P0 ;  /* 0x000000b3aeae7207 */ /* 0x000fe20004000000 */
[----:B------:R-:W-:Y:S01]  /*1d20*/  IMAD.MOV.U32 R95, RZ, RZ, RZ ;  /* 0x000000ffff5f7224 */ /* 0x000fe200078e00ff */
[----:B------:R-:W-:-:S03]  /*1d30*/  SEL R173, R173, R180, !P0 ;  /* 0x000000b4adad7207 */ /* 0x000fc60004000000 */
[----:B------:R-:W-:Y:S02]  /*1d40*/  IMAD.SHL.U32 R174, R174, 0x2, RZ ;  /* 0x00000002aeae7824 */ /* 0x000fe400078e00ff */
[----:B------:R-:W-:Y:S01]  /*1d50*/  IMAD.SHL.U32 R173, R173, 0x2, RZ ;  /* 0x00000002adad7824 */ /* 0x000fe200078e00ff */
[----:B----4-:R4:W2:Y:S01]  /*1d60*/  R2UR UR35, R3 ;  /* 0x00000000032373c2 */ /* 0x0108a200000e0000 */
[----:B---3--:R-:W-:Y:S02]  /*1d70*/  IADD3 R214, P2, P1, R5, R6, R214 ;  /* 0x0000000605d67210 */ /* 0x008fe4000795e0d6 */
[----:B------:R-:W-:-:S05]  /*1d80*/  SHF.R.S32.HI R5, RZ, 0x1f, R5 ;  /* 0x0000001fff057819 */ /* 0x000fca0000011405 */
[----:B------:R-:W3:Y:S01]  /*1d90*/  R2UR UR36, R2 ;  /* 0x00000000022473c2 */ /* 0x000ee200000e0000 */
[----:B------:R-:W-:Y:S01]  /*1da0*/  IADD3.X R204, R5, R7, R204, P2, P1 ;  /* 0x0000000705cc7210 */ /* 0x000fe200017e24cc */
[----:B----4-:R-:W-:-:S05]  /*1db0*/  IMAD R3, R0, 0x4, R187 ;  /* 0x0000000400037824 */ /* 0x010fca00078e02bb */
[----:B--2---:R-:W-:Y:S02]  /*1dc0*/  LOP3.LUT R3, R3, UR35, RZ, 0x3c, !PT ;  /* 0x0000002303037c12 */ /* 0x004fe4000f8e3cff */
[----:B---3--:R-:W-:Y:S02]  /*1dd0*/  LOP3.LUT R204, R204, UR36, RZ, 0x3c, !PT ;  /* 0x00000024cccc7c12 */ /* 0x008fe4000f8e3cff */
[----:B------:R-:W-:Y:S01]  /*1de0*/  LOP3.LUT P0, RZ, R184, 0x2, RZ, 0xc0, !PT ;  /* 0x00000002b8ff7812 */ /* 0x000fe2000780c0ff */
[----:B------:R-:W-:Y:S01]  /*1df0*/  IMAD.WIDE.U32 R214, R214, -0x2daee0ad, RZ ;  /* 0xd2511f53d6d67825 */ /* 0x000fe200078e00ff */
[----:B------:R-:W-:Y:S02]  /*1e00*/  MOV R171, 0x20 ;  /* 0x0000002000ab7802 */ /* 0x000fe40000000f00 */
[----:B------:R-:W-:Y:S01]  /*1e10*/  LOP3.LUT P1, RZ, R184, 0x4, RZ, 0xc0, !PT ;  /* 0x00000004b8ff7812 */ /* 0x000fe2000782c0ff */
[----:B------:R-:W-:Y:S01]  /*1e20*/  IMAD.MOV.U32 R170, RZ, RZ, 0x40 ;  /* 0x00000040ffaa7424 */ /* 0x000fe200078e00ff */
[----:B------:R-:W-:Y:S01]  /*1e30*/  SEL R171, R171, 0xffffffe0, !P0 ;  /* 0xffffffe0abab7807 */ /* 0x000fe20004000000 */
[----:B------:R-:W-:Y:S01]  /*1e40*/  IMAD.MOV.U32 R213, RZ, RZ, c[0x0][0x22c] ;  /* 0x00008b00ffd57624 */ /* 0x000fe200078e00ff */
[----:B------:R-:W-:-:S02]  /*1e50*/  SHF.L.U32 R172, R180, 0x1, RZ ;  /* 0x00000001b4ac7819 */ /* 0x000fc400000006ff */
[----:B------:R-:W-:Y:S01]  /*1e60*/  LOP3.LUT R224, R215, R3, RZ, 0x3c, !PT ;  /* 0x00000003d7e07212 */ /* 0x000fe200078e3cff */
[----:B------:R-:W-:Y:S01]  /*1e70*/  IMAD R213, R213, c[0x0][0x1c0], RZ ;  /* 0x00007000d5d57a24 */ /* 0x000fe200078e02ff */
[----:B------:R-:W-:Y:S02]  /*1e80*/  SEL R170, R170, 0xffffffc0, !P1 ;  /* 0xffffffc0aaaa7807 */ /* 0x000fe40004800000 */
[-C--:B------:R-:W-:Y:S01]  /*1e90*/  IADD3 R3, R177, R171.reuse, RZ ;  /* 0x000000abb1037210 */ /* 0x080fe20007ffe0ff */
[----:B------:R-:W-:Y:S01]  /*1ea0*/  IMAD.U32 R213, R213, -0x40, RZ ;  /* 0xffffffc0d5d57824 */ /* 0x000fe200078e00ff */
[C---:B------:R-:W-:Y:S01]  /*1eb0*/  IADD3 R166, R172.reuse, R171, RZ ;  /* 0x000000abaca67210 */ /* 0x040fe20007ffe0ff */
[----:B------:R-:W-:Y:S02]  /*1ec0*/  IMAD.IADD R165, R172, 0x1, R170 ;  /* 0x00000001aca57824 */ /* 0x000fe400078e02aa */
[----:B------:R-:W-:Y:S01]  /*1ed0*/  IMAD.WIDE.U32 R224, R224, -0x326172a9, RZ ;  /* 0xcd9e8d57e0e07825 */ /* 0x000fe200078e00ff */
[----:B------:R-:W-:-:S03]  /*1ee0*/  IADD3 R164, R170, R166, RZ ;  /* 0x000000a6aaa47210 */ /* 0x000fc60007ffe0ff */
[----:B------:R-:W-:Y:S02]  /*1ef0*/  IMAD.IADD R2, R177, 0x1, R170 ;  /* 0x00000001b1027824 */ /* 0x000fe400078e02aa */
[----:B------:R-:W-:Y:S02]  /*1f00*/  IMAD.IADD R0, R170, 0x1, R3 ;  /* 0x00000001aa007824 */ /* 0x000fe400078e0203 */
.L_x_1196:
[----:B------:R-:W0:Y:S01]  /*1f10*/  LDGDEPBAR ;  /* 0x00000000000079af */ /* 0x000e220000000000 */
[C---:B------:R-:W-:Y:S01]  /*1f20*/  IMAD.IADD R181, R173.reuse, 0x1, R171 ;  /* 0x00000001adb57824 */ /* 0x040fe200078e02ab */
[C---:B-----5:R-:W-:Y:S01]  /*1f30*/  FSETP.NEU.FTZ.AND P0, PT, R208.reuse, -INF , PT ;  /* 0xff800000d000780b */ /* 0x060fe20003f1d000 */
[----:B------:R-:W-:Y:S01]  /*1f40*/  IMAD.IADD R182, R173, 0x1, R170 ;  /* 0x00000001adb67824 */ /* 0x000fe200078e02aa */
[----:B------:R-:W-:Y:S01]  /*1f50*/  UIADD3 UR5, UR35, -0x4498517b, URZ ;  /* 0xbb67ae8523057890 */ /* 0x000fe2000fffe03f */
[----:B------:R-:W-:Y:S01]  /*1f60*/  FMUL.FTZ R203, R208, 1.4426950216293334961 ;  /* 0x3fb8aa3bd0cb7820 */ /* 0x000fe20000410000 */
[----:B------:R-:W-:Y:S02]  /*1f70*/  UIADD3 UR4, UR36, -0x61c88647, URZ ;  /* 0x9e3779b924047890 */ /* 0x000fe4000fffe03f */
[----:B------:R-:W-:Y:S02]  /*1f80*/  UIADD3 UR29, UR35, 0x76cf5d0a, URZ ;  /* 0x76cf5d0a231d7890 */ /* 0x000fe4000fffe03f */
[----:B------:R-:W-:Y:S01]  /*1f90*/  UIADD3 UR34, UR35, 0x646e171e, URZ ;  /* 0x646e171e23227890 */ /* 0x000fe2000fffe03f */
[----:B------:R-:W-:Y:S04]  /*1fa0*/  DEPBAR.LE SB0, 0x0 ;  /* 0x000080000000791a */ /* 0x000fe80000000000 */
[----:B------:R-:W-:Y:S08]  /*1fb0*/  BAR.SYNC.DEFER_BLOCKING 0x0 ;  /* 0x0000000000007b1d */ /* 0x000ff00000010000 */
[----:B------:R-:W-:Y:S08]  /*1fc0*/  LDSM.16.M88.4 R100, [R173] ;  /* 0x00000000ad64783b */ /* 0x000ff00000000200 */
[----:B------:R-:W2:Y:S08]  /*1fd0*/  LDSM.16.M88.4 R104, [R178+0x6000] ;  /* 0x00600000b268783b */ /* 0x000eb00000000200 */
[----:B------:R-:W3:Y:S08]  /*1fe0*/  LDSM.16.M88.4 R108, [R173+0x1000] ;  /* 0x00100000ad6c783b */ /* 0x000ef00000000200 */
[----:B------:R-:W4:Y:S08]  /*1ff0*/  LDSM.16.M88.4 R112, [R178+0x6800] ;  /* 0x00680000b270783b */ /* 0x000f300000000200 */
[----:B------:R-:W-:Y:S08]  /*2000*/  LDSM.16.M88.4 R116, [R181] ;  /* 0x00000000b574783b */ /* 0x000ff00000000200 */
[----:B------:R-:W1:Y:S01]  /*2010*/  LDSM.16.M88.4 R120, [R169+0x6000] ;  /* 0x00600000a978783b */ /* 0x000e620000000200 */
[-C--:B--2---:R-:W-:Y:S07]  /*2020*/  HMMA.16816.F32.BF16 R4, R100, R104.reuse, RZ ;  /* 0x000000686404723c */ /* 0x084fee00000418ff */
[----:B------:R-:W2:Y:S01]  /*2030*/  LDSM.16.M88.4 R124, [R181+0x1000] ;  /* 0x00100000b57c783b */ /* 0x000ea20000000200 */
[C---:B---3--:R-:W-:Y:S07]  /*2040*/  HMMA.16816.F32.BF16 R8, R108.reuse, R104, RZ ;  /* 0x000000686c08723c */ /* 0x048fee00000418ff */
[----:B------:R-:W3:Y:S01]  /*2050*/  LDSM.16.M88.4 R128, [R169+0x6800] ;  /* 0x00680000a980783b */ /* 0x000ee20000000200 */
[-C--:B------:R-:W-:Y:S08]  /*2060*/  HMMA.16816.F32.BF16 R12, R108, R106.reuse, RZ ;  /* 0x0000006a6c0c723c */ /* 0x080ff000000418ff */
[C---:B-1----:R-:W-:Y:S01]  /*2070*/  HMMA.16816.F32.BF16 R16, R100.reuse, R106, RZ ;  /* 0x0000006a6410723c */ /* 0x042fe200000418ff */
[----:B------:R-:W-:Y:S07]  /*2080*/  LDSM.16.M88.4 R104, [R168+0x6000] ;  /* 0x00600000a868783b */ /* 0x000fee0000000200 */
[-C--:B----4-:R-:W-:Y:S08]  /*2090*/  HMMA.16816.F32.BF16 R20, R100, R112.reuse, RZ ;  /* 0x000000706414723c */ /* 0x090ff000000418ff */
[C---:B------:R-:W-:Y:S08]  /*20a0*/  HMMA.16816.F32.BF16 R24, R108.reuse, R112, RZ ;  /* 0x000000706c18723c */ /* 0x040ff000000418ff */
[-C--:B------:R-:W-:Y:S01]  /*20b0*/  HMMA.16816.F32.BF16 R28, R108, R114.reuse, RZ ;  /* 0x000000726c1c723c */ /* 0x080fe200000418ff */
[----:B------:R-:W-:Y:S07]  /*20c0*/  LDSM.16.M88.4 R108, [R182+0x1000] ;  /* 0x00100000b66c783b */ /* 0x000fee0000000200 */
[----:B------:R-:W-:Y:S01]  /*20d0*/  HMMA.16816.F32.BF16 R32, R100, R114, RZ ;  /* 0x000000726420723c */ /* 0x000fe200000418ff */
[----:B------:R-:W1:Y:S07]  /*20e0*/  LDSM.16.M88.4 R100, [R182] ;  /* 0x00000000b664783b */ /* 0x000e6e0000000200 */
[-C--:B------:R-:W-:Y:S01]  /*20f0*/  HMMA.16816.F32.BF16 R4, R116, R120.reuse, R4 ;  /* 0x000000787404723c */ /* 0x080fe20000041804 */
[----:B------:R-:W4:Y:S07]  /*2100*/  LDSM.16.M88.4 R112, [R168+0x6800] ;  /* 0x00680000a870783b */ /* 0x000f2e0000000200 */
[C---:B--2---:R-:W-:Y:S08]  /*2110*/  HMMA.16816.F32.BF16 R8, R124.reuse, R120, R8 ;  /* 0x000000787c08723c */ /* 0x044ff00000041808 */
[-C--:B------:R-:W-:Y:S08]  /*2120*/  HMMA.16816.F32.BF16 R12, R124, R122.reuse, R12 ;  /* 0x0000007a7c0c723c */ /* 0x080ff0000004180c */
[C---:B------:R-:W-:Y:S08]  /*2130*/  HMMA.16816.F32.BF16 R16, R116.reuse, R122, R16 ;  /* 0x0000007a7410723c */ /* 0x040ff00000041810 */
[-C--:B---3--:R-:W-:Y:S08]  /*2140*/  HMMA.16816.F32.BF16 R20, R116, R128.reuse, R20 ;  /* 0x000000807414723c */ /* 0x088ff00000041814 */
[C---:B------:R-:W-:Y:S07]  /*2150*/  HMMA.16816.F32.BF16 R24, R124.reuse, R128, R24 ;  /* 0x000000807c18723c */ /* 0x040fee0000041818 */
[----:B------:R-:W-:Y:S01]  /*2160*/  IMAD.IADD R128, R170, 0x1, R181 ;  /* 0x00000001aa807824 */ /* 0x000fe200078e02b5 */
[-C--:B------:R-:W-:Y:S01]  /*2170*/  HMMA.16816.F32.BF16 R28, R124, R130.reuse, R28 ;  /* 0x000000827c1c723c */ /* 0x080fe2000004181c */
[----:B------:R-:W-:Y:S07]  /*2180*/  LDSM.16.M88.4 R124, [R167+0x6000] ;  /* 0x00600000a77c783b */ /* 0x000fee0000000200 */
[----:B------:R-:W-:Y:S01]  /*2190*/  HMMA.16816.F32.BF16 R32, R116, R130, R32 ;  /* 0x000000827420723c */ /* 0x000fe20000041820 */
[----:B------:R-:W2:Y:S07]  /*21a0*/  LDSM.16.M88.4 R120, [R128] ;  /* 0x000000008078783b */ /* 0x000eae0000000200 */
[-C--:B-1----:R-:W-:Y:S08]  /*21b0*/  HMMA.16816.F32.BF16 R4, R100, R104.reuse, R4 ;  /* 0x000000686404723c */ /* 0x082ff00000041804 */
[C---:B------:R-:W-:Y:S08]  /*21c0*/  HMMA.16816.F32.BF16 R8, R108.reuse, R104, R8 ;  /* 0x000000686c08723c */ /* 0x040ff00000041808 */
[-C--:B------:R-:W-:Y:S08]  /*21d0*/  HMMA.16816.F32.BF16 R12, R108, R106.reuse, R12 ;  /* 0x0000006a6c0c723c */ /* 0x080ff0000004180c */
[C---:B------:R-:W-:Y:S01]  /*21e0*/  HMMA.16816.F32.BF16 R16, R100.reuse, R106, R16 ;  /* 0x0000006a6410723c */ /* 0x040fe20000041810 */
[----:B------:R-:W-:Y:S07]  /*21f0*/  LDSM.16.M88.4 R104, [R167+0x6800] ;  /* 0x00680000a768783b */ /* 0x000fee0000000200 */
[-C--:B----4-:R-:W-:Y:S08]  /*2200*/  HMMA.16816.F32.BF16 R20, R100, R112.reuse, R20 ;  /* 0x000000706414723c */ /* 0x090ff00000041814 */
[C---:B------:R-:W-:Y:S07]  /*2210*/  HMMA.16816.F32.BF16 R24, R108.reuse, R112, R24 ;  /* 0x000000706c18723c */ /* 0x040fee0000041818 */
[----:B------:R-:W-:Y:S01]  /*2220*/  FSEL R113, R203, RZ, P0 ;  /* 0x000000ffcb717208 */ /* 0x000fe20000000000 */
[-C--:B------:R-:W-:Y:S01]  /*2230*/  HMMA.16816.F32.BF16 R28, R108, R114.reuse, R28 ;  /* 0x000000726c1c723c */ /* 0x080fe2000004181c */
[C---:B------:R-:W-:Y:S03]  /*2240*/  FSETP.NEU.FTZ.AND P0, PT, R207.reuse, -INF , PT ;  /* 0xff800000cf00780b */ /* 0x040fe60003f1d000 */
[----:B------:R-:W-:Y:S04]  /*2250*/  FMUL.FTZ R203, R207, 1.4426950216293334961 ;  /* 0x3fb8aa3bcfcb7820 */ /* 0x000fe80000410000 */
[----:B------:R-:W-:Y:S01]  /*2260*/  HMMA.16816.F32.BF16 R32, R100, R114, R32 ;  /* 0x000000726420723c */ /* 0x000fe20000041820 */
[----:B------:R-:W1:Y:S07]  /*2270*/  LDSM.16.M88.4 R100, [R128+0x1000] ;  /* 0x001000008064783b */ /* 0x000e6e0000000200 */
[-C--:B--2---:R-:W-:Y:S11]  /*2280*/  HMMA.16816.F32.BF16 R4, R120, R124.reuse, R4 ;  /* 0x0000007c7804723c */ /* 0x084ff60000041804 */
[----:B------:R-:W-:Y:S11]  /*2290*/  @!UPT UIADD3 URZ, URZ, URZ, URZ ;  /* 0x0000003f3f3ff290 */ /* 0x000ff6000fffe03f */
[----:B------:R-:W-:Y:S02]  /*22a0*/  @!UPT UIADD3 URZ, URZ, URZ, URZ ;  /* 0x0000003f3f3ff290 */ /* 0x000fe4000fffe03f */
[--C-:B------:R-:W-:Y:S01]  /*22b0*/  FFMA.FTZ R227, R5, c[0x0][0x23c], -R113.reuse ;  /* 0x00008f0005e37a23 */ /* 0x100fe20000010871 */
[----:B------:R-:W-:Y:S01]  /*22c0*/  FSEL R5, R203, RZ, P0 ;  /* 0x000000ffcb057208 */ /* 0x000fe20000000000 */
[C---:B------:R-:W-:Y:S01]  /*22d0*/  FMUL.FTZ R203, R206.reuse, 1.4426950216293334961 ;  /* 0x3fb8aa3bcecb7820 */ /* 0x040fe20000410000 */
[----:B------:R-:W-:Y:S01]  /*22e0*/  FSETP.NEU.FTZ.AND P0, PT, R206, -INF , PT ;  /* 0xff800000ce00780b */ /* 0x000fe20003f1d000 */
[----:B------:R-:W-:Y:S02]  /*22f0*/  FFMA.FTZ R226, R4, c[0x0][0x23c], -R113 ;  /* 0x00008f0004e27a23 */ /* 0x000fe40000010871 */
[--C-:B------:R-:W-:Y:S01]  /*2300*/  FFMA.FTZ R228, R6, c[0x0][0x23c], -R5.reuse ;  /* 0x00008f0006e47a23 */ /* 0x100fe20000010805 */
[----:B------:R-:W-:Y:S01]  /*2310*/  FSEL R130, R203, RZ, P0 ;  /* 0x000000ffcb827208 */ /* 0x000fe20000000000 */
[C---:B------:R-:W-:Y:S01]  /*2320*/  FMUL.FTZ R203, R205.reuse, 1.4426950216293334961 ;  /* 0x3fb8aa3bcdcb7820 */ /* 0x040fe20000410000 */
[----:B------:R-:W-:Y:S01]  /*2330*/  FSETP.NEU.FTZ.AND P0, PT, R205, -INF , PT ;  /* 0xff800000cd00780b */ /* 0x000fe20003f1d000 */
[C---:B-1----:R-:W-:Y:S01]  /*2340*/  HMMA.16816.F32.BF16 R8, R100.reuse, R124, R8 ;  /* 0x0000007c6408723c */ /* 0x042fe20000041808 */
[----:B------:R-:W-:Y:S01]  /*2350*/  FFMA.FTZ R229, R7, c[0x0][0x23c], -R5 ;  /* 0x00008f0007e57a23 */ /* 0x000fe20000010805 */
[----:B------:R-:W1:Y:S01]  /*2360*/  MUFU.EX2 R226, R226 ;  /* 0x000000e200e27308 */ /* 0x000e620000000800 */
[----:B------:R-:W-:Y:S01]  /*2370*/  FSEL R6, R203, RZ, P0 ;  /* 0x000000ffcb067208 */ /* 0x000fe20000000000 */
[----:B------:R-:W-:Y:S04]  /*2380*/  IMAD R203, R212, 0x4, R185 ;  /* 0x00000004d4cb7824 */ /* 0x000fe800078e02b9 */
[-C--:B------:R-:W-:Y:S01]  /*2390*/  HMMA.16816.F32.BF16 R12, R100, R126.reuse, R12 ;  /* 0x0000007e640c723c */ /* 0x080fe2000004180c */
[C---:B------:R-:W-:Y:S03]  /*23a0*/  IMAD.WIDE.U32 R238, R203.reuse, -0x326172a9, RZ ;  /* 0xcd9e8d57cbee7825 */ /* 0x040fe600078e00ff */
[----:B------:R-:W-:Y:S01]  /*23b0*/  IADD3 R203, R203, 0x2, RZ ;  /* 0x00000002cbcb7810 */ /* 0x000fe20007ffe0ff */
[----:B------:R-:W2:Y:S01]  /*23c0*/  MUFU.EX2 R227, R227 ;  /* 0x000000e300e37308 */ /* 0x000ea20000000800 */
[-C--:B------:R-:W-:Y:S02]  /*23d0*/  LOP3.LUT R234, R239, R204.reuse, RZ, 0x3c, !PT ;  /* 0x000000ccefea7212 */ /* 0x080fe400078e3cff */
[----:B------:R-:W-:Y:S01]  /*23e0*/  LOP3.LUT R238, R225, UR4, R238, 0x96, !PT ;  /* 0x00000004e1ee7c12 */ /* 0x000fe2000f8e96ee */
[----:B------:R-:W-:Y:S01]  /*23f0*/  IMAD.WIDE.U32 R244, R203, -0x326172a9, RZ ;  /* 0xcd9e8d57cbf47825 */ /* 0x000fe200078e00ff */
[C---:B------:R-:W-:Y:S02]  /*2400*/  HMMA.16816.F32.BF16 R16, R120.reuse, R126, R16 ;  /* 0x0000007e7810723c */ /* 0x040fe40000041810 */
[----:B------:R-:W-:Y:S01]  /*2410*/  LOP3.LUT R203, R214, UR5, RZ, 0x3c, !PT ;  /* 0x00000005d6cb7c12 */ /* 0x000fe2000f8e3cff */
[----:B------:R-:W-:Y:S01]  /*2420*/  IMAD.WIDE.U32 R242, R234, -0x2daee0ad, RZ ;  /* 0xd2511f53eaf27825 */ /* 0x000fe200078e00ff */
[----:B------:R-:W-:Y:S01]  /*2430*/  LOP3.LUT R236, R245, R204, RZ, 0x3c, !PT ;  /* 0x000000ccf5ec7212 */ /* 0x000fe200078e3cff */
[----:B------:R-:W-:Y:S01]  /*2440*/  UIADD3 UR5, UR36, 0x3c6ef372, URZ ;  /* 0x3c6ef37224057890 */ /* 0x000fe2000fffe03f */
[----:B------:R-:W-:Y:S01]  /*2450*/  LOP3.LUT R244, R225, UR4, R244, 0x96, !PT ;  /* 0x00000004e1f47c12 */ /* 0x000fe2000f8e96f4 */
[----:B------:R-:W-:Y:S01]  /*2460*/  FFMA.FTZ R230, R8, c[0x0][0x23c], -R130 ;  /* 0x00008f0008e67a23 */ /* 0x000fe20000010882 */
[----:B------:R-:W-:Y:S01]  /*2470*/  LOP3.LUT R235, R203, R243, RZ, 0x3c, !PT ;  /* 0x000000f3cbeb7212 */ /* 0x000fe200078e3cff */
[----:B------:R-:W-:Y:S01]  /*2480*/  IMAD.WIDE.U32 R238, R238, -0x2daee0ad, RZ ;  /* 0xd2511f53eeee7825 */ /* 0x000fe200078e00ff */
[-C--:B------:R-:W-:Y:S01]  /*2490*/  HMMA.16816.F32.BF16 R20, R120, R104.reuse, R20 ;  /* 0x000000687814723c */ /* 0x080fe20000041814 */
[----:B------:R-:W-:Y:S01]  /*24a0*/  UIADD3 UR4, UR36, -0x255992d5, URZ ;  /* 0xdaa66d2b24047890 */ /* 0x000fe2000fffe03f */
[----:B------:R-:W-:Y:S01]  /*24b0*/  LOP3.LUT R237, R224, UR5, RZ, 0x3c, !PT ;  /* 0x00000005e0ed7c12 */ /* 0x000fe2000f8e3cff */
[----:B------:R-:W-:Y:S01]  /*24c0*/  IMAD.WIDE.U32 R250, R235, -0x326172a9, RZ ;  /* 0xcd9e8d57ebfa7825 */ /* 0x000fe200078e00ff */
[----:B------:R-:W-:Y:S01]  /*24d0*/  LOP3.LUT R242, R239, UR29, R242, 0x96, !PT ;  /* 0x0000001deff27c12 */ /* 0x000fe2000f8e96f2 */
[----:B------:R-:W-:Y:S01]  /*24e0*/  UIADD3 UR5, UR35, 0x32370b8f, URZ ;  /* 0x32370b8f23057890 */ /* 0x000fe2000fffe03f */
[----:B------:R-:W3:Y:S01]  /*24f0*/  MUFU.EX2 R229, R229 ;  /* 0x000000e500e57308 */ /* 0x000ee20000000800 */
[----:B------:R-:W-:Y:S01]  /*2500*/  FFMA.FTZ R241, R13, c[0x0][0x23c], -R130 ;  /* 0x00008f000df17a23 */ /* 0x000fe20000010882 */
[----:B------:R-:W-:Y:S01]  /*2510*/  LOP3.LUT R239, R237, R251, RZ, 0x3c, !PT ;  /* 0x000000fbedef7212 */ /* 0x000fe200078e3cff */
[----:B------:R-:W-:Y:S01]  /*2520*/  IMAD.WIDE.U32 R246, R236, -0x2daee0ad, RZ ;  /* 0xd2511f53ecf67825 */ /* 0x000fe200078e00ff */
[C---:B------:R-:W-:Y:S03]  /*2530*/  HMMA.16816.F32.BF16 R24, R100.reuse, R104, R24 ;  /* 0x000000686418723c */ /* 0x040fe60000041818 */
[----:B------:R-:W-:Y:S01]  /*2540*/  IMAD.WIDE.U32 R244, R244, -0x2daee0ad, RZ ;  /* 0xd2511f53f4f47825 */ /* 0x000fe200078e00ff */
[----:B------:R-:W-:Y:S02]  /*2550*/  LOP3.LUT R203, R203, R247, RZ, 0x3c, !PT ;  /* 0x000000f7cbcb7212 */ /* 0x000fe400078e3cff */
[----:B------:R4:W-:Y:S01]  /*2560*/  MUFU.EX2 R235, R241 ;  /* 0x000000f100eb7308 */ /* 0x0009e20000000800 */
[----:B------:R-:W-:Y:S01]  /*2570*/  IMAD.WIDE.U32 R248, R239, -0x2daee0ad, RZ ;  /* 0xd2511f53eff87825 */ /* 0x000fe200078e00ff */
[----:B------:R-:W-:Y:S01]  /*2580*/  LOP3.LUT R240, R245, UR29, R246, 0x96, !PT ;  /* 0x0000001df5f07c12 */ /* 0x000fe2000f8e96f6 */
[----:B------:R-:W-:Y:S01]  /*2590*/  UIADD3 UR29, UR35, -0x126145ec, URZ ;  /* 0xed9eba14231d7890 */ /* 0x000fe2000fffe03f */
[-C--:B------:R-:W-:Y:S02]  /*25a0*/  HMMA.16816.F32.BF16 R28, R100, R106.reuse, R28 ;  /* 0x0000006a641c723c */ /* 0x080fe4000004181c */
[----:B------:R-:W-:Y:S04]  /*25b0*/  IMAD.WIDE.U32 R242, R242, -0x326172a9, RZ ;  /* 0xcd9e8d57f2f27825 */ /* 0x000fe800078e00ff */
[----:B------:R-:W-:Y:S01]  /*25c0*/  IMAD.WIDE.U32 R246, R203, -0x326172a9, RZ ;  /* 0xcd9e8d57cbf67825 */ /* 0x000fe200078e00ff */
[----:B------:R-:W-:Y:S01]  /*25d0*/  LOP3.LUT R250, R243, UR4, R250, 0x96, !PT ;  /* 0x00000004f3fa7c12 */ /* 0x000fe2000f8e96fa */
[----:B------:R-:W-:Y:S01]  /*25e0*/  HMMA.16816.F32.BF16 R32, R120, R106, R32 ;  /* 0x0000006a7820723c */ /* 0x000fe20000041820 */
[----:B------:R-:W1:Y:S03]  /*25f0*/  MUFU.EX2 R228, R228 ;  /* 0x000000e400e47308 */ /* 0x000e660000000800 */
[----:B------:R-:W-:Y:S01]  /*2600*/  LOP3.LUT R237, R237, R247, RZ, 0x3c, !PT ;  /* 0x000000f7eded7212 */ /* 0x000fe200078e3cff */
[----:B------:R-:W-:Y:S04]  /*2610*/  IMAD.WIDE.U32 R128, R240, -0x326172a9, RZ ;  /* 0xcd9e8d57f0807825 */ /* 0x000fe800078e00ff */
[----:B------:R-:W-:Y:S02]  /*2620*/  IMAD.MOV.U32 R203, RZ, RZ, R201 ;  /* 0x000000ffffcb7224 */ /* 0x000fe400078e00c9 */
[----:B------:R-:W1:Y:S01]  /*2630*/  MUFU.EX2 R230, R230 ;  /* 0x000000e600e67308 */ /* 0x000e620000000800 */
[----:B------:R-:W-:Y:S01]  /*2640*/  LOP3.LUT R246, R129, UR4, R246, 0x96, !PT ;  /* 0x0000000481f67c12 */ /* 0x000fe2000f8e96f6 */
[--C-:B------:R-:W-:Y:S01]  /*2650*/  FFMA.FTZ R232, R10, c[0x0][0x23c], -R6.reuse ;  /* 0x00008f000ae87a23 */ /* 0x100fe20000010806 */
[----:B------:R-:W-:Y:S01]  /*2660*/  LEA R10, P0, R183, R202, 0x2 ;  /* 0x000000cab70a7211 */ /* 0x000fe200078010ff */
[----:B------:R-:W-:Y:S01]  /*2670*/  IMAD.WIDE.U32 R250, R250, -0x2daee0ad, RZ ;  /* 0xd2511f53fafa7825 */ /* 0x000fe200078e00ff */
[----:B------:R-:W-:Y:S03]  /*2680*/  UIADD3 UR4, UR36, 0x78dde6e4, URZ ;  /* 0x78dde6e424047890 */ /* 0x000fe6000fffe03f */
[----:B------:R-:W-:Y:S01]  /*2690*/  FFMA.FTZ R233, R11, c[0x0][0x23c], -R6 ;  /* 0x00008f000be97a23 */ /* 0x000fe20000010806 */
[----:B------:R-:W-:Y:S01]  /*26a0*/  LOP3.LUT R248, R251, UR29, R248, 0x96, !PT ;  /* 0x0000001dfbf87c12 */ /* 0x000fe2000f8e96f8 */
[----:B----4-:R-:W-:Y:S01]  /*26b0*/  FFMA.FTZ R241, R15, c[0x0][0x23c], -R6 ;  /* 0x00008f000ff17a23 */ /* 0x010fe20000010806 */
[----:B------:R-:W-:Y:S01]  /*26c0*/  LEA.HI.X.SX32 R11, R183, R203, 0x2, P0 ;  /* 0x000000cbb70b7211 */ /* 0x000fe200000f16ff */
[----:B------:R-:W-:Y:S01]  /*26d0*/  FFMA.FTZ R240, R16, c[0x0][0x23c], -R113 ;  /* 0x00008f0010f07a23 */ /* 0x000fe20000010871 */
[----:B------:R-:W-:Y:S01]  /*26e0*/  LOP3.LUT R203, R249, UR5, R238, 0x96, !PT ;  /* 0x00000005f9cb7c12 */ /* 0x000fe2000f8e96ee */
[----:B------:R-:W-:Y:S01]  /*26f0*/  FFMA.FTZ R236, R14, c[0x0][0x23c], -R6 ;  /* 0x00008f000eec7a23 */ /* 0x000fe20000010806 */
[----:B------:R-:W-:Y:S01]  /*2700*/  MUFU.EX2 R232, R232 ;  /* 0x000000e800e87308 */ /* 0x000fe20000000800 */
[----:B------:R-:W-:Y:S01]  /*2710*/  IMAD.WIDE.U32 R14, R237, -0x2daee0ad, RZ ;  /* 0xd2511f53ed0e7825 */ /* 0x000fe200078e00ff */
[----:B------:R4:W4:Y:S03]  /*2720*/  LDG.E R239, [R10.64] ;  /* 0x000000200aef7981 */ /* 0x000926000c1e1900 */
[----:B------:R-:W-:Y:S01]  /*2730*/  IMAD.WIDE.U32 R246, R246, -0x2daee0ad, RZ ;  /* 0xd2511f53f6f67825 */ /* 0x000fe200078e00ff */
[----:B------:R-:W-:Y:S01]  /*2740*/  LOP3.LUT R243, R15, UR5, R244, 0x96, !PT ;  /* 0x000000050ff37c12 */ /* 0x000fe2000f8e96f4 */
[----:B------:R-:W-:Y:S02]  /*2750*/  UIADD3 UR5, UR36, 0x1715609d, URZ ;  /* 0x1715609d24057890 */ /* 0x000fe4000fffe03f */
[----:B------:R-:W-:Y:S01]  /*2760*/  IMAD.WIDE.U32 R114, R203, -0x326172a9, RZ ;  /* 0xcd9e8d57cb727825 */ /* 0x000fe200078e00ff */
[----:B------:R-:W-:Y:S01]  /*2770*/  LOP3.LUT R245, R247, UR29, R14, 0x96, !PT ;  /* 0x0000001df7f57c12 */ /* 0x000fe2000f8e960e */
[----:B------:R1:W-:Y:S01]  /*2780*/  MUFU.EX2 R237, R241 ;  /* 0x000000f100ed7308 */ /* 0x0003e20000000800 */
[----:B------:R-:W-:Y:S01]  /*2790*/  UIADD3 UR29, UR35, -0x56f99767, URZ ;  /* 0xa9066899231d7890 */ /* 0x000fe2000fffe03f */
[----:B------:R-:W-:Y:S01]  /*27a0*/  IMAD.WIDE.U32 R248, R248, -0x326172a9, RZ ;  /* 0xcd9e8d57f8f87825 */ /* 0x000fe200078e00ff */
[----:B------:R-:W-:Y:S03]  /*27b0*/  LOP3.LUT R242, R115, UR4, R242, 0x96, !PT ;  /* 0x0000000473f27c12 */ /* 0x000fe6000f8e96f2 */
[--C-:B------:R-:W-:Y:S01]  /*27c0*/  FFMA.FTZ R251, R18, c[0x0][0x23c], -R5.reuse ;  /* 0x00008f0012fb7a23 */ /* 0x100fe20000010805 */
[----:B------:R-:W-:Y:S01]  /*27d0*/  LOP3.LUT R244, R249, UR5, R114, 0x96, !PT ;  /* 0x00000005f9f47c12 */ /* 0x000fe2000f8e9672 */
[----:B------:R-:W-:Y:S02]  /*27e0*/  IMAD.WIDE.U32 R118, R243, -0x326172a9, RZ ;  /* 0xcd9e8d57f3767825 */ /* 0x000fe400078e00ff */
[----:B------:R4:W4:Y:S01]  /*27f0*/  LDG.E R243, [R10.64+0xa0] ;  /* 0x0000a0200af37981 */ /* 0x000922000c1e1900 */
[----:B------:R2:W-:Y:S01]  /*2800*/  MUFU.EX2 R203, R240 ;  /* 0x000000f000cb7308 */ /* 0x0005e20000000800 */
[----:B------:R-:W-:Y:S01]  /*2810*/  IMAD.WIDE.U32 R114, R245, -0x326172a9, RZ ;  /* 0xcd9e8d57f5727825 */ /* 0x000fe200078e00ff */
[----:B------:R-:W-:Y:S01]  /*2820*/  LOP3.LUT R247, R119, UR4, R128, 0x96, !PT ;  /* 0x0000000477f77c12 */ /* 0x000fe2000f8e9680 */
[----:B------:R-:W-:Y:S02]  /*2830*/  ULDC.U8 UR4, c[0x0][0x2d8] ;  /* 0x0000b60000047ab9 */ /* 0x000fe40000000000 */
[----:B------:R-:W-:Y:S04]  /*2840*/  IMAD.WIDE.U32 R126, R242, -0x2daee0ad, RZ ;  /* 0xd2511f53f27e7825 */ /* 0x000fe800078e00ff */
[----:B------:R-:W-:Y:S01]  /*2850*/  IMAD.WIDE.U32 R14, R244, -0x2daee0ad, RZ ;  /* 0xd2511f53f40e7825 */ /* 0x000fe200078e00ff */
[----:B------:R-:W-:Y:S01]  /*2860*/  LOP3.LUT R244, R115, UR5, R118, 0x96, !PT ;  /* 0x0000000573f47c12 */ /* 0x000fe2000f8e9676 */
[----:B------:R3:W-:Y:S01]  /*2870*/  MUFU.EX2 R242, R251 ;  /* 0x000000fb00f27308 */ /* 0x0007e20000000800 */
[----:B------:R-:W-:Y:S01]  /*2880*/  LOP3.LUT R249, R127, UR29, R250, 0x96, !PT ;  /* 0x0000001d7ff97c12 */ /* 0x000fe2000f8e96fa */
[----:B------:R-:W-:Y:S01]  /*2890*/  FFMA.FTZ R245, R19, c[0x0][0x23c], -R5 ;  /* 0x00008f0013f57a23 */ /* 0x000fe20000010805 */
[----:B------:R-:W-:Y:S01]  /*28a0*/  LOP3.LUT R131, R15, UR34, R126, 0x96, !PT ;  /* 0x000000220f837c12 */ /* 0x000fe2000f8e967e */
[----:B------:R-:W-:Y:S01]  /*28b0*/  IMAD.WIDE.U32 R18, R244, -0x2daee0ad, RZ ;  /* 0xd2511f53f4127825 */ /* 0x000fe200078e00ff */
[----:B------:R-:W-:Y:S01]  /*28c0*/  UIADD3 UR5, UR36, -0x4ab325aa, URZ ;  /* 0xb54cda5624057890 */ /* 0x000fe2000fffe03f */
[----:B-1----:R4:W4:Y:S02]  /*28d0*/  LDG.E R241, [R10.64+0x20] ;  /* 0x000020200af17981 */ /* 0x002924000c1e1900 */
[----:B------:R-:W-:Y:S01]  /*28e0*/  IMAD.WIDE.U32 R128, R247, -0x2daee0ad, RZ ;  /* 0xd2511f53f7807825 */ /* 0x000fe200078e00ff */
[----:B------:R-:W-:Y:S01]  /*28f0*/  LOP3.LUT R247, R14, 0xff, RZ, 0xc0, !PT ;  /* 0x000000ff0ef77812 */ /* 0x000fe200078ec0ff */
[----:B------:R-:W-:Y:S01]  /*2900*/  MUFU.EX2 R236, R236 ;  /* 0x000000ec00ec7308 */ /* 0x000fe20000000800 */
[----:B------:R-:W-:Y:S01]  /*2910*/  LOP3.LUT R7, R18, 0xffff, RZ, 0xc0, !PT ;  /* 0x0000ffff12077812 */ /* 0x000fe200078ec0ff */
[--C-:B------:R-:W-:Y:S01]  /*2920*/  FFMA.FTZ R252, R21, c[0x0][0x23c], -R113.reuse ;  /* 0x00008f0015fc7a23 */ /* 0x100fe20000010871 */
[----:B------:R-:W-:Y:S01]  /*2930*/  LOP3.LUT R246, R129, UR29, R246, 0x96, !PT ;  /* 0x0000001d81f67c12 */ /* 0x000fe2000f8e96f6 */
[----:B------:R-:W-:Y:S01]  /*2940*/  FFMA.FTZ R231, R9, c[0x0][0x23c], -R130 ;  /* 0x00008f0009e77a23 */ /* 0x000fe20000010882 */
[----:B------:R-:W-:Y:S01]  /*2950*/  LOP3.LUT R9, R14, 0xffff, RZ, 0xc0, !PT ;  /* 0x0000ffff0e097812 */ /* 0x000fe200078ec0ff */
[----:B--2---:R4:W2:Y:S01]  /*2960*/  LDG.E R240, [R10.64+0x80] ;  /* 0x000080200af07981 */ /* 0x0048a2000c1e1900 */
[----:B------:R-:W-:Y:S01]  /*2970*/  LOP3.LUT R15, R19, UR34, R128, 0x96, !PT ;  /* 0x00000022130f7c12 */ /* 0x000fe2000f8e9680 */
[----:B------:R-:W-:Y:S01]  /*2980*/  IMAD.WIDE.U32 R128, R249, -0x326172a9, RZ ;  /* 0xcd9e8d57f9807825 */ /* 0x000fe200078e00ff */
[----:B------:R-:W-:Y:S01]  /*2990*/  ISETP.LE.U32.AND P2, PT, R247, UR4, PT ;  /* 0x00000004f7007c0c */ /* 0x000fe2000bf43070 */
[----:B------:R-:W1:Y:S01]  /*29a0*/  MUFU.EX2 R231, R231 ;  /* 0x000000e700e77308 */ /* 0x000e620000000800 */
[----:B------:R-:W-:Y:S01]  /*29b0*/  LOP3.LUT R13, R18, 0xff, RZ, 0xc0, !PT ;  /* 0x000000ff120d7812 */ /* 0x000fe200078ec0ff */
[----:B------:R-:W-:Y:S01]  /*29c0*/  FFMA.FTZ R244, R20, c[0x0][0x23c], -R113 ;  /* 0x00008f0014f47a23 */ /* 0x000fe20000010871 */
[----:B------:R-:W-:Y:S01]  /*29d0*/  LOP3.LUT R248, R129, UR5, R248, 0x96, !PT ;  /* 0x0000000581f87c12 */ /* 0x000fe2000f8e96f8 */
[----:B------:R-:W-:Y:S01]  /*29e0*/  IMAD.WIDE.U32 R20, R246, -0x326172a9, RZ ;  /* 0xcd9e8d57f6147825 */ /* 0x000fe200078e00ff */
[----:B---3--:R-:W-:Y:S02]  /*29f0*/  SHF.R.U32.HI R251, RZ, 0x18, R14 ;  /* 0x00000018fffb7819 */ /* 0x008fe4000001160e */
[----:B------:R-:W-:Y:S01]  /*2a00*/  LOP3.LUT R249, R248, 0xffff, RZ, 0xc0, !PT ;  /* 0x0000fffff8f97812 */ /* 0x000fe200078ec0ff */
[----:B------:R-:W-:Y:S01]  /*2a10*/  FFMA.FTZ R234, R12, c[0x0][0x23c], -R130 ;  /* 0x00008f000cea7a23 */ /* 0x000fe20000010882 */
[----:B------:R-:W-:Y:S01]  /*2a20*/  LOP3.LUT R250, R248, 0xff, RZ, 0xc0, !PT ;  /* 0x000000fff8fa7812 */ /* 0x000fe200078ec0ff */
[----:B------:R3:W-:Y:S01]  /*2a30*/  MUFU.EX2 R247, R252 ;  /* 0x000000fc00f77308 */ /* 0x0007e20000000800 */
[----:B------:R-:W-:Y:S01]  /*2a40*/  SHF.R.U32.HI R249, RZ, 0x8, R249 ;  /* 0x00000008fff97819 */ /* 0x000fe200000116f9 */
[----:B------:R-:W-:Y:S01]  /*2a50*/  FFMA.FTZ R238, R17, c[0x0][0x23c], -R113 ;  /* 0x00008f0011ee7a23 */ /* 0x000fe20000010871 */
[----:B------:R-:W-:Y:S01]  /*2a60*/  ISETP.LE.U32.AND P6, PT, R250, UR4, PT ;  /* 0x00000004fa007c0c */ /* 0x000fe2000bfc3070 */
[--C-:B------:R-:W-:Y:S01]  /*2a70*/  FFMA.FTZ R34, R34, c[0x0][0x23c], -R5.reuse ;  /* 0x00008f0022227a23 */ /* 0x100fe20000010805 */
[----:B------:R-:W-:Y:S01]  /*2a80*/  ISETP.LE.U32.AND P5, PT, R251, UR4, PT ;  /* 0x00000004fb007c0c */ /* 0x000fe2000bfa3070 */
[----:B------:R-:W-:Y:S01]  /*2a90*/  FFMA.FTZ R27, R27, c[0x0][0x23c], -R6 ;  /* 0x00008f001b1b7a23 */ /* 0x000fe20000010806 */
[----:B------:R-:W-:Y:S01]  /*2aa0*/  SHF.R.U32.HI R251, RZ, 0x10, R248 ;  /* 0x00000010fffb7819 */ /* 0x000fe200000116f8 */
[----:B------:R-:W-:Y:S01]  /*2ab0*/  FFMA.FTZ R30, R30, c[0x0][0x23c], -R6 ;  /* 0x00008f001e1e7a23 */ /* 0x000fe20000010806 */
[----:B------:R-:W-:Y:S01]  /*2ac0*/  LOP3.LUT R249, R249, 0xffff, RZ, 0xc0, !PT ;  /* 0x0000fffff9f97812 */ /* 0x000fe200078ec0ff */
[----:B------:R-:W-:Y:S01]  /*2ad0*/  MUFU.EX2 R123, R34 ;  /* 0x00000022007b7308 */ /* 0x000fe20000000800 */
[----:B------:R-:W-:Y:S01]  /*2ae0*/  SHF.R.U32.HI R248, RZ, 0x18, R248 ;  /* 0x00000018fff87819 */ /* 0x000fe200000116f8 */
[--C-:B------:R-:W-:Y:S01]  /*2af0*/  FFMA.FTZ R246, R22, c[0x0][0x23c], -R5.reuse ;  /* 0x00008f0016f67a23 */ /* 0x100fe20000010805 */
[----:B------:R-:W-:Y:S02]  /*2b00*/  LOP3.LUT R250, R21, UR5, R114, 0x96, !PT ;  /* 0x0000000515fa7c12 */ /* 0x000fe4000f8e9672 */
[----:B------:R-:W-:Y:S01]  /*2b10*/  LOP3.LUT R251, R251, 0xff, RZ, 0xc0, !PT ;  /* 0x000000fffbfb7812 */ /* 0x000fe200078ec0ff */
[----:B------:R-:W-:Y:S01]  /*2b20*/  @!P6 FADD.FTZ R226, -R226, -RZ ;  /* 0x800000ffe2e2e221 */ /* 0x000fe20000010100 */
[----:B------:R-:W-:Y:S01]  /*2b30*/  ISETP.LE.U32.AND P4, PT, R249, UR4, PT ;  /* 0x00000004f9007c0c */ /* 0x000fe2000bf83070 */
[--C-:B------:R-:W-:Y:S01]  /*2b40*/  FFMA.FTZ R249, R23, c[0x0][0x23c], -R5.reuse ;  /* 0x00008f0017f97a23 */ /* 0x100fe20000010805 */
[----:B------:R-:W-:Y:S01]  /*2b50*/  ISETP.LE.U32.AND P3, PT, R248, UR4, PT ;  /* 0x00000004f8007c0c */ /* 0x000fe2000bf63070 */
[----:B------:R-:W-:Y:S01]  /*2b60*/  FFMA.FTZ R5, R35, c[0x0][0x23c], -R5 ;  /* 0x00008f0023057a23 */ /* 0x000fe20000010805 */
[C---:B------:R-:W-:Y:S01]  /*2b70*/  LOP3.LUT R248, R250.reuse, 0xffff, RZ, 0xc0, !PT ;  /* 0x0000fffffaf87812 */ /* 0x040fe200078ec0ff */
[----:B------:R-:W1:Y:S01]  /*2b80*/  MUFU.EX2 R234, R234 ;  /* 0x000000ea00ea7308 */ /* 0x000e620000000800 */
[----:B------:R-:W-:Y:S02]  /*2b90*/  ISETP.LE.U32.AND P0, PT, R251, UR4, PT ;  /* 0x00000004fb007c0c */ /* 0x000fe4000bf03070 */
[----:B------:R-:W-:Y:S02]  /*2ba0*/  LOP3.LUT R251, R250, 0xff, RZ, 0xc0, !PT ;  /* 0x000000fffafb7812 */ /* 0x000fe400078ec0ff */
[----:B------:R-:W-:Y:S02]  /*2bb0*/  SHF.R.U32.HI R248, RZ, 0x8, R248 ;  /* 0x00000008fff87819 */ /* 0x000fe400000116f8 */
[----:B------:R-:W-:Y:S01]  /*2bc0*/  ISETP.LE.U32.AND P6, PT, R251, UR4, PT ;  /* 0x00000004fb007c0c */ /* 0x000fe2000bfc3070 */
[----:B------:R-:W-:Y:S01]  /*2bd0*/  @!P4 FADD.FTZ R227, -R227, -RZ ;  /* 0x800000ffe3e3c221 */ /* 0x000fe20000010100 */
[----:B------:R-:W-:Y:S01]  /*2be0*/  SHF.R.U32.HI R251, RZ, 0x10, R250 ;  /* 0x00000010fffb7819 */ /* 0x000fe200000116fa */
[----:B------:R-:W-:Y:S01]  /*2bf0*/  @!P3 FADD.FTZ R229, -R229, -RZ ;  /* 0x800000ffe5e5b221 */ /* 0x000fe20000010100 */
[----:B---3--:R-:W-:Y:S01]  /*2c00*/  LOP3.LUT R252, R248, 0xffff, RZ, 0xc0, !PT ;  /* 0x0000fffff8fc7812 */ /* 0x008fe200078ec0ff */
[--C-:B------:R-:W-:Y:S01]  /*2c10*/  FFMA.FTZ R248, R24, c[0x0][0x23c], -R130.reuse ;  /* 0x00008f0018f87a23 */ /* 0x100fe20000010882 */
[----:B------:R-:W-:Y:S01]  /*2c20*/  LOP3.LUT R251, R251, 0xff, RZ, 0xc0, !PT ;  /* 0x000000fffbfb7812 */ /* 0x000fe200078ec0ff */
[----:B------:R-:W-:Y:S01]  /*2c30*/  @!P0 FADD.FTZ R228, -R228, -RZ ;  /* 0x800000ffe4e48221 */ /* 0x000fe20000010100 */
[----:B------:R-:W-:Y:S01]  /*2c40*/  ISETP.LE.U32.AND P4, PT, R252, UR4, PT ;  /* 0x00000004fc007c0c */ /* 0x000fe2000bf83070 */
[----:B------:R-:W-:Y:S01]  /*2c50*/  MUFU.EX2 R126, R5 ;  /* 0x00000005007e7308 */ /* 0x000fe20000000800 */
[----:B------:R-:W-:Y:S02]  /*2c60*/  LOP3.LUT R252, R20, 0xff, RZ, 0xc0, !PT ;  /* 0x000000ff14fc7812 */ /* 0x000fe400078ec0ff */
[----:B------:R-:W-:Y:S01]  /*2c70*/  ISETP.LE.U32.AND P3, PT, R251, UR4, PT ;  /* 0x00000004fb007c0c */ /* 0x000fe2000bf63070 */
[----:B------:R-:W-:Y:S01]  /*2c80*/  @!P6 FADD.FTZ R230, -R230, -RZ ;  /* 0x800000ffe6e6e221 */ /* 0x000fe20000010100 */
[----:B------:R-:W-:Y:S01]  /*2c90*/  ISETP.LE.U32.AND P0, PT, R252, UR4, PT ;  /* 0x00000004fc007c0c */ /* 0x000fe2000bf03070 */
[----:B------:R-:W-:Y:S01]  /*2ca0*/  FFMA.FTZ R251, R25, c[0x0][0x23c], -R130 ;  /* 0x00008f0019fb7a23 */ /* 0x000fe20000010882 */
[----:B------:R-:W-:Y:S02]  /*2cb0*/  LOP3.LUT R252, R20, 0xffff, RZ, 0xc0, !PT ;  /* 0x0000ffff14fc7812 */ /* 0x000fe400078ec0ff */
[----:B------:R-:W-:Y:S01]  /*2cc0*/  SHF.R.U32.HI R25, RZ, 0x10, R20 ;  /* 0x00000010ff197819 */ /* 0x000fe20000011614 */
[----:B------:R-:W3:Y:S01]  /*2cd0*/  MUFU.EX2 R233, R233 ;  /* 0x000000e900e97308 */ /* 0x000ee20000000800 */
[----:B------:R-:W-:Y:S01]  /*2ce0*/  SHF.R.U32.HI R252, RZ, 0x8, R252 ;  /* 0x00000008fffc7819 */ /* 0x000fe200000116fc */
[----:B-1----:R-:W-:Y:S01]  /*2cf0*/  @!P4 FADD.FTZ R231, -R231, -RZ ;  /* 0x800000ffe7e7c221 */ /* 0x002fe20000010100 */
[----:B------:R-:W-:Y:S02]  /*2d00*/  LOP3.LUT R25, R25, 0xff, RZ, 0xc0, !PT ;  /* 0x000000ff19197812 */ /* 0x000fe400078ec0ff */
[----:B------:R-:W-:Y:S01]  /*2d10*/  LOP3.LUT R252, R252, 0xffff, RZ, 0xc0, !PT ;  /* 0x0000fffffcfc7812 */ /* 0x000fe200078ec0ff */
[----:B------:R-:W-:Y:S01]  /*2d20*/  @!P3 FADD.FTZ R232, -R232, -RZ ;  /* 0x800000ffe8e8b221 */ /* 0x000fe20000010100 */
[----:B------:R-:W-:Y:S01]  /*2d30*/  ISETP.LE.U32.AND P3, PT, R25, UR4, PT ;  /* 0x0000000419007c0c */ /* 0x000fe2000bf63070 */
[----:B------:R-:W-:Y:S01]  /*2d40*/  @!P0 FADD.FTZ R234, -R234, -RZ ;  /* 0x800000ffeaea8221 */ /* 0x000fe20000010100 */
[----:B------:R-:W-:Y:S01]  /*2d50*/  SHF.R.U32.HI R250, RZ, 0x18, R250 ;  /* 0x00000018fffa7819 */ /* 0x000fe200000116fa */
[----:B------:R-:W1:Y:S01]  /*2d60*/  MUFU.EX2 R238, R238 ;  /* 0x000000ee00ee7308 */ /* 0x000e620000000800 */
[----:B------:R-:W-:Y:S02]  /*2d70*/  ISETP.LE.U32.AND P4, PT, R252, UR4, PT ;  /* 0x00000004fc007c0c */ /* 0x000fe4000bf83070 */
[----:B------:R-:W-:Y:S01]  /*2d80*/  LOP3.LUT R252, R128, 0xffff, RZ, 0xc0, !PT ;  /* 0x0000ffff80fc7812 */ /* 0x000fe200078ec0ff */
[----:B------:R-:W-:Y:S01]  /*2d90*/  FFMA.FTZ R129, R28, c[0x0][0x23c], -R130 ;  /* 0x00008f001c817a23 */ /* 0x000fe20000010882 */
[----:B------:R-:W-:Y:S01]  /*2da0*/  SHF.R.U32.HI R25, RZ, 0x18, R20 ;  /* 0x00000018ff197819 */ /* 0x000fe20000011614 */
[----:B------:R-:W-:Y:S01]  /*2db0*/  FFMA.FTZ R130, R29, c[0x0][0x23c], -R130 ;  /* 0x00008f001d827a23 */ /* 0x000fe20000010882 */
[----:B------:R-:W-:Y:S01]  /*2dc0*/  ISETP.LE.U32.AND P6, PT, R250, UR4, PT ;  /* 0x00000004fa007c0c */ /* 0x000fe2000bfc3070 */
[----:B------:R-:W-:Y:S01]  /*2dd0*/  FFMA.FTZ R250, R26, c[0x0][0x23c], -R6 ;  /* 0x00008f001afa7a23 */ /* 0x000fe20000010806 */
[----:B------:R-:W-:Y:S01]  /*2de0*/  SHF.R.U32.HI R26, RZ, 0x8, R252 ;  /* 0x00000008ff1a7819 */ /* 0x000fe200000116fc */
[----:B------:R-:W1:Y:S01]  /*2df0*/  MUFU.EX2 R245, R245 ;  /* 0x000000f500f57308 */ /* 0x000e620000000800 */
[----:B------:R-:W-:Y:S01]  /*2e00*/  ISETP.LE.U32.AND P0, PT, R25, UR4, PT ;  /* 0x0000000419007c0c */ /* 0x000fe2000bf03070 */
[--C-:B------:R-:W-:Y:S01]  /*2e10*/  FFMA.FTZ R25, R32, c[0x0][0x23c], -R113.reuse ;  /* 0x00008f0020197a23 */ /* 0x100fe20000010871 */
[----:B------:R-:W-:Y:S01]  /*2e20*/  LOP3.LUT R26, R26, 0xffff, RZ, 0xc0, !PT ;  /* 0x0000ffff1a1a7812 */ /* 0x000fe200078ec0ff */
[----:B------:R-:W-:Y:S01]  /*2e30*/  @!P3 FADD.FTZ R236, -R236, -RZ ;  /* 0x800000ffececb221 */ /* 0x000fe20000010100 */
[--C-:B------:R-:W-:Y:S01]  /*2e40*/  SHF.R.U32.HI R22, RZ, 0x18, R128.reuse ;  /* 0x00000018ff167819 */ /* 0x100fe20000011680 */
[----:B------:R-:W-:Y:S01]  /*2e50*/  @!P4 FADD.FTZ R235, -R235, -RZ ;  /* 0x800000ffebebc221 */ /* 0x000fe20000010100 */
[----:B------:R-:W-:Y:S01]  /*2e60*/  ISETP.LE.U32.AND P3, PT, R26, UR4, PT ;  /* 0x000000041a007c0c */ /* 0x000fe2000bf63070 */
[----:B------:R-:W-:Y:S01]  /*2e70*/  FFMA.FTZ R113, R33, c[0x0][0x23c], -R113 ;  /* 0x00008f0021717a23 */ /* 0x000fe20000010871 */
[----:B------:R-:W-:Y:S01]  /*2e80*/  ISETP.LE.U32.AND P4, PT, R22, UR4, PT ;  /* 0x0000000416007c0c */ /* 0x000fe2000bf83070 */
[----:B------:R-:W1:Y:S01]  /*2e90*/  MUFU.EX2 R121, R25 ;  /* 0x0000001900797308 */ /* 0x000e620000000800 */
[----:B------:R-:W-:Y:S01]  /*2ea0*/  LOP3.LUT R22, R131, 0xffff, RZ, 0xc0, !PT ;  /* 0x0000ffff83167812 */ /* 0x000fe200078ec0ff */
[----:B---3--:R-:W-:Y:S01]  /*2eb0*/  @!P6 FADD.FTZ R233, -R233, -RZ ;  /* 0x800000ffe9e9e221 */ /* 0x008fe20000010100 */
[----:B------:R-:W-:Y:S01]  /*2ec0*/  LOP3.LUT R23, R128, 0xff, RZ, 0xc0, !PT ;  /* 0x000000ff80177812 */ /* 0x000fe200078ec0ff */
[----:B------:R-:W-:Y:S01]  /*2ed0*/  @!P0 FADD.FTZ R237, -R237, -RZ ;  /* 0x800000ffeded8221 */ /* 0x000fe20000010100 */
[----:B------:R-:W-:Y:S01]  /*2ee0*/  SHF.R.U32.HI R21, RZ, 0x10, R128 ;  /* 0x00000010ff157819 */ /* 0x000fe20000011680 */
[----:B------:R-:W-:Y:S01]  /*2ef0*/  FFMA.FTZ R6, R31, c[0x0][0x23c], -R6 ;  /* 0x00008f001f067a23 */ /* 0x000fe20000010806 */
[----:B------:R-:W-:Y:S01]  /*2f00*/  ISETP.LE.U32.AND P6, PT, R23, UR4, PT ;  /* 0x0000000417007c0c */ /* 0x000fe2000bfc3070 */
[----:B------:R-:W-:Y:S01]  /*2f10*/  @!P5 FADD.FTZ R126, -R126, -RZ ;  /* 0x800000ff7e7ed221 */ /* 0x000fe20000010100 */
[----:B------:R-:W-:Y:S01]  /*2f20*/  LOP3.LUT R21, R21, 0xff, RZ, 0xc0, !PT ;  /* 0x000000ff15157812 */ /* 0x000fe200078ec0ff */
[----:B------:R-:W3:Y:S01]  /*2f30*/  MUFU.EX2 R246, R246 ;  /* 0x000000f600f67308 */ /* 0x000ee20000000800 */
[----:B------:R-:W-:Y:S01]  /*2f40*/  SHF.R.U32.HI R23, RZ, 0x8, R22 ;  /* 0x00000008ff177819 */ /* 0x000fe20000011616 */
[----:B-1----:R-:W-:Y:S01]  /*2f50*/  @!P3 FADD.FTZ R238, -R238, -RZ ;  /* 0x800000ffeeeeb221 */ /* 0x002fe20000010100 */
[----:B------:R-:W-:Y:S01]  /*2f60*/  ISETP.LE.U32.AND P0, PT, R21, UR4, PT ;  /* 0x0000000415007c0c */ /* 0x000fe2000bf03070 */
[----:B------:R-:W-:Y:S01]  /*2f70*/  @!P4 FADD.FTZ R245, -R245, -RZ ;  /* 0x800000fff5f5c221 */ /* 0x000fe20000010100 */
[----:B------:R-:W-:Y:S02]  /*2f80*/  LOP3.LUT R21, R23, 0xffff, RZ, 0xc0, !PT ;  /* 0x0000ffff17157812 */ /* 0x000fe400078ec0ff */
[----:B------:R-:W-:Y:S02]  /*2f90*/  SHF.R.U32.HI R23, RZ, 0x10, R131 ;  /* 0x00000010ff177819 */ /* 0x000fe40000011683 */
[----:B------:R-:W-:Y:S01]  /*2fa0*/  ISETP.LE.U32.AND P3, PT, R21, UR4, PT ;  /* 0x0000000415007c0c */ /* 0x000fe2000bf63070 */
[----:B------:R-:W1:Y:S01]  /*2fb0*/  MUFU.EX2 R244, R244 ;  /* 0x000000f400f47308 */ /* 0x000e620000000800 */
[----:B------:R-:W-:Y:S01]  /*2fc0*/  LOP3.LUT R21, R15, 0xffff, RZ, 0xc0, !PT ;  /* 0x0000ffff0f157812 */ /* 0x000fe200078ec0ff */
[----:B------:R-:W-:Y:S01]  /*2fd0*/  @!P6 FADD.FTZ R203, -R203, -RZ ;  /* 0x800000ffcbcbe221 */ /* 0x000fe20000010100 */
[----:B------:R-:W-:Y:S01]  /*2fe0*/  LOP3.LUT R23, R23, 0xff, RZ, 0xc0, !PT ;  /* 0x000000ff17177812 */ /* 0x000fe200078ec0ff */
[----:B------:R-:W-:Y:S01]  /*2ff0*/  @!P2 FADD.FTZ R121, -R121, -RZ ;  /* 0x800000ff7979a221 */ /* 0x000fe20000010100 */
[----:B------:R-:W-:Y:S01]  /*3000*/  LOP3.LUT R22, R131, 0xff, RZ, 0xc0, !PT ;  /* 0x000000ff83167812 */ /* 0x000fe200078ec0ff */
[----:B------:R-:W-:Y:S01]  /*3010*/  @!P0 FADD.FTZ R242, -R242, -RZ ;  /* 0x800000fff2f28221 */ /* 0x000fe20000010100 */
[----:B------:R-:W-:Y:S02]  /*3020*/  ISETP.LE.U32.AND P4, PT, R23, UR4, PT ;  /* 0x0000000417007c0c */ /* 0x000fe4000bf83070 */
[----:B------:R-:W-:Y:S01]  /*3030*/  SHF.R.U32.HI R21, RZ, 0x8, R21 ;  /* 0x00000008ff157819 */ /* 0x000fe20000011615 */
[----:B------:R-:W1:Y:S01]  /*3040*/  MUFU.EX2 R251, R251 ;  /* 0x000000fb00fb7308 */ /* 0x000e620000000800 */
[----:B------:R-:W-:Y:S01]  /*3050*/  ISETP.LE.U32.AND P6, PT, R22, UR4, PT ;  /* 0x0000000416007c0c */ /* 0x000fe2000bfc3070 */
[----:B------:R-:W-:Y:S01]  /*3060*/  @!P3 FADD.FTZ R247, -R247, -RZ ;  /* 0x800000fff7f7b221 */ /* 0x000fe20000010100 */
[----:B------:R-:W-:Y:S02]  /*3070*/  SHF.R.U32.HI R22, RZ, 0x18, R131 ;  /* 0x00000018ff167819 */ /* 0x000fe40000011683 */
[----:B------:R-:W-:Y:S02]  /*3080*/  LOP3.LUT R21, R21, 0xffff, RZ, 0xc0, !PT ;  /* 0x0000ffff15157812 */ /* 0x000fe400078ec0ff */
[----:B------:R-:W-:Y:S02]  /*3090*/  F2FP.RELU.BF16.PACK_AB R25, R227, R226 ;  /* 0x000000e2e319723e */ /* 0x000fe400000018ff */
[----:B------:R-:W-:Y:S01]  /*30a0*/  ISETP.LE.U32.AND P0, PT, R22, UR4, PT ;  /* 0x0000000416007c0c */ /* 0x000fe2000bf03070 */
[----:B------:R-:W4:Y:S01]  /*30b0*/  MUFU.EX2 R249, R249 ;  /* 0x000000f900f97308 */ /* 0x000f220000000800 */
[----:B------:R-:W-:Y:S01]  /*30c0*/  SHF.R.U32.HI R22, RZ, 0x10, R15 ;  /* 0x00000010ff167819 */ /* 0x000fe2000001160f */
[----:B------:R4:W-:Y:S01]  /*30d0*/  STS [R192+0xe000], R25 ;  /* 0x00e00019c0007388 */ /* 0x0009e20000000800 */
[----:B------:R-:W-:Y:S01]  /*30e0*/  ISETP.LE.U32.AND P3, PT, R21, UR4, PT ;  /* 0x0000000415007c0c */ /* 0x000fe2000bf63070 */
[----:B---3--:R-:W-:Y:S01]  /*30f0*/  @!P4 FADD.FTZ R246, -R246, -RZ ;  /* 0x800000fff6f6c221 */ /* 0x008fe20000010100 */
[----:B------:R-:W-:Y:S01]  /*3100*/  LOP3.LUT R22, R22, 0xff, RZ, 0xc0, !PT ;  /* 0x000000ff16167812 */ /* 0x000fe200078ec0ff */
[----:B-1----:R-:W-:Y:S01]  /*3110*/  @!P6 FADD.FTZ R244, -R244, -RZ ;  /* 0x800000fff4f4e221 */ /* 0x002fe20000010100 */
[----:B------:R-:W-:Y:S02]  /*3120*/  LOP3.LUT R23, R15, 0xff, RZ, 0xc0, !PT ;  /* 0x000000ff0f177812 */ /* 0x000fe400078ec0ff */
[----:B------:R-:W-:Y:S01]  /*3130*/  ISETP.LE.U32.AND P4, PT, R22, UR4, PT ;  /* 0x0000000416007c0c */ /* 0x000fe2000bf83070 */
[----:B------:R1:W-:Y:S01]  /*3140*/  MUFU.EX2 R252, R27 ;  /* 0x0000001b00fc7308 */ /* 0x0003e20000000800 */
[----:B------:R-:W-:Y:S02]  /*3150*/  SHF.R.U32.HI R22, RZ, 0x8, R9 ;  /* 0x00000008ff167819 */ /* 0x000fe40000011609 */
[----:B------:R-:W-:Y:S02]  /*3160*/  ISETP.LE.U32.AND P6, PT, R23, UR4, PT ;  /* 0x0000000417007c0c */ /* 0x000fe4000bfc3070 */
[----:B------:R-:W-:Y:S01]  /*3170*/  LOP3.LUT R22, R22, 0xffff, RZ, 0xc0, !PT ;  /* 0x0000ffff16167812 */ /* 0x000fe200078ec0ff */
[----:B------:R-:W-:Y:S01]  /*3180*/  @!P3 FADD.FTZ R251, -R251, -RZ ;  /* 0x800000fffbfbb221 */ /* 0x000fe20000010100 */
[----:B------:R-:W-:Y:S02]  /*3190*/  F2FP.RELU.BF16.PACK_AB R31, R229, R228 ;  /* 0x000000e4e51f723e */ /* 0x000fe400000018ff */
[----:B------:R-:W-:Y:S01]  /*31a0*/  SHF.R.U32.HI R14, RZ, 0x10, R14 ;  /* 0x00000010ff0e7819 */ /* 0x000fe2000001160e */
[----:B------:R-:W3:Y:S01]  /*31b0*/  MUFU.EX2 R248, R248 ;  /* 0x000000f800f87308 */ /* 0x000ee20000000800 */
[----:B------:R-:W-:Y:S01]  /*31c0*/  SHF.R.U32.HI R21, RZ, 0x18, R15 ;  /* 0x00000018ff157819 */ /* 0x000fe2000001160f */
[----:B------:R-:W-:Y:S01]  /*31d0*/  STS [R192+0xe400], R31 ;  /* 0x00e4001fc0007388 */ /* 0x000fe20000000800 */
[----:B------:R-:W-:Y:S01]  /*31e0*/  ISETP.LE.U32.AND P3, PT, R22, UR4, PT ;  /* 0x0000000416007c0c */ /* 0x000fe2000bf63070 */
[----:B----4-:R-:W-:Y:S01]  /*31f0*/  @!P0 FADD.FTZ R249, -R249, -RZ ;  /* 0x800000fff9f98221 */ /* 0x010fe20000010100 */
[----:B------:R-:W-:Y:S02]  /*3200*/  F2FP.RELU.BF16.PACK_AB R23, R238, R203 ;  /* 0x000000cbee17723e */ /* 0x000fe400000018ff */
[----:B------:R-:W-:Y:S02]  /*3210*/  F2FP.RELU.BF16.PACK_AB R34, R245, R242 ;  /* 0x000000f2f522723e */ /* 0x000fe400000018ff */
[--C-:B------:R-:W-:Y:S01]  /*3220*/  SHF.R.U32.HI R11, RZ, 0x10, R18.reuse ;  /* 0x00000010ff0b7819 */ /* 0x100fe20000011612 */
[----:B------:R-:W4:Y:S01]  /*3230*/  MUFU.EX2 R122, R113 ;  /* 0x00000071007a7308 */ /* 0x000f220000000800 */
[----:B------:R-:W-:Y:S01]  /*3240*/  ISETP.LE.U32.AND P0, PT, R21, UR4, PT ;  /* 0x0000000415007c0c */ /* 0x000fe2000bf03070 */
[----:B------:R4:W-:Y:S01]  /*3250*/  STS [R197+0xe000], R23 ;  /* 0x00e00017c5007388 */ /* 0x0009e20000000800 */
[----:B------:R-:W-:Y:S02]  /*3260*/  LOP3.LUT R21, R14, 0xff, RZ, 0xc0, !PT ;  /* 0x000000ff0e157812 */ /* 0x000fe400078ec0ff */
[----:B------:R-:W-:Y:S01]  /*3270*/  F2FP.RELU.BF16.PACK_AB R29, R231, R230 ;  /* 0x000000e6e71d723e */ /* 0x000fe200000018ff */
[----:B------:R-:W-:Y:S01]  /*3280*/  STS [R197+0xe400], R34 ;  /* 0x00e40022c5007388 */ /* 0x000fe20000000800 */
[----:B-1----:R-:W-:Y:S02]  /*3290*/  F2FP.RELU.BF16.PACK_AB R27, R233, R232 ;  /* 0x000000e8e91b723e */ /* 0x002fe400000018ff */
[----:B------:R-:W-:Y:S01]  /*32a0*/  LOP3.LUT R22, R11, 0xff, RZ, 0xc0, !PT ;  /* 0x000000ff0b167812 */ /* 0x000fe200078ec0ff */
[----:B------:R1:W1:Y:S01]  /*32b0*/  MUFU.EX2 R131, R30 ;  /* 0x0000001e00837308 */ /* 0x0002620000000800 */
[----:B------:R-:W-:Y:S01]  /*32c0*/  F2FP.RELU.BF16.PACK_AB R26, R237, R236 ;  /* 0x000000eced1a723e */ /* 0x000fe200000018ff */
[----:B------:R-:W-:Y:S01]  /*32d0*/  STS [R192+0xf000], R29 ;  /* 0x00f0001dc0007388 */ /* 0x000fe20000000800 */
[----:B------:R-:W-:Y:S01]  /*32e0*/  ISETP.LE.U32.AND P2, PT, R22, UR4, PT ;  /* 0x0000000416007c0c */ /* 0x000fe2000bf43070 */
[----:B---3--:R-:W-:Y:S01]  /*32f0*/  @!P6 FADD.FTZ R248, -R248, -RZ ;  /* 0x800000fff8f8e221 */ /* 0x008fe20000010100 */
[----:B------:R-:W-:Y:S01]  /*3300*/  ISETP.LE.U32.AND P6, PT, R21, UR4, PT ;  /* 0x0000000415007c0c */ /* 0x000fe2000bfc3070 */
[----:B------:R-:W-:Y:S01]  /*3310*/  STS [R192+0xf400], R27 ;  /* 0x00f4001bc0007388 */ /* 0x000fe20000000800 */
[----:B------:R-:W-:Y:S01]  /*3320*/  SHF.R.U32.HI R21, RZ, 0x8, R7 ;  /* 0x00000008ff157819 */ /* 0x000fe20000011607 */
[----:B------:R-:W-:Y:S01]  /*3330*/  @!P0 FADD.FTZ R252, -R252, -RZ ;  /* 0x800000fffcfc8221 */ /* 0x000fe20000010100 */
[----:B------:R-:W-:Y:S01]  /*3340*/  F2FP.RELU.BF16.PACK_AB R22, R235, R234 ;  /* 0x000000eaeb16723e */ /* 0x000fe200000018ff */
[----:B------:R-:W3:Y:S01]  /*3350*/  MUFU.EX2 R250, R250 ;  /* 0x000000fa00fa7308 */ /* 0x000ee20000000800 */
[----:B------:R-:W-:Y:S01]  /*3360*/  LOP3.LUT R21, R21, 0xffff, RZ, 0xc0, !PT ;  /* 0x0000ffff15157812 */ /* 0x000fe200078ec0ff */
[----:B------:R-:W-:Y:S01]  /*3370*/  STS [R197+0xf400], R26 ;  /* 0x00f4001ac5007388 */ /* 0x000fe20000000800 */
[----:B------:R-:W-:Y:S01]  /*3380*/  F2FP.RELU.BF16.PACK_AB R25, R249, R246 ;  /* 0x000000f6f919723e */ /* 0x000fe200000018ff */
[----:B----4-:R-:W-:Y:S01]  /*3390*/  @!P3 FADD.FTZ R122, -R122, -RZ ;  /* 0x800000ff7a7ab221 */ /* 0x010fe20000010100 */
[----:B------:R-:W-:Y:S01]  /*33a0*/  ISETP.LE.U32.AND P3, PT, R21, UR4, PT ;  /* 0x0000000415007c0c */ /* 0x000fe2000bf63070 */
[----:B------:R4:W-:Y:S01]  /*33b0*/  STS [R197+0xf000], R22 ;  /* 0x00f00016c5007388 */ /* 0x0009e20000000800 */
[----:B------:R-:W-:Y:S01]  /*33c0*/  F2FP.RELU.BF16.PACK_AB R21, R247, R244 ;  /* 0x000000f4f715723e */ /* 0x000fe200000018ff */
[----:B------:R-:W-:Y:S01]  /*33d0*/  @!P6 FADD.FTZ R123, -R123, -RZ ;  /* 0x800000ff7b7be221 */ /* 0x000fe20000010100 */
[----:B------:R-:W-:Y:S01]  /*33e0*/  SHF.R.U32.HI R10, RZ, 0x18, R18 ;  /* 0x00000018ff0a7819 */ /* 0x000fe20000011612 */
[----:B------:R-:W-:Y:S01]  /*33f0*/  STS [R196+0xe400], R25 ;  /* 0x00e40019c4007388 */ /* 0x000fe20000000800 */
[----:B------:R-:W4:Y:S01]  /*3400*/  MUFU.EX2 R182, R6 ;  /* 0x0000000600b67308 */ /* 0x000f220000000800 */
[----:B------:R-:W-:Y:S02]  /*3410*/  F2FP.RELU.BF16.PACK_AB R23, R251, R248 ;  /* 0x000000f8fb17723e */ /* 0x000fe400000018ff */
[----:B-1----:R-:W-:Y:S01]  /*3420*/  F2FP.RELU.BF16.PACK_AB R30, R122, R121 ;  /* 0x000000797a1e723e */ /* 0x002fe200000018ff */
[----:B------:R1:W-:Y:S01]  /*3430*/  STS [R196+0xe000], R21 ;  /* 0x00e00015c4007388 */ /* 0x0003e20000000800 */
[----:B------:R-:W-:Y:S01]  /*3440*/  ISETP.LE.U32.AND P0, PT, R10, UR4, PT ;  /* 0x000000040a007c0c */ /* 0x000fe2000bf03070 */
[----:B------:R-:W-:Y:S01]  /*3450*/  @!P2 FADD.FTZ R131, -R131, -RZ ;  /* 0x800000ff8383a221 */ /* 0x000fe20000010100 */
[----:B------:R-:W-:Y:S01]  /*3460*/  FSETP.GE.FTZ.AND P5, PT, R226, RZ, PT ;  /* 0x000000ffe200720b */ /* 0x000fe20003fb6000 */
[----:B------:R4:W-:Y:S01]  /*3470*/  STS [R211+0xe000], R30 ;  /* 0x00e0001ed3007388 */ /* 0x0009e20000000800 */
[----:B------:R-:W-:Y:S01]  /*3480*/  FSETP.GE.FTZ.AND P2, PT, R238, RZ, PT ;  /* 0x000000ffee00720b */ /* 0x000fe20003f56000 */
[----:B------:R-:W4:Y:S01]  /*3490*/  MUFU.EX2 R129, R129 ;  /* 0x0000008100817308 */ /* 0x000f220000000800 */
[----:B---3--:R-:W-:Y:S01]  /*34a0*/  @!P4 FADD.FTZ R250, -R250, -RZ ;  /* 0x800000fffafac221 */ /* 0x008fe20000010100 */
[----:B------:R-:W-:Y:S08]  /*34b0*/  ISETP.LE.U32.AND P4, PT, R13, UR4, PT ;  /* 0x000000040d007c0c */ /* 0x000ff0000bf83070 */
[----:B------:R-:W3:Y:S01]  /*34c0*/  MUFU.EX2 R130, R130 ;  /* 0x0000008200827308 */ /* 0x000ee20000000800 */
[----:B----4-:R-:W-:Y:S01]  /*34d0*/  F2FP.RELU.BF16.PACK_AB R22, R126, R123 ;  /* 0x0000007b7e16723e */ /* 0x010fe200000018ff */
[----:B------:R-:W-:Y:S01]  /*34e0*/  @!P0 FADD.FTZ R182, -R182, -RZ ;  /* 0x800000ffb6b68221 */ /* 0x000fe20000010100 */
[C---:B------:R-:W-:Y:S03]  /*34f0*/  LEA R216, P0, R213.reuse, R216, 0x2 ;  /* 0x000000d8d5d87211 */ /* 0x040fe600078010ff */
[----:B------:R-:W-:Y:S01]  /*3500*/  STS [R211+0xe400], R22 ;  /* 0x00e40016d3007388 */ /* 0x000fe20000000800 */
[----:B-1----:R-:W-:Y:S03]  /*3510*/  F2FP.RELU.BF16.PACK_AB R21, R252, R250 ;  /* 0x000000fafc15723e */ /* 0x002fe600000018ff */
[----:B------:R-:W-:Y:S01]  /*3520*/  STS [R196+0xf000], R23 ;  /* 0x00f00017c4007388 */ /* 0x000fe20000000800 */
[----:B------:R-:W-:Y:S02]  /*3530*/  LEA.HI.X.SX32 R217, R213, R217, 0x2, P0 ;  /* 0x000000d9d5d97211 */ /* 0x000fe400000f16ff */
[----:B------:R-:W-:Y:S01]  /*3540*/  F2FP.RELU.BF16.PACK_AB R30, R182, R131 ;  /* 0x00000083b61e723e */ /* 0x000fe200000018ff */
[----:B------:R-:W-:Y:S01]  /*3550*/  @!P4 FADD.FTZ R129, -R129, -RZ ;  /* 0x800000ff8181c221 */ /* 0x000fe20000010100 */
[----:B------:R-:W-:Y:S01]  /*3560*/  STS [R196+0xf400], R21 ;  /* 0x00f40015c4007388 */ /* 0x000fe20000000800 */
[----:B------:R-:W-:Y:S02]  /*3570*/  FSETP.GE.FTZ.AND P4, PT, R227, RZ, PT ;  /* 0x000000ffe300720b */ /* 0x000fe40003f96000 */
[----:B------:R-:W-:Y:S01]  /*3580*/  FSETP.GE.FTZ.AND P0, PT, R244, RZ, PT ;  /* 0x000000fff400720b */ /* 0x000fe20003f16000 */
[----:B------:R-:W-:Y:S01]  /*3590*/  STS [R211+0xf400], R30 ;  /* 0x00f4001ed3007388 */ /* 0x000fe20000000800 */
[----:B---3--:R-:W-:Y:S01]  /*35a0*/  @!P3 FADD.FTZ R130, -R130, -RZ ;  /* 0x800000ff8282b221 */ /* 0x008fe20000010100 */
[----:B------:R-:W-:Y:S04]  /*35b0*/  FSETP.GE.FTZ.AND P3, PT, R203, RZ, PT ;  /* 0x000000ffcb00720b */ /* 0x000fe80003f76000 */
[----:B------:R-:W-:Y:S05]  /*35c0*/  F2FP.RELU.BF16.PACK_AB R26, R130, R129 ;  /* 0x00000081821a723e */ /* 0x000fea00000018ff */
[----:B------:R-:W-:Y:S04]  /*35d0*/  STS [R211+0xf000], R26 ;  /* 0x00f0001ad3007388 */ /* 0x000fe80000000800 */
[----:B------:R-:W1:Y:S08]  /*35e0*/  LDSM.16.M88.4 R100, [R172+0x4000] ;  /* 0x00400000ac64783b */ /* 0x000e700000000200 */
[----:B------:R-:W3:Y:S08]  /*35f0*/  LDSM.16.M88.4 R104, [R172+0x5000] ;  /* 0x00500000ac68783b */ /* 0x000ef00000000200 */
[----:B------:R-:W4:Y:S08]  /*3600*/  LDSM.16.M88.4 R108, [R166+0x4000] ;  /* 0x00400000a66c783b */ /* 0x000f300000000200 */
        /* <DEDUP_REMOVED lines=12> */
[-C--:B----4-:R-:W-:Y:S08]  /*36d0*/  HMMA.16816.F32.BF16 R4, R108, R140.reuse, R4 ;  /* 0x0000008c6c04723c */ /* 0x090ff00000041804 */
[C---:B--2---:R-:W-:Y:S08]  /*36e0*/  HMMA.16816.F32.BF16 R8, R112.reuse, R140, R8 ;  /* 0x0000008c7008723c */ /* 0x044ff00000041808 */
        /* <DEDUP_REMOVED lines=20> */
[----:B------:R-:W-:Y:S01]  /*3830*/  FADD.FTZ R6, -R241, R6 ;  /* 0x00000006f1067221 */ /* 0x000fe20000010100 */
[-C--:B------:R-:W-:Y:S02]  /*3840*/  FSEL R118, R118, R239.reuse, P4 ;  /* 0x000000ef76767208 */ /* 0x080fe40002000000 */
[----:B------:R-:W-:Y:S02]  /*3850*/  FSETP.GE.FTZ.AND P4, PT, R247, RZ, PT ;  /* 0x000000fff700720b */ /* 0x000fe40003f96000 */
[-C--:B------:R-:W-:Y:S01]  /*3860*/  HMMA.16816.F32.BF16 R20, R100, R160.reuse, R20 ;  /* 0x000000a06414723c */ /* 0x080fe20000041814 */
[----:B------:R-:W-:Y:S07]  /*3870*/  FMUL.FTZ R227, R227, R118 ;  /* 0x00000076e3e37220 */ /* 0x000fee0000410000 */
[C---:B------:R-:W-:Y:S08]  /*3880*/  HMMA.16816.F32.BF16 R24, R112.reuse, R160, R24 ;  /* 0x000000a07018723c */ /* 0x040ff00000041818 */
[C---:B------:R-:W-:Y:S01]  /*3890*/  FADD.FTZ R5, -R239.reuse, R16 ;  /* 0x00000010ef057221 */ /* 0x040fe20000010100 */
[-C--:B------:R-:W-:Y:S03]  /*38a0*/  HMMA.16816.F32.BF16 R28, R112, R162.reuse, R28 ;  /* 0x000000a2701c723c */ /* 0x080fe6000004181c */
[C---:B------:R-:W-:Y:S04]  /*38b0*/  FADD.FTZ R17, -R239.reuse, R17 ;  /* 0x00000011ef117221 */ /* 0x040fe80000010100 */
[C---:B------:R-:W-:Y:S01]  /*38c0*/  FADD.FTZ R114, -R239.reuse, R4 ;  /* 0x00000004ef727221 */ /* 0x040fe20000010100 */
[----:B------:R-:W-:Y:S01]  /*38d0*/  HMMA.16816.F32.BF16 R32, R100, R162, R32 ;  /* 0x000000a26420723c */ /* 0x000fe20000041820 */
[----:B------:R-:W-:Y:S03]  /*38e0*/  FADD.FTZ R21, -R239, R21 ;  /* 0x00000015ef157221 */ /* 0x000fe60000010100 */
[C---:B------:R-:W-:Y:S01]  /*38f0*/  FADD.FTZ R22, -R241.reuse, R22 ;  /* 0x00000016f1167221 */ /* 0x040fe20000010100 */
[-C--:B------:R-:W-:Y:S01]  /*3900*/  FSEL R113, R114, R239.reuse, P5 ;  /* 0x000000ef72717208 */ /* 0x080fe20002800000 */
[----:B------:R-:W-:Y:S01]  /*3910*/  FADD.FTZ R23, -R241, R23 ;  /* 0x00000017f1177221 */ /* 0x000fe20000010100 */
[-C--:B------:R-:W-:Y:S01]  /*3920*/  FSEL R114, R5, R239.reuse, P3 ;  /* 0x000000ef05727208 */ /* 0x080fe20001800000 */
[----:B------:R-:W-:Y:S01]  /*3930*/  FADD.FTZ R25, -R240, R25 ;  /* 0x00000019f0197221 */ /* 0x000fe20000010100 */
[-C--:B------:R-:W-:Y:S02]  /*3940*/  FSEL R17, R17, R239.reuse, P2 ;  /* 0x000000ef11117208 */ /* 0x080fe40001000000 */
[----:B------:R-:W-:Y:S01]  /*3950*/  FSETP.GE.FTZ.AND P2, PT, R122, RZ, PT ;  /* 0x000000ff7a00720b */ /* 0x000fe20003f56000 */
[----:B------:R-:W-:Y:S01]  /*3960*/  FMUL.FTZ R203, R203, R114 ;  /* 0x00000072cbcb7220 */ /* 0x000fe20000410000 */
[----:B------:R-:W-:Y:S01]  /*3970*/  FSETP.GE.FTZ.AND P3, PT, R121, RZ, PT ;  /* 0x000000ff7900720b */ /* 0x000fe20003f76000 */
[----:B------:R-:W-:Y:S01]  /*3980*/  FADD.FTZ R114, -R239, R20 ;  /* 0x00000014ef727221 */ /* 0x000fe20000010100 */
[-C--:B------:R-:W-:Y:S01]  /*3990*/  FSEL R21, R21, R239.reuse, P4 ;  /* 0x000000ef15157208 */ /* 0x080fe20002000000 */
[----:B------:R-:W-:Y:S01]  /*39a0*/  FADD.FTZ R26, -R243, R26 ;  /* 0x0000001af31a7221 */ /* 0x000fe20000010100 */
[----:B------:R-:W-:Y:S01]  /*39b0*/  FSETP.GE.FTZ.AND P5, PT, R249, RZ, PT ;  /* 0x000000fff900720b */ /* 0x000fe20003fb6000 */
[C---:B------:R-:W-:Y:S01]  /*39c0*/  FADD.FTZ R27, -R243.reuse, R27 ;  /* 0x0000001bf31b7221 */ /* 0x040fe20000010100 */
[----:B------:R-:W-:Y:S01]  /*39d0*/  FSEL R5, R114, R239, P0 ;  /* 0x000000ef72057208 */ /* 0x000fe20000000000 */
[----:B------:R-:W-:Y:S01]  /*39e0*/  FADD.FTZ R30, -R243, R30 ;  /* 0x0000001ef31e7221 */ /* 0x000fe20000010100 */
[----:B------:R-:W-:Y:S01]  /*39f0*/  FSETP.GE.FTZ.AND P0, PT, R228, RZ, PT ;  /* 0x000000ffe400720b */ /* 0x000fe20003f16000 */
[----:B------:R-:W-:Y:S01]  /*3a00*/  FMUL.FTZ R226, R226, R113 ;  /* 0x00000071e2e27220 */ /* 0x000fe20000410000 */
[----:B------:R-:W-:Y:S01]  /*3a10*/  FSEL R23, R23, R241, P5 ;  /* 0x000000f117177208 */ /* 0x000fe20002800000 */
[----:B------:R-:W-:Y:S01]  /*3a20*/  FADD.FTZ R118, -R239, R32 ;  /* 0x00000020ef767221 */ /* 0x000fe20000010100 */
[----:B------:R-:W-:Y:S01]  /*3a30*/  FSETP.GE.FTZ.AND P4, PT, R123, RZ, PT ;  /* 0x000000ff7b00720b */ /* 0x000fe20003f96000 */
[----:B------:R-:W-:Y:S01]  /*3a40*/  FADD.FTZ R34, -R241, R34 ;  /* 0x00000022f1227221 */ /* 0x000fe20000010100 */
[----:B------:R-:W-:Y:S01]  /*3a50*/  FSETP.GE.FTZ.AND P5, PT, R237, RZ, PT ;  /* 0x000000ffed00720b */ /* 0x000fe20003fb6000 */
[----:B------:R-:W-:Y:S01]  /*3a60*/  FMUL.FTZ R249, R249, R23 ;  /* 0x00000017f9f97220 */ /* 0x000fe20000410000 */
[----:B------:R-:W-:Y:S01]  /*3a70*/  FSEL R118, R118, R239, P3 ;  /* 0x000000ef76767208 */ /* 0x000fe20001800000 */
[----:B------:R-:W-:Y:S01]  /*3a80*/  @P2 FADD.FTZ R239, -R239, R33 ;  /* 0x00000021efef2221 */ /* 0x000fe20000010100 */
[----:B------:R-:W-:Y:S01]  /*3a90*/  FSEL R33, R6, R241, P0 ;  /* 0x000000f106217208 */ /* 0x000fe20000000000 */
[----:B------:R-:W-:Y:S01]  /*3aa0*/  FADD.FTZ R6, -R241, R7 ;  /* 0x00000007f1067221 */ /* 0x000fe20000010100 */
[----:B------:R-:W-:Y:S01]  /*3ab0*/  FSETP.GE.FTZ.AND P0, PT, R229, RZ, PT ;  /* 0x000000ffe500720b */ /* 0x000fe20003f16000 */
[----:B------:R-:W-:Y:S01]  /*3ac0*/  FADD.FTZ R23, -R240, R12 ;  /* 0x0000000cf0177221 */ /* 0x000fe20000010100 */
[----:B------:R-:W-:Y:S01]  /*3ad0*/  FSETP.GE.FTZ.AND P3, PT, R242, RZ, PT ;  /* 0x000000fff200720b */ /* 0x000fe20003f76000 */
[----:B------:R-:W-:Y:S01]  /*3ae0*/  FMUL.FTZ R228, R228, R33 ;  /* 0x00000021e4e47220 */ /* 0x000fe20000410000 */
[----:B------:R-:W-:Y:S01]  /*3af0*/  FSEL R6, R6, R241, P0 ;  /* 0x000000f106067208 */ /* 0x000fe20000000000 */
[C---:B------:R-:W-:Y:S01]  /*3b00*/  FADD.FTZ R33, -R241.reuse, R18 ;  /* 0x00000012f1217221 */ /* 0x040fe20000010100 */
[----:B------:R-:W-:Y:S01]  /*3b10*/  FSETP.GE.FTZ.AND P0, PT, R246, RZ, PT ;  /* 0x000000fff600720b */ /* 0x000fe20003f16000 */
[----:B------:R-:W-:Y:S01]  /*3b20*/  FADD.FTZ R18, -R241, R19 ;  /* 0x00000013f1127221 */ /* 0x000fe20000010100 */
[----:B------:R-:W-:Y:S01]  /*3b30*/  FSETP.GE.FTZ.AND P2, PT, R245, RZ, PT ;  /* 0x000000fff500720b */ /* 0x000fe20003f56000 */
[----:B------:R-:W-:Y:S01]  /*3b40*/  FMUL.FTZ R238, R238, R17 ;  /* 0x00000011eeee7220 */ /* 0x000fe20000410000 */
[----:B------:R-:W-:Y:S01]  /*3b50*/  FSEL R33, R33, R241, P3 ;  /* 0x000000f121217208 */ /* 0x000fe20001800000 */
[----:B------:R-:W-:Y:S01]  /*3b60*/  FMUL.FTZ R244, R244, R5 ;  /* 0x00000005f4f47220 */ /* 0x000fe20000410000 */
[----:B------:R-:W-:Y:S01]  /*3b70*/  FSEL R22, R22, R241, P0 ;  /* 0x000000f116167208 */ /* 0x000fe20000000000 */
[----:B------:R-:W-:Y:S01]  /*3b80*/  FMUL.FTZ R247, R247, R21 ;  /* 0x00000015f7f77220 */ /* 0x000fe20000410000 */
[----:B------:R-:W-:Y:S01]  /*3b90*/  FSEL R18, R18, R241, P2 ;  /* 0x000000f112127208 */ /* 0x000fe20001000000 */
[----:B------:R-:W-:Y:S01]  /*3ba0*/  FMUL.FTZ R242, R242, R33 ;  /* 0x00000021f2f27220 */ /* 0x000fe20000410000 */
        /* <DEDUP_REMOVED lines=10> */
[-C--:B------:R-:W-:Y:S01]  /*3c50*/  FSEL R22, R22, R240.reuse, P0 ;  /* 0x000000f016167208 */ /* 0x080fe20000000000 */
[----:B------:R-:W-:Y:S01]  /*3c60*/  FMUL.FTZ R230, R230, R33 ;  /* 0x00000021e6e67220 */ /* 0x000fe20000410000 */
[----:B------:R-:W-:Y:S01]  /*3c70*/  FSETP.GE.FTZ.AND P0, PT, R130, RZ, PT ;  /* 0x000000ff8200720b */ /* 0x000fe20003f16000 */
[----:B------:R-:W-:Y:S01]  /*3c80*/  FADD.FTZ R33, -R240, R13 ;  /* 0x0000000df0217221 */ /* 0x000fe20000010100 */
[----:B------:R-:W-:Y:S01]  /*3c90*/  FSEL R23, R23, R240, P2 ;  /* 0x000000f017177208 */ /* 0x000fe20001000000 */
[----:B------:R-:W-:Y:S01]  /*3ca0*/  FMUL.FTZ R231, R231, R22 ;  /* 0x00000016e7e77220 */ /* 0x000fe20000410000 */
[----:B------:R-:W-:Y:S01]  /*3cb0*/  FSEL R34, R34, R241, P4 ;  /* 0x000000f122227208 */ /* 0x000fe20002000000 */
[----:B------:R-:W-:Y:S01]  /*3cc0*/  @P3 FADD.FTZ R241, -R241, R35 ;  /* 0x00000023f1f13221 */ /* 0x000fe20000010100 */
[----:B------:R-:W-:Y:S01]  /*3cd0*/  FSETP.GE.FTZ.AND P4, PT, R235, RZ, PT ;  /* 0x000000ffeb00720b */ /* 0x000fe20003f96000 */
[----:B------:R-:W-:Y:S01]  /*3ce0*/  FADD.FTZ R35, -R240, R24 ;  /* 0x00000018f0237221 */ /* 0x000fe20000010100 */
        /* <DEDUP_REMOVED lines=14> */
[----:B------:R-:W-:Y:S01]  /*3dd0*/  FSETP.GE.FTZ.AND P0, PT, R236, RZ, PT ;  /* 0x000000ffec00720b */ /* 0x000fe20003f16000 */
[----:B------:R-:W-:Y:S01]  /*3de0*/  FADD.FTZ R29, -R243, R14 ;  /* 0x0000000ef31d7221 */ /* 0x000fe20000010100 */
[----:B------:R-:W-:Y:S01]  /*3df0*/  FSETP.GE.FTZ.AND P3, PT, R232, RZ, PT ;  /* 0x000000ffe800720b */ /* 0x000fe20003f76000 */
[----:B------:R-:W-:Y:S01]  /*3e00*/  FMUL.FTZ R240, R130, R240 ;  /* 0x000000f082f07220 */ /* 0x000fe20000410000 */
[----:B------:R-:W-:Y:S01]  /*3e10*/  FSETP.GE.FTZ.AND P2, PT, R233, RZ, PT ;  /* 0x000000ffe900720b */ /* 0x000fe20003f56000 */
[----:B------:R-:W-:Y:S01]  /*3e20*/  FADD.FTZ R130, -R243, R15 ;  /* 0x0000000ff3827221 */ /* 0x000fe20000010100 */
[-C--:B------:R-:W-:Y:S01]  /*3e30*/  FSEL R29, R29, R243.reuse, P0 ;  /* 0x000000f31d1d7208 */ /* 0x080fe20000000000 */
[C---:B------:R-:W-:Y:S01]  /*3e40*/  FADD.FTZ R23, -R243.reuse, R10 ;  /* 0x0000000af3177221 */ /* 0x040fe20000010100 */
[----:B------:R-:W-:Y:S01]  /*3e50*/  FSETP.GE.FTZ.AND P0, PT, R182, RZ, PT ;  /* 0x000000ffb600720b */ /* 0x000fe20003f16000 */
[----:B------:R-:W-:Y:S01]  /*3e60*/  FADD.FTZ R25, -R243, R11 ;  /* 0x0000000bf3197221 */ /* 0x000fe20000010100 */
[----:B------:R-:W-:Y:S01]  /*3e70*/  FSEL R130, R130, R243, P5 ;  /* 0x000000f382827208 */ /* 0x000fe20002800000 */
[----:B------:R-:W-:Y:S01]  /*3e80*/  FMUL.FTZ R34, R123, R34 ;  /* 0x000000227b227220 */ /* 0x000fe20000410000 */
[----:B------:R-:W-:Y:S01]  /*3e90*/  ISETP.GE.AND P5, PT, R212, 0x1, PT ;  /* 0x00000001d400780c */ /* 0x000fe20003fa6270 */
[----:B------:R-:W-:Y:S01]  /*3ea0*/  FMUL.FTZ R241, R126, R241 ;  /* 0x000000f17ef17220 */ /* 0x000fe20000410000 */
[----:B------:R-:W-:Y:S01]  /*3eb0*/  FSEL R23, R23, R243, P3 ;  /* 0x000000f317177208 */ /* 0x000fe20001800000 */
[----:B------:R-:W-:Y:S01]  /*3ec0*/  FMUL.FTZ R248, R248, R35 ;  /* 0x00000023f8f87220 */ /* 0x000fe20000410000 */
[----:B------:R-:W-:Y:S01]  /*3ed0*/  FSEL R25, R25, R243, P2 ;  /* 0x000000f319197208 */ /* 0x000fe20001000000 */
[----:B------:R-:W-:Y:S01]  /*3ee0*/  FMUL.FTZ R22, R129, R22 ;  /* 0x0000001681167220 */ /* 0x000fe20000410000 */
[----:B------:R-:W-:Y:S01]  /*3ef0*/  FSETP.GE.FTZ.AND P4, PT, R250, RZ, PT ;  /* 0x000000fffa00720b */ /* 0x000fe20003f96000 */
[----:B------:R-:W-:Y:S01]  /*3f00*/  FMUL.FTZ R232, R232, R23 ;  /* 0x00000017e8e87220 */ /* 0x000fe20000410000 */
[----:B------:R-:W-:Y:S01]  /*3f10*/  FSETP.GE.FTZ.AND P3, PT, R252, RZ, PT ;  /* 0x000000fffc00720b */ /* 0x000fe20003f76000 */
[----:B------:R-:W-:Y:S01]  /*3f20*/  FMUL.FTZ R233, R233, R25 ;  /* 0x00000019e9e97220 */ /* 0x000fe20000410000 */
[----:B------:R-:W-:Y:S01]  /*3f30*/  FSETP.GE.FTZ.AND P2, PT, R131, RZ, PT ;  /* 0x000000ff8300720b */ /* 0x000fe20003f56000 */
[----:B------:R-:W-:Y:S01]  /*3f40*/  FMUL.FTZ R236, R236, R29 ;  /* 0x0000001decec7220 */ /* 0x000fe20000410000 */
[-C--:B------:R-:W-:Y:S01]  /*3f50*/  FSEL R23, R26, R243.reuse, P4 ;  /* 0x000000f31a177208 */ /* 0x080fe20002000000 */
[----:B------:R-:W-:Y:S01]  /*3f60*/  FMUL.FTZ R237, R237, R130 ;  /* 0x00000082eded7220 */ /* 0x000fe20000410000 */
        /* <DEDUP_REMOVED lines=15> */
[----:B------:R-:W-:Y:S03]  /*4060*/  LEA R220, P0, R7, R220, 0x1 ;  /* 0x000000dc07dc7211 */ /* 0x000fe600078008ff */
        /* <DEDUP_REMOVED lines=11> */
.L_x_1194:
        /* <DEDUP_REMOVED lines=97> */
.L_x_1195:
        /* <DEDUP_REMOVED lines=8> */
[----:B------:R-:W-:Y:S04]  /*47b0*/  LDSM.16.M88.4 R108, [R0] ;  /* 0x00000000006c783b */ /* 0x000fe80000000200 */
        /* <DEDUP_REMOVED lines=8> */
[----:B------:R-:W-:Y:S07]  /*4840*/  LDSM.16.M88.4 R28, [R177+0x2000] ;  /* 0x00200000b11c783b */ /* 0x000fee0000000200 */
[C---:B----4-:R-:W-:Y:S08]  /*4850*/  HMMA.16816.F32.BF16 R12, R24.reuse, R32, R12 ;  /* 0x00000020180c723c */ /* 0x050ff0000004180c */
        /* <DEDUP_REMOVED lines=24> */
[C---:B----4-:R-:W-:Y:S08]  /*49e0*/  HMMA.16816.F32.BF16 R4, R100.reuse, R104, R4 ;  /* 0x000000686404723c */ /* 0x050ff00000041804 */
[C---:B------:R-:W-:Y:S08]  /*49f0*/  HMMA.16816.F32.BF16 R8, R100.reuse, R106, R8 ;  /* 0x0000006a6408723c */ /* 0x040ff00000041808 */
[C---:B--2---:R-:W-:Y:S08]  /*4a00*/  HMMA.16816.F32.BF16 R12, R100.reuse, R24, R12 ;  /* 0x00000018640c723c */ /* 0x044ff0000004180c */
[----:B------:R-:W-:Y:S01]  /*4a10*/  HMMA.16816.F32.BF16 R16, R100, R26, R16 ;  /* 0x0000001a6410723c */ /* 0x000fe20000041810 */
[----:B------:R-:W2:Y:S06]  /*4a20*/  LDSM.16.MT88.4 R24, [R116+0x9800] ;  /* 0x009800007418783b */ /* 0x000eac0000004200 */
[----:B------:R-:W-:Y:S01]  /*4a30*/  IMAD.U32 R101, RZ, RZ, UR23 ;  /* 0x00000017ff657e24 */ /* 0x000fe2000f8e00ff */
[C---:B------:R-:W-:Y:S08]  /*4a40*/  HMMA.16816.F32.BF16 R4, R108.reuse, R112, R4 ;  /* 0x000000706c04723c */ /* 0x040ff00000041804 */
[C---:B------:R-:W-:Y:S08]  /*4a50*/  HMMA.16816.F32.BF16 R8, R108.reuse, R114, R8 ;  /* 0x000000726c08723c */ /* 0x040ff00000041808 */
[C---:B-1----:R-:W-:Y:S08]  /*4a60*/  HMMA.16816.F32.BF16 R12, R108.reuse, R20, R12 ;  /* 0x000000146c0c723c */ /* 0x042ff0000004180c */
[----:B------:R-:W-:Y:S08]  /*4a70*/  HMMA.16816.F32.BF16 R16, R108, R22, R16 ;  /* 0x000000166c10723c */ /* 0x000ff00000041810 */
[C---:B---3--:R-:W-:Y:S07]  /*4a80*/  HMMA.16816.F32.BF16 R4, R28.reuse, R32, R4 ;  /* 0x000000201c04723c */ /* 0x048fee0000041804 */
[----:B------:R-:W-:Y:S01]  /*4a90*/  @P5 IADD3 R33, R183, -0x40, RZ ;  /* 0xffffffc0b7215810 */ /* 0x000fe20007ffe0ff */
[C---:B------:R-:W-:Y:S07]  /*4aa0*/  HMMA.16816.F32.BF16 R8, R28.reuse, R34, R8 ;  /* 0x000000221c08723c */ /* 0x040fee0000041808 */
[----:B------:R-:W-:Y:S01]  /*4ab0*/  @P5 IMAD.WIDE R34, R33, 0x4, R222 ;  /* 0x0000000421225825 */ /* 0x000fe200078e02de */
[C---:B--2---:R-:W-:Y:S04]  /*4ac0*/  HMMA.16816.F32.BF16 R12, R28.reuse, R24, R12 ;  /* 0x000000181c0c723c */ /* 0x044fe8000004180c */
[----:B------:R-:W-:Y:S01]  /*4ad0*/  IMAD.U32 R33, RZ, RZ, UR22 ;  /* 0x00000016ff217e24 */ /* 0x000fe2000f8e00ff */
[----:B------:R1:W5:Y:S02]  /*4ae0*/  @P5 LDG.E R208, [R34.64] ;  /* 0x0000002022d05981 */ /* 0x000364000c1e1900 */
[----:B------:R-:W-:Y:S01]  /*4af0*/  IMAD.U32 R25, RZ, RZ, UR23 ;  /* 0x00000017ff197e24 */ /* 0x000fe2000f8e00ff */
[----:B------:R-:W-:Y:S01]  /*4b00*/  HMMA.16816.F32.BF16 R16, R28, R26, R16 ;  /* 0x0000001a1c10723c */ /* 0x000fe20000041810 */
[----:B------:R1:W5:Y:S03]  /*4b10*/  @P5 LDG.E R207, [R34.64+0x20] ;  /* 0x0000202022cf5981 */ /* 0x000366000c1e1900 */
[-C--:B------:R-:W-:Y:S01]  /*4b20*/  LEA R32, P0, R25, R216.reuse, 0x2 ;  /* 0x000000d819207211 */ /* 0x080fe200078010ff */
[----:B------:R1:W5:Y:S01]  /*4b30*/  @P5 LDG.E R206, [R34.64+0x80] ;  /* 0x0000802022ce5981 */ /* 0x000362000c1e1900 */
[-C--:B------:R-:W-:Y:S01]  /*4b40*/  LEA R102, P3, R33, R216.reuse, 0x2 ;  /* 0x000000d821667211 */ /* 0x080fe200078610ff */
[----:B------:R-:W-:Y:S01]  /*4b50*/  IMAD.U32 R29, RZ, RZ, UR21 ;  /* 0x00000015ff1d7e24 */ /* 0x000fe2000f8e00ff */
[-C--:B------:R-:W-:Y:S01]  /*4b60*/  LEA.HI.X.SX32 R33, R101, R217.reuse, 0x2, P0 ;  /* 0x000000d965217211 */ /* 0x080fe200000f16ff */
[----:B------:R1:W5:Y:S03]  /*4b70*/  @P5 LDG.E R205, [R34.64+0xa0] ;  /* 0x0000a02022cd5981 */ /* 0x000366000c1e1900 */
[----:B------:R-:W-:Y:S01]  /*4b80*/  IMAD.U32 R31, RZ, RZ, UR22 ;  /* 0x00000016ff1f7e24 */ /* 0x000fe2000f8e00ff */
[----:B------:R-:W-:Y:S01]  /*4b90*/  RED.E.ADD.F32.FTZ.RN.STRONG.GPU [R216.64], R4 ;  /* 0x00000004d800798e */ /* 0x000fe2000c10e7a0 */
[----:B------:R-:W-:Y:S01]  /*4ba0*/  IMAD.U32 R25, RZ, RZ, UR21 ;  /* 0x00000015ff197e24 */ /* 0x000fe2000f8e00ff */
[-C--:B------:R-:W-:Y:S01]  /*4bb0*/  LEA R104, P2, R29, R216.reuse, 0x2 ;  /* 0x000000d81d687211 */ /* 0x080fe200078410ff */
[----:B------:R-:W-:Y:S01]  /*4bc0*/  IMAD.U32 R27, RZ, RZ, UR20 ;  /* 0x00000014ff1b7e24 */ /* 0x000fe2000f8e00ff */
[----:B------:R2:W-:Y:S01]  /*4bd0*/  RED.E.ADD.F32.FTZ.RN.STRONG.GPU [R32.64], R5 ;  /* 0x000000052000798e */ /* 0x0005e2000c10e7a0 */
[-C--:B------:R-:W-:Y:S01]  /*4be0*/  LEA.HI.X.SX32 R103, R31, R217.reuse, 0x2, P3 ;  /* 0x000000d91f677211 */ /* 0x080fe200018f16ff */
[----:B------:R-:W-:Y:S01]  /*4bf0*/  IMAD.U32 R29, RZ, RZ, UR20 ;  /* 0x00000014ff1d7e24 */ /* 0x000fe2000f8e00ff */
[-C--:B------:R-:W-:Y:S01]  /*4c00*/  LEA.HI.X.SX32 R105, R25, R217.reuse, 0x2, P2 ;  /* 0x000000d919697211 */ /* 0x080fe200010f16ff */
[----:B------:R-:W-:Y:S01]  /*4c10*/  IMAD.U32 R25, RZ, RZ, UR19 ;  /* 0x00000013ff197e24 */ /* 0x000fe2000f8e00ff */
[-C--:B------:R-:W-:Y:S01]  /*4c20*/  LEA R106, P0, R27, R216.reuse, 0x2 ;  /* 0x000000d81b6a7211 */ /* 0x080fe200078010ff */
[----:B------:R3:W-:Y:S01]  /*4c30*/  RED.E.ADD.F32.FTZ.RN.STRONG.GPU [R102.64], R6 ;  /* 0x000000066600798e */ /* 0x0007e2000c10e7a0 */
[----:B------:R-:W-:Y:S02]  /*4c40*/  IMAD.U32 R101, RZ, RZ, UR19 ;  /* 0x00000013ff657e24 */ /* 0x000fe4000f8e00ff */
[-C--:B------:R-:W-:Y:S01]  /*4c50*/  LEA.HI.X.SX32 R107, R29, R217.reuse, 0x2, P0 ;  /* 0x000000d91d6b7211 */ /* 0x080fe200000f16ff */
[----:B------:R4:W-:Y:S01]  /*4c60*/  RED.E.ADD.F32.FTZ.RN.STRONG.GPU [R104.64], R7 ;  /* 0x000000076800798e */ /* 0x0009e2000c10e7a0 */
[-C--:B------:R-:W-:Y:S01]  /*4c70*/  LEA R24, P3, R25, R216.reuse, 0x2 ;  /* 0x000000d819187211 */ /* 0x080fe200078610ff */
[----:B------:R-:W-:Y:S02]  /*4c80*/  IMAD.U32 R29, RZ, RZ, UR17 ;  /* 0x00000011ff1d7e24 */ /* 0x000fe4000f8e00ff */
[----:B------:R-:W-:Y:S01]  /*4c90*/  IMAD.U32 R31, RZ, RZ, UR18 ;  /* 0x00000012ff1f7e24 */ /* 0x000fe2000f8e00ff */
[-C--:B------:R-:W-:Y:S01]  /*4ca0*/  LEA.HI.X.SX32 R25, R101, R217.reuse, 0x2, P3 ;  /* 0x000000d965197211 */ /* 0x080fe200018f16ff */
[----:B------:R-:W-:Y:S01]  /*4cb0*/  RED.E.ADD.F32.FTZ.RN.STRONG.GPU [R106.64], R8 ;  /* 0x000000086a00798e */ /* 0x000fe2000c10e7a0 */
[----:B-1----:R-:W-:Y:S01]  /*4cc0*/  IMAD.U32 R35, RZ, RZ, UR18 ;  /* 0x00000012ff237e24 */ /* 0x002fe2000f8e00ff */
[-C--:B------:R-:W-:Y:S01]  /*4cd0*/  LEA R100, P0, R29, R216.reuse, 0x2 ;  /* 0x000000d81d647211 */ /* 0x080fe200078010ff */
[----:B------:R-:W-:Y:S01]  /*4ce0*/  IMAD.U32 R27, RZ, RZ, UR16 ;  /* 0x00000010ff1b7e24 */ /* 0x000fe2000f8e00ff */
[----:B------:R1:W-:Y:S02]  /*4cf0*/  RED.E.ADD.F32.FTZ.RN.STRONG.GPU [R24.64], R9 ;  /* 0x000000091800798e */ /* 0x0003e4000c10e7a0 */
[-C--:B------:R-:W-:Y:S01]  /*4d00*/  LEA R28, P2, R35, R216.reuse, 0x2 ;  /* 0x000000d8231c7211 */ /* 0x080fe200078410ff */
[----:B------:R-:W-:Y:S03]  /*4d10*/  IMAD.U32 R35, RZ, RZ, UR15 ;  /* 0x0000000fff237e24 */ /* 0x000fe6000f8e00ff */
[-C--:B------:R-:W-:Y:S01]  /*4d20*/  LEA.HI.X.SX32 R29, R31, R217.reuse, 0x2, P2 ;  /* 0x000000d91f1d7211 */ /* 0x080fe200010f16ff */
[----:B--2---:R-:W-:Y:S02]  /*4d30*/  IMAD.U32 R5, RZ, RZ, UR17 ;  /* 0x00000011ff057e24 */ /* 0x004fe4000f8e00ff */
[----:B------:R-:W-:Y:S02]  /*4d40*/  IMAD.U32 R31, RZ, RZ, UR14 ;  /* 0x0000000eff1f7e24 */ /* 0x000fe4000f8e00ff */
[----:B------:R2:W-:Y:S01]  /*4d50*/  RED.E.ADD.F32.FTZ.RN.STRONG.GPU [R28.64], R10 ;  /* 0x0000000a1c00798e */ /* 0x0005e2000c10e7a0 */
[-C--:B------:R-:W-:Y:S01]  /*4d60*/  LEA.HI.X.SX32 R101, R5, R217.reuse, 0x2, P0 ;  /* 0x000000d905657211 */ /* 0x080fe200000f16ff */
[----:B------:R-:W-:Y:S01]  /*4d70*/  IMAD.U32 R5, RZ, RZ, UR15 ;  /* 0x0000000fff057e24 */ /* 0x000fe2000f8e00ff */
[-C--:B---3--:R-:W-:Y:S01]  /*4d80*/  LEA R102, P2, R27, R216.reuse, 0x2 ;  /* 0x000000d81b667211 */ /* 0x088fe200078410ff */
[----:B------:R-:W-:Y:S02]  /*4d90*/  IMAD.U32 R27, RZ, RZ, UR13 ;  /* 0x0000000dff1b7e24 */ /* 0x000fe4000f8e00ff */
[----:B------:R3:W-:Y:S01]  /*4da0*/  RED.E.ADD.F32.FTZ.RN.STRONG.GPU [R100.64], R11 ;  /* 0x0000000b6400798e */ /* 0x0007e2000c10e7a0 */
[----:B----4-:R-:W-:Y:S01]  /*4db0*/  IMAD.U32 R7, RZ, RZ, UR16 ;  /* 0x00000010ff077e24 */ /* 0x010fe2000f8e00ff */
[-C--:B------:R-:W-:Y:S01]  /*4dc0*/  LEA R30, P0, R5, R216.reuse, 0x2 ;  /* 0x000000d8051e7211 */ /* 0x080fe200078010ff */
[----:B------:R-:W-:Y:S01]  /*4dd0*/  IMAD.U32 R5, RZ, RZ, UR11 ;  /* 0x0000000bff057e24 */ /* 0x000fe2000f8e00ff */
[----:B------:R-:W-:Y:S01]  /*4de0*/  RED.E.ADD.F32.FTZ.RN.STRONG.GPU [R216.64+0x80], R12 ;  /* 0x0000800cd800798e */ /* 0x000fe2000c10e7a0 */
[C---:B------:R-:W-:Y:S02]  /*4df0*/  IADD3 R104, R174.reuse, 0x40, RZ ;  /* 0x00000040ae687810 */ /* 0x040fe40007ffe0ff */
[-C--:B------:R-:W-:Y:S01]  /*4e00*/  LEA.HI.X.SX32 R103, R7, R217.reuse, 0x2, P2 ;  /* 0x000000d907677211 */ /* 0x080fe200010f16ff */
[----:B------:R4:W-:Y:S01]  /*4e10*/  RED.E.ADD.F32.FTZ.RN.STRONG.GPU [R32.64+0x80], R13 ;  /* 0x0000800d2000798e */ /* 0x0009e2000c10e7a0 */
[----:B------:R-:W-:Y:S01]  /*4e20*/  IMAD.U32 R7, RZ, RZ, UR11 ;  /* 0x0000000bff077e24 */ /* 0x000fe2000f8e00ff */
[----:B------:R-:W-:Y:S01]  /*4e30*/  @P1 IADD3 R104, R174, -0x40, RZ ;  /* 0xffffffc0ae681810 */ /* 0x000fe20007ffe0ff */
[----:B-1----:R-:W-:Y:S01]  /*4e40*/  IMAD.U32 R25, RZ, RZ, UR12 ;  /* 0x0000000cff197e24 */ /* 0x002fe2000f8e00ff */
[----:B------:R-:W-:Y:S01]  /*4e50*/  RED.E.ADD.F32.FTZ.RN.STRONG.GPU [R102.64], R14 ;  /* 0x0000000e6600798e */ /* 0x000fe2000c10e7a0 */
[----:B------:R-:W-:Y:S03]  /*4e60*/  IMAD.U32 R9, RZ, RZ, UR12 ;  /* 0x0000000cff097e24 */ /* 0x000fe6000f8e00ff */
[----:B------:R-:W-:Y:S01]  /*4e70*/  LDSM.16.MT88.4 R20, [R104] ;  /* 0x000000006814783b */ /* 0x000fe20000004200 */
[----:B--2---:R-:W-:Y:S01]  /*4e80*/  IMAD.U32 R29, RZ, RZ, UR14 ;  /* 0x0000000eff1d7e24 */ /* 0x004fe2000f8e00ff */
[-C--:B------:R-:W-:Y:S02]  /*4e90*/  LEA R28, P4, R31, R216.reuse, 0x2 ;  /* 0x000000d81f1c7211 */ /* 0x080fe400078810ff */
[-C--:B------:R-:W-:Y:S02]  /*4ea0*/  LEA.HI.X.SX32 R31, R35, R217.reuse, 0x2, P0 ;  /* 0x000000d9231f7211 */ /* 0x080fe400000f16ff */
[-C--:B------:R-:W-:Y:S01]  /*4eb0*/  LEA.HI.X.SX32 R29, R29, R217.reuse, 0x2, P4 ;  /* 0x000000d91d1d7211 */ /* 0x080fe200020f16ff */
[----:B---3--:R-:W-:Y:S01]  /*4ec0*/  IMAD.U32 R11, RZ, RZ, UR13 ;  /* 0x0000000dff0b7e24 */ /* 0x008fe2000f8e00ff */
[-C--:B------:R-:W-:Y:S01]  /*4ed0*/  LEA R100, P2, R25, R216.reuse, 0x2 ;  /* 0x000000d819647211 */ /* 0x080fe200078410ff */
[----:B------:R-:W-:Y:S01]  /*4ee0*/  RED.E.ADD.F32.FTZ.RN.STRONG.GPU [R30.64], R15 ;  /* 0x0000000f1e00798e */ /* 0x000fe2000c10e7a0 */
[-C--:B------:R-:W-:Y:S02]  /*4ef0*/  LEA R106, P0, R7, R216.reuse, 0x2 ;  /* 0x000000d8076a7211 */ /* 0x080fe400078010ff */
[-C--:B------:R-:W-:Y:S01]  /*4f00*/  LEA.HI.X.SX32 R101, R9, R217.reuse, 0x2, P2 ;  /* 0x000000d909657211 */ /* 0x080fe200010f16ff */
[----:B------:R-:W-:Y:S01]  /*4f10*/  RED.E.ADD.F32.FTZ.RN.STRONG.GPU [R28.64], R16 ;  /* 0x000000101c00798e */ /* 0x000fe2000c10e7a0 */
[-C--:B------:R-:W-:Y:S02]  /*4f20*/  LEA.HI.X.SX32 R107, R5, R217.reuse, 0x2, P0 ;  /* 0x000000d9056b7211 */ /* 0x080fe400000f16ff */
[----:B----4-:R-:W-:Y:S01]  /*4f30*/  LEA R32, P3, R27, R216, 0x2 ;  /* 0x000000d81b207211 */ /* 0x010fe200078610ff */
[----:B------:R-:W-:Y:S01]  /*4f40*/  LDSM.16.MT88.4 R4, [R176+0xa000] ;  /* 0x00a00000b004783b */ /* 0x000fe20000004200 */
[----:B------:R-:W-:Y:S02]  /*4f50*/  ISETP.GT.AND P4, PT, R212, RZ, PT ;  /* 0x000000ffd400720c */ /* 0x000fe40003f84270 */
[----:B------:R-:W-:Y:S01]  /*4f60*/  LEA.HI.X.SX32 R33, R11, R217, 0x2, P3 ;  /* 0x000000d90b217211 */ /* 0x000fe200018f16ff */
[----:B------:R-:W-:Y:S01]  /*4f70*/  LDSM.16.MT88.4 R12, [R176+0xc000] ;  /* 0x00c00000b00c783b */ /* 0x000fe20000004200 */
[----:B------:R-:W-:Y:S03]  /*4f80*/  @P5 IADD3 R202, P2, R202, -0x100, RZ ;  /* 0xffffff00caca5810 */ /* 0x000fe60007f5e0ff */
[----:B------:R-:W1:Y:S01]  /*4f90*/  LDSM.16.MT88.4 R8, [R174] ;  /* 0x00000000ae08783b */ /* 0x000e620000004200 */
[----:B------:R-:W-:Y:S03]  /*4fa0*/  @P5 IADD3.X R201, R201, -0x1, RZ, P2, !PT ;  /* 0xffffffffc9c95810 */ /* 0x000fe600017fe4ff */
[----:B------:R-:W-:Y:S04]  /*4fb0*/  RED.E.ADD.F32.FTZ.RN.STRONG.GPU [R32.64], R17 ;  /* 0x000000112000798e */ /* 0x000fe8000c10e7a0 */
[----:B------:R-:W-:Y:S04]  /*4fc0*/  RED.E.ADD.F32.FTZ.RN.STRONG.GPU [R100.64], R18 ;  /* 0x000000126400798e */ /* 0x000fe8000c10e7a0 */
[----:B------:R-:W-:Y:S04]  /*4fd0*/  RED.E.ADD.F32.FTZ.RN.STRONG.GPU [R106.64], R19 ;  /* 0x000000136a00798e */ /* 0x000fe8000c10e7a0 */
[----:B------:R-:W-:Y:S04]  /*4fe0*/  LDSM.16.MT88.4 R24, [R176+0xa800] ;  /* 0x00a80000b018783b */ /* 0x000fe80000004200 */
[----:B------:R-:W2:Y:S04]  /*4ff0*/  LDSM.16.MT88.4 R28, [R174+0x800] ;  /* 0x00080000ae1c783b */ /* 0x000ea80000004200 */
[----:B------:R-:W3:Y:S04]  /*5000*/  LDSM.16.MT88.4 R32, [R176+0xc800] ;  /* 0x00c80000b020783b */ /* 0x000ee80000004200 */
[----:B------:R-:W4:Y:S04]  /*5010*/  LDSM.16.MT88.4 R100, [R104+0x800] ;  /* 0x000800006864783b */ /* 0x000f280000004200 */
        /* <DEDUP_REMOVED lines=11> */
[----:B------:R-:W1:Y:S04]  /*50d0*/  LDSM.16.MT88.4 R4, [R104+0x1000] ;  /* 0x001000006804783b */ /* 0x000e680000004200 */
[----:B------:R-:W-:Y:S03]  /*50e0*/  LDSM.16.MT88.4 R20, [R176+0xb800] ;  /* 0x00b80000b014783b */ /* 0x000fe60000004200 */
        /* <DEDUP_REMOVED lines=10> */
[----:B------:R-:W4:Y:S07]  /*5190*/  LDSM.16.MT88.4 R24, [R104+0x1800] ;  /* 0x001800006818783b */ /* 0x000f2e0000004200 */
[-C--:B-1----:R-:W-:Y:S08]  /*51a0*/  HMMA.16816.F32.BF16 R68, R8, R12.reuse, R68 ;  /* 0x0000000c0844723c */ /* 0x082ff00000041844 */
[C---:B------:R-:W-:Y:S08]  /*51b0*/  HMMA.16816.F32.BF16 R72, R16.reuse, R12, R72 ;  /* 0x0000000c1048723c */ /* 0x040ff00000041848 */
        /* <DEDUP_REMOVED lines=13> */
[-C--:B--2---:R-:W-:Y:S05]  /*5290*/  HMMA.16816.F32.BF16 R68, R20, R28.reuse, R68 ;  /* 0x0000001c1444723c */ /* 0x084fea0000041844 */
[----:B------:R-:W-:Y:S01]  /*52a0*/  @P0 IADD3 R6, R174, 0x2000, RZ ;  /* 0x00002000ae060810 */ /* 0x000fe20007ffe0ff */
[----:B------:R-:W-:Y:S02]  /*52b0*/  @P5 IMAD.MOV.U32 R223, RZ, RZ, R4 ;  /* 0x000000ffffdf5224 */ /* 0x000fe400078e0004 */
[C---:B---3--:R-:W-:Y:S04]  /*52c0*/  HMMA.16816.F32.BF16 R72, R32.reuse, R28, R72 ;  /* 0x0000001c2048723c */ /* 0x048fe80000041848 */
[----:B------:R-:W-:Y:S04]  /*52d0*/  IMAD.MOV.U32 R174, RZ, RZ, R6 ;  /* 0x000000ffffae7224 */ /* 0x000fe800078e0006 */
[-C--:B------:R-:W-:Y:S08]  /*52e0*/  HMMA.16816.F32.BF16 R76, R32, R30.reuse, R76 ;  /* 0x0000001e204c723c */ /* 0x080ff0000004184c */
[C---:B------:R-:W-:Y:S08]  /*52f0*/  HMMA.16816.F32.BF16 R80, R20.reuse, R30, R80 ;  /* 0x0000001e1450723c */ /* 0x040ff00000041850 */
[-C--:B----4-:R-:W-:Y:S08]  /*5300*/  HMMA.16816.F32.BF16 R84, R20, R24.reuse, R84 ;  /* 0x000000181454723c */ /* 0x090ff00000041854 */
[C---:B------:R-:W-:Y:S08]  /*5310*/  HMMA.16816.F32.BF16 R88, R32.reuse, R24, R88 ;  /* 0x000000182058723c */ /* 0x040ff00000041858 */
[-C--:B------:R-:W-:Y:S08]  /*5320*/  HMMA.16816.F32.BF16 R92, R32, R26.reuse, R92 ;  /* 0x0000001a205c723c */ /* 0x080ff0000004185c */
[----:B------:R-:W-:Y:S01]  /*5330*/  HMMA.16816.F32.BF16 R96, R20, R26, R96 ;  /* 0x0000001a1460723c */ /* 0x000fe20000041860 */
[----:B------:R-:W-:-:S07]  /*5340*/  @P4 BRA `(.L_x_1196) ;  /* 0xffffcbc000004947 */ /* 0x000fce000383ffff */
.L_x_1193:
[----:B------:R-:W4:Y:S01]  /*5350*/  S2R R0, SR_CTAID.Y ;  /* 0x0000000000007919 */ /* 0x000f220000002600 */
[----:B------:R-:W-:Y:S01]  /*5360*/  FMUL.FTZ R68, R68, c[0x0][0x2e0] ;  /* 0x0000b80044447a20 */ /* 0x000fe20000410000 */
[----:B------:R-:W-:Y:S01]  /*5370*/  SHF.R.S32.HI R3, RZ, 0x1f, R188 ;  /* 0x0000001fff037819 */ /* 0x000fe200000114bc */
[----:B------:R-:W-:Y:S01]  /*5380*/  FMUL.FTZ R69, R69, c[0x0][0x2e0] ;  /* 0x0000b80045457a20 */ /* 0x000fe20000410000 */
[----:B------:R-:W-:Y:S01]  /*5390*/  BAR.SYNC.DEFER_BLOCKING 0x0 ;  /* 0x0000000000007b1d */ /* 0x000fe20000010000 */
[----:B------:R-:W-:Y:S01]  /*53a0*/  FMUL.FTZ R70, R70, c[0x0][0x2e0] ;  /* 0x0000b80046467a20 */ /* 0x000fe20000410000 */
[----:B------:R-:W-:Y:S01]  /*53b0*/  SHF.R.S32.HI R11, RZ, 0x1f, R190 ;  /* 0x0000001fff0b7819 */ /* 0x000fe200000114be */
[----:B------:R-:W-:Y:S01]  /*53c0*/  FMUL.FTZ R71, R71, c[0x0][0x2e0] ;  /* 0x0000b80047477a20 */ /* 0x000fe20000410000 */
[----:B------:R-:W-:Y:S01]  /*53d0*/  F2FP.BF16.PACK_AB R68, R69, R68 ;  /* 0x000000444544723e */ /* 0x000fe200000010ff */
[----:B------:R-:W-:Y:S01]  /*53e0*/  FMUL.FTZ R80, R80, c[0x0][0x2e0] ;  /* 0x0000b80050507a20 */ /* 0x000fe20000410000 */
[----:B------:R-:W-:Y:S01]  /*53f0*/  MOV R10, R190 ;  /* 0x000000be000a7202 */ /* 0x000fe20000000f00 */
[----:B------:R-:W-:Y:S01]  /*5400*/  FMUL.FTZ R81, R81, c[0x0][0x2e0] ;  /* 0x0000b80051517a20 */ /* 0x000fe20000410000 */
[----:B------:R-:W-:Y:S01]  /*5410*/  F2FP.BF16.PACK_AB R70, R71, R70 ;  /* 0x000000464746723e */ /* 0x000fe200000010ff */
[----:B------:R-:W-:Y:S01]  /*5420*/  FMUL.FTZ R82, R82, c[0x0][0x2e0] ;  /* 0x0000b80052527a20 */ /* 0x000fe20000410000 */
[----:B------:R-:W-:Y:S01]  /*5430*/  ULDC.64 UR4, c[0x0][0x3a0] ;  /* 0x0000e80000047ab9 */ /* 0x000fe20000000a00 */
[----:B------:R-:W-:Y:S01]  /*5440*/  FMUL.FTZ R83, R83, c[0x0][0x2e0] ;  /* 0x0000b80053537a20 */ /* 0x000fe20000410000 */
[----:B------:R-:W-:Y:S01]  /*5450*/  F2FP.BF16.PACK_AB R80, R81, R80 ;  /* 0x000000505150723e */ /* 0x000fe200000010ff */
[----:B------:R-:W-:Y:S01]  /*5460*/  FMUL.FTZ R72, R72, c[0x0][0x2e0] ;  /* 0x0000b80048487a20 */ /* 0x000fe20000410000 */
[----:B------:R-:W-:Y:S01]  /*5470*/  USHF.L.U32 UR29, UR4, 0x6, URZ ;  /* 0x00000006041d7899 */ /* 0x000fe2000800063f */
[----:B------:R-:W-:Y:S01]  /*5480*/  FMUL.FTZ R73, R73, c[0x0][0x2e0] ;  /* 0x0000b80049497a20 */ /* 0x000fe20000410000 */
[----:B------:R-:W-:Y:S01]  /*5490*/  F2FP.BF16.PACK_AB R83, R83, R82 ;  /* 0x000000525353723e */ /* 0x000fe200000010ff */
[----:B------:R-:W-:Y:S01]  /*54a0*/  FMUL.FTZ R74, R74, c[0x0][0x2e0] ;  /* 0x0000b8004a4a7a20 */ /* 0x000fe20000410000 */
[----:B------:R-:W-:Y:S01]  /*54b0*/  USHF.L.U64.HI UR34, UR4, UR6, UR5 ;  /* 0x0000000604227299 */ /* 0x000fe20008010205 */
[----:B------:R-:W-:Y:S01]  /*54c0*/  FMUL.FTZ R75, R75, c[0x0][0x2e0] ;  /* 0x0000b8004b4b7a20 */ /* 0x000fe20000410000 */
[----:B------:R-:W-:Y:S01]  /*54d0*/  F2FP.BF16.PACK_AB R72, R73, R72 ;  /* 0x000000484948723e */ /* 0x000fe200000010ff */
[----:B------:R-:W-:Y:S01]  /*54e0*/  FMUL.FTZ R76, R76, c[0x0][0x2e0] ;  /* 0x0000b8004c4c7a20 */ /* 0x000fe20000410000 */
[----:B----4-:R-:W-:Y:S01]  /*54f0*/  SHF.R.S32.HI R5, RZ, 0x1f, R0 ;  /* 0x0000001fff057819 */ /* 0x010fe20000011400 */
        /* <DEDUP_REMOVED lines=51> */
[----:B------:R-:W-:Y:S01]  /*5830*/  STS [R193+0x2000], R88 ;  /* 0x00200058c1007388 */ /* 0x000fe20000000800 */
[----:B------:R-:W-:Y:S01]  /*5840*/  FMUL.FTZ R50, R50, c[0x0][0x2dc] ;  /* 0x0000b70032327a20 */ /* 0x000fe20000410000 */
[----:B------:R-:W-:Y:S01]  /*5850*/  F2FP.BF16.PACK_AB R48, R49, R48 ;  /* 0x000000303130723e */ /* 0x000fe200000010ff */
[----:B------:R-:W-:Y:S01]  /*5860*/  FMUL.FTZ R51, R51, c[0x0][0x2dc] ;  /* 0x0000b70033337a20 */ /* 0x000fe20000410000 */
[----:B------:R-:W-:Y:S01]  /*5870*/  STS [R193+0x2400], R90 ;  /* 0x0024005ac1007388 */ /* 0x000fe20000000800 */
[----:B------:R-:W-:Y:S01]  /*5880*/  FMUL.FTZ R40, R40, c[0x0][0x2dc] ;  /* 0x0000b70028287a20 */ /* 0x000fe20000410000 */
[----:B------:R-:W-:Y:S01]  /*5890*/  ULDC.64 UR4, c[0x0][0x3a8] ;  /* 0x0000ea0000047ab9 */ /* 0x000fe20000000a00 */
        /* <DEDUP_REMOVED lines=19> */
[----:B------:R-:W-:Y:S01]  /*59d0*/  STS [R195+0x4000], R48 ;  /* 0x00400030c3007388 */ /* 0x000fe20000000800 */
[----:B------:R-:W-:Y:S01]  /*59e0*/  FMUL.FTZ R55, R55, c[0x0][0x2dc] ;  /* 0x0000b70037377a20 */ /* 0x000fe20000410000 */
[----:B------:R-:W-:Y:S01]  /*59f0*/  F2FP.BF16.PACK_AB R52, R53, R52 ;  /* 0x000000343534723e */ /* 0x000fe200000010ff */
[----:B------:R-:W-:Y:S01]  /*5a00*/  IMAD R8, R188, c[0x0][0x3a4], R7 ;  /* 0x0000e900bc087a24 */ /* 0x000fe200078e0207 */
[----:B------:R-:W-:Y:S01]  /*5a10*/  STS [R194+0x4000], R51 ;  /* 0x00400033c2007388 */ /* 0x000fe20000000800 */
[----:B------:R-:W-:Y:S01]  /*5a20*/  FMUL.FTZ R64, R64, c[0x0][0x2dc] ;  /* 0x0000b70040407a20 */ /* 0x000fe20000410000 */
[----:B------:R-:W-:Y:S01]  /*5a30*/  F2FP.BF16.PACK_AB R54, R55, R54 ;  /* 0x000000363736723e */ /* 0x000fe200000010ff */
[----:B------:R-:W-:Y:S01]  /*5a40*/  FMUL.FTZ R65, R65, c[0x0][0x2dc] ;  /* 0x0000b70041417a20 */ /* 0x000fe20000410000 */
[----:B------:R2:W-:Y:S01]  /*5a50*/  STS [R189+0x6000], R40 ;  /* 0x00600028bd007388 */ /* 0x0005e20000000800 */
[----:B------:R-:W-:Y:S01]  /*5a60*/  FMUL.FTZ R66, R66, c[0x0][0x2dc] ;  /* 0x0000b70042427a20 */ /* 0x000fe20000410000 */
[----:B------:R-:W-:Y:S01]  /*5a70*/  USHF.L.U32 UR35, UR4, 0x6, URZ ;  /* 0x0000000604237899 */ /* 0x000fe2000800063f */
[----:B------:R-:W-:Y:S01]  /*5a80*/  FMUL.FTZ R67, R67, c[0x0][0x2dc] ;  /* 0x0000b70043437a20 */ /* 0x000fe20000410000 */
[----:B------:R-:W-:Y:S01]  /*5a90*/  F2FP.BF16.PACK_AB R65, R65, R64 ;  /* 0x000000404141723e */ /* 0x000fe200000010ff */
[----:B------:R-:W-:Y:S01]  /*5aa0*/  IMAD R7, R5, c[0x0][0x388], RZ ;  /* 0x0000e20005077a24 */ /* 0x000fe200078e02ff */
[----:B------:R-:W-:Y:S01]  /*5ab0*/  STS [R189+0x6400], R42 ;  /* 0x0064002abd007388 */ /* 0x000fe20000000800 */
[----:B------:R-:W-:Y:S01]  /*5ac0*/  FMUL.FTZ R56, R56, c[0x0][0x2dc] ;  /* 0x0000b70038387a20 */ /* 0x000fe20000410000 */
[----:B------:R-:W-:Y:S01]  /*5ad0*/  F2FP.BF16.PACK_AB R67, R67, R66 ;  /* 0x000000424343723e */ /* 0x000fe200000010ff */
[----:B------:R-:W-:Y:S01]  /*5ae0*/  FMUL.FTZ R57, R57, c[0x0][0x2dc] ;  /* 0x0000b70039397a20 */ /* 0x000fe20000410000 */
[----:B------:R1:W-:Y:S01]  /*5af0*/  STS [R195+0x6000], R44 ;  /* 0x0060002cc3007388 */ /* 0x0003e20000000800 */
[----:B------:R-:W-:Y:S01]  /*5b00*/  FMUL.FTZ R58, R58, c[0x0][0x2dc] ;  /* 0x0000b7003a3a7a20 */ /* 0x000fe20000410000 */
[----:B------:R-:W-:Y:S01]  /*5b10*/  USHF.L.U64.HI UR5, UR4, UR6, UR5 ;  /* 0x0000000604057299 */ /* 0x000fe20008010205 */
[----:B------:R-:W-:Y:S01]  /*5b20*/  FMUL.FTZ R59, R59, c[0x0][0x2dc] ;  /* 0x0000b7003b3b7a20 */ /* 0x000fe20000410000 */
[----:B------:R-:W-:Y:S01]  /*5b30*/  F2FP.BF16.PACK_AB R56, R57, R56 ;  /* 0x000000383938723e */ /* 0x000fe200000010ff */
[----:B------:R-:W-:Y:S01]  /*5b40*/  IMAD R5, R5, c[0x0][0x390], RZ ;  /* 0x0000e40005057a24 */ /* 0x000fe200078e02ff */
[----:B------:R1:W-:Y:S01]  /*5b50*/  STS [R195+0x6400], R46 ;  /* 0x0064002ec3007388 */ /* 0x0003e20000000800 */
[----:B------:R-:W-:Y:S01]  /*5b60*/  FMUL.FTZ R60, R60, c[0x0][0x2dc] ;  /* 0x0000b7003c3c7a20 */ /* 0x000fe20000410000 */
[----:B------:R-:W-:Y:S01]  /*5b70*/  F2FP.BF16.PACK_AB R58, R59, R58 ;  /* 0x0000003a3b3a723e */ /* 0x000fe200000010ff */
[----:B------:R-:W-:Y:S01]  /*5b80*/  FMUL.FTZ R61, R61, c[0x0][0x2dc] ;  /* 0x0000b7003d3d7a20 */ /* 0x000fe20000410000 */
[----:B------:R-:W-:Y:S01]  /*5b90*/  STS [R193+0x4000], R52 ;  /* 0x00400034c1007388 */ /* 0x000fe20000000800 */
[----:B------:R-:W-:-:S02]  /*5ba0*/  FMUL.FTZ R62, R62, c[0x0][0x2dc] ;  /* 0x0000b7003e3e7a20 */ /* 0x000fc40000410000 */
[----:B------:R-:W-:Y:S01]  /*5bb0*/  FMUL.FTZ R63, R63, c[0x0][0x2dc] ;  /* 0x0000b7003f3f7a20 */ /* 0x000fe20000410000 */
[----:B------:R-:W-:Y:S01]  /*5bc0*/  F2FP.BF16.PACK_AB R61, R61, R60 ;  /* 0x0000003c3d3d723e */ /* 0x000fe200000010ff */
[C-C-:B------:R-:W-:Y:S01]  /*5bd0*/  IMAD.WIDE.U32 R12, R0.reuse, c[0x0][0x388], R10.reuse ;  /* 0x0000e200000c7a25 */ /* 0x140fe200078e000a */
[----:B------:R-:W-:Y:S02]  /*5be0*/  STS [R193+0x4400], R54 ;  /* 0x00440036c1007388 */ /* 0x000fe40000000800 */
[----:B------:R-:W-:Y:S01]  /*5bf0*/  F2FP.BF16.PACK_AB R63, R63, R62 ;  /* 0x0000003e3f3f723e */ /* 0x000fe200000010ff */
[C---:B------:R-:W-:Y:S01]  /*5c00*/  IMAD.WIDE.U32 R10, R0.reuse, c[0x0][0x390], R10 ;  /* 0x0000e400000a7a25 */ /* 0x040fe200078e000a */
[----:B------:R-:W-:Y:S01]  /*5c10*/  STS [R200+0x4000], R65 ;  /* 0x00400041c8007388 */ /* 0x000fe20000000800 */
[----:B-1----:R-:W-:Y:S02]  /*5c20*/  MOV R20, R12 ;  /* 0x0000000c00147202 */ /* 0x002fe40000000f00 */
[C---:B------:R-:W-:Y:S01]  /*5c30*/  IMAD R4, R0.reuse, c[0x0][0x38c], R7 ;  /* 0x0000e30000047a24 */ /* 0x040fe200078e0207 */
[----:B------:R-:W-:Y:S01]  /*5c40*/  STS [R200+0x4400], R67 ;  /* 0x00440043c8007388 */ /* 0x000fe20000000800 */
[----:B------:R-:W-:Y:S01]  /*5c50*/  IMAD R5, R0, c[0x0][0x394], R5 ;  /* 0x0000e50000057a24 */ /* 0x000fe200078e0205 */
[----:B------:R-:W-:Y:S01]  /*5c60*/  MOV R18, R10 ;  /* 0x0000000a00127202 */ /* 0x000fe20000000f00 */
[----:B------:R-:W-:Y:S01]  /*5c70*/  IMAD.WIDE.U32 R16, R188, c[0x0][0x3a0], RZ ;  /* 0x0000e800bc107a25 */ /* 0x000fe200078e00ff */
[----:B------:R-:W1:Y:S01]  /*5c80*/  S2R R0, SR_CTAID.Z ;  /* 0x0000000000007919 */ /* 0x000e620000002700 */
[----:B------:R-:W-:-:S02]  /*5c90*/  IADD3 R21, R13, R4, RZ ;  /* 0x000000040d157210 */ /* 0x000fc40007ffe0ff */
[----:B------:R-:W-:Y:S01]  /*5ca0*/  IMAD R3, R3, c[0x0][0x3a8], RZ ;  /* 0x0000ea0003037a24 */ /* 0x000fe200078e02ff */
[----:B------:R-:W-:Y:S01]  /*5cb0*/  STS [R193+0x6000], R56 ;  /* 0x00600038c1007388 */ /* 0x000fe20000000800 */
[C---:B------:R-:W-:Y:S01]  /*5cc0*/  IMAD.WIDE.U32 R14, R188.reuse, c[0x0][0x3a8], RZ ;  /* 0x0000ea00bc0e7a25 */ /* 0x040fe200078e00ff */
[----:B------:R-:W-:Y:S02]  /*5cd0*/  IADD3 R9, R17, R8, RZ ;  /* 0x0000000811097210 */ /* 0x000fe40007ffe0ff */
[----:B------:R-:W-:Y:S01]  /*5ce0*/  STS [R193+0x6400], R58 ;  /* 0x0064003ac1007388 */ /* 0x000fe20000000800 */
[----:B------:R-:W-:Y:S01]  /*5cf0*/  IMAD R2, R188, c[0x0][0x3ac], R3 ;  /* 0x0000eb00bc027a24 */ /* 0x000fe200078e0203 */
[----:B------:R-:W-:Y:S01]  /*5d00*/  MOV R8, R16 ;  /* 0x0000001000087202 */ /* 0x000fe20000000f00 */
[----:B----4-:R-:W-:Y:S01]  /*5d10*/  IMAD R36, R198, c[0x0][0x3a8], RZ ;  /* 0x0000ea00c6247a24 */ /* 0x010fe200078e02ff */
[----:B------:R-:W-:Y:S01]  /*5d20*/  STS [R200+0x6000], R61 ;  /* 0x0060003dc8007388 */ /* 0x000fe20000000800 */
[----:B------:R-:W-:-:S02]  /*5d30*/  IADD3 R19, R11, R5, RZ ;  /* 0x000000050b137210 */ /* 0x000fc40007ffe0ff */
[----:B------:R-:W-:Y:S01]  /*5d40*/  IADD3 R3, R15, R2, RZ ;  /* 0x000000020f037210 */ /* 0x000fe20007ffe0ff */
[----:B------:R-:W-:Y:S01]  /*5d50*/  STS [R200+0x6400], R63 ;  /* 0x0064003fc8007388 */ /* 0x000fe20000000800 */
[----:B------:R-:W-:Y:S01]  /*5d60*/  MOV R2, R14 ;  /* 0x0000000e00027202 */ /* 0x000fe20000000f00 */
[----:B------:R-:W-:Y:S02]  /*5d70*/  IMAD R14, R198, c[0x0][0x3a0], RZ ;  /* 0x0000e800c60e7a24 */ /* 0x000fe400078e02ff */
[----:B------:R-:W-:Y:S01]  /*5d80*/  BAR.SYNC.DEFER_BLOCKING 0x0 ;  /* 0x0000000000007b1d */ /* 0x000fe20000010000 */
[----:B---3--:R-:W-:Y:S01]  /*5d90*/  IMAD.WIDE.U32 R38, R199, c[0x0][0x3a0], R8 ;  /* 0x0000e800c7267a25 */ /* 0x008fe200078e0008 */
[----:B-1----:R-:W-:-:S03]  /*5da0*/  SHF.R.S32.HI R17, RZ, 0x1f, R0 ;  /* 0x0000001fff117819 */ /* 0x002fc60000011400 */
[----:B------:R-:W-:-:S04]  /*5db0*/  IMAD.WIDE.U32 R20, R0, c[0x0][0x3b8], R20 ;  /* 0x0000ee0000147a25 */ /* 0x000fc800078e0014 */
[C---:B------:R-:W-:Y:S02]  /*5dc0*/  IMAD R11, R17.reuse, c[0x0][0x3b8], RZ ;  /* 0x0000ee00110b7a24 */ /* 0x040fe400078e02ff */
[----:B------:R-:W-:Y:S02]  /*5dd0*/  IMAD R17, R17, c[0x0][0x3c0], RZ ;  /* 0x0000f00011117a24 */ /* 0x000fe400078e02ff */
[----:B------:R-:W-:Y:S02]  /*5de0*/  IMAD R16, R0, c[0x0][0x3bc], R11 ;  /* 0x0000ef0000107a24 */ /* 0x000fe400078e020b */
[----:B--2---:R-:W-:Y:S01]  /*5df0*/  IMAD.WIDE.U32 R40, R199, c[0x0][0x3a8], R2 ;  /* 0x0000ea00c7287a25 */ /* 0x004fe200078e0002 */
[----:B------:R-:W-:-:S03]  /*5e00*/  IADD3 R2, P1, R20, R38, RZ ;  /* 0x0000002614027210 */ /* 0x000fc60007f3e0ff */
[----:B------:R-:W-:Y:S02]  /*5e10*/  IMAD R37, R199, c[0x0][0x3a4], R14 ;  /* 0x0000e900c7257a24 */ /* 0x000fe400078e020e */
[C---:B------:R-:W-:Y:S02]  /*5e20*/  IMAD R3, R0.reuse, c[0x0][0x3c4], R17 ;  /* 0x0000f10000037a24 */ /* 0x040fe400078e0211 */
[----:B------:R-:W-:Y:S01]  /*5e30*/  IMAD.WIDE.U32 R18, R0, c[0x0][0x3c0], R18 ;  /* 0x0000f00000127a25 */ /* 0x000fe200078e0012 */
[----:B------:R-:W1:Y:S01]  /*5e40*/  LDS.128 R4, [R210+0x6000] ;  /* 0x00600000d2047984 */ /* 0x000e620000000c00 */
[----:B------:R-:W-:Y:S02]  /*5e50*/  IADD3 R0, R21, R16, RZ ;  /* 0x0000001015007210 */ /* 0x000fe40007ffe0ff */
[----:B------:R-:W-:Y:S01]  /*5e60*/  IMAD R36, R199, c[0x0][0x3ac], R36 ;  /* 0x0000eb00c7247a24 */ /* 0x000fe200078e0224 */
[----:B------:R-:W2:Y:S01]  /*5e70*/  LDS.128 R12, [R210+0x7000] ;  /* 0x00700000d20c7984 */ /* 0x000ea20000000c00 */
[----:B------:R-:W-:-:S02]  /*5e80*/  IADD3 R3, R19, R3, RZ ;  /* 0x0000000313037210 */ /* 0x000fc40007ffe0ff */
[----:B------:R-:W-:Y:S01]  /*5e90*/  IADD3 R38, P0, R18, R40, RZ ;  /* 0x0000002812267210 */ /* 0x000fe20007f1e0ff */
[----:B------:R-:W3:Y:S01]  /*5ea0*/  LDS.128 R8, [R210+0x8000] ;  /* 0x00800000d2087984 */ /* 0x000ee20000000c00 */
[----:B------:R-:W-:Y:S02]  /*5eb0*/  IADD3.X R37, R0, R39, R37, P1, !PT ;  /* 0x0000002700257210 */ /* 0x000fe40000ffe425 */
[----:B------:R-:W-:Y:S01]  /*5ec0*/  LEA R40, P1, R2, c[0x0][0x340], 0x1 ;  /* 0x0000d00002287a11 */ /* 0x000fe200078208ff */
[----:B------:R-:W4:Y:S01]  /*5ed0*/  LDS.128 R28, [R210+0x9000] ;  /* 0x00900000d21c7984 */ /* 0x000f220000000c00 */
[----:B------:R-:W-:Y:S02]  /*5ee0*/  IADD3.X R3, R3, R41, R36, P0, !PT ;  /* 0x0000002903037210 */ /* 0x000fe400007fe424 */
[----:B------:R-:W-:Y:S01]  /*5ef0*/  LEA R36, P0, R38, c[0x0][0x348], 0x1 ;  /* 0x0000d20026247a11 */ /* 0x000fe200078008ff */
[----:B------:R-:W4:Y:S01]  /*5f00*/  LDS.128 R24, [R210+0xa000] ;  /* 0x00a00000d2187984 */ /* 0x000f220000000c00 */
[----:B------:R-:W-:-:S02]  /*5f10*/  LEA.HI.X R41, R2, c[0x0][0x344], R37, 0x1, P1 ;  /* 0x0000d10002297a11 */ /* 0x000fc400008f0c25 */
[----:B------:R-:W-:Y:S01]  /*5f20*/  IADD3 R2, P1, R40, UR29, RZ ;  /* 0x0000001d28027c10 */ /* 0x000fe2000ff3e0ff */
[----:B------:R-:W4:Y:S01]  /*5f30*/  LDS.128 R20, [R210+0xb000] ;  /* 0x00b00000d2147984 */ /* 0x000f220000000c00 */
[----:B------:R-:W-:Y:S02]  /*5f40*/  LEA.HI.X R37, R38, c[0x0][0x34c], R3, 0x1, P0 ;  /* 0x0000d30026257a11 */ /* 0x000fe400000f0c03 */
[----:B------:R-:W-:Y:S01]  /*5f50*/  IADD3.X R3, R41, UR34, RZ, P1, !PT ;  /* 0x0000002229037c10 */ /* 0x000fe20008ffe4ff */
[----:B------:R-:W4:Y:S01]  /*5f60*/  LDS.128 R16, [R210+0xc000] ;  /* 0x00c00000d2107984 */ /* 0x000f220000000c00 */
[----:B------:R-:W-:Y:S02]  /*5f70*/  IADD3 R38, P0, R36, UR35, RZ ;  /* 0x0000002324267c10 */ /* 0x000fe4000ff1e0ff */
[----:B------:R-:W-:Y:S01]  /*5f80*/  IADD3 R44, P1, R2, UR29, RZ ;  /* 0x0000001d022c7c10 */ /* 0x000fe2000ff3e0ff */
[----:B------:R-:W4:Y:S01]  /*5f90*/  LDS.128 R32, [R210+0xd000] ;  /* 0x00d00000d2207984 */ /* 0x000f220000000c00 */
[----:B------:R-:W-:-:S02]  /*5fa0*/  IADD3.X R39, R37, UR5, RZ, P0, !PT ;  /* 0x0000000525277c10 */ /* 0x000fc400087fe4ff */
[----:B------:R-:W-:Y:S02]  /*5fb0*/  IADD3.X R45, R3, UR34, RZ, P1, !PT ;  /* 0x00000022032d7c10 */ /* 0x000fe40008ffe4ff */
[----:B------:R-:W-:Y:S02]  /*5fc0*/  IADD3 R46, P0, R38, UR35, RZ ;  /* 0x00000023262e7c10 */ /* 0x000fe4000ff1e0ff */
[----:B------:R-:W-:Y:S02]  /*5fd0*/  IADD3 R42, P1, R44, UR29, RZ ;  /* 0x0000001d2c2a7c10 */ /* 0x000fe4000ff3e0ff */
[----:B------:R-:W-:Y:S02]  /*5fe0*/  IADD3.X R47, R39, UR5, RZ, P0, !PT ;  /* 0x00000005272f7c10 */ /* 0x000fe400087fe4ff */
[----:B------:R-:W-:Y:S01]  /*5ff0*/  IADD3.X R43, R45, UR34, RZ, P1, !PT ;  /* 0x000000222d2b7c10 */ /* 0x000fe20008ffe4ff */
        /* <DEDUP_REMOVED lines=10> */
.L_x_1190:
        /* <DEDUP_REMOVED lines=11> */
.L_x_1197:
[----:B------:R-:W-:Y:S05]  /*6150*/  EXIT ;  /* 0x000000000000794d */ /* 0x000fea0003800000 */
.L_x_1199:
        /* <DEDUP_REMOVED lines=10> */
.L_x_2472:


//--------------------- .text._ZN5flash44flash_bwd_dq_dk_dv_loop_seqk_parallel_kernelI23Flash_bwd_kernel_traitsILi64ELi64ELi128ELi8ELi2ELi4ELi4ELb1ELb0EN7cutlass10bfloat16_tE19Flash_kernel_traitsILi64ELi64ELi128ELi8ES3_EELb0ELb0ELb0ELb0ELb1ELb1ELb1EEEvNS_16Flash_bwd_paramsE --------------------------
	.section	.text._ZN5flash44flash_bwd_dq_dk_dv_loop_seqk_parallel_kernelI23Flash_bwd_kernel_traitsILi64ELi64ELi128ELi8ELi2ELi4ELi4ELb1ELb0EN7cutlass10bfloat16_tE19Flash_kernel_traitsILi64ELi64ELi128ELi8ES3_EELb0ELb0ELb0ELb0ELb1ELb1ELb1EEEvNS_16Flash_bwd_paramsE,"ax",@progbits
	.sectioninfo	@"SHI_REGISTERS=255"
	.align	128
        .global         _ZN5flash44flash_bwd_dq_dk_dv_loop_seqk_parallel_kernelI23Flash_bwd_kernel_traitsILi64ELi64ELi128ELi8ELi2ELi4ELi4ELb1ELb0EN7cutlass10bfloat16_tE19Flash_kernel_traitsILi64ELi64ELi128ELi8ES3_EELb0ELb0ELb0ELb0ELb1ELb1ELb1EEEvNS_16Flash_bwd_paramsE
        .type           _ZN5flash44flash_bwd_dq_dk_dv_loop_seqk_parallel_kernelI23Flash_bwd_kernel_traitsILi64ELi64ELi128ELi8ELi2ELi4ELi4ELb1ELb0EN7cutlass10bfloat16_tE19Flash_kernel_traitsILi64ELi64ELi128ELi8ES3_EELb0ELb0ELb0ELb0ELb1ELb1ELb1EEEvNS_16Flash_bwd_paramsE,@function
        .size           _ZN5flash44flash_bwd_dq_dk_dv_loop_seqk_parallel_kernelI23Flash_bwd_kernel_traitsILi64ELi64ELi128ELi8ELi2ELi4ELi4ELb1ELb0EN7cutlass10bfloat16_tE19Flash_kernel_traitsILi64ELi64ELi128ELi8ES3_EELb0ELb0ELb0ELb0ELb1ELb1ELb1EEEvNS_16Flash_bwd_paramsE,(.L_x_2473 - _ZN5flash44flash_bwd_dq_dk_dv_loop_seqk_parallel_kernelI23Flash_bwd_kernel_traitsILi64ELi64ELi128ELi8ELi2ELi4ELi4ELb1ELb0EN7cutlass10bfloat16_tE19Flash_kernel_traitsILi64ELi64ELi128ELi8ES3_EELb0ELb0ELb0ELb0ELb1ELb1ELb1EEEvNS_16Flash_bwd_paramsE)
        .other          _ZN5flash44flash_bwd_dq_dk_dv_loop_seqk_parallel_kernelI23Flash_bwd_kernel_traitsILi64ELi64ELi128ELi8ELi2ELi4ELi4ELb1ELb0EN7cutlass10bfloat16_tE19Flash_kernel_traitsILi64ELi64ELi128ELi8ES3_EELb0ELb0ELb0ELb0ELb1ELb1ELb1EEEvNS_16Flash_bwd_paramsE,@"STO_CUDA_ENTRY STV_DEFAULT"
_ZN5flash44flash_bwd_dq_dk_dv_loop_seqk_parallel_kernelI23Flash_bwd_kernel_traitsILi64ELi64ELi128ELi8ELi2ELi4ELi4ELb1ELb0EN7cutlass10bfloat16_tE19Flash_kernel_traitsILi64ELi64ELi128ELi8ES3_EELb0ELb0ELb0ELb0ELb1ELb1ELb1EEEvNS_16Flash_bwd_paramsE:
.text._ZN5flash44flash_bwd_dq_dk_dv_loop_seqk_parallel_kernelI23Flash_bwd_kernel_traitsILi64ELi64ELi128ELi8ELi2ELi4ELi4ELb1ELb0EN7cutlass10bfloat16_tE19Flash_kernel_traitsILi64ELi64ELi128ELi8ES3_EELb0ELb0ELb0ELb0ELb1ELb1ELb1EEEvNS_16Flash_bwd_paramsE:
        /* <DEDUP_REMOVED lines=13> */
[----:B------:R-:W-:Y:S01]  /*00d0*/  IMAD.MOV.U32 R197, RZ, RZ, -0x10 ;  /* 0xfffffff0ffc57424 */ /* 0x000fe200078e00ff */
[----:B------:R-:W-:Y:S02]  /*00e0*/  ULDC UR51, c[0x0][0x1c0] ;  /* 0x0000700000337ab9 */ /* 0x000fe40000000800 */
        /* <DEDUP_REMOVED lines=8> */
[----:B------:R-:W-:Y:S02]  /*0170*/  UIADD3 UR15, UR12, UR16, URZ ;  /* 0x000000100c0f7290 */ /* 0x000fe4000fffe03f */
[----:B------:R-:W-:Y:S01]  /*0180*/  UIMAD UR54, UR53, UR6, UR54 ;  /* 0x00000006353672a4 */ /* 0x000fe2000f8e0236 */
[----:B-1----:R-:W-:Y:S01]  /*0190*/  SHF.R.S32.HI R0, RZ, 0x1f, R11 ;  /* 0x0000001fff007819 */ /* 0x002fe2000001140b */
[----:B------:R-:W-:-:S02]  /*01a0*/  UIADD3 UR14, UR12, UR15, URZ ;  /* 0x0000000f0c0e7290 */ /* 0x000fc4000fffe03f */
[----:B------:R-:W-:Y:S01]  /*01b0*/  USHF.R.S32.HI UR6, URZ, 0x1f, UR42 ;  /* 0x0000001f3f067899 */ /* 0x000fe2000801142a */
[CC--:B------:R-:W-:Y:S01]  /*01c0*/  LEA.HI R5, R0.reuse, R11.reuse, RZ, 0x5 ;  /* 0x0000000b00057211 */ /* 0x0c0fe200078f28ff */
[----:B------:R-:W-:Y:S01]  /*01d0*/  USHF.L.U32 UR50, UR49, 0x6, URZ ;  /* 0x0000000631327899 */ /* 0x000fe2000800063f */
[CC--:B------:R-:W-:Y:S01]  /*01e0*/  LEA.HI R10, R0.reuse, R11.reuse, RZ, 0x3 ;  /* 0x0000000b000a7211 */ /* 0x0c0fe200078f18ff */
[----:B------:R-:W-:Y:S01]  /*01f0*/  UIADD3 UR13, UR12, UR14, URZ ;  /* 0x0000000e0c0d7290 */ /* 0x000fe2000fffe03f */
[CC--:B------:R-:W-:Y:S01]  /*0200*/  LEA.HI R3, R0.reuse, R11.reuse, RZ, 0x4 ;  /* 0x0000000b00037211 */ /* 0x0c0fe200078f20ff */
[----:B------:R-:W-:Y:S01]  /*0210*/  ULDC UR7, c[0x0][0x224] ;  /* 0x0000890000077ab9 */ /* 0x000fe20000000800 */
[CC--:B------:R-:W-:Y:S01]  /*0220*/  LEA.HI R13, R0.reuse, R11.reuse, RZ, 0x6 ;  /* 0x0000000b000d7211 */ /* 0x0c0fe200078f30ff */
[----:B------:R-:W-:Y:S01]  /*0230*/  UIMAD.WIDE.U32 UR42, UR42, UR51, URZ ;  /* 0x000000332a2a72a5 */ /* 0x000fe2000f8e003f */
[CC--:B------:R-:W-:Y:S01]  /*0240*/  LEA.HI R6, R0.reuse, R11.reuse, RZ, 0x2 ;  /* 0x0000000b00067211 */ /* 0x0c0fe200078f10ff */
[----:B------:R-:W-:Y:S01]  /*0250*/  ULDC.64 UR4, c[0x0][0x118] ;  /* 0x0000460000047ab9 */ /* 0x000fe20000000a00 */
[----:B------:R-:W-:Y:S01]  /*0260*/  LEA.HI R14, R0, R11, RZ, 0x7 ;  /* 0x0000000b000e7211 */ /* 0x000fe200078f38ff */
[----:B------:R-:W-:Y:S01]  /*0270*/  UMOV UR57, 0x4 ;  /* 0x0000000400397882 */ /* 0x000fe20000000000 */
[--C-:B------:R-:W-:Y:S01]  /*0280*/  SHF.R.S32.HI R0, RZ, 0x5, R5.reuse ;  /* 0x00000005ff007819 */ /* 0x100fe20000011405 */
[----:B------:R-:W-:Y:S01]  /*0290*/  ULDC.64 UR60, c[0x0][0x3c8] ;  /* 0x0000f200003c7ab9 */ /* 0x000fe20000000a00 */
[----:B------:R-:W-:Y:S01]  /*02a0*/  SHF.R.S32.HI R2, RZ, 0x1f, R5 ;  /* 0x0000001fff027819 */ /* 0x000fe20000011405 */
[----:B------:R-:W-:Y:S01]  /*02b0*/  ULDC UR59, c[0x0][0x22c] ;  /* 0x00008b00003b7ab9 */ /* 0x000fe20000000800 */
[C---:B------:R-:W-:Y:S01]  /*02c0*/  LOP3.LUT R4, R5.reuse, 0xffffffe0, RZ, 0xc0, !PT ;  /* 0xffffffe005047812 */ /* 0x040fe200078ec0ff */
[----:B------:R-:W-:Y:S01]  /*02d0*/  UMOV UR58, 0x6 ;  /* 0x00000006003a7882 */ /* 0x000fe20000000000 */
[-C--:B------:R-:W-:Y:S01]  /*02e0*/  LEA.HI R2, R2, R0.reuse, RZ, 0x2 ;  /* 0x0000000002027211 */ /* 0x080fe200078f10ff */
[----:B------:R-:W-:Y:S01]  /*02f0*/  UMOV UR46, 0xffffe000 ;  /* 0xffffe000002e7882 */ /* 0x000fe20000000000 */
[----:B------:R-:W-:Y:S01]  /*0300*/  LEA.HI R5, R5, R0, RZ, 0x1 ;  /* 0x0000000005057211 */ /* 0x000fe200078f08ff */
[----:B------:R-:W-:Y:S01]  /*0310*/  IMAD.IADD R9, R11, 0x1, -R4 ;  /* 0x000000010b097824 */ /* 0x000fe200078e0a04 */
[----:B------:R-:W-:Y:S01]  /*0320*/  LOP3.LUT R2, R2, 0xfffffffc, RZ, 0xc0, !PT ;  /* 0xfffffffc02027812 */ /* 0x000fe200078ec0ff */
[----:B------:R-:W-:Y:S01]  /*0330*/  UIADD3 UR53, UR53, UR7, URZ ;  /* 0x0000000735357290 */ /* 0x000fe2000fffe03f */
[----:B------:R-:W-:Y:S01]  /*0340*/  LOP3.LUT R4, R5, 0xfffffffe, RZ, 0xc0, !PT ;  /* 0xfffffffe05047812 */ /* 0x000fe200078ec0ff */
[----:B------:R-:W-:Y:S01]  /*0350*/  UIMAD UR51, UR6, UR51, URZ ;  /* 0x00000033063372a4 */ /* 0x000fe2000f8e023f */
[----:B------:R-:W-:Y:S01]  /*0360*/  SHF.R.S32.HI R5, RZ, 0x4, R3 ;  /* 0x00000004ff057819 */ /* 0x000fe20000011403 */
[C---:B------:R-:W-:Y:S01]  /*0370*/  IMAD.IADD R180, R0.reuse, 0x1, -R2 ;  /* 0x0000000100b47824 */ /* 0x040fe200078e0a02 */
[C---:B------:R-:W-:Y:S01]  /*0380*/  LOP3.LUT R8, R3.reuse, 0xfffffff0, RZ, 0xc0, !PT ;  /* 0xfffffff003087812 */ /* 0x040fe200078ec0ff */
[----:B------:R-:W-:Y:S01]  /*0390*/  IMAD.IADD R189, R0, 0x1, -R4 ;  /* 0x0000000100bd7824 */ /* 0x000fe200078e0a04 */
[----:B------:R-:W-:Y:S01]  /*03a0*/  LEA.HI R2, R3, R5, RZ, 0x1 ;  /* 0x0000000503027211 */ /* 0x000fe200078f08ff */
[----:B------:R-:W-:Y:S01]  /*03b0*/  UIMAD UR24, UR49, 0x18, URZ ;  /* 0x00000018311878a4 */ /* 0x000fe2000f8e023f */
[----:B------:R-:W-:Y:S01]  /*03c0*/  SHF.R.S32.HI R3, RZ, 0x2, R6 ;  /* 0x00000002ff037819 */ /* 0x000fe20000011406 */
[C---:B------:R-:W-:Y:S01]  /*03d0*/  IMAD.IADD R8, R11.reuse, 0x1, -R8 ;  /* 0x000000010b087824 */ /* 0x040fe200078e0a08 */
[----:B------:R-:W-:Y:S01]  /*03e0*/  SHF.R.S32.HI R0, RZ, 0x1f, R6 ;  /* 0x0000001fff007819 */ /* 0x000fe20000011406 */
[----:B------:R-:W-:Y:S01]  /*03f0*/  USHF.L.U32 UR23, UR49, 0x5, URZ ;  /* 0x0000000531177899 */ /* 0x000fe2000800063f */
[----:B------:R-:W-:Y:S01]  /*0400*/  LOP3.LUT R7, R10, 0xfffffff8, RZ, 0xc0, !PT ;  /* 0xfffffff80a077812 */ /* 0x000fe200078ec0ff */
[----:B------:R-:W-:Y:S01]  /*0410*/  UIMAD UR22, UR49, 0x28, URZ ;  /* 0x00000028311678a4 */ /* 0x000fe2000f8e023f */
[----:B------:R-:W-:Y:S01]  /*0420*/  LOP3.LUT R12, R6, 0x7ffffffc, RZ, 0xc0, !PT ;  /* 0x7ffffffc060c7812 */ /* 0x000fe200078ec0ff */
[----:B------:R-:W-:Y:S01]  /*0430*/  UIMAD UR21, UR49, 0x30, URZ ;  /* 0x00000030311578a4 */ /* 0x000fe2000f8e023f */
[----:B------:R-:W-:Y:S01]  /*0440*/  LEA.HI R0, R0, R3, RZ, 0x3 ;  /* 0x0000000300007211 */ /* 0x000fe200078f18ff */
[C---:B------:R-:W-:Y:S01]  /*0450*/  IMAD.IADD R7, R11.reuse, 0x1, -R7 ;  /* 0x000000010b077824 */ /* 0x040fe200078e0a07 */
[----:B------:R-:W-:Y:S01]  /*0460*/  LOP3.LUT R2, R2, 0xfffffffe, RZ, 0xc0, !PT ;  /* 0xfffffffe02027812 */ /* 0x000fe200078ec0ff */
[----:B------:R-:W-:Y:S01]  /*0470*/  IMAD.IADD R15, R11, 0x1, -R12 ;  /* 0x000000010b0f7824 */ /* 0x000fe200078e0a0c */
[----:B------:R-:W-:Y:S01]  /*0480*/  LOP3.LUT R0, R0, 0xfffffff8, RZ, 0xc0, !PT ;  /* 0xfffffff800007812 */ /* 0x000fe200078ec0ff */
[----:B------:R-:W-:Y:S01]  /*0490*/  IMAD.SHL.U32 R248, R7, 0x8, RZ ;  /* 0x0000000807f87824 */ /* 0x000fe200078e00ff */
[----:B------:R-:W-:Y:S01]  /*04a0*/  SHF.R.S32.HI R246, RZ, 0x3, R10 ;  /* 0x00000003fff67819 */ /* 0x000fe2000001140a */
[----:B------:R-:W-:Y:S01]  /*04b0*/  IMAD.IADD R11, R5, 0x1, -R2 ;  /* 0x00000001050b7824 */ /* 0x000fe200078e0a02 */
[----:B------:R-:W-:Y:S01]  /*04c0*/  SHF.R.S32.HI R2, RZ, 0x1f, R9 ;  /* 0x0000001fff027819 */ /* 0x000fe20000011409 */
[----:B------:R-:W-:Y:S01]  /*04d0*/  IMAD.IADD R5, R3, 0x1, -R0 ;  /* 0x0000000103057824 */ /* 0x000fe200078e0a00 */
[----:B------:R-:W-:Y:S01]  /*04e0*/  SHF.R.S32.HI R6, RZ, 0x6, R13 ;  /* 0x00000006ff067819 */ /* 0x000fe2000001140d */
[----:B------:R-:W-:Y:S01]  /*04f0*/  IMAD.SHL.U32 R0, R246, 0x40, RZ ;  /* 0x00000040f6007824 */ /* 0x000fe200078e00ff */
[----:B------:R-:W-:Y:S01]  /*0500*/  LEA.HI R16, R2, R9, RZ, 0x2 ;  /* 0x0000000902107211 */ /* 0x000fe200078f10ff */
[----:B------:R-:W-:Y:S01]  /*0510*/  IMAD.SHL.U32 R4, R11, 0x200, RZ ;  /* 0x000002000b047824 */ /* 0x000fe200078e00ff */
[----:B------:R-:W-:Y:S01]  /*0520*/  SHF.R.S32.HI R2, RZ, 0x1f, R8 ;  /* 0x0000001fff027819 */ /* 0x000fe20000011408 */
[----:B------:R-:W-:Y:S01]  /*0530*/  UIMAD UR20, UR49, 0x38, URZ ;  /* 0x00000038311478a4 */ /* 0x000fe2000f8e023f */
[----:B------:R-:W-:Y:S01]  /*0540*/  LOP3.LUT R0, R0, 0x1c0, RZ, 0xc0, !PT ;  /* 0x000001c000007812 */ /* 0x000fe200078ec0ff */
[----:B------:R-:W-:Y:S01]  /*0550*/  USHF.R.S32.HI UR52, URZ, 0x1f, UR50 ;  /* 0x0000001f3f347899 */ /* 0x000fe20008011432 */
[----:B------:R-:W-:Y:S01]  /*0560*/  LEA.HI R12, R2, R8, RZ, 0x3 ;  /* 0x00000008020c7211 */ /* 0x000fe200078f18ff */
[----:B------:R-:W-:Y:S01]  /*0570*/  UIADD3 UR19, UR12, UR13, URZ ;  /* 0x0000000d0c137290 */ /* 0x000fe2000fffe03f */
[----:B------:R-:W-:Y:S01]  /*0580*/  SHF.R.U32.HI R3, RZ, 0x3, R0 ;  /* 0x00000003ff037819 */ /* 0x000fe20000011600 */
[----:B------:R-:W-:Y:S01]  /*0590*/  UMOV UR56, 0x6 ;  /* 0x0000000600387882 */ /* 0x000fe20000000000 */
[----:B------:R-:W-:-:S02]  /*05a0*/  LOP3.LUT R2, R0, 0x38, R248, 0xf8, !PT ;  /* 0x0000003800027812 */ /* 0x000fc400078ef8f8 */
[----:B------:R-:W-:Y:S02]  /*05b0*/  LOP3.LUT R0, R12, 0xfffffff8, RZ, 0xc0, !PT ;  /* 0xfffffff80c007812 */ /* 0x000fe400078ec0ff */
[----:B------:R-:W-:Y:S01]  /*05c0*/  LOP3.LUT R241, R2, R3, RZ, 0x3c, !PT ;  /* 0x0000000302f17212 */ /* 0x000fe200078e3cff */
[----:B------:R-:W-:Y:S01]  /*05d0*/  IMAD.SHL.U32 R2, R180, 0x10, RZ ;  /* 0x00000010b4027824 */ /* 0x000fe200078e00ff */
[----:B------:R-:W-:Y:S01]  /*05e0*/  LOP3.LUT R3, R5, 0x1, RZ, 0xc0, !PT ;  /* 0x0000000105037812 */ /* 0x000fe200078ec0ff */
[----:B------:R-:W-:Y:S01]  /*05f0*/  IMAD.IADD R17, R8, 0x1, -R0 ;  /* 0x0000000108117824 */ /* 0x000fe200078e0a00 */
[----:B------:R-:W-:Y:S01]  /*0600*/  SHF.R.S32.HI R8, RZ, 0x7, R14 ;  /* 0x00000007ff087819 */ /* 0x000fe2000001140e */
[----:B------:R-:W-:Y:S01]  /*0610*/  IMAD.SHL.U32 R0, R7, 0x40, RZ ;  /* 0x0000004007007824 */ /* 0x000fe200078e00ff */
[----:B------:R-:W-:Y:S01]  /*0620*/  ISETP.NE.U32.AND P0, PT, R3, 0x1, PT ;  /* 0x000000010300780c */ /* 0x000fe20003f05070 */
[----:B------:R-:W-:Y:S01]  /*0630*/  IMAD R241, R6, 0x200, R241 ;  /* 0x0000020006f17824 */ /* 0x000fe200078e02f1 */
[----:B------:R-:W-:Y:S01]  /*0640*/  LOP3.LUT P4, RZ, R7, 0x2, RZ, 0xc0, !PT ;  /* 0x0000000207ff7812 */ /* 0x000fe2000788c0ff */
[----:B------:R1:W-:Y:S01]  /*0650*/  STL [R1+0x8], R17 ;  /* 0x0000081101007387 */ /* 0x0003e20000100800 */
[----:B------:R-:W-:-:S02]  /*0660*/  LOP3.LUT R0, R0, 0x1c0, RZ, 0xc0, !PT ;  /* 0x000001c000007812 */ /* 0x000fc400078ec0ff */
[----:B------:R-:W-:Y:S01]  /*0670*/  LOP3.LUT P3, RZ, R7, 0x4, RZ, 0xc0, !PT ;  /* 0x0000000407ff7812 */ /* 0x000fe2000786c0ff */
[----:B------:R-:W-:Y:S01]  /*0680*/  IMAD.SHL.U32 R7, R8, 0x8, RZ ;  /* 0x0000000808077824 */ /* 0x000fe200078e00ff */
[C---:B------:R-:W-:Y:S02]  /*0690*/  LOP3.LUT R176, R0.reuse, 0x8, R10, 0xf8, !PT ;  /* 0x0000000800b07812 */ /* 0x040fe400078ef80a */
[----:B------:R-:W-:Y:S02]  /*06a0*/  SHF.R.U32.HI R3, RZ, 0x3, R0 ;  /* 0x00000003ff037819 */ /* 0x000fe40000011600 */
[----:B------:R-:W-:Y:S01]  /*06b0*/  LOP3.LUT R2, R0, 0x30, R2, 0xf8, !PT ;  /* 0x0000003000027812 */ /* 0x000fe200078ef802 */
[----:B------:R-:W-:Y:S01]  /*06c0*/  IMAD R0, R6, 0x800, R4 ;  /* 0x0000080006007824 */ /* 0x000fe200078e0204 */
[----:B------:R-:W-:Y:S01]  /*06d0*/  LOP3.LUT R176, R176, R3, RZ, 0x3c, !PT ;  /* 0x00000003b0b07212 */ /* 0x000fe200078e3cff */
[----:B------:R-:W-:Y:S01]  /*06e0*/  IMAD.SHL.U32 R6, R6, 0x20, RZ ;  /* 0x0000002006067824 */ /* 0x000fe200078e00ff */
[----:B------:R-:W-:-:S02]  /*06f0*/  LOP3.LUT R2, R2, 0x8, R10, 0xf8, !PT ;  /* 0x0000000802027812 */ /* 0x000fc400078ef80a */
[C---:B------:R-:W-:Y:S01]  /*0700*/  R2P PR, R5.reuse, 0x6 ;  /* 0x0000000605007804 */ /* 0x040fe20000000000 */
[----:B------:R-:W-:Y:S01]  /*0710*/  IMAD.IADD R176, R0, 0x1, R176 ;  /* 0x0000000100b07824 */ /* 0x000fe200078e02b0 */
[----:B------:R-:W-:Y:S01]  /*0720*/  LOP3.LUT R3, R4, R2, R3, 0xf6, !PT ;  /* 0x0000000204037212 */ /* 0x000fe200078ef603 */
[----:B------:R-:W-:Y:S01]  /*0730*/  IMAD.SHL.U32 R0, R5, 0x40, RZ ;  /* 0x0000004005007824 */ /* 0x000fe200078e00ff */
[----:B------:R-:W-:Y:S01]  /*0740*/  LOP3.LUT R2, R7, 0x8, RZ, 0xc0, !PT ;  /* 0x0000000807027812 */ /* 0x000fe200078ec0ff */
[----:B------:R-:W-:Y:S01]  /*0750*/  IMAD.SHL.U32 R7, R11, 0x10, RZ ;  /* 0x000000100b077824 */ /* 0x000fe200078e00ff */
[----:B------:R-:W-:Y:S01]  /*0760*/  SEL R197, R197, 0x10, !P0 ;  /* 0x00000010c5c57807 */ /* 0x000fe20004000000 */
[----:B------:R-:W-:Y:S01]  /*0770*/  IMAD.SHL.U32 R5, R15, 0x2, RZ ;  /* 0x000000020f057824 */ /* 0x000fe200078e00ff */
[----:B------:R-:W-:Y:S01]  /*0780*/  LOP3.LUT R0, R0, 0x1c0, RZ, 0xc0, !PT ;  /* 0x000001c000007812 */ /* 0x000fe200078ec0ff */
[----:B------:R-:W-:Y:S01]  /*0790*/  IMAD.SHL.U32 R176, R176, 0x2, RZ ;  /* 0x00000002b0b07824 */ /* 0x000fe200078e00ff */
[----:B------:R-:W-:Y:S01]  /*07a0*/  LOP3.LUT R9, R2, 0x10, R7, 0xf8, !PT ;  /* 0x0000001002097812 */ /* 0x000fe200078ef807 */
[----:B------:R-:W-:Y:S01]  /*07b0*/  IMAD.SHL.U32 R3, R3, 0x2, RZ ;  /* 0x0000000203037824 */ /* 0x000fe200078e00ff */
[----:B------:R-:W-:-:S02]  /*07c0*/  SHF.R.U32.HI R4, RZ, 0x3, R0 ;  /* 0x00000003ff047819 */ /* 0x000fc40000011600 */
[----:B------:R-:W-:Y:S02]  /*07d0*/  LOP3.LUT R6, R0, 0x20, R6, 0xf8, !PT ;  /* 0x0000002000067812 */ /* 0x000fe400078ef806 */
[----:B------:R-:W-:Y:S01]  /*07e0*/  LOP3.LUT R7, R4, R0, R2, 0x1e, !PT ;  /* 0x0000000004077212 */ /* 0x000fe200078e1e02 */
[--C-:B------:R-:W-:Y:S01]  /*07f0*/  IMAD R0, R8, 0x1000, R5.reuse ;  /* 0x0000100008007824 */ /* 0x100fe200078e0205 */
[----:B------:R-:W-:Y:S01]  /*0800*/  LOP3.LUT R6, R6, R4, RZ, 0x3c, !PT ;  /* 0x0000000406067212 */ /* 0x000fe200078e3cff */
[----:B------:R-:W-:Y:S01]  /*0810*/  IMAD R4, R180, 0x400, R5 ;  /* 0x00000400b4047824 */ /* 0x000fe200078e0205 */
[----:B------:R-:W-:Y:S01]  /*0820*/  SHF.R.S32.HI R5, RZ, 0x2, R16 ;  /* 0x00000002ff057819 */ /* 0x000fe20000011410 */
[----:B------:R-:W-:Y:S02]  /*0830*/  IMAD R0, R189, 0x400, R0 ;  /* 0x00000400bd007824 */ /* 0x000fe400078e0200 */
[----:B------:R-:W-:Y:S02]  /*0840*/  IMAD.SHL.U32 R2, R17, 0x40, RZ ;  /* 0x0000004011027824 */ /* 0x000fe400078e00ff */
[----:B------:R-:W-:-:S02]  /*0850*/  IMAD.IADD R247, R4, 0x1, R7 ;  /* 0x0000000104f77824 */ /* 0x000fc400078e0207 */
[----:B------:R-:W-:Y:S01]  /*0860*/  IMAD.IADD R199, R6, 0x1, R0 ;  /* 0x0000000106c77824 */ /* 0x000fe200078e0200 */
[----:B------:R-:W-:Y:S01]  /*0870*/  LOP3.LUT R2, R2, 0x1c0, RZ, 0xc0, !PT ;  /* 0x000001c002027812 */ /* 0x000fe200078ec0ff */
[----:B------:R-:W-:Y:S01]  /*0880*/  IMAD.SHL.U32 R0, R11, 0x8, RZ ;  /* 0x000000080b007824 */ /* 0x000fe200078e00ff */
[----:B------:R-:W-:Y:S01]  /*0890*/  LEA R247, R247, 0x6000, 0x1 ;  /* 0x00006000f7f77811 */ /* 0x000fe200078e08ff */
[----:B------:R-:W-:Y:S01]  /*08a0*/  IMAD.SHL.U32 R6, R12, 0x40, RZ ;  /* 0x000000400c067824 */ /* 0x000fe200078e00ff */
[----:B------:R-:W-:Y:S01]  /*08b0*/  SHF.R.U32.HI R4, RZ, 0x3, R2 ;  /* 0x00000003ff047819 */ /* 0x000fe20000011602 */
[----:B------:R-:W-:Y:S01]  /*08c0*/  IMAD R8, R189, 0x10, R5 ;  /* 0x00000010bd087824 */ /* 0x000fe200078e0205 */
[----:B------:R-:W-:Y:S01]  /*08d0*/  LOP3.LUT R7, R2, 0x8, R0, 0xf8, !PT ;  /* 0x0000000802077812 */ /* 0x000fe200078ef800 */
[----:B------:R-:W-:Y:S01]  /*08e0*/  IMAD.MOV.U32 R5, RZ, RZ, 0x20 ;  /* 0x00000020ff057424 */ /* 0x000fe200078e00ff */
[----:B------:R-:W-:Y:S01]  /*08f0*/  LOP3.LUT R0, R6, 0xfffffe00, RZ, 0xc0, !PT ;  /* 0xfffffe0006007812 */ /* 0x000fe200078ec0ff */
[----:B------:R-:W-:Y:S01]  /*0900*/  IMAD.SHL.U32 R199, R199, 0x2, RZ ;  /* 0x00000002c7c77824 */ /* 0x000fe200078e00ff */
[C---:B------:R-:W-:Y:S01]  /*0910*/  IADD3 R6, R247.reuse, 0x420, RZ ;  /* 0x00000420f7067810 */ /* 0x040fe20007ffe0ff */
[----:B------:R1:W-:Y:S01]  /*0920*/  STL [R1], R8 ;  /* 0x0000000801007387 */ /* 0x0003e20000100800 */
[----:B------:R-:W-:Y:S01]  /*0930*/  @P1 IADD3 R6, R247, 0x3e0, RZ ;  /* 0x000003e0f7061810 */ /* 0x000fe20007ffe0ff */
[----:B------:R-:W-:Y:S01]  /*0940*/  IMAD R189, R189, 0x400, R0 ;  /* 0x00000400bdbd7824 */ /* 0x000fe200078e0200 */
[----:B------:R-:W-:Y:S01]  /*0950*/  LOP3.LUT R2, R4, R9, R2, 0x1e, !PT ;  /* 0x0000000904027212 */ /* 0x000fe200078e1e02 */
[----:B------:R-:W-:Y:S01]  /*0960*/  IMAD R180, R180, 0x400, R0 ;  /* 0x00000400b4b47824 */ /* 0x000fe200078e0200 */
[----:B------:R-:W-:Y:S01]  /*0970*/  LOP3.LUT R4, R7, R4, RZ, 0x3c, !PT ;  /* 0x0000000407047212 */ /* 0x000fe200078e3cff */
[----:B------:R1:W-:Y:S01]  /*0980*/  STL [R1+0x4], R6 ;  /* 0x0000040601007387 */ /* 0x0003e20000100800 */
[----:B------:R-:W-:Y:S01]  /*0990*/  LOP3.LUT R188, R2, R0, RZ, 0xfc, !PT ;  /* 0x0000000002bc7212 */ /* 0x000fe200078efcff */
[----:B------:R-:W-:Y:S01]  /*09a0*/  IMAD.MOV.U32 R0, RZ, RZ, 0x40 ;  /* 0x00000040ff007424 */ /* 0x000fe200078e00ff */
[----:B------:R-:W-:Y:S01]  /*09b0*/  SEL R178, R5, 0xffffffe0, !P4 ;  /* 0xffffffe005b27807 */ /* 0x000fe20006000000 */
[----:B------:R-:W-:Y:S01]  /*09c0*/  IMAD.IADD R189, R189, 0x1, R4 ;  /* 0x00000001bdbd7824 */ /* 0x000fe200078e0204 */
[----:B------:R-:W-:Y:S01]  /*09d0*/  SEL R5, R5, 0xffffffe0, !P1 ;  /* 0xffffffe005057807 */ /* 0x000fe20004800000 */
[----:B------:R-:W-:Y:S01]  /*09e0*/  IMAD.IADD R180, R4, 0x1, R180 ;  /* 0x0000000104b47824 */ /* 0x000fe200078e02b4 */
[----:B------:R-:W-:Y:S01]  /*09f0*/  SEL R0, R0, 0xffffffc0, !P3 ;  /* 0xffffffc000007807 */ /* 0x000fe20005800000 */
[----:B------:R-:W-:Y:S01]  /*0a00*/  IMAD.IADD R179, R176, 0x1, R178 ;  /* 0x00000001b0b37824 */ /* 0x000fe200078e02b2 */
[----:B------:R-:W-:Y:S01]  /*0a10*/  IADD3 R2, R8, -0x40, RZ ;  /* 0xffffffc008027810 */ /* 0x000fe20007ffe0ff */
[----:B------:R-:W-:Y:S01]  /*0a20*/  IMAD.IADD R198, R199, 0x1, R5 ;  /* 0x00000001c7c67824 */ /* 0x000fe200078e0205 */
[C---:B------:R-:W-:Y:S01]  /*0a30*/  IADD3 R250, R247.reuse, 0x40, RZ ;  /* 0x00000040f7fa7810 */ /* 0x040fe20007ffe0ff */
[----:B------:R-:W-:Y:S01]  /*0a40*/  IMAD.IADD R177, R176, 0x1, R0 ;  /* 0x00000001b0b17824 */ /* 0x000fe200078e0200 */
[----:B------:R-:W-:Y:S01]  /*0a50*/  @P2 IADD3 R250, R247, -0x40, RZ ;  /* 0xffffffc0f7fa2810 */ /* 0x000fe20007ffe0ff */
[----:B------:R-:W-:Y:S01]  /*0a60*/  IMAD.IADD R200, R199, 0x1, R197 ;  /* 0x00000001c7c87824 */ /* 0x000fe200078e02c5 */
[----:B------:R-:W-:Y:S01]  /*0a70*/  SHF.R.S32.HI R4, RZ, 0x1f, R2 ;  /* 0x0000001fff047819 */ /* 0x000fe20000011402 */
[----:B------:R-:W-:Y:S01]  /*0a80*/  IMAD.SHL.U32 R244, R2, 0x4, RZ ;  /* 0x0000000402f47824 */ /* 0x000fe200078e00ff */
[----:B------:R-:W-:Y:S01]  /*0a90*/  LEA R180, R180, 0xa000, 0x1 ;  /* 0x0000a000b4b47811 */ /* 0x000fe200078e08ff */
[----:B------:R-:W-:Y:S01]  /*0aa0*/  IMAD.IADD R178, R178, 0x1, R177 ;  /* 0x00000001b2b27824 */ /* 0x000fe200078e02b1 */
[----:B------:R-:W-:Y:S01]  /*0ab0*/  SHF.L.U64.HI R245, R2, 0x2, R4 ;  /* 0x0000000202f57819 */ /* 0x000fe20000010204 */
[----:B------:R-:W-:-:S02]  /*0ac0*/  IMAD.IADD R252, R5, 0x1, R247 ;  /* 0x0000000105fc7824 */ /* 0x000fc400078e02f7 */
[----:B------:R-:W-:Y:S02]  /*0ad0*/  IMAD.IADD R197, R197, 0x1, R198 ;  /* 0x00000001c5c57824 */ /* 0x000fe400078e02c6 */
[----:B------:R-:W-:Y:S02]  /*0ae0*/  IMAD.IADD R251, R5, 0x1, R250 ;  /* 0x0000000105fb7824 */ /* 0x000fe400078e02fa */
.L_x_1208:
[----:B------:R-:W-:Y:S01]  /*0af0*/  ULDC.64 UR6, c[0x0][0x258] ;  /* 0x0000960000067ab9 */ /* 0x000fe20000000a00 */
[----:B------:R-:W-:Y:S01]  /*0b00*/  ISETP.NE.U32.AND P1, PT, RZ, c[0x0][0x250], PT ;  /* 0x00009400ff007a0c */ /* 0x000fe20003f25070 */
[----:B------:R-:W-:Y:S02]  /*0b10*/  UISETP.NE.U32.AND UP1, UPT, URZ, UR6, UPT ;  /* 0x000000063f00728c */ /* 0x000fe4000bf25070 */
[----:B------:R-:W-:Y:S01]  /*0b20*/  ULDC.64 UR8, c[0x0][0x258] ;  /* 0x0000960000087ab9 */ /* 0x000fe20000000a00 */
[----:B------:R-:W-:Y:S01]  /*0b30*/  ISETP.NE.AND.EX P1, PT, RZ, c[0x0][0x254], PT, P1 ;  /* 0x00009500ff007a0c */ /* 0x000fe20003f25310 */
[----:B------:R-:W-:-:S06]  /*0b40*/  UISETP.NE.AND.EX UP1, UPT, URZ, UR7, UPT, UP1 ;  /* 0x000000073f00728c */ /* 0x000fcc000bf25310 */
[----:B------:R-:W-:-:S05]  /*0b50*/  PLOP3.LUT P0, PT, PT, PT, UP1, 0x80, 0x0 ;  /* 0x000000000000781c */ /* 0x000fca0003f0f018 */
[----:B------:R-:W-:Y:S01]  /*0b60*/  @UP1 UMOV UR6, 0x4 ;  /* 0x0000000400061882 */ /* 0x000fe20000000000 */
[----:B---3--:R-:W2:Y:S01]  /*0b70*/  @P1 S2R R7, SR_CTAID.Y ;  /* 0x0000000000071919 */ /* 0x008ea20000002600 */
[----:B-1----:R-:W-:-:S06]  /*0b80*/  @P1 IMAD.MOV.U32 R6, RZ, RZ, 0x4 ;  /* 0x00000004ff061424 */ /* 0x002fcc00078e00ff */
[----:B------:R-:W1:Y:S01]  /*0b90*/  @P0 S2R R0, SR_CTAID.Y ;  /* 0x0000000000000919 */ /* 0x000e620000002600 */
[----:B--2---:R-:W-:-:S06]  /*0ba0*/  @P1 IMAD.WIDE R6, R7, R6, c[0x0][0x250] ;  /* 0x0000940007061625 */ /* 0x004fcc00078e0206 */
[----:B------:R-:W2:Y:S01]  /*0bb0*/  @P1 LDG.E R6, [R6.64] ;  /* 0x0000000406061981 */ /* 0x000ea2000c1e1900 */
[----:B-1----:R-:W1:Y:S02]  /*0bc0*/  @P0 R2UR UR7, R0 ;  /* 0x00000000000703c2 */ /* 0x002e6400000e0000 */
[----:B-1----:R-:W-:Y:S02]  /*0bd0*/  @UP1 UIMAD.WIDE UR6, UR7, UR6, UR8 ;  /* 0x00000006070612a5 */ /* 0x002fe4000f8e0208 */
[----:B------:R-:W-:Y:S02]  /*0be0*/  UMOV UR25, URZ ;  /* 0x0000003f00197c82 */ /* 0x000fe40008000000 */
[----:B------:R-:W-:Y:S02]  /*0bf0*/  ULDC.64 UR8, c[0x0][0x218] ;  /* 0x0000860000087ab9 */ /* 0x000fe40000000a00 */
[----:B------:R-:W-:Y:S02]  /*0c00*/  IMAD.U32 R4, RZ, RZ, UR6 ;  /* 0x00000006ff047e24 */ /* 0x000fe4000f8e00ff */
[----:B------:R-:W-:Y:S01]  /*0c10*/  IMAD.U32 R5, RZ, RZ, UR7 ;  /* 0x00000007ff057e24 */ /* 0x000fe2000f8e00ff */
[----:B------:R-:W-:-:S04]  /*0c20*/  ULDC.64 UR6, c[0x0][0x268] ;  /* 0x00009a0000067ab9 */ /* 0x000fc80000000a00 */
[----:B------:R-:W3:Y:S01]  /*0c30*/  @P0 LDG.E R0, [R4.64] ;  /* 0x0000000404000981 */ /* 0x000ee2000c1e1900 */
[----:B------:R-:W-:-:S04]  /*0c40*/  @!UP1 UISETP.NE.U32.AND UP0, UPT, URZ, UR6, UPT ;  /* 0x000000063f00928c */ /* 0x000fc8000bf05070 */
[----:B------:R-:W-:-:S04]  /*0c50*/  @!UP1 UISETP.NE.AND.EX UP0, UPT, URZ, UR7, UPT, UP0 ;  /* 0x000000073f00928c */ /* 0x000fc8000bf05300 */
[----:B------:R-:W-:Y:S02]  /*0c60*/  @!UP1 USEL UR9, URZ, UR9, !UP0 ;  /* 0x000000093f099287 */ /* 0x000fe4000c000000 */
[----:B------:R-:W-:Y:S01]  /*0c70*/  USHF.L.U32 UR6, UR39, 0x7, URZ ;  /* 0x0000000727067899 */ /* 0x000fe2000800063f */
[----:B--2---:R-:W1:Y:S08]  /*0c80*/  @P1 R2UR UR25, R6 ;  /* 0x00000000061913c2 */ /* 0x004e7000000e0000 */
[----:B---3--:R-:W1:Y:S02]  /*0c90*/  @P0 R2UR UR10, R0 ;  /* 0x00000000000a03c2 */ /* 0x008e6400000e0000 */
[----:B-1----:R-:W-:-:S02]  /*0ca0*/  @UP1 UIADD3 UR7, UR10, -UR25, URZ ;  /* 0x800000190a071290 */ /* 0x002fc4000fffe03f */
        /* <DEDUP_REMOVED lines=9> */
[----:B------:R-:W4:Y:S01]  /*0d40*/  S2R R7, SR_CTAID.X ;  /* 0x0000000000077919 */ /* 0x000f220000002500 */
[----:B------:R-:W-:Y:S01]  /*0d50*/  ULDC UR7, c[0x0][0x1c8] ;  /* 0x0000720000077ab9 */ /* 0x000fe20000000800 */
[----:B------:R-:W-:Y:S01]  /*0d60*/  ISETP.NE.AND P3, PT, RZ, c[0x0][0x1c8], PT ;  /* 0x00007200ff007a0c */ /* 0x000fe20003f65270 */
[----:B------:R-:W-:Y:S02]  /*0d70*/  ULDC UR55, c[0x0][0x214] ;  /* 0x0000850000377ab9 */ /* 0x000fe40000000800 */
[----:B------:R-:W5:Y:S01]  /*0d80*/  S2UR UR33, SR_CTAID.Y ;  /* 0x00000000002179c3 */ /* 0x000f620000002600 */
[----:B------:R-:W-:-:S02]  /*0d90*/  UISETP.NE.U32.AND UP1, UPT, URZ, UR8, UPT ;  /* 0x000000083f00728c */ /* 0x000fc4000bf25070 */
[----:B------:R-:W-:Y:S02]  /*0da0*/  UIADD3 UR26, UR55, 0x3f, URZ ;  /* 0x0000003f371a7890 */ /* 0x000fe4000fffe03f */
[----:B------:R-:W-:Y:S02]  /*0db0*/  ULDC.U8 UR8, c[0x0][0x328] ;  /* 0x0000ca0000087ab9 */ /* 0x000fe40000000000 */
[----:B------:R-:W-:Y:S02]  /*0dc0*/  UISETP.NE.AND UP0, UPT, UR8, URZ, UPT ;  /* 0x0000003f0800728c */ /* 0x000fe4000bf05270 */
[----:B------:R-:W-:Y:S01]  /*0dd0*/  USHF.R.S32.HI UR8, URZ, 0x1f, UR26 ;  /* 0x0000001f3f087899 */ /* 0x000fe2000801141a */
[----:B---3--:R-:W3:Y:S01]  /*0de0*/  MUFU.RCP R4, R4 ;  /* 0x0000000400047308 */ /* 0x008ee20000001000 */
[----:B------:R-:W-:Y:S02]  /*0df0*/  UISETP.NE.AND.EX UP1, UPT, URZ, UR9, UPT, UP1 ;  /* 0x000000093f00728c */ /* 0x000fe4000bf25310 */
[----:B------:R-:W-:Y:S01]  /*0e00*/  ULEA.HI UR31, UR8, UR26, URZ, 0x6 ;  /* 0x0000001a081f7291 */ /* 0x000fe2000f8f303f */
[----:B-1----:R-:W-:Y:S01]  /*0e10*/  IABS R2, R2 ;  /* 0x0000000200027213 */ /* 0x002fe20000000000 */
[----:B--2---:R-:W-:-:S02]  /*0e20*/  ULOP3.LUT UR7, UR38, UR7, URZ, 0x3c, !UPT ;  /* 0x0000000726077292 */ /* 0x004fc4000f8e3c3f */
[----:B------:R-:W-:Y:S02]  /*0e30*/  ULDC UR27, c[0x0][0x214] ;  /* 0x00008500001b7ab9 */ /* 0x000fe40000000800 */
[----:B------:R-:W-:Y:S02]  /*0e40*/  ULDC UR36, c[0x0][0x22c] ;  /* 0x00008b0000247ab9 */ /* 0x000fe40000000800 */
[----:B------:R-:W-:Y:S01]  /*0e50*/  ISETP.LE.AND P2, PT, RZ, UR7, PT ;  /* 0x00000007ff007c0c */ /* 0x000fe2000bf43270 */
[----:B------:R-:W-:Y:S02]  /*0e60*/  ULDC UR9, c[0x0][0x1c0] ;  /* 0x0000700000097ab9 */ /* 0x000fe40000000800 */
[----:B-----5:R-:W-:Y:S01]  /*0e70*/  UIMAD.WIDE UR10, UR33, 0x80, URZ ;  /* 0x00000080210a78a5 */ /* 0x020fe2000f8e023f */
[----:B---3--:R-:W-:Y:S01]  /*0e80*/  IADD3 R4, R4, 0xffffffe, RZ ;  /* 0x0ffffffe04047810 */ /* 0x008fe20007ffe0ff */
[----:B------:R-:W-:Y:S02]  /*0e90*/  @UP0 UIMAD UR7, UR33, UR27, URZ ;  /* 0x0000001b210702a4 */ /* 0x000fe4000f8e023f */
[----:B------:R-:W-:Y:S01]  /*0ea0*/  USEL UR44, UR10, URZ, UP1 ;  /* 0x0000003f0a2c7287 */ /* 0x000fe20008800000 */
[----:B------:R-:W1:Y:S01]  /*0eb0*/  F2I.FTZ.U32.TRUNC.NTZ R5, R4 ;  /* 0x0000000400057305 */ /* 0x000e62000021f000 */
[----:B------:R-:W-:-:S02]  /*0ec0*/  ULOP3.LUT UR10, UR31, 0xffffffc0, URZ, 0xc0, !UPT ;  /* 0xffffffc01f0a7892 */ /* 0x000fc4000f8ec03f */
[----:B------:R-:W-:Y:S02]  /*0ed0*/  UIMAD UR36, UR38, UR36, URZ ;  /* 0x00000024262472a4 */ /* 0x000fe4000f8e023f */
[----:B------:R-:W-:Y:S02]  /*0ee0*/  @!UP0 UIMAD UR9, UR33, UR9, UR38 ;  /* 0x00000009210982a4 */ /* 0x000fe4000f8e0226 */
[----:B------:R-:W-:Y:S02]  /*0ef0*/  UIADD3 UR10, UR10, -0x40, URZ ;  /* 0xffffffc00a0a7890 */ /* 0x000fe4000fffe03f */
[----:B------:R-:W-:Y:S02]  /*0f00*/  ULDC.U8 UR28, c[0x0][0x3d0] ;  /* 0x0000f400001c7ab9 */ /* 0x000fe40000000000 */
[----:B------:R-:W-:Y:S02]  /*0f10*/  ULDC UR29, c[0x0][0x234] ;  /* 0x00008d00001d7ab9 */ /* 0x000fe40000000800 */
[----:B------:R-:W-:-:S02]  /*0f20*/  ULDC UR48, c[0x0][0x1c0] ;  /* 0x0000700000307ab9 */ /* 0x000fc40000000800 */
[----:B------:R-:W-:Y:S01]  /*0f30*/  USEL UR41, UR11, URZ, UP1 ;  /* 0x0000003f0b297287 */ /* 0x000fe20008800000 */
[--C-:B-1----:R-:W-:Y:S01]  /*0f40*/  IMAD.MOV R0, RZ, RZ, -R5.reuse ;  /* 0x000000ffff007224 */ /* 0x102fe200078e0a05 */
[----:B------:R-:W-:Y:S01]  /*0f50*/  @UP0 UIMAD UR29, UR38, UR29, UR7 ;  /* 0x0000001d261d02a4 */ /* 0x000fe2000f8e0207 */
[----:B------:R-:W-:Y:S01]  /*0f60*/  IMAD.MOV.U32 R4, RZ, RZ, RZ ;  /* 0x000000ffff047224 */ /* 0x000fe200078e00ff */
[----:B------:R-:W-:Y:S01]  /*0f70*/  USHF.R.S32.HI UR37, URZ, 0x1f, UR25 ;  /* 0x0000001f3f257899 */ /* 0x000fe20008011419 */
[----:B------:R-:W-:Y:S01]  /*0f80*/  IMAD R0, R0, R6, RZ ;  /* 0x0000000600007224 */ /* 0x000fe200078e02ff */
[----:B------:R-:W-:Y:S02]  /*0f90*/  USHF.R.S32.HI UR30, URZ, 0x1f, UR6 ;  /* 0x0000001f3f1e7899 */ /* 0x000fe40008011406 */
[----:B------:R-:W-:Y:S01]  /*0fa0*/  USHF.R.S32.HI UR40, URZ, 0x1f, UR33 ;  /* 0x0000001f3f287899 */ /* 0x000fe20008011421 */
[----:B------:R-:W-:Y:S01]  /*0fb0*/  IMAD.HI.U32 R0, R5, R0, R4 ;  /* 0x0000000005007227 */ /* 0x000fe200078e0004 */
[----:B------:R-:W-:-:S02]  /*0fc0*/  USHF.R.S32.HI UR47, URZ, 0x1f, UR38 ;  /* 0x0000001f3f2f7899 */ /* 0x000fc40008011426 */
[----:B------:R-:W-:Y:S01]  /*0fd0*/  USHF.R.S32.HI UR48, URZ, 0x1f, UR48 ;  /* 0x0000001f3f307899 */ /* 0x000fe20008011430 */
[----:B------:R-:W-:Y:S01]  /*0fe0*/  IMAD.MOV.U32 R4, RZ, RZ, R2 ;  /* 0x000000ffff047224 */ /* 0x000fe200078e0002 */
[----:B------:R-:W-:Y:S02]  /*0ff0*/  USHF.R.S32.HI UR45, URZ, 0x1f, UR36 ;  /* 0x0000001f3f2d7899 */ /* 0x000fe40008011424 */
[----:B------:R-:W-:Y:S01]  /*1000*/  @!UP0 UIMAD UR29, UR9, UR27, URZ ;  /* 0x0000001b091d82a4 */ /* 0x000fe2000f8e023f */
[----:B------:R-:W-:Y:S01]  /*1010*/  IMAD.HI.U32 R0, R0, R4, RZ ;  /* 0x0000000400007227 */ /* 0x000fe200078e00ff */
[----:B------:R-:W-:-:S03]  /*1020*/  USHF.R.S32.HI UR11, URZ, 0x1f, UR10 ;  /* 0x0000001f3f0b7899 */ /* 0x000fc6000801140a */
[----:B------:R-:W-:-:S04]  /*1030*/  IMAD.MOV R2, RZ, RZ, -R0 ;  /* 0x000000ffff027224 */ /* 0x000fc800078e0a00 */
[----:B------:R-:W-:Y:S02]  /*1040*/  IMAD R2, R6, R2, R4 ;  /* 0x0000000206027224 */ /* 0x000fe400078e0204 */
[----:B----4-:R-:W-:-:S03]  /*1050*/  IMAD.WIDE.U32 R4, R7, c[0x0][0x3d8], RZ ;  /* 0x0000f60007047a25 */ /* 0x010fc600078e00ff */
[----:B------:R-:W-:-:S13]  /*1060*/  ISETP.GT.U32.AND P1, PT, R6, R2, PT ;  /* 0x000000020600720c */ /* 0x000fda0003f24070 */
[----:B------:R-:W-:Y:S01]  /*1070*/  @!P1 IMAD.IADD R2, R2, 0x1, -R6 ;  /* 0x0000000102029824 */ /* 0x000fe200078e0a06 */
[----:B------:R-:W-:Y:S02]  /*1080*/  @!P1 IADD3 R0, R0, 0x1, RZ ;  /* 0x0000000100009810 */ /* 0x000fe40007ffe0ff */
[----:B------:R-:W-:Y:S02]  /*1090*/  ISETP.NE.AND P1, PT, RZ, UR28, PT ;  /* 0x0000001cff007c0c */ /* 0x000fe4000bf25270 */
[----:B------:R-:W-:Y:S01]  /*10a0*/  ISETP.GE.U32.AND P0, PT, R2, R6, PT ;  /* 0x000000060200720c */ /* 0x000fe20003f06070 */
[----:B------:R-:W-:Y:S01]  /*10b0*/  IMAD R2, R7, c[0x0][0x3dc], R5 ;  /* 0x0000f70007027a24 */ /* 0x000fe200078e0205 */
[----:B------:R-:W-:-:S04]  /*10c0*/  SEL R21, R4, RZ, P1 ;  /* 0x000000ff04157207 */ /* 0x000fc80000800000 */
[----:B------:R-:W-:-:S07]  /*10d0*/  SEL R20, R2, RZ, P1 ;  /* 0x000000ff02147207 */ /* 0x000fce0000800000 */
        /* <DEDUP_REMOVED lines=9> */
.L_x_1201:
[----:B------:R-:W-:Y:S02]  /*1170*/  ULDC UR7, c[0x0][0x1c0] ;  /* 0x0000700000077ab9 */ /* 0x000fe40000000800 */
[----:B------:R-:W-:Y:S02]  /*1180*/  UIMAD UR7, UR33, UR7, UR38 ;  /* 0x00000007210772a4 */ /* 0x000fe4000f8e0226 */
[----:B------:R-:W-:Y:S02]  /*1190*/  ULDC UR8, c[0x0][0x224] ;  /* 0x0000890000087ab9 */ /* 0x000fe40000000800 */
[----:B------:R-:W-:Y:S02]  /*11a0*/  UIMAD UR34, UR7, UR8, URZ ;  /* 0x00000008072272a4 */ /* 0x000fe4000f8e023f */
.L_x_1202:
[----:B------:R-:W2:Y:S01]  /*11b0*/  LDL R23, [R1] ;  /* 0x0000000001177983 */ /* 0x000ea20000100800 */
[----:B------:R-:W-:Y:S01]  /*11c0*/  ULDC.64 UR8, c[0x0][0x178] ;  /* 0x00005e0000087ab9 */ /* 0x000fe20000000a00 */
[----:B------:R-:W-:Y:S01]  /*11d0*/  SHF.R.S32.HI R12, RZ, 0x1f, R246 ;  /* 0x0000001fff0c7819 */ /* 0x000fe200000114f6 */
[----:B------:R-:W-:Y:S01]  /*11e0*/  UIMAD UR7, UR40, UR8, URZ ;  /* 0x00000008280772a4 */ /* 0x000fe2000f8e023f */
[----:B------:R-:W1:Y:S01]  /*11f0*/  S2R R22, SR_CTAID.Y ;  /* 0x0000000000167919 */ /* 0x000e620000002600 */
[----:B------:R-:W-:Y:S01]  /*1200*/  SHF.R.S32.HI R249, RZ, 0x1f, R248 ;  /* 0x0000001ffff97819 */ /* 0x000fe200000114f8 */
[----:B------:R-:W-:Y:S01]  /*1210*/  UIADD3 UR25, UP0, UR6, UR25, URZ ;  /* 0x0000001906197290 */ /* 0x000fe2000ff1e03f */
[----:B------:R-:W-:Y:S01]  /*1220*/  IMAD R4, R12, c[0x0][0x1a0], RZ ;  /* 0x000068000c047a24 */ /* 0x000fe200078e02ff */
[----:B------:R-:W-:Y:S01]  /*1230*/  UIMAD UR32, UR33, UR9, UR7 ;  /* 0x00000009212072a4 */ /* 0x000fe2000f8e0207 */
[----:B------:R-:W-:Y:S01]  /*1240*/  IMAD.WIDE.U32 R10, R246, c[0x0][0x1a0], RZ ;  /* 0x00006800f60a7a25 */ /* 0x000fe200078e00ff */
[----:B------:R-:W-:-:S02]  /*1250*/  UIADD3.X UR30, UR37, UR30, URZ, UP0, !UPT ;  /* 0x0000001e251e7290 */ /* 0x000fc400087fe43f */
[----:B------:R-:W-:Y:S01]  /*1260*/  ULDC.64 UR8, c[0x0][0x1a8] ;  /* 0x00006a0000087ab9 */ /* 0x000fe20000000a00 */
[----:B------:R-:W-:Y:S01]  /*1270*/  IMAD R4, R246, c[0x0][0x1a4], R4 ;  /* 0x00006900f6047a24 */ /* 0x000fe200078e0204 */
[----:B------:R-:W-:Y:S01]  /*1280*/  UIMAD UR7, UR47, UR8, URZ ;  /* 0x000000082f0772a4 */ /* 0x000fe2000f8e023f */
[----:B------:R-:W-:Y:S01]  /*1290*/  IMAD.U32 R2, RZ, RZ, UR25 ;  /* 0x00000019ff027e24 */ /* 0x000fe2000f8e00ff */
[----:B------:R-:W-:Y:S01]  /*12a0*/  ULDC.64 UR26, c[0x0][0x180] ;  /* 0x00006000001a7ab9 */ /* 0x000fe20000000a00 */
[----:B------:R-:W-:Y:S01]  /*12b0*/  IMAD.IADD R5, R11, 0x1, R4 ;  /* 0x000000010b057824 */ /* 0x000fe200078e0204 */
[----:B------:R-:W-:Y:S01]  /*12c0*/  UIMAD UR35, UR38, UR9, UR7 ;  /* 0x00000009262372a4 */ /* 0x000fe2000f8e0207 */
[----:B------:R-:W-:Y:S01]  /*12d0*/  IMAD.MOV.U32 R4, RZ, RZ, R10 ;  /* 0x000000ffff047224 */ /* 0x000fe200078e000a */
[----:B------:R-:W-:Y:S01]  /*12e0*/  UIMAD UR26, UR40, UR26, URZ ;  /* 0x0000001a281a72a4 */ /* 0x000fe2000f8e023f */
[----:B------:R-:W-:Y:S01]  /*12f0*/  IMAD R8, R13, c[0x0][0x1b8], RZ ;  /* 0x00006e000d087a24 */ /* 0x000fe200078e02ff */
[----:B------:R-:W-:Y:S01]  /*1300*/  ULDC.64 UR8, c[0x0][0x368] ;  /* 0x0000da0000087ab9 */ /* 0x000fe20000000a00 */
[----:B------:R-:W-:Y:S01]  /*1310*/  IMAD.WIDE.U32 R4, R2, c[0x0][0x1a0], R4 ;  /* 0x0000680002047a25 */ /* 0x000fe200078e0004 */
[----:B------:R-:W-:-:S02]  /*1320*/  UIMAD UR7, UR40, UR8, URZ ;  /* 0x00000008280772a4 */ /* 0x000fc4000f8e023f */
[----:B------:R-:W-:Y:S01]  /*1330*/  UIMAD UR26, UR33, UR27, UR26 ;  /* 0x0000001b211a72a4 */ /* 0x000fe2000f8e021a */
[----:B------:R-:W-:Y:S01]  /*1340*/  IMAD R2, R0, c[0x0][0x1bc], R8 ;  /* 0x00006f0000027a24 */ /* 0x000fe200078e0208 */
[----:B------:R-:W-:Y:S01]  /*1350*/  UIMAD UR28, UR33, UR9, UR7 ;  /* 0x00000009211c72a4 */ /* 0x000fe2000f8e0207 */
[----:B-1----:R-:W-:Y:S02]  /*1360*/  IMAD.WIDE.U32 R6, R22, c[0x0][0x188], R248 ;  /* 0x0000620016067a25 */ /* 0x002fe400078e00f8 */
[----:B------:R-:W-:Y:S02]  /*1370*/  ULDC.64 UR8, c[0x0][0x188] ;  /* 0x0000620000087ab9 */ /* 0x000fe40000000a00 */
[----:B------:R-:W-:Y:S01]  /*1380*/  UIMAD UR8, UR40, UR8, URZ ;  /* 0x00000008280872a4 */ /* 0x000fe2000f8e023f */
[----:B------:R-:W-:-:S03]  /*1390*/  IMAD.WIDE.U32 R14, R246, c[0x0][0x198], RZ ;  /* 0x00006600f60e7a25 */ /* 0x000fc600078e00ff */
[----:B------:R-:W-:Y:S01]  /*13a0*/  UIMAD UR6, UR33, UR9, UR8 ;  /* 0x00000009210672a4 */ /* 0x000fe2000f8e0208 */
[----:B------:R-:W-:Y:S02]  /*13b0*/  IMAD.WIDE.U32 R8, R22, c[0x0][0x368], R248 ;  /* 0x0000da0016087a25 */ /* 0x000fe400078e00f8 */
[----:B------:R-:W-:-:S03]  /*13c0*/  ULDC.64 UR8, c[0x0][0x1a0] ;  /* 0x0000680000087ab9 */ /* 0x000fc60000000a00 */
[----:B------:R-:W-:Y:S01]  /*13d0*/  IADD3 R7, R7, UR6, RZ ;  /* 0x0000000607077c10 */ /* 0x000fe2000fffe0ff */
[----:B------:R-:W-:Y:S01]  /*13e0*/  UIMAD UR6, UR30, UR8, URZ ;  /* 0x000000081e0672a4 */ /* 0x000fe2000f8e023f */
[----:B------:R-:W-:-:S03]  /*13f0*/  IADD3 R9, R9, UR28, RZ ;  /* 0x0000001c09097c10 */ /* 0x000fc6000fffe0ff */
[----:B------:R-:W-:Y:S01]  /*1400*/  IMAD.WIDE.U32 R6, R0, c[0x0][0x1b8], R6 ;  /* 0x00006e0000067a25 */ /* 0x000fe200078e0006 */
[----:B------:R-:W-:-:S03]  /*1410*/  UIMAD UR6, UR25, UR9, UR6 ;  /* 0x00000009190672a4 */ /* 0x000fc6000f8e0206 */
[----:B------:R-:W-:Y:S01]  /*1420*/  IMAD.IADD R2, R7, 0x1, R2 ;  /* 0x0000000107027824 */ /* 0x000fe200078e0202 */
[----:B------:R-:W-:Y:S01]  /*1430*/  IADD3 R18, P0, R6, R4, RZ ;  /* 0x0000000406127210 */ /* 0x000fe20007f1e0ff */
[----:B------:R-:W-:Y:S02]  /*1440*/  IMAD R4, R12, c[0x0][0x198], RZ ;  /* 0x000066000c047a24 */ /* 0x000fe400078e02ff */
[----:B------:R-:W-:Y:S01]  /*1450*/  IMAD.WIDE.U32 R6, R22, c[0x0][0x180], R248 ;  /* 0x0000600016067a25 */ /* 0x000fe200078e00f8 */
[----:B------:R-:W-:Y:S01]  /*1460*/  IADD3.X R19, R2, UR6, R5, P0, !PT ;  /* 0x0000000602137c10 */ /* 0x000fe200087fe405 */
[----:B------:R-:W-:Y:S01]  /*1470*/  ULDC.64 UR6, c[0x0][0x378] ;  /* 0x0000de0000067ab9 */ /* 0x000fe20000000a00 */
[C---:B------:R-:W-:Y:S01]  /*1480*/  IADD3 R2, P0, R246.reuse, UR10, RZ ;  /* 0x0000000af6027c10 */ /* 0x040fe2000ff1e0ff */
[----:B------:R-:W-:Y:S01]  /*1490*/  IMAD R4, R246, c[0x0][0x19c], R4 ;  /* 0x00006700f6047a24 */ /* 0x000fe200078e0204 */
[----:B------:R-:W-:Y:S01]  /*14a0*/  IADD3 R7, R7, UR26, RZ ;  /* 0x0000001a07077c10 */ /* 0x000fe2000fffe0ff */
[----:B------:R-:W-:Y:S01]  /*14b0*/  UIMAD UR6, UR47, UR6, URZ ;  /* 0x000000062f0672a4 */ /* 0x000fe2000f8e023f */
[----:B------:R-:W-:Y:S01]  /*14c0*/  IADD3.X R16, R12, UR11, RZ, P0, !PT ;  /* 0x0000000b0c107c10 */ /* 0x000fe200087fe4ff */
[----:B------:R-:W-:Y:S01]  /*14d0*/  IMAD.WIDE.U32 R10, R2, c[0x0][0x190], R248 ;  /* 0x00006400020a7a25 */ /* 0x000fe200078e00f8 */
[----:B------:R-:W-:-:S02]  /*14e0*/  ULDC.64 UR26, c[0x0][0x198] ;  /* 0x00006600001a7ab9 */ /* 0x000fc40000000a00 */
[----:B------:R-:W-:Y:S01]  /*14f0*/  UIMAD UR28, UR38, UR7, UR6 ;  /* 0x00000007261c72a4 */ /* 0x000fe2000f8e0206 */
[----:B------:R-:W-:Y:S01]  /*1500*/  IMAD R5, R16, c[0x0][0x190], RZ ;  /* 0x0000640010057a24 */ /* 0x000fe200078e02ff */
[----:B------:R-:W-:Y:S02]  /*1510*/  UIMAD UR6, UR30, UR26, URZ ;  /* 0x0000001a1e0672a4 */ /* 0x000fe4000f8e023f */
[----:B------:R-:W-:Y:S01]  /*1520*/  USHF.L.U32 UR7, UR8, 0x6, URZ ;  /* 0x0000000608077899 */ /* 0x000fe2000800063f */
[----:B------:R-:W-:Y:S01]  /*1530*/  IMAD R12, R2, c[0x0][0x194], R5 ;  /* 0x00006500020c7a24 */ /* 0x000fe200078e0205 */
[----:B------:R-:W-:Y:S01]  /*1540*/  UIMAD UR6, UR25, UR27, UR6 ;  /* 0x0000001b190672a4 */ /* 0x000fe2000f8e0206 */
[----:B------:R-:W-:Y:S02]  /*1550*/  IMAD.IADD R5, R15, 0x1, R4 ;  /* 0x000000010f057824 */ /* 0x000fe400078e0204 */
[----:B------:R-:W-:Y:S02]  /*1560*/  IMAD.IADD R11, R11, 0x1, R12 ;  /* 0x000000010b0b7824 */ /* 0x000fe400078e020c */
[----:B------:R-:W-:-:S02]  /*1570*/  IMAD R12, R13, c[0x0][0x1b0], RZ ;  /* 0x00006c000d0c7a24 */ /* 0x000fc400078e02ff */
[----:B------:R-:W-:Y:S02]  /*1580*/  IMAD.U32 R13, RZ, RZ, UR25 ;  /* 0x00000019ff0d7e24 */ /* 0x000fe4000f8e00ff */
[----:B------:R-:W-:Y:S02]  /*1590*/  IMAD.MOV.U32 R4, RZ, RZ, R14 ;  /* 0x000000ffff047224 */ /* 0x000fe400078e000e */
[----:B------:R-:W-:-:S04]  /*15a0*/  IMAD.WIDE.U32 R14, R0, c[0x0][0x1b0], R6 ;  /* 0x00006c00000e7a25 */ /* 0x000fc800078e0006 */
[----:B------:R-:W-:Y:S02]  /*15b0*/  IMAD R17, R0, c[0x0][0x1b4], R12 ;  /* 0x00006d0000117a24 */ /* 0x000fe400078e020c */
[----:B------:R-:W-:-:S04]  /*15c0*/  IMAD.WIDE.U32 R6, R13, c[0x0][0x198], R4 ;  /* 0x000066000d067a25 */ /* 0x000fc800078e0004 */
[----:B------:R-:W-:Y:S01]  /*15d0*/  IMAD.WIDE.U32 R12, R22, c[0x0][0x178], R10 ;  /* 0x00005e00160c7a25 */ /* 0x000fe200078e000a */
[----:B------:R-:W-:Y:S01]  /*15e0*/  IADD3 R14, P0, R14, R6, RZ ;  /* 0x000000060e0e7210 */ /* 0x000fe20007f1e0ff */
[----:B------:R-:W1:Y:S02]  /*15f0*/  S2R R22, SR_CTAID.Z ;  /* 0x0000000000167919 */ /* 0x000e640000002700 */
[----:B------:R-:W-:Y:S01]  /*1600*/  IMAD R0, R16, c[0x0][0x370], RZ ;  /* 0x0000dc0010007a24 */ /* 0x000fe200078e02ff */
[----:B------:R-:W-:Y:S01]  /*1610*/  IADD3 R13, R13, UR32, RZ ;  /* 0x000000200d0d7c10 */ /* 0x000fe2000fffe0ff */
[----:B------:R-:W-:Y:S01]  /*1620*/  IMAD.WIDE.U32 R4, R2, c[0x0][0x370], R8 ;  /* 0x0000dc0002047a25 */ /* 0x000fe200078e0008 */
[----:B------:R-:W-:-:S03]  /*1630*/  LEA R8, P2, R18, c[0x0][0x170], 0x1 ;  /* 0x00005c0012087a11 */ /* 0x000fc600078408ff */
[----:B------:R-:W-:Y:S01]  /*1640*/  IMAD R10, R2, c[0x0][0x374], R0 ;  /* 0x0000dd00020a7a24 */ /* 0x000fe200078e0200 */
[----:B------:R-:W-:Y:S01]  /*1650*/  LEA.HI.X R9, R18, c[0x0][0x174], R19, 0x1, P2 ;  /* 0x00005d0012097a11 */ /* 0x000fe200010f0c13 */
[----:B------:R-:W-:Y:S02]  /*1660*/  IMAD.IADD R0, R15, 0x1, R17 ;  /* 0x000000010f007824 */ /* 0x000fe400078e0211 */
[----:B------:R-:W-:Y:S02]  /*1670*/  IMAD.IADD R5, R5, 0x1, R10 ;  /* 0x0000000105057824 */ /* 0x000fe400078e020a */
[----:B------:R-:W-:Y:S01]  /*1680*/  IMAD.SHL.U32 R16, R241, 0x2, RZ ;  /* 0x00000002f1107824 */ /* 0x000fe200078e00ff */
[----:B------:R-:W-:Y:S01]  /*1690*/  @P1 BAR.SYNC.DEFER_BLOCKING 0x0 ;  /* 0x0000000000001b1d */ /* 0x000fe20000010000 */
[----:B------:R-:W-:Y:S01]  /*16a0*/  IADD3.X R0, R0, UR6, R7, P0, !PT ;  /* 0x0000000600007c10 */ /* 0x000fe200087fe407 */
[----:B------:R-:W-:Y:S01]  /*16b0*/  USHF.L.U64.HI UR6, UR8, UR58, UR9 ;  /* 0x0000003a08067299 */ /* 0x000fe20008010209 */
[----:B------:R-:W-:Y:S01]  /*16c0*/  LEA R10, P0, R14, c[0x0][0x168], 0x1 ;  /* 0x00005a000e0a7a11 */ /* 0x000fe200078008ff */
[----:B------:R-:W-:-:S02]  /*16d0*/  IMAD.MOV.U32 R2, RZ, RZ, c[0x0][0x370] ;  /* 0x0000dc00ff027624 */ /* 0x000fc400078e00ff */
[----:B------:R-:W-:Y:S01]  /*16e0*/  ULDC.64 UR8, c[0x0][0x200] ;  /* 0x0000800000087ab9 */ /* 0x000fe20000000a00 */
[----:B------:R-:W-:Y:S02]  /*16f0*/  LEA.HI.X R11, R14, c[0x0][0x16c], R0, 0x1, P0 ;  /* 0x00005b000e0b7a11 */ /* 0x000fe400000f0c00 */
[----:B------:R-:W-:Y:S01]  /*1700*/  IADD3 R6, P0, R8, UR7, RZ ;  /* 0x0000000708067c10 */ /* 0x000fe2000ff1e0ff */
[----:B-1----:R-:W-:-:S03]  /*1710*/  IMAD.WIDE.U32 R14, R22, c[0x0][0x378], R4 ;  /* 0x0000de00160e7a25 */ /* 0x002fc600078e0004 */
[----:B------:R-:W-:Y:S01]  /*1720*/  IADD3.X R7, R9, UR6, RZ, P0, !PT ;  /* 0x0000000609077c10 */ /* 0x000fe200087fe4ff */
[----:B------:R-:W-:Y:S01]  /*1730*/  IMAD.WIDE.U32 R12, R22, c[0x0][0x1a8], R12 ;  /* 0x00006a00160c7a25 */ /* 0x000fe200078e000c */
[----:B------:R-:W-:Y:S02]  /*1740*/  IADD3 R4, P0, R6, UR7, RZ ;  /* 0x0000000706047c10 */ /* 0x000fe4000ff1e0ff */
[----:B------:R-:W-:Y:S01]  /*1750*/  IADD3 R0, R15, UR28, RZ ;  /* 0x0000001c0f007c10 */ /* 0x000fe2000fffe0ff */
[----:B------:R-:W-:Y:S01]  /*1760*/  UIADD3 UR28, UR10, UR29, URZ ;  /* 0x0000001d0a1c7290 */ /* 0x000fe2000fffe03f */
[C---:B------:R-:W-:Y:S02]  /*1770*/  LEA R204, P1, R14.reuse, c[0x0][0x330], 0x1 ;  /* 0x0000cc000ecc7a11 */ /* 0x040fe400078208ff */
[----:B------:R-:W-:Y:S01]  /*1780*/  IADD3.X R5, R7, UR6, RZ, P0, !PT ;  /* 0x0000000607057c10 */ /* 0x000fe200087fe4ff */
[----:B------:R-:W-:Y:S01]  /*1790*/  UIMAD.WIDE UR28, UR28, UR57, UR8 ;  /* 0x000000391c1c72a5 */ /* 0x000fe2000f8e0208 */
[----:B------:R-:W-:Y:S01]  /*17a0*/  LEA.HI.X R205, R14, c[0x0][0x334], R0, 0x1, P1 ;  /* 0x0000cd000ecd7a11 */ /* 0x000fe200008f0c00 */
[----:B------:R-:W-:Y:S01]  /*17b0*/  @!PT LDS RZ, [RZ] ;  /* 0x00000000fffff984 */ /* 0x000fe20000000800 */
[----:B------:R-:W-:Y:S01]  /*17c0*/  @!PT LDS RZ, [RZ] ;  /* 0x00000000fffff984 */ /* 0x000fe20000000800 */
[----:B------:R-:W-:Y:S01]  /*17d0*/  @!PT LDS RZ, [RZ] ;  /* 0x00000000fffff984 */ /* 0x000fe20000000800 */
[----:B------:R1:W-:Y:S01]  /*17e0*/  LDGSTS.E.BYPASS.LTC128B.128 [R16+0xa000], [R8.64] ;  /* 0x0a00000008107fae */ /* 0x0003e2000b901d44 */
[----:B------:R-:W-:Y:S01]  /*17f0*/  IADD3 R0, R13, UR35, RZ ;  /* 0x000000230d007c10 */ /* 0x000fe2000fffe0ff */
[----:B------:R-:W-:Y:S01]  /*1800*/  USHF.L.U64.HI UR9, UR26, UR58, UR27 ;  /* 0x0000003a1a097299 */ /* 0x000fe2000801021b */
[----:B------:R-:W-:Y:S01]  /*1810*/  LEA R202, P1, R12, c[0x0][0x160], 0x1 ;  /* 0x000058000cca7a11 */ /* 0x000fe200078208ff */
[----:B------:R3:W-:Y:S01]  /*1820*/  LDGSTS.E.BYPASS.LTC128B.128 [R16+0xb000], [R6.64] ;  /* 0x0b00000006107fae */ /* 0x0007e2000b901d44 */
[----:B------:R-:W-:-:S02]  /*1830*/  UMOV UR8, UR28 ;  /* 0x0000001c00087c82 */ /* 0x000fc40008000000 */
[----:B------:R-:W-:Y:S01]  /*1840*/  LEA.HI.X R203, R12, c[0x0][0x164], R0, 0x1, P1 ;  /* 0x000059000ccb7a11 */ /* 0x000fe200008f0c00 */
[----:B------:R4:W-:Y:S01]  /*1850*/  LDGSTS.E.BYPASS.LTC128B.128 [R16+0xc000], [R4.64] ;  /* 0x0c00000004107fae */ /* 0x0009e2000b901d44 */
[----:B------:R-:W-:Y:S01]  /*1860*/  IMAD.MOV.U32 R0, RZ, RZ, c[0x0][0x190] ;  /* 0x00006400ff007624 */ /* 0x000fe200078e00ff */
[----:B------:R-:W-:Y:S01]  /*1870*/  USHF.L.U32 UR26, UR26, 0x6, URZ ;  /* 0x000000061a1a7899 */ /* 0x000fe2000800063f */
[----:B-1----:R-:W-:-:S04]  /*1880*/  IADD3 R8, P0, R4, UR7, RZ ;  /* 0x0000000704087c10 */ /* 0x002fc8000ff1e0ff */
[----:B------:R-:W-:Y:S01]  /*1890*/  IADD3.X R9, R5, UR6, RZ, P0, !PT ;  /* 0x0000000605097c10 */ /* 0x000fe200087fe4ff */
[----:B------:R-:W-:Y:S01]  /*18a0*/  ULEA.HI.SX32 UR6, UR31, 0xffffffff, 0x1a ;  /* 0xffffffff1f067891 */ /* 0x000fe2000f8fd23f */
[----:B---3--:R-:W-:Y:S01]  /*18b0*/  IMAD.MOV.U32 R6, RZ, RZ, c[0x0][0x194] ;  /* 0x00006500ff067624 */ /* 0x008fe200078e00ff */
[----:B------:R-:W-:Y:S01]  /*18c0*/  LEA R14, P0, R0, R202, 0x6 ;  /* 0x000000ca000e7211 */ /* 0x000fe200078030ff */
[----:B----4-:R-:W-:Y:S01]  /*18d0*/  IMAD.MOV.U32 R5, RZ, RZ, c[0x0][0x374] ;  /* 0x0000dd00ff057624 */ /* 0x010fe200078e00ff */
[----:B------:R-:W-:Y:S01]  /*18e0*/  LEA R4, P1, R2, R204, 0x6 ;  /* 0x000000cc02047211 */ /* 0x000fe200078230ff */
[----:B------:R-:W-:Y:S01]  /*18f0*/  ULEA.HI UR7, UR6, UR6, URZ, 0x1 ;  /* 0x0000000606077291 */ /* 0x000fe2000f8f083f */
[----:B------:R1:W-:Y:S01]  /*1900*/  LDGSTS.E.BYPASS.LTC128B.128 [R16+0xd000], [R8.64] ;  /* 0x0d00000008107fae */ /* 0x0003e2000b901d44 */
[----:B------:R-:W-:Y:S02]  /*1910*/  LEA.HI.X R15, R0, R203, R6, 0x6, P0 ;  /* 0x000000cb000f7211 */ /* 0x000fe400000f3406 */
[----:B------:R-:W-:Y:S01]  /*1920*/  LEA.HI.X R5, R2, R205, R5, 0x6, P1 ;  /* 0x000000cd02057211 */ /* 0x000fe200008f3405 */
[----:B------:R-:W-:Y:S01]  /*1930*/  ULOP3.LUT UR7, UR7, 0xfffffffe, URZ, 0xc0, !UPT ;  /* 0xfffffffe07077892 */ /* 0x000fe2000f8ec03f */
[----:B------:R-:W0:Y:S01]  /*1940*/  LDGDEPBAR ;  /* 0x00000000000079af */ /* 0x000e220000000000 */
[----:B------:R-:W-:-:S02]  /*1950*/  IADD3 R0, R241, 0x1000, RZ ;  /* 0x00001000f1007810 */ /* 0x000fc40007ffe0ff */
[----:B------:R-:W-:Y:S01]  /*1960*/  UIADD3 UR7, UR6, -UR7, URZ ;  /* 0x8000000706077290 */ /* 0x000fe2000fffe03f */
[----:B------:R3:W-:Y:S03]  /*1970*/  LDGSTS.E.BYPASS.LTC128B.128 [R16+0x4000], [R204.64] ;  /* 0x04000000cc107fae */ /* 0x0007e6000b901d44 */
[----:B------:R-:W-:Y:S01]  /*1980*/  UISETP.NE.AND UP0, UPT, UR7, 0x1, UPT ;  /* 0x000000010700788c */ /* 0x000fe2000bf05270 */
[----:B------:R2:W-:Y:S02]  /*1990*/  LDGSTS.E.BYPASS.LTC128B.128 [R16+0x5000], [R4.64] ;  /* 0x0500000004107fae */ /* 0x0005e4000b901d44 */
[----:B------:R-:W-:-:S03]  /*19a0*/  UMOV UR7, UR29 ;  /* 0x0000001d00077c82 */ /* 0x000fc60008000000 */
[----:B------:R-:W-:-:S04]  /*19b0*/  PLOP3.LUT P0, PT, PT, PT, UP0, 0x80, 0x0 ;  /* 0x000000000000781c */ /* 0x000fc80003f0f008 */
[----:B------:R-:W-:Y:S02]  /*19c0*/  SEL R0, R0, R241, !P0 ;  /* 0x000000f100007207 */ /* 0x000fe40004000000 */
[----:B-1----:R-:W-:-:S03]  /*19d0*/  IADD3 R8, P1, R10, UR26, RZ ;  /* 0x0000001a0a087c10 */ /* 0x002fc6000ff3e0ff */
[----:B------:R-:W-:Y:S01]  /*19e0*/  IMAD.SHL.U32 R214, R0, 0x2, RZ ;  /* 0x0000000200d67824 */ /* 0x000fe200078e00ff */
[----:B------:R-:W-:Y:S02]  /*19f0*/  IADD3.X R9, R11, UR9, RZ, P1, !PT ;  /* 0x000000090b097c10 */ /* 0x000fe40008ffe4ff */
[----:B------:R-:W-:Y:S02]  /*1a00*/  IADD3 R6, P1, R8, UR26, RZ ;  /* 0x0000001a08067c10 */ /* 0x000fe4000ff3e0ff */
[----:B------:R3:W-:Y:S02]  /*1a10*/  LDGSTS.E.BYPASS.LTC128B.128 [R214], [R202.64] ;  /* 0x00000000cad67fae */ /* 0x0007e4000b901d44 */
[----:B------:R-:W-:Y:S02]  /*1a20*/  IADD3.X R7, R9, UR9, RZ, P1, !PT ;  /* 0x0000000909077c10 */ /* 0x000fe40008ffe4ff */
[----:B------:R3:W-:Y:S01]  /*1a30*/  LDGSTS.E.BYPASS.LTC128B.128 [R214+0x1000], [R14.64] ;  /* 0x010000000ed67fae */ /* 0x0007e2000b901d44 */
[----:B------:R-:W-:-:S03]  /*1a40*/  IADD3 R12, P1, R6, UR26, RZ ;  /* 0x0000001a060c7c10 */ /* 0x000fc6000ff3e0ff */
[----:B------:R3:W-:Y:S01]  /*1a50*/  LDGSTS.E.BYPASS.LTC128B.128 [R16+0x6000], [R10.64] ;  /* 0x060000000a107fae */ /* 0x0007e2000b901d44 */
[----:B------:R-:W-:-:S03]  /*1a60*/  IADD3.X R13, R7, UR9, RZ, P1, !PT ;  /* 0x00000009070d7c10 */ /* 0x000fc60008ffe4ff */
[----:B------:R3:W-:Y:S04]  /*1a70*/  LDGSTS.E.BYPASS.LTC128B.128 [R16+0x7000], [R8.64] ;  /* 0x0700000008107fae */ /* 0x0007e8000b901d44 */
[----:B------:R1:W-:Y:S04]  /*1a80*/  LDGSTS.E.BYPASS.LTC128B.128 [R16+0x8000], [R6.64] ;  /* 0x0800000006107fae */ /* 0x0003e8000b901d44 */
[----:B------:R3:W-:Y:S04]  /*1a90*/  LDGSTS.E.BYPASS.LTC128B.128 [R16+0x9000], [R12.64] ;  /* 0x090000000c107fae */ /* 0x0007e8000b901d44 */
[----:B------:R-:W0:Y:S01]  /*1aa0*/  LDGDEPBAR ;  /* 0x00000000000079af */ /* 0x000e220000000000 */
[----:B------:R-:W-:-:S02]  /*1ab0*/  ULDC UR31, c[0x0][0x224] ;  /* 0x00008900001f7ab9 */ /* 0x000fc40000000800 */
[----:B------:R-:W-:Y:S02]  /*1ac0*/  UIMAD.WIDE UR26, UR33, UR31, UR10 ;  /* 0x0000001f211a72a5 */ /* 0x000fe4000f8e020a */
[----:B------:R-:W-:Y:S01]  /*1ad0*/  UIMAD UR11, UR48, UR59, UR51 ;  /* 0x0000003b300b72a4 */ /* 0x000fe2000f8e0233 */
[----:B--2---:R-:W-:Y:S01]  /*1ae0*/  IMAD.SHL.U32 R4, R23, 0x4, RZ ;  /* 0x0000000417047824 */ /* 0x004fe200078e00ff */
[----:B------:R-:W-:Y:S01]  /*1af0*/  SHF.R.S32.HI R17, RZ, 0x1f, R23 ;  /* 0x0000001fff117819 */ /* 0x000fe20000011417 */
[----:B-1----:R-:W-:Y:S01]  /*1b00*/  IMAD.U32 R6, RZ, RZ, UR42 ;  /* 0x0000002aff067e24 */ /* 0x002fe2000f8e00ff */
[----:B------:R-:W-:-:S04]  /*1b10*/  DEPBAR.LE SB0, 0x1 ;  /* 0x000080400000791a */ /* 0x000fc80000000000 */
[----:B------:R-:W-:Y:S02]  /*1b20*/  SHF.L.U64.HI R2, R23, 0x2, R17 ;  /* 0x0000000217027819 */ /* 0x000fe40000010211 */
[----:B------:R-:W-:-:S04]  /*1b30*/  IADD3 R4, P2, R4, UR8, RZ ;  /* 0x0000000804047c10 */ /* 0x000fc8000ff5e0ff */
[----:B------:R-:W-:-:S05]  /*1b40*/  IADD3.X R5, R2, UR7, RZ, P2, !PT ;  /* 0x0000000702057c10 */ /* 0x000fca00097fe4ff */
[----:B------:R1:W5:Y:S04]  /*1b50*/  LDG.E R238, [R4.64] ;  /* 0x0000000404ee7981 */ /* 0x000368000c1e1900 */
[----:B------:R1:W5:Y:S04]  /*1b60*/  LDG.E R237, [R4.64+0x20] ;  /* 0x0000200404ed7981 */ /* 0x000368000c1e1900 */
[----:B------:R1:W5:Y:S04]  /*1b70*/  LDG.E R236, [R4.64+0x80] ;  /* 0x0000800404ec7981 */ /* 0x000368000c1e1900 */
[----:B------:R1:W5:Y:S01]  /*1b80*/  LDG.E R235, [R4.64+0xa0] ;  /* 0x0000a00404eb7981 */ /* 0x000362000c1e1900 */
[----:B------:R-:W-:Y:S01]  /*1b90*/  UIADD3 UR9, UP0, UR26, UR44, URZ ;  /* 0x0000002c1a097290 */ /* 0x000fe2000ff1e03f */
[----:B------:R-:W-:Y:S01]  /*1ba0*/  IMAD.U32 R7, RZ, RZ, UR43 ;  /* 0x0000002bff077e24 */ /* 0x000fe2000f8e00ff */
[----:B------:R-:W-:Y:S01]  /*1bb0*/  UIADD3 UR11, UR43, UR11, URZ ;  /* 0x0000000b2b0b7290 */ /* 0x000fe2000fffe03f */
[----:B------:R-:W-:Y:S01]  /*1bc0*/  BAR.SYNC.DEFER_BLOCKING 0x0 ;  /* 0x0000000000007b1d */ /* 0x000fe20000010000 */
[----:B------:R-:W-:Y:S01]  /*1bd0*/  UIADD3.X UR26, UR27, UR41, URZ, UP0, !UPT ;  /* 0x000000291b1a7290 */ /* 0x000fe200087fe43f */
[----:B------:R-:W-:Y:S01]  /*1be0*/  CS2R R94, SRZ ;  /* 0x00000000005e7805 */ /* 0x000fe2000001ff00 */
[----:B------:R-:W-:Y:S01]  /*1bf0*/  UIMAD UR11, UR11, UR9, URZ ;  /* 0x000000090b0b72a4 */ /* 0x000fe2000f8e023f */
[----:B------:R-:W-:Y:S01]  /*1c00*/  CS2R R92, SRZ ;  /* 0x00000000005c7805 */ /* 0x000fe2000001ff00 */
[----:B------:R-:W-:Y:S01]  /*1c10*/  UISETP.GE.AND UP0, UPT, UR55, 0x1, UPT ;  /* 0x000000013700788c */ /* 0x000fe2000bf06270 */
[----:B------:R-:W-:Y:S01]  /*1c20*/  CS2R R98, SRZ ;  /* 0x0000000000627805 */ /* 0x000fe2000001ff00 */
[----:B------:R-:W-:Y:S01]  /*1c30*/  UIMAD UR11, UR26, UR42, UR11 ;  /* 0x0000002a1a0b72a4 */ /* 0x000fe2000f8e020b */
[----:B------:R-:W-:Y:S01]  /*1c40*/  CS2R R96, SRZ ;  /* 0x0000000000607805 */ /* 0x000fe2000001ff00 */
        /* <DEDUP_REMOVED lines=12> */
[----:B-1----:R-:W1:Y:S01]  /*1d10*/  S2R R4, SR_TID.X ;  /* 0x0000000000047919 */ /* 0x002e620000002100 */
[----:B------:R-:W-:Y:S01]  /*1d20*/  CS2R R68, SRZ ;  /* 0x0000000000447805 */ /* 0x000fe2000001ff00 */
[----:B------:R-:W-:Y:S01]  /*1d30*/  CS2R R62, SRZ ;  /* 0x00000000003e7805 */ /* 0x000fe2000001ff00 */
[----:B------:R-:W-:Y:S01]  /*1d40*/  CS2R R60, SRZ ;  /* 0x00000000003c7805 */ /* 0x000fe2000001ff00 */
[----:B------:R3:W2:Y:S01]  /*1d50*/  LDSM.16.M88.4 R140, [R176+0xa000] ;  /* 0x00a00000b08c783b */ /* 0x0006a20000000200 */
[----:B------:R-:W-:Y:S01]  /*1d60*/  CS2R R66, SRZ ;  /* 0x0000000000427805 */ /* 0x000fe2000001ff00 */
[----:B------:R-:W-:Y:S01]  /*1d70*/  CS2R R64, SRZ ;  /* 0x0000000000407805 */ /* 0x000fe2000001ff00 */
[----:B------:R-:W-:Y:S01]  /*1d80*/  CS2R R58, SRZ ;  /* 0x00000000003a7805 */ /* 0x000fe2000001ff00 */
[----:B------:R3:W4:Y:S01]  /*1d90*/  LDSM.16.M88.4 R144, [R176+0xa800] ;  /* 0x00a80000b090783b */ /* 0x0007220000000200 */
[----:B------:R-:W-:Y:S01]  /*1da0*/  CS2R R56, SRZ ;  /* 0x0000000000387805 */ /* 0x000fe2000001ff00 */
[----:B------:R-:W-:Y:S01]  /*1db0*/  CS2R R54, SRZ ;  /* 0x0000000000367805 */ /* 0x000fe2000001ff00 */
[----:B------:R-:W-:Y:S01]  /*1dc0*/  CS2R R52, SRZ ;  /* 0x0000000000347805 */ /* 0x000fe2000001ff00 */
[----:B------:R3:W2:Y:S01]  /*1dd0*/  LDSM.16.M88.4 R148, [R179+0xa000] ;  /* 0x00a00000b394783b */ /* 0x0006a20000000200 */
        /* <DEDUP_REMOVED lines=10> */
[----:B-1----:R-:W-:Y:S01]  /*1e80*/  SHF.R.S32.HI R0, RZ, 0x1f, R4 ;  /* 0x0000001fff007819 */ /* 0x002fe20000011404 */
[----:B------:R3:W1:Y:S03]  /*1e90*/  LDSM.16.M88.4 R160, [R177+0xa800] ;  /* 0x00a80000b1a0783b */ /* 0x0006660000000200 */
[----:B------:R-:W-:Y:S01]  /*1ea0*/  LEA.HI R0, R0, R4, RZ, 0x5 ;  /* 0x0000000400007211 */ /* 0x000fe200078f28ff */
[----:B------:R3:W1:Y:S03]  /*1eb0*/  LDSM.16.M88.4 R164, [R178+0xa000] ;  /* 0x00a00000b2a4783b */ /* 0x0006660000000200 */
[----:B------:R-:W-:Y:S01]  /*1ec0*/  LOP3.LUT R2, R0, 0xffffffe0, RZ, 0xc0, !PT ;  /* 0xffffffe000027812 */ /* 0x000fe200078ec0ff */
[----:B------:R3:W1:Y:S01]  /*1ed0*/  LDSM.16.M88.4 R168, [R178+0xa800] ;  /* 0x00a80000b2a8783b */ /* 0x0006620000000200 */
[----:B------:R-:W-:-:S03]  /*1ee0*/  SHF.R.S32.HI R0, RZ, 0x5, R0 ;  /* 0x00000005ff007819 */ /* 0x000fc60000011400 */
[----:B------:R-:W-:Y:S02]  /*1ef0*/  IMAD.IADD R2, R4, 0x1, -R2 ;  /* 0x0000000104027824 */ /* 0x000fe400078e0a02 */
[----:B------:R-:W-:Y:S02]  /*1f00*/  IMAD.U32 R4, RZ, RZ, UR36 ;  /* 0x00000024ff047e24 */ /* 0x000fe4000f8e00ff */
[----:B------:R-:W-:Y:S02]  /*1f10*/  IMAD R0, R0, UR49, R2 ;  /* 0x0000003100007c24 */ /* 0x000fe4000f8e0202 */
[----:B------:R-:W-:-:S03]  /*1f20*/  IMAD.U32 R2, RZ, RZ, UR45 ;  /* 0x0000002dff027e24 */ /* 0x000fc6000f8e00ff */
[----:B------:R-:W-:Y:S02]  /*1f30*/  IADD3 R4, P2, P1, R0, UR50, R4 ;  /* 0x0000003200047c10 */ /* 0x000fe4000f95e004 */
[----:B------:R-:W-:-:S04]  /*1f40*/  SHF.R.S32.HI R0, RZ, 0x1f, R0 ;  /* 0x0000001fff007819 */ /* 0x000fc80000011400 */
[----:B------:R-:W-:Y:S02]  /*1f50*/  IADD3.X R0, R0, UR52, R2, P2, P1 ;  /* 0x0000003400007c10 */ /* 0x000fe400097e2402 */
[----:B------:R-:W-:-:S05]  /*1f60*/  IADD3 R4, P1, R4, R21, RZ ;  /* 0x0000001504047210 */ /* 0x000fca0007f3e0ff */
[----:B------:R-:W-:-:S04]  /*1f70*/  IMAD.X R5, R0, 0x1, R20, P1 ;  /* 0x0000000100057824 */ /* 0x000fc800008e0614 */
[----:B------:R-:W-:-:S05]  /*1f80*/  IMAD.WIDE.U32 R4, R6, UR9, R4 ;  /* 0x0000000906047c25 */ /* 0x000fca000f8e0004 */
[----:B------:R-:W-:Y:S01]  /*1f90*/  IADD3 R0, R5, UR11, RZ ;  /* 0x0000000b05007c10 */ /* 0x000fe2000fffe0ff */
[----:B------:R-:W-:Y:S01]  /*1fa0*/  UIMAD.WIDE UR10, UR10, UR57, UR60 ;  /* 0x000000390a0a72a5 */ /* 0x000fe2000f8e023c */
[----:B------:R-:W-:-:S04]  /*1fb0*/  LEA R190, P1, R4, c[0x0][0x350], 0x2 ;  /* 0x0000d40004be7a11 */ /* 0x000fc800078210ff */
[----:B------:R-:W-:Y:S02]  /*1fc0*/  LEA.HI.X R191, R4, c[0x0][0x354], R0, 0x2, P1 ;  /* 0x0000d50004bf7a11 */ /* 0x000fe400008f1400 */
[----:B------:R-:W-:-:S13]  /*1fd0*/  PLOP3.LUT P1, PT, PT, PT, UP0, 0x80, 0x0 ;  /* 0x000000000000781c */ /* 0x000fda0003f2f008 */
[----:B------:R-:W-:Y:S05]  /*1fe0*/  @!P1 BRA `(.L_x_1203) ;  /* 0x000030d000009947 */ /* 0x000fea0003800000 */
[----:B-1234-:R-:W2:Y:S01]  /*1ff0*/  LDL R24, [R1+0x8] ;  /* 0x0000080001187983 */ /* 0x01eea20000100800 */
[----:B------:R-:W-:Y:S02]  /*2000*/  IADD3 R0, R188, 0x1000, RZ ;  /* 0x00001000bc007810 */ /* 0x000fe40007ffe0ff */
[C---:B------:R-:W-:Y:S01]  /*2010*/  IADD3 R2, R189.reuse, 0x1000, RZ ;  /* 0x00001000bd027810 */ /* 0x040fe20007ffe0ff */
[----:B------:R-:W-:Y:S01]  /*2020*/  IMAD.MOV.U32 R187, RZ, RZ, 0x20 ;  /* 0x00000020ffbb7424 */ /* 0x000fe200078e00ff */
[----:B------:R-:W-:Y:S01]  /*2030*/  SEL R0, R0, R188, !P0 ;  /* 0x000000bc00007207 */ /* 0x000fe20004000000 */
[----:B------:R-:W-:Y:S01]  /*2040*/  IMAD.MOV.U32 R95, RZ, RZ, RZ ;  /* 0x000000ffff5f7224 */ /* 0x000fe200078e00ff */
[----:B------:R-:W-:Y:S01]  /*2050*/  SEL R2, R2, R189, !P0 ;  /* 0x000000bd02027207 */ /* 0x000fe20004000000 */
[----:B------:R-:W-:Y:S01]  /*2060*/  IMAD.SHL.U32 R175, R189, 0x2, RZ ;  /* 0x00000002bdaf7824 */ /* 0x000fe200078e00ff */
[----:B------:R-:W-:Y:S01]  /*2070*/  MOV R174, 0x40 ;  /* 0x0000004000ae7802 */ /* 0x000fe20000000f00 */
[----:B------:R-:W-:Y:S01]  /*2080*/  IMAD.SHL.U32 R172, R0, 0x2, RZ ;  /* 0x0000000200ac7824 */ /* 0x000fe200078e00ff */
[C---:B------:R-:W-:Y:S01]  /*2090*/  SHF.L.U64.HI R243, R23.reuse, 0x2, R17 ;  /* 0x0000000217f37819 */ /* 0x040fe20000010211 */
[----:B------:R-:W-:Y:S01]  /*20a0*/  IMAD.SHL.U32 R173, R2, 0x2, RZ ;  /* 0x0000000202ad7824 */ /* 0x000fe200078e00ff */
[----:B------:R-:W-:Y:S01]  /*20b0*/  UMOV UR9, UR11 ;  /* 0x0000000b00097c82 */ /* 0x000fe20008000000 */
[----:B------:R-:W-:Y:S01]  /*20c0*/  IMAD.SHL.U32 R242, R23, 0x4, RZ ;  /* 0x0000000417f27824 */ /* 0x000fe200078e00ff */
[----:B--2---:R-:W-:-:S02]  /*20d0*/  LOP3.LUT P0, RZ, R24, 0x2, RZ, 0xc0, !PT ;  /* 0x0000000218ff7812 */ /* 0x004fc4000780c0ff */
[----:B------:R-:W-:Y:S02]  /*20e0*/  LOP3.LUT P1, RZ, R24, 0x4, RZ, 0xc0, !PT ;  /* 0x0000000418ff7812 */ /* 0x000fe4000782c0ff */
[----:B------:R-:W-:Y:S02]  /*20f0*/  SEL R187, R187, 0xffffffe0, !P0 ;  /* 0xffffffe0bbbb7807 */ /* 0x000fe40004000000 */
[----:B------:R-:W-:Y:S02]  /*2100*/  SEL R174, R174, 0xffffffc0, !P1 ;  /* 0xffffffc0aeae7807 */ /* 0x000fe40004800000 */
[C---:B------:R-:W-:Y:S01]  /*2110*/  IADD3 R181, R180.reuse, R187, RZ ;  /* 0x000000bbb4b57210 */ /* 0x040fe20007ffe0ff */
[C---:B------:R-:W-:Y:S02]  /*2120*/  IMAD.IADD R182, R175.reuse, 0x1, R187 ;  /* 0x00000001afb67824 */ /* 0x040fe400078e02bb */
[--C-:B------:R-:W-:Y:S02]  /*2130*/  IMAD.IADD R186, R175, 0x1, R174.reuse ;  /* 0x00000001afba7824 */ /* 0x100fe400078e02ae */
[----:B------:R-:W-:Y:S01]  /*2140*/  IMAD.IADD R184, R180, 0x1, R174 ;  /* 0x00000001b4b87824 */ /* 0x000fe200078e02ae */
[C---:B------:R-:W-:Y:S01]  /*2150*/  IADD3 R185, R174.reuse, R182, RZ ;  /* 0x000000b6aeb97210 */ /* 0x040fe20007ffe0ff */
[----:B------:R-:W-:-:S02]  /*2160*/  IMAD.IADD R183, R174, 0x1, R181 ;  /* 0x00000001aeb77824 */ /* 0x000fc400078e02b5 */
.L_x_1206:
[----:B------:R-:W0:Y:S01]  /*2170*/  LDGDEPBAR ;  /* 0x00000000000079af */ /* 0x000e220000000000 */
[C---:B------:R-:W-:Y:S01]  /*2180*/  IADD3 R0, R173.reuse, R187, RZ ;  /* 0x000000bbad007210 */ /* 0x040fe20007ffe0ff */
[----:B------:R-:W-:Y:S01]  /*2190*/  UISETP.GE.AND UP2, UPT, UR6, 0x1, UPT ;  /* 0x000000010600788c */ /* 0x000fe2000bf46270 */
[----:B------:R-:W-:Y:S02]  /*21a0*/  IADD3 R2, R173, R174, RZ ;  /* 0x000000aead027210 */ /* 0x000fe40007ffe0ff */
[----:B-----5:R-:W-:Y:S03]  /*21b0*/  FSETP.NEU.FTZ.AND P0, PT, R238, -INF , PT ;  /* 0xff800000ee00780b */ /* 0x020fe60003f1d000 */
[----:B------:R-:W-:Y:S01]  /*21c0*/  PLOP3.LUT P2, PT, PT, PT, UP2, 0x80, 0x0 ;  /* 0x000000000000781c */ /* 0x000fe20003f4f028 */
        /* <DEDUP_REMOVED lines=9> */
[----:B------:R1:W4:Y:S01]  /*2260*/  LDSM.16.M88.4 R112, [R0+0x1000] ;  /* 0x001000000070783b */ /* 0x0003220000000200 */
[C---:B--2---:R-:W-:Y:S07]  /*2270*/  HMMA.16816.F32.BF16 R8, R28.reuse, R16, RZ ;  /* 0x000000101c08723c */ /* 0x044fee00000418ff */
[----:B------:R-:W2:Y:S01]  /*2280*/  LDSM.16.M88.4 R116, [R179+0x6800] ;  /* 0x00680000b374783b */ /* 0x000ea20000000200 */
[-C--:B------:R-:W-:Y:S07]  /*2290*/  HMMA.16816.F32.BF16 R12, R28, R18.reuse, RZ ;  /* 0x000000121c0c723c */ /* 0x080fee00000418ff */
[----:B------:R-:W-:Y:S01]  /*22a0*/  LDSM.16.M88.4 R120, [R2] ;  /* 0x000000000278783b */ /* 0x000fe20000000200 */
[C---:B------:R-:W-:Y:S07]  /*22b0*/  HMMA.16816.F32.BF16 R16, R32.reuse, R18, RZ ;  /* 0x000000122010723c */ /* 0x040fee00000418ff */
[----:B------:R-:W2:Y:S01]  /*22c0*/  LDSM.16.M88.4 R124, [R177+0x6000] ;  /* 0x00600000b17c783b */ /* 0x000ea20000000200 */
        /* <DEDUP_REMOVED lines=8> */
[----:B------:R1:W3:Y:S02]  /*2350*/  LDSM.16.M88.4 R100, [R2+0x1000] ;  /* 0x001000000264783b */ /* 0x0002e40000000200 */
[-C--:B----4-:R-:W-:Y:S08]  /*2360*/  HMMA.16816.F32.BF16 R4, R104, R108.reuse, R4 ;  /* 0x0000006c6804723c */ /* 0x090ff00000041804 */
[C---:B------:R-:W-:Y:S08]  /*2370*/  HMMA.16816.F32.BF16 R8, R112.reuse, R108, R8 ;  /* 0x0000006c7008723c */ /* 0x040ff00000041808 */
[-C--:B------:R-:W-:Y:S04]  /*2380*/  HMMA.16816.F32.BF16 R12, R112, R110.reuse, R12 ;  /* 0x0000006e700c723c */ /* 0x080fe8000004180c */
[----:B-1----:R-:W-:Y:S04]  /*2390*/  FMUL.FTZ R2, R236, 1.4426950216293334961 ;  /* 0x3fb8aa3bec027820 */ /* 0x002fe80000410000 */
[C---:B------:R-:W-:Y:S08]  /*23a0*/  HMMA.16816.F32.BF16 R16, R104.reuse, R110, R16 ;  /* 0x0000006e6810723c */ /* 0x040ff00000041810 */
[-C--:B--2---:R-:W-:Y:S08]  /*23b0*/  HMMA.16816.F32.BF16 R20, R104, R116.reuse, R20 ;  /* 0x000000746814723c */ /* 0x084ff00000041814 */
[C---:B------:R-:W-:Y:S08]  /*23c0*/  HMMA.16816.F32.BF16 R24, R112.reuse, R116, R24 ;  /* 0x000000747018723c */ /* 0x040ff00000041818 */
[-C--:B------:R-:W-:Y:S08]  /*23d0*/  HMMA.16816.F32.BF16 R28, R112, R118.reuse, R28 ;  /* 0x00000076701c723c */ /* 0x080ff0000004181c */
[----:B------:R-:W-:Y:S01]  /*23e0*/  HMMA.16816.F32.BF16 R32, R104, R118, R32 ;  /* 0x000000766820723c */ /* 0x000fe20000041820 */
[----:B------:R-:W1:Y:S07]  /*23f0*/  LDSM.16.M88.4 R104, [R0+0x1000] ;  /* 0x001000000068783b */ /* 0x000e6e0000000200 */
[-C--:B------:R-:W-:Y:S08]  /*2400*/  HMMA.16816.F32.BF16 R4, R120, R124.reuse, R4 ;  /* 0x0000007c7804723c */ /* 0x080ff00000041804 */
[C---:B---3--:R-:W-:Y:S08]  /*2410*/  HMMA.16816.F32.BF16 R8, R100.reuse, R124, R8 ;  /* 0x0000007c6408723c */ /* 0x048ff00000041808 */
        /* <DEDUP_REMOVED lines=28> */
[----:B------:R-:W4:Y:S01]  /*25e0*/  MUFU.TANH R224, R6 ;  /* 0x0000000600e07308 */ /* 0x000f220000002400 */
[----:B------:R-:W-:Y:S02]  /*25f0*/  FMUL.FTZ R8, R8, c[0x0][0x2ec] ;  /* 0x0000bb0008087a20 */ /* 0x000fe40000410000 */
[----:B--2---:R-:W-:Y:S05]  /*2600*/  FMUL.FTZ R9, R238, 1.4426950216293334961 ;  /* 0x3fb8aa3bee097820 */ /* 0x004fea0000410000 */
[----:B------:R-:W-:Y:S02]  /*2610*/  FSEL R9, R9, RZ, P0 ;  /* 0x000000ff09097208 */ /* 0x000fe40000000000 */
[----:B------:R2:W-:Y:S01]  /*2620*/  MUFU.TANH R232, R8 ;  /* 0x0000000800e87308 */ /* 0x0005e20000002400 */
[C---:B------:R-:W-:Y:S02]  /*2630*/  FSETP.NEU.FTZ.AND P0, PT, R237.reuse, -INF , PT ;  /* 0xff800000ed00780b */ /* 0x040fe40003f1d000 */
[--C-:B-1----:R-:W-:Y:S07]  /*2640*/  FFMA.FTZ R0, R212, c[0x0][0x23c], -R9.reuse ;  /* 0x00008f00d4007a23 */ /* 0x102fee0000010809 */
[----:B------:R3:W-:Y:S10]  /*2650*/  MUFU.EX2 R123, R0 ;  /* 0x00000000007b7308 */ /* 0x0007f40000000800 */
[----:B------:R1:W-:Y:S01]  /*2660*/  MUFU.TANH R240, R10 ;  /* 0x0000000a00f07308 */ /* 0x0003e20000002400 */
[----:B--2---:R-:W-:Y:S05]  /*2670*/  FMUL.FTZ R8, R237, 1.4426950216293334961 ;  /* 0x3fb8aa3bed087820 */ /* 0x004fea0000410000 */
[----:B------:R-:W-:Y:S04]  /*2680*/  FSEL R8, R8, RZ, P0 ;  /* 0x000000ff08087208 */ /* 0x000fe80000000000 */
[----:B------:R2:W2:Y:S01]  /*2690*/  MUFU.TANH R223, R7 ;  /* 0x0000000700df7308 */ /* 0x0004a20000002400 */
[----:B------:R-:W-:Y:S01]  /*26a0*/  FSETP.NEU.FTZ.AND P0, PT, R236, -INF , PT ;  /* 0xff800000ec00780b */ /* 0x000fe20003f1d000 */
[--C-:B---3--:R-:W-:Y:S03]  /*26b0*/  FFMA.FTZ R0, R208, c[0x0][0x23c], -R9.reuse ;  /* 0x00008f00d0007a23 */ /* 0x108fe60000010809 */
[----:B------:R-:W-:Y:S02]  /*26c0*/  FSEL R2, R2, RZ, P0 ;  /* 0x000000ff02027208 */ /* 0x000fe40000000000 */
[----:B------:R-:W-:Y:S03]  /*26d0*/  FSETP.NEU.FTZ.AND P0, PT, R235, -INF , PT ;  /* 0xff800000eb00780b */ /* 0x000fe60003f1d000 */
[----:B------:R4:W-:Y:S01]  /*26e0*/  MUFU.EX2 R122, R0 ;  /* 0x00000000007a7308 */ /* 0x0009e20000000800 */
[----:B-1----:R-:W-:Y:S09]  /*26f0*/  FFMA.FTZ R10, R231, c[0x0][0x23c], -R2 ;  /* 0x00008f00e70a7a23 */ /* 0x002ff20000010802 */
[----:B------:R-:W1:Y:S01]  /*2700*/  MUFU.TANH R230, R12 ;  /* 0x0000000c00e67308 */ /* 0x000e620000002400 */
[----:B--2---:R-:W2:Y:S09]  /*2710*/  LDSM.16.M88.4 R4, [R178+0x6800] ;  /* 0x00680000b204783b */ /* 0x004eb20000000200 */
[----:B------:R-:W-:Y:S01]  /*2720*/  MUFU.TANH R229, R13 ;  /* 0x0000000d00e57308 */ /* 0x000fe20000002400 */
[--C-:B----4-:R-:W-:Y:S09]  /*2730*/  FFMA.FTZ R0, R224, c[0x0][0x23c], -R8.reuse ;  /* 0x00008f00e0007a23 */ /* 0x110ff20000010808 */
[----:B------:R3:W-:Y:S10]  /*2740*/  MUFU.EX2 R136, R0 ;  /* 0x0000000000887308 */ /* 0x0007f40000000800 */
[----:B------:R-:W-:Y:S10]  /*2750*/  MUFU.TANH R234, R14 ;  /* 0x0000000e00ea7308 */ /* 0x000ff40000002400 */
[----:B------:R-:W-:Y:S01]  /*2760*/  MUFU.TANH R233, R15 ;  /* 0x0000000f00e97308 */ /* 0x000fe20000002400 */
[-C--:B--2---:R-:W-:Y:S03]  /*2770*/  HMMA.16816.F32.BF16 R20, R132, R4.reuse, R20 ;  /* 0x000000048414723c */ /* 0x084fe60000041814 */
[----:B---3--:R-:W-:Y:S06]  /*2780*/  FFMA.FTZ R0, R223, c[0x0][0x23c], -R8 ;  /* 0x00008f00df007a23 */ /* 0x008fec0000010808 */
[----:B------:R-:W-:Y:S01]  /*2790*/  MUFU.TANH R213, R16 ;  /* 0x0000001000d57308 */ /* 0x000fe20000002400 */
[C---:B------:R-:W-:Y:S07]  /*27a0*/  HMMA.16816.F32.BF16 R24, R104.reuse, R4, R24 ;  /* 0x000000046818723c */ /* 0x040fee0000041818 */
[--C-:B-1----:R-:W-:Y:S02]  /*27b0*/  FFMA.FTZ R4, R230, c[0x0][0x23c], -R2.reuse ;  /* 0x00008f00e6047a23 */ /* 0x102fe40000010802 */
[----:B------:R-:W1:Y:S01]  /*27c0*/  MUFU.EX2 R131, R0 ;  /* 0x0000000000837308 */ /* 0x000e620000000800 */
[-C--:B------:R-:W-:Y:S04]  /*27d0*/  HMMA.16816.F32.BF16 R28, R104, R6.reuse, R28 ;  /* 0x00000006681c723c */ /* 0x080fe8000004181c */
[----:B------:R-:W-:Y:S04]  /*27e0*/  FMUL.FTZ R20, R20, c[0x0][0x2ec] ;  /* 0x0000bb0014147a20 */ /* 0x000fe80000410000 */
[----:B------:R-:W-:Y:S01]  /*27f0*/  HMMA.16816.F32.BF16 R32, R132, R6, R32 ;  /* 0x000000068420723c */ /* 0x000fe20000041820 */
[----:B------:R2:W-:Y:S03]  /*2800*/  MUFU.EX2 R138, R4 ;  /* 0x00000004008a7308 */ /* 0x0005e60000000800 */
[----:B------:R-:W-:Y:S02]  /*2810*/  FMUL.FTZ R21, R21, c[0x0][0x2ec] ;  /* 0x0000bb0015157a20 */ /* 0x000fe40000410000 */
[----:B------:R-:W-:Y:S02]  /*2820*/  FMUL.FTZ R22, R22, c[0x0][0x2ec] ;  /* 0x0000bb0016167a20 */ /* 0x000fe40000410000 */
[----:B------:R-:W-:Y:S03]  /*2830*/  FMUL.FTZ R5, R24, c[0x0][0x2ec] ;  /* 0x0000bb0018057a20 */ /* 0x000fe60000410000 */
[----:B------:R-:W-:Y:S01]  /*2840*/  MUFU.TANH R211, R17 ;  /* 0x0000001100d37308 */ /* 0x000fe20000002400 */
[----:B------:R-:W-:Y:S02]  /*2850*/  FMUL.FTZ R23, R23, c[0x0][0x2ec] ;  /* 0x0000bb0017177a20 */ /* 0x000fe40000410000 */
[----:B------:R-:W-:Y:S01]  /*2860*/  FMUL.FTZ R25, R25, c[0x0][0x2ec] ;  /* 0x0000bb0019197a20 */ /* 0x000fe20000410000 */
[----:B-1----:R-:W-:Y:S01]  /*2870*/  F2FP.BF16.PACK_AB R6, R131, R136 ;  /* 0x000000888306723e */ /* 0x002fe200000010ff */
[--C-:B------:R-:W-:Y:S02]  /*2880*/  FFMA.FTZ R0, R232, c[0x0][0x23c], -R2.reuse ;  /* 0x00008f00e8007a23 */ /* 0x100fe40000010802 */
[----:B------:R-:W-:Y:S02]  /*2890*/  FMUL.FTZ R29, R29, c[0x0][0x2ec] ;  /* 0x0000bb001d1d7a20 */ /* 0x000fe40000410000 */
[----:B------:R1:W-:Y:S01]  /*28a0*/  STS [R199+0xe400], R6 ;  /* 0x00e40006c7007388 */ /* 0x0003e20000000800 */
[----:B------:R3:W-:Y:S01]  /*28b0*/  MUFU.EX2 R192, R0 ;  /* 0x0000000000c07308 */ /* 0x0007e20000000800 */
[----:B------:R-:W-:Y:S02]  /*28c0*/  FMUL.FTZ R30, R30, c[0x0][0x2ec] ;  /* 0x0000bb001e1e7a20 */ /* 0x000fe40000410000 */
[----:B------:R-:W-:Y:S02]  /*28d0*/  FMUL.FTZ R34, R34, c[0x0][0x2ec] ;  /* 0x0000bb0022227a20 */ /* 0x000fe40000410000 */
[----:B--2---:R-:W-:Y:S02]  /*28e0*/  FFMA.FTZ R4, R229, c[0x0][0x23c], -R2 ;  /* 0x00008f00e5047a23 */ /* 0x004fe40000010802 */
[----:B------:R-:W-:Y:S02]  /*28f0*/  FMUL.FTZ R31, R31, c[0x0][0x2ec] ;  /* 0x0000bb001f1f7a20 */ /* 0x000fe40000410000 */
[----:B------:R-:W-:Y:S01]  /*2900*/  FMUL.FTZ R33, R33, c[0x0][0x2ec] ;  /* 0x0000bb0021217a20 */ /* 0x000fe20000410000 */
[----:B------:R2:W1:Y:S01]  /*2910*/  MUFU.EX2 R137, R4 ;  /* 0x0000000400897308 */ /* 0x0004620000000800 */
[----:B------:R-:W-:Y:S02]  /*2920*/  FMUL.FTZ R35, R35, c[0x0][0x2ec] ;  /* 0x0000bb0023237a20 */ /* 0x000fe40000410000 */
[----:B------:R-:W-:Y:S02]  /*2930*/  FMUL.FTZ R26, R26, c[0x0][0x2ec] ;  /* 0x0000bb001a1a7a20 */ /* 0x000fe40000410000 */
[----:B------:R-:W-:Y:S05]  /*2940*/  FMUL.FTZ R27, R27, c[0x0][0x2ec] ;  /* 0x0000bb001b1b7a20 */ /* 0x000fea0000410000 */
[----:B------:R-:W4:Y:S01]  /*2950*/  MUFU.TANH R218, R18 ;  /* 0x0000001200da7308 */ /* 0x000f220000002400 */
[----:B---3--:R-:W-:Y:S05]  /*2960*/  FMUL.FTZ R0, R235, 1.4426950216293334961 ;  /* 0x3fb8aa3beb007820 */ /* 0x008fea0000410000 */
[----:B------:R-:W-:Y:S04]  /*2970*/  FSEL R0, R0, RZ, P0 ;  /* 0x000000ff00007208 */ /* 0x000fe80000000000 */
[----:B------:R-:W3:Y:S01]  /*2980*/  MUFU.TANH R217, R19 ;  /* 0x0000001300d97308 */ /* 0x000ee20000002400 */
[----:B------:R-:W-:Y:S01]  /*2990*/  IADD3 R110, P0, R242, UR10, RZ ;  /* 0x0000000af26e7c10 */ /* 0x000fe2000ff1e0ff */
[--C-:B--2---:R-:W-:Y:S01]  /*29a0*/  FFMA.FTZ R4, R234, c[0x0][0x23c], -R0.reuse ;  /* 0x00008f00ea047a23 */ /* 0x104fe20000010800 */
[----:B-1----:R-:W-:Y:S02]  /*29b0*/  F2FP.BF16.PACK_AB R6, R137, R138 ;  /* 0x0000008a8906723e */ /* 0x002fe400000010ff */
[----:B------:R-:W-:Y:S05]  /*29c0*/  IADD3.X R111, R243, UR9, RZ, P0, !PT ;  /* 0x00000009f36f7c10 */ /* 0x000fea00087fe4ff */
[----:B------:R1:W-:Y:S01]  /*29d0*/  MUFU.EX2 R194, R4 ;  /* 0x0000000400c27308 */ /* 0x0003e20000000800 */
[----:B------:R2:W2:Y:S04]  /*29e0*/  LDG.E R109, [R110.64] ;  /* 0x000000046e6d7981 */ /* 0x0004a8000c1e1900 */
[----:B------:R2:W2:Y:S05]  /*29f0*/  LDG.E R108, [R110.64+0x20] ;  /* 0x000020046e6c7981 */ /* 0x0004aa000c1e1900 */
[----:B------:R-:W3:Y:S10]  /*2a00*/  MUFU.TANH R210, R20 ;  /* 0x0000001400d27308 */ /* 0x000ef40000002400 */
[----:B------:R-:W3:Y:S01]  /*2a10*/  MUFU.TANH R209, R21 ;  /* 0x0000001500d17308 */ /* 0x000ee20000002400 */
[----:B-1----:R-:W-:Y:S09]  /*2a20*/  FFMA.FTZ R4, R233, c[0x0][0x23c], -R0 ;  /* 0x00008f00e9047a23 */ /* 0x002ff20000010800 */
[----:B------:R1:W-:Y:S10]  /*2a30*/  MUFU.EX2 R193, R4 ;  /* 0x0000000400c17308 */ /* 0x0003f40000000800 */
[----:B------:R-:W3:Y:S10]  /*2a40*/  MUFU.TANH R216, R22 ;  /* 0x0000001600d87308 */ /* 0x000ef40000002400 */
[----:B------:R-:W-:Y:S01]  /*2a50*/  MUFU.TANH R215, R23 ;  /* 0x0000001700d77308 */ /* 0x000fe20000002400 */
[--C-:B-1----:R-:W-:Y:S09]  /*2a60*/  FFMA.FTZ R4, R213, c[0x0][0x23c], -R9.reuse ;  /* 0x00008f00d5047a23 */ /* 0x102ff20000010809 */
[----:B------:R1:W-:Y:S10]  /*2a70*/  MUFU.EX2 R119, R4 ;  /* 0x0000000400777308 */ /* 0x0003f40000000800 */
[----:B------:R-:W-:Y:S10]  /*2a80*/  MUFU.TANH R219, R29 ;  /* 0x0000001d00db7308 */ /* 0x000ff40000002400 */
[----:B------:R-:W-:Y:S01]  /*2a90*/  MUFU.TANH R226, R30 ;  /* 0x0000001e00e27308 */ /* 0x000fe20000002400 */
[--C-:B-1----:R-:W-:Y:S09]  /*2aa0*/  FFMA.FTZ R4, R211, c[0x0][0x23c], -R9.reuse ;  /* 0x00008f00d3047a23 */ /* 0x102ff20000010809 */
[----:B------:R4:W-:Y:S10]  /*2ab0*/  MUFU.EX2 R118, R4 ;  /* 0x0000000400767308 */ /* 0x0009f40000000800 */
[----:B------:R-:W-:Y:S10]  /*2ac0*/  MUFU.TANH R207, R34 ;  /* 0x0000002200cf7308 */ /* 0x000ff40000002400 */
[----:B------:R-:W-:Y:S01]  /*2ad0*/  MUFU.TANH R225, R31 ;  /* 0x0000001f00e17308 */ /* 0x000fe20000002400 */
[--C-:B----4-:R-:W-:Y:S09]  /*2ae0*/  FFMA.FTZ R4, R218, c[0x0][0x23c], -R8.reuse ;  /* 0x00008f00da047a23 */ /* 0x110ff20000010808 */
[----:B------:R3:W-:Y:S10]  /*2af0*/  MUFU.EX2 R125, R4 ;  /* 0x00000004007d7308 */ /* 0x0007f40000000800 */
[----:B------:R-:W-:Y:S10]  /*2b00*/  MUFU.TANH R135, R33 ;  /* 0x0000002100877308 */ /* 0x000ff40000002400 */
[----:B------:R-:W-:Y:S01]  /*2b10*/  MUFU.TANH R206, R35 ;  /* 0x0000002300ce7308 */ /* 0x000fe20000002400 */
[----:B---3--:R-:W-:Y:S09]  /*2b20*/  FFMA.FTZ R4, R217, c[0x0][0x23c], -R8 ;  /* 0x00008f00d9047a23 */ /* 0x008ff20000010808 */
[----:B------:R1:W-:Y:S10]  /*2b30*/  MUFU.EX2 R124, R4 ;  /* 0x00000004007c7308 */ /* 0x0003f40000000800 */
[----:B------:R3:W-:Y:S10]  /*2b40*/  MUFU.TANH R222, R5 ;  /* 0x0000000500de7308 */ /* 0x0007f40000002400 */
[----:B------:R4:W4:Y:S01]  /*2b50*/  MUFU.EX2 R139, R10 ;  /* 0x0000000a008b7308 */ /* 0x0009220000000800 */
[--C-:B-1----:R-:W-:Y:S09]  /*2b60*/  FFMA.FTZ R4, R210, c[0x0][0x23c], -R9.reuse ;  /* 0x00008f00d2047a23 */ /* 0x102ff20000010809 */
[----:B------:R1:W-:Y:S01]  /*2b70*/  MUFU.EX2 R115, R4 ;  /* 0x0000000400737308 */ /* 0x0003e20000000800 */
[----:B---3--:R-:W-:Y:S09]  /*2b80*/  FMUL.FTZ R5, R28, c[0x0][0x2ec] ;  /* 0x0000bb001c057a20 */ /* 0x008ff20000410000 */
[----:B------:R3:W-:Y:S01]  /*2b90*/  MUFU.TANH R220, R5 ;  /* 0x0000000500dc7308 */ /* 0x0007e20000002400 */
[----:B----4-:R-:W-:Y:S09]  /*2ba0*/  FFMA.FTZ R10, R240, c[0x0][0x23c], -R0 ;  /* 0x00008f00f00a7a23 */ /* 0x010ff20000010800 */
[----:B------:R-:W-:Y:S01]  /*2bb0*/  MUFU.EX2 R196, R10 ;  /* 0x0000000a00c47308 */ /* 0x000fe20000000800 */
[--C-:B-1----:R-:W-:Y:S09]  /*2bc0*/  FFMA.FTZ R4, R209, c[0x0][0x23c], -R9.reuse ;  /* 0x00008f00d1047a23 */ /* 0x102ff20000010809 */
[----:B------:R1:W-:Y:S01]  /*2bd0*/  MUFU.EX2 R114, R4 ;  /* 0x0000000400727308 */ /* 0x0003e20000000800 */
[----:B---3--:R-:W-:Y:S09]  /*2be0*/  FMUL.FTZ R5, R32, c[0x0][0x2ec] ;  /* 0x0000bb0020057a20 */ /* 0x008ff20000410000 */
[----:B------:R3:W-:Y:S10]  /*2bf0*/  MUFU.TANH R201, R5 ;  /* 0x0000000500c97308 */ /* 0x0007f40000002400 */
[----:B------:R-:W-:Y:S01]  /*2c00*/  MUFU.TANH R221, R25 ;  /* 0x0000001900dd7308 */ /* 0x000fe20000002400 */
[--C-:B-1----:R-:W-:Y:S09]  /*2c10*/  FFMA.FTZ R4, R216, c[0x0][0x23c], -R8.reuse ;  /* 0x00008f00d8047a23 */ /* 0x102ff20000010808 */
[----:B------:R1:W-:Y:S01]  /*2c20*/  MUFU.EX2 R121, R4 ;  /* 0x0000000400797308 */ /* 0x0003e20000000800 */
[----:B---3--:R-:W-:Y:S09]  /*2c30*/  F2FP.BF16.PACK_AB R5, R139, R192 ;  /* 0x000000c08b05723e */ /* 0x008ff200000010ff */
[----:B------:R-:W-:Y:S10]  /*2c40*/  MUFU.TANH R228, R26 ;  /* 0x0000001a00e47308 */ /* 0x000ff40000002400 */
[----:B------:R-:W-:Y:S01]  /*2c50*/  MUFU.TANH R227, R27 ;  /* 0x0000001b00e37308 */ /* 0x000fe20000002400 */
[----:B-1----:R-:W-:Y:S09]  /*2c60*/  FFMA.FTZ R4, R215, c[0x0][0x23c], -R8 ;  /* 0x00008f00d7047a23 */ /* 0x002ff20000010808 */
[----:B------:R1:W-:Y:S10]  /*2c70*/  MUFU.EX2 R120, R4 ;  /* 0x0000000400787308 */ /* 0x0003f40000000800 */
[----:B------:R-:W3:Y:S01]  /*2c80*/  MUFU.TANH R239, R11 ;  /* 0x0000000b00ef7308 */ /* 0x000ee20000002400 */
[----:B-1----:R-:W-:Y:S09]  /*2c90*/  FFMA.FTZ R4, R222, c[0x0][0x23c], -R2 ;  /* 0x00008f00de047a23 */ /* 0x002ff20000010802 */
[----:B------:R1:W-:Y:S01]  /*2ca0*/  MUFU.EX2 R129, R4 ;  /* 0x0000000400817308 */ /* 0x0003e20000000800 */
[----:B---3--:R-:W-:Y:S09]  /*2cb0*/  FFMA.FTZ R10, R239, c[0x0][0x23c], -R0 ;  /* 0x00008f00ef0a7a23 */ /* 0x008ff20000010800 */
[----:B------:R-:W3:Y:S01]  /*2cc0*/  MUFU.EX2 R195, R10 ;  /* 0x0000000a00c37308 */ /* 0x000ee20000000800 */
[----:B-1----:R-:W-:Y:S09]  /*2cd0*/  FFMA.FTZ R4, R221, c[0x0][0x23c], -R2 ;  /* 0x00008f00dd047a23 */ /* 0x002ff20000010802 */
[----:B------:R1:W-:Y:S02]  /*2ce0*/  MUFU.EX2 R128, R4 ;  /* 0x0000000400807308 */ /* 0x0003e40000000800 */
[--C-:B-1----:R-:W-:Y:S08]  /*2cf0*/  FFMA.FTZ R4, R228, c[0x0][0x23c], -R0.reuse ;  /* 0x00008f00e4047a23 */ /* 0x102ff00000010800 */
[----:B------:R1:W-:Y:S02]  /*2d00*/  MUFU.EX2 R134, R4 ;  /* 0x0000000400867308 */ /* 0x0003e40000000800 */
[----:B-1----:R-:W-:Y:S08]  /*2d10*/  FFMA.FTZ R4, R227, c[0x0][0x23c], -R0 ;  /* 0x00008f00e3047a23 */ /* 0x002ff00000010800 */
[----:B------:R1:W-:Y:S02]  /*2d20*/  MUFU.EX2 R133, R4 ;  /* 0x0000000400857308 */ /* 0x0003e40000000800 */
[--C-:B-1----:R-:W-:Y:S02]  /*2d30*/  FFMA.FTZ R4, R220, c[0x0][0x23c], -R2.reuse ;  /* 0x00008f00dc047a23 */ /* 0x102fe40000010802 */
[----:B------:R-:W-:Y:S06]  /*2d40*/  FFMA.FTZ R2, R219, c[0x0][0x23c], -R2 ;  /* 0x00008f00db027a23 */ /* 0x000fec0000010802 */
[----:B------:R3:W-:Y:S10]  /*2d50*/  MUFU.EX2 R127, R4 ;  /* 0x00000004007f7308 */ /* 0x0007f40000000800 */
[----:B------:R1:W-:Y:S01]  /*2d60*/  MUFU.EX2 R126, R2 ;  /* 0x00000002007e7308 */ /* 0x0003e20000000800 */
[----:B---3--:R-:W-:Y:S01]  /*2d70*/  F2FP.BF16.PACK_AB R4, R195, R196 ;  /* 0x000000c4c304723e */ /* 0x008fe200000010ff */
[--C-:B-1----:R-:W-:Y:S02]  /*2d80*/  FFMA.FTZ R2, R226, c[0x0][0x23c], -R0.reuse ;  /* 0x00008f00e2027a23 */ /* 0x102fe40000010800 */
[----:B------:R-:W-:Y:S06]  /*2d90*/  FFMA.FTZ R0, R225, c[0x0][0x23c], -R0 ;  /* 0x00008f00e1007a23 */ /* 0x000fec0000010800 */
[----:B------:R1:W-:Y:S10]  /*2da0*/  MUFU.EX2 R132, R2 ;  /* 0x0000000200847308 */ /* 0x0003f40000000800 */
[----:B------:R3:W-:Y:S01]  /*2db0*/  MUFU.EX2 R130, R0 ;  /* 0x0000000000827308 */ /* 0x0007e20000000800 */
[--C-:B-1----:R-:W-:Y:S02]  /*2dc0*/  FFMA.FTZ R2, R201, c[0x0][0x23c], -R9.reuse ;  /* 0x00008f00c9027a23 */ /* 0x102fe40000010809 */
[----:B------:R-:W-:Y:S07]  /*2dd0*/  FFMA.FTZ R9, R135, c[0x0][0x23c], -R9 ;  /* 0x00008f0087097a23 */ /* 0x000fee0000010809 */
[----:B------:R1:W-:Y:S01]  /*2de0*/  MUFU.EX2 R113, R2 ;  /* 0x0000000200717308 */ /* 0x0003e20000000800 */
[----:B---3--:R-:W-:Y:S09]  /*2df0*/  F2FP.BF16.PACK_AB R0, R124, R125 ;  /* 0x0000007d7c00723e */ /* 0x008ff200000010ff */
[----:B------:R-:W3:Y:S01]  /*2e00*/  MUFU.EX2 R112, R9 ;  /* 0x0000000900707308 */ /* 0x000ee20000000800 */
[--C-:B-1----:R-:W-:Y:S02]  /*2e10*/  FFMA.FTZ R2, R207, c[0x0][0x23c], -R8.reuse ;  /* 0x00008f00cf027a23 */ /* 0x102fe40000010808 */
[----:B------:R-:W-:Y:S07]  /*2e20*/  FFMA.FTZ R8, R206, c[0x0][0x23c], -R8 ;  /* 0x00008f00ce087a23 */ /* 0x000fee0000010808 */
[----:B------:R1:W-:Y:S10]  /*2e30*/  MUFU.EX2 R117, R2 ;  /* 0x0000000200757308 */ /* 0x0003f40000000800 */
[----:B------:R-:W4:Y:S01]  /*2e40*/  MUFU.EX2 R116, R8 ;  /* 0x0000000800747308 */ /* 0x000f220000000800 */
[----:B-1----:R-:W-:Y:S05]  /*2e50*/  F2FP.BF16.PACK_AB R2, R122, R123 ;  /* 0x0000007b7a02723e */ /* 0x002fea00000010ff */
[----:B------:R1:W-:Y:S04]  /*2e60*/  STS [R199+0xe000], R2 ;  /* 0x00e00002c7007388 */ /* 0x0003e80000000800 */
[----:B------:R3:W-:Y:S01]  /*2e70*/  STS [R200+0xe400], R0 ;  /* 0x00e40000c8007388 */ /* 0x0007e20000000800 */
[----:B-1----:R-:W-:Y:S02]  /*2e80*/  F2FP.BF16.PACK_AB R2, R118, R119 ;  /* 0x000000777602723e */ /* 0x002fe400000010ff */
[----:B---3--:R-:W-:Y:S03]  /*2e90*/  F2FP.BF16.PACK_AB R0, R112, R113 ;  /* 0x000000717000723e */ /* 0x008fe600000010ff */
[----:B------:R1:W-:Y:S04]  /*2ea0*/  STS [R200+0xe000], R2 ;  /* 0x00e00002c8007388 */ /* 0x0003e80000000800 */
[----:B------:R3:W-:Y:S04]  /*2eb0*/  STS [R199+0xf000], R5 ;  /* 0x00f00005c7007388 */ /* 0x0007e80000000800 */
[----:B------:R2:W-:Y:S04]  /*2ec0*/  STS [R199+0xf400], R4 ;  /* 0x00f40004c7007388 */ /* 0x0005e80000000800 */
[----:B------:R4:W-:Y:S01]  /*2ed0*/  STS [R200+0xf000], R6 ;  /* 0x00f00006c8007388 */ /* 0x0009e20000000800 */
[----:B-1----:R-:W-:Y:S02]  /*2ee0*/  F2FP.BF16.PACK_AB R2, R120, R121 ;  /* 0x000000797802723e */ /* 0x002fe400000010ff */
[----:B---3--:R-:W-:Y:S02]  /*2ef0*/  F2FP.BF16.PACK_AB R5, R193, R194 ;  /* 0x000000c2c105723e */ /* 0x008fe400000010ff */
[----:B--2---:R-:W-:Y:S03]  /*2f00*/  F2FP.BF16.PACK_AB R4, R114, R115 ;  /* 0x000000737204723e */ /* 0x004fe600000010ff */
        /* <DEDUP_REMOVED lines=13> */
[----:B------:R2:W-:Y:S04]  /*2fe0*/  STS [R197+0xf400], R0 ;  /* 0x00f40000c5007388 */ /* 0x0005e80000000800 */
[----:B------:R-:W3:Y:S08]  /*2ff0*/  LDSM.16.M88.4 R32, [R175+0x4000] ;  /* 0x00400000af20783b */ /* 0x000ef00000000200 */
[----:B------:R-:W3:Y:S08]  /*3000*/  LDSM.16.M88.4 R28, [R175+0x5000] ;  /* 0x00500000af1c783b */ /* 0x000ef00000000200 */
[----:B------:R-:W3:Y:S08]  /*3010*/  LDSM.16.M88.4 R100, [R182+0x4000] ;  /* 0x00400000b664783b */ /* 0x000ef00000000200 */
[----:B------:R-:W3:Y:S08]  /*3020*/  LDSM.16.M88.4 R104, [R182+0x5000] ;  /* 0x00500000b668783b */ /* 0x000ef00000000200 */
[----:B-1----:R1:W4:Y:S04]  /*3030*/  LDG.E R2, [R110.64+0x80] ;  /* 0x000080046e027981 */ /* 0x002328000c1e1900 */
[----:B--2---:R1:W2:Y:S01]  /*3040*/  LDG.E R0, [R110.64+0xa0] ;  /* 0x0000a0046e007981 */ /* 0x0042a2000c1e1900 */
[-C--:B---3--:R-:W-:Y:S08]  /*3050*/  HMMA.16816.F32.BF16 R4, R32, R140.reuse, RZ ;  /* 0x0000008c2004723c */ /* 0x088ff000000418ff */
[C---:B------:R-:W-:Y:S08]  /*3060*/  HMMA.16816.F32.BF16 R8, R28.reuse, R140, RZ ;  /* 0x0000008c1c08723c */ /* 0x040ff000000418ff */
[-C--:B------:R-:W-:Y:S01]  /*3070*/  HMMA.16816.F32.BF16 R12, R28, R142.reuse, RZ ;  /* 0x0000008e1c0c723c */ /* 0x080fe200000418ff */
[----:B-1----:R-:W-:Y:S07]  /*3080*/  MOV R111, c[0x0][0x22c] ;  /* 0x00008b00006f7a02 */ /* 0x002fee0000000f00 */
[C---:B------:R-:W-:Y:S04]  /*3090*/  HMMA.16816.F32.BF16 R16, R32.reuse, R142, RZ ;  /* 0x0000008e2010723c */ /* 0x040fe800000418ff */
[----:B------:R-:W-:Y:S04]  /*30a0*/  IMAD R111, R111, c[0x0][0x1c0], RZ ;  /* 0x000070006f6f7a24 */ /* 0x000fe800078e02ff */
[-C--:B------:R-:W-:Y:S01]  /*30b0*/  HMMA.16816.F32.BF16 R20, R32, R144.reuse, RZ ;  /* 0x000000902014723c */ /* 0x080fe200000418ff */
[----:B------:R-:W-:Y:S04]  /*30c0*/  LEA R111, -R111, RZ, 0x6 ;  /* 0x000000ff6f6f7211 */ /* 0x000fe800078e31ff */
[C---:B------:R-:W-:Y:S03]  /*30d0*/  LEA R190, P0, R111.reuse, R190, 0x2 ;  /* 0x000000be6fbe7211 */ /* 0x040fe600078010ff */
[C---:B------:R-:W-:Y:S04]  /*30e0*/  HMMA.16816.F32.BF16 R24, R28.reuse, R144, RZ ;  /* 0x000000901c18723c */ /* 0x040fe800000418ff */
[----:B------:R-:W-:Y:S04]  /*30f0*/  LEA.HI.X.SX32 R191, R111, R191, 0x2, P0 ;  /* 0x000000bf6fbf7211 */ /* 0x000fe800000f16ff */
[-C--:B------:R-:W-:Y:S08]  /*3100*/  HMMA.16816.F32.BF16 R28, R28, R146.reuse, RZ ;  /* 0x000000921c1c723c */ /* 0x080ff000000418ff */
[----:B------:R-:W-:Y:S08]  /*3110*/  HMMA.16816.F32.BF16 R32, R32, R146, RZ ;  /* 0x000000922020723c */ /* 0x000ff000000418ff */
[-C--:B------:R-:W-:Y:S08]  /*3120*/  HMMA.16816.F32.BF16 R4, R100, R148.reuse, R4 ;  /* 0x000000946404723c */ /* 0x080ff00000041804 */
        /* <DEDUP_REMOVED lines=8> */
[----:B------:R-:W3:Y:S07]  /*31b0*/  LDSM.16.M88.4 R100, [R186+0x5000] ;  /* 0x00500000ba64783b */ /* 0x000eee0000000200 */
[-C--:B-1----:R-:W-:Y:S08]  /*31c0*/  HMMA.16816.F32.BF16 R4, R104, R156.reuse, R4 ;  /* 0x0000009c6804723c */ /* 0x082ff00000041804 */
[C---:B---3--:R-:W-:Y:S08]  /*31d0*/  HMMA.16816.F32.BF16 R8, R100.reuse, R156, R8 ;  /* 0x0000009c6408723c */ /* 0x048ff00000041808 */
[-C--:B------:R-:W-:Y:S08]  /*31e0*/  HMMA.16816.F32.BF16 R12, R100, R158.reuse, R12 ;  /* 0x0000009e640c723c */ /* 0x080ff0000004180c */
[C---:B------:R-:W-:Y:S08]  /*31f0*/  HMMA.16816.F32.BF16 R16, R104.reuse, R158, R16 ;  /* 0x0000009e6810723c */ /* 0x040ff00000041810 */
[-C--:B------:R-:W-:Y:S08]  /*3200*/  HMMA.16816.F32.BF16 R20, R104, R160.reuse, R20 ;  /* 0x000000a06814723c */ /* 0x080ff00000041814 */
[C---:B------:R-:W-:Y:S08]  /*3210*/  HMMA.16816.F32.BF16 R24, R100.reuse, R160, R24 ;  /* 0x000000a06418723c */ /* 0x040ff00000041818 */
[-C--:B------:R-:W-:Y:S01]  /*3220*/  HMMA.16816.F32.BF16 R28, R100, R162.reuse, R28 ;  /* 0x000000a2641c723c */ /* 0x080fe2000004181c */
[----:B------:R-:W1:Y:S07]  /*3230*/  LDSM.16.M88.4 R100, [R185+0x4000] ;  /* 0x00400000b964783b */ /* 0x000e6e0000000200 */
[----:B------:R-:W-:Y:S07]  /*3240*/  HMMA.16816.F32.BF16 R32, R104, R162, R32 ;  /* 0x000000a26820723c */ /* 0x000fee0000041820 */
[----:B------:R-:W-:Y:S05]  /*3250*/  FFMA.FTZ R105, -R212, R212, 1 ;  /* 0x3f800000d4697423 */ /* 0x000fea00000101d4 */
[----:B------:R-:W-:Y:S01]  /*3260*/  FMUL.FTZ R105, R105, c[0x0][0x2ec] ;  /* 0x0000bb0069697a20 */ /* 0x000fe20000410000 */
[-C--:B-1----:R-:W-:Y:S11]  /*3270*/  HMMA.16816.F32.BF16 R4, R100, R164.reuse, R4 ;  /* 0x000000a46404723c */ /* 0x082ff60000041804 */
[----:B------:R-:W-:Y:S11]  /*3280*/  @!UPT UIADD3 URZ, URZ, URZ, URZ ;  /* 0x0000003f3f3ff290 */ /* 0x000ff6000fffe03f */
[----:B------:R-:W-:Y:S02]  /*3290*/  @!UPT UIADD3 URZ, URZ, URZ, URZ ;  /* 0x0000003f3f3ff290 */ /* 0x000fe4000fffe03f */
[----:B------:R-:W-:Y:S04]  /*32a0*/  FADD.FTZ R4, -R109, R4 ;  /* 0x000000046d047221 */ /* 0x000fe80000010100 */
[----:B------:R-:W-:Y:S02]  /*32b0*/  FMUL.FTZ R104, R123, R4 ;  /* 0x000000047b687220 */ /* 0x000fe40000410000 */
[----:B------:R-:W-:Y:S02]  /*32c0*/  FADD.FTZ R4, -R109, R5 ;  /* 0x000000056d047221 */ /* 0x000fe40000010100 */
[----:B------:R-:W-:Y:S02]  /*32d0*/  FMUL.FTZ R123, R105, R104 ;  /* 0x00000068697b7220 */ /* 0x000fe40000410000 */
[----:B------:R-:W-:Y:S01]  /*32e0*/  FFMA.FTZ R5, -R208, R208, 1 ;  /* 0x3f800000d0057423 */ /* 0x000fe200000101d0 */
[----:B------:R-:W1:Y:S01]  /*32f0*/  LDSM.16.M88.4 R104, [R185+0x5000] ;  /* 0x00500000b968783b */ /* 0x000e620000000200 */
[----:B------:R-:W-:Y:S02]  /*3300*/  FMUL.FTZ R4, R122, R4 ;  /* 0x000000047a047220 */ /* 0x000fe40000410000 */
[----:B------:R-:W-:Y:S04]  /*3310*/  FMUL.FTZ R5, R5, c[0x0][0x2ec] ;  /* 0x0000bb0005057a20 */ /* 0x000fe80000410000 */
[----:B------:R-:W-:Y:S01]  /*3320*/  FMUL.FTZ R122, R5, R4 ;  /* 0x00000004057a7220 */ /* 0x000fe20000410000 */
[C---:B-1----:R-:W-:Y:S08]  /*3330*/  HMMA.16816.F32.BF16 R8, R104.reuse, R164, R8 ;  /* 0x000000a46808723c */ /* 0x042ff00000041808 */
[-C--:B------:R-:W-:Y:S08]  /*3340*/  HMMA.16816.F32.BF16 R12, R104, R166.reuse, R12 ;  /* 0x000000a6680c723c */ /* 0x080ff0000004180c */
[C---:B------:R-:W-:Y:S08]  /*3350*/  HMMA.16816.F32.BF16 R16, R100.reuse, R166, R16 ;  /* 0x000000a66410723c */ /* 0x040ff00000041810 */
[-C--:B------:R-:W-:Y:S08]  /*3360*/  HMMA.16816.F32.BF16 R20, R100, R168.reuse, R20 ;  /* 0x000000a86414723c */ /* 0x080ff00000041814 */
[C---:B------:R-:W-:Y:S08]  /*3370*/  HMMA.16816.F32.BF16 R24, R104.reuse, R168, R24 ;  /* 0x000000a86818723c */ /* 0x040ff00000041818 */
[C---:B------:R-:W-:Y:S01]  /*3380*/  FADD.FTZ R5, -R109.reuse, R16 ;  /* 0x000000106d057221 */ /* 0x040fe20000010100 */
[-C--:B------:R-:W-:Y:S03]  /*3390*/  HMMA.16816.F32.BF16 R28, R104, R170.reuse, R28 ;  /* 0x000000aa681c723c */ /* 0x080fe6000004181c */
[----:B------:R-:W-:Y:S02]  /*33a0*/  FADD.FTZ R4, -R109, R17 ;  /* 0x000000116d047221 */ /* 0x000fe40000010100 */
[----:B------:R-:W-:Y:S02]  /*33b0*/  FMUL.FTZ R5, R119, R5 ;  /* 0x0000000577057220 */ /* 0x000fe40000410000 */
[C---:B------:R-:W-:Y:S01]  /*33c0*/  FADD.FTZ R17, -R109.reuse, R20 ;  /* 0x000000146d117221 */ /* 0x040fe20000010100 */
[----:B------:R-:W-:Y:S04]  /*33d0*/  HMMA.16816.F32.BF16 R32, R100, R170, R32 ;  /* 0x000000aa6420723c */ /* 0x000fe80000041820 */
[----:B------:R-:W-:Y:S02]  /*33e0*/  FADD.FTZ R16, -R109, R21 ;  /* 0x000000156d107221 */ /* 0x000fe40000010100 */
[----:B------:R-:W-:Y:S02]  /*33f0*/  FFMA.FTZ R21, -R213, R213, 1 ;  /* 0x3f800000d5157423 */ /* 0x000fe400000101d5 */
[----:B------:R-:W-:Y:S04]  /*3400*/  FFMA.FTZ R20, -R211, R211, 1 ;  /* 0x3f800000d3147423 */ /* 0x000fe800000101d3 */
[----:B------:R-:W-:Y:S02]  /*3410*/  FMUL.FTZ R4, R118, R4 ;  /* 0x0000000476047220 */ /* 0x000fe40000410000 */
[----:B------:R-:W-:Y:S02]  /*3420*/  FMUL.FTZ R21, R21, c[0x0][0x2ec] ;  /* 0x0000bb0015157a20 */ /* 0x000fe40000410000 */
[----:B------:R-:W-:Y:S02]  /*3430*/  FMUL.FTZ R20, R20, c[0x0][0x2ec] ;  /* 0x0000bb0014147a20 */ /* 0x000fe40000410000 */
[----:B------:R-:W-:Y:S02]  /*3440*/  FMUL.FTZ R17, R115, R17 ;  /* 0x0000001173117220 */ /* 0x000fe40000410000 */
[----:B------:R-:W-:Y:S02]  /*3450*/  FMUL.FTZ R16, R114, R16 ;  /* 0x0000001072107220 */ /* 0x000fe40000410000 */
[----:B------:R-:W-:Y:S02]  /*3460*/  FMUL.FTZ R115, R21, R5 ;  /* 0x0000000515737220 */ /* 0x000fe40000410000 */
[C---:B------:R-:W-:Y:S02]  /*3470*/  FADD.FTZ R32, -R109.reuse, R32 ;  /* 0x000000206d207221 */ /* 0x040fe40000010100 */
[----:B------:R-:W-:Y:S02]  /*3480*/  FADD.FTZ R33, -R109, R33 ;  /* 0x000000216d217221 */ /* 0x000fe40000010100 */
[----:B------:R-:W-:Y:S02]  /*3490*/  FMUL.FTZ R114, R20, R4 ;  /* 0x0000000414727220 */ /* 0x000fe40000410000 */
[----:B------:R-:W-:Y:S02]  /*34a0*/  FFMA.FTZ R21, -R201, R201, 1 ;  /* 0x3f800000c9157423 */ /* 0x000fe400000101c9 */
[----:B------:R-:W-:Y:S02]  /*34b0*/  FFMA.FTZ R20, -R135, R135, 1 ;  /* 0x3f80000087147423 */ /* 0x000fe40000010187 */
[----:B------:R-:W-:Y:S02]  /*34c0*/  FMUL.FTZ R5, R113, R32 ;  /* 0x0000002071057220 */ /* 0x000fe40000410000 */
[----:B------:R-:W-:Y:S02]  /*34d0*/  FMUL.FTZ R4, R112, R33 ;  /* 0x0000002170047220 */ /* 0x000fe40000410000 */
[----:B------:R-:W-:Y:S02]  /*34e0*/  FFMA.FTZ R33, -R210, R210, 1 ;  /* 0x3f800000d2217423 */ /* 0x000fe400000101d2 */
[----:B------:R-:W-:Y:S02]  /*34f0*/  FFMA.FTZ R32, -R209, R209, 1 ;  /* 0x3f800000d1207423 */ /* 0x000fe400000101d1 */
[----:B------:R-:W-:Y:S02]  /*3500*/  FMUL.FTZ R21, R21, c[0x0][0x2ec] ;  /* 0x0000bb0015157a20 */ /* 0x000fe40000410000 */
[----:B------:R-:W-:Y:S02]  /*3510*/  FMUL.FTZ R20, R20, c[0x0][0x2ec] ;  /* 0x0000bb0014147a20 */ /* 0x000fe40000410000 */
[----:B------:R-:W-:Y:S02]  /*3520*/  FMUL.FTZ R33, R33, c[0x0][0x2ec] ;  /* 0x0000bb0021217a20 */ /* 0x000fe40000410000 */
[----:B------:R-:W-:Y:S02]  /*3530*/  FMUL.FTZ R32, R32, c[0x0][0x2ec] ;  /* 0x0000bb0020207a20 */ /* 0x000fe40000410000 */
[----:B------:R-:W-:Y:S02]  /*3540*/  FMUL.FTZ R109, R21, R5 ;  /* 0x00000005156d7220 */ /* 0x000fe40000410000 */
[----:B------:R-:W-:Y:S02]  /*3550*/  FMUL.FTZ R107, R20, R4 ;  /* 0x00000004146b7220 */ /* 0x000fe40000410000 */
        /* <DEDUP_REMOVED lines=82> */
[C---:B--2---:R-:W-:Y:S02]  /*3a80*/  FADD.FTZ R5, -R0.reuse, R11 ;  /* 0x0000000b00057221 */ /* 0x044fe40000010100 */
[C---:B------:R-:W-:Y:S02]  /*3a90*/  FADD.FTZ R4, -R0.reuse, R14 ;  /* 0x0000000e00047221 */ /* 0x040fe40000010100 */
[----:B------:R-:W-:Y:S02]  /*3aa0*/  FADD.FTZ R2, -R0, R15 ;  /* 0x0000000f00027221 */ /* 0x000fe40000010100 */
[----:B------:R-:W-:Y:S02]  /*3ab0*/  FFMA.FTZ R9, -R239, R239, 1 ;  /* 0x3f800000ef097423 */ /* 0x000fe400000101ef */
[----:B------:R-:W-:Y:S02]  /*3ac0*/  FFMA.FTZ R15, -R234, R234, 1 ;  /* 0x3f800000ea0f7423 */ /* 0x000fe400000101ea */
[----:B------:R-:W-:Y:S02]  /*3ad0*/  FFMA.FTZ R13, -R233, R233, 1 ;  /* 0x3f800000e90d7423 */ /* 0x000fe400000101e9 */
[----:B------:R-:W-:Y:S02]  /*3ae0*/  FMUL.FTZ R5, R195, R5 ;  /* 0x00000005c3057220 */ /* 0x000fe40000410000 */
[----:B------:R-:W-:Y:S02]  /*3af0*/  FMUL.FTZ R4, R194, R4 ;  /* 0x00000004c2047220 */ /* 0x000fe40000410000 */
[----:B------:R-:W-:Y:S02]  /*3b00*/  FMUL.FTZ R2, R193, R2 ;  /* 0x00000002c1027220 */ /* 0x000fe40000410000 */
[----:B------:R-:W-:Y:S02]  /*3b10*/  FMUL.FTZ R9, R9, c[0x0][0x2ec] ;  /* 0x0000bb0009097a20 */ /* 0x000fe40000410000 */
[----:B------:R-:W-:Y:S02]  /*3b20*/  FMUL.FTZ R15, R15, c[0x0][0x2ec] ;  /* 0x0000bb000f0f7a20 */ /* 0x000fe40000410000 */
[----:B------:R-:W-:Y:S02]  /*3b30*/  FMUL.FTZ R13, R13, c[0x0][0x2ec] ;  /* 0x0000bb000d0d7a20 */ /* 0x000fe40000410000 */
[----:B------:R-:W-:Y:S02]  /*3b40*/  FADD.FTZ R6, -R0, R10 ;  /* 0x0000000a00067221 */ /* 0x000fe40000010100 */
[----:B------:R-:W-:Y:S02]  /*3b50*/  FFMA.FTZ R7, -R240, R240, 1 ;  /* 0x3f800000f0077423 */ /* 0x000fe400000101f0 */
        /* <DEDUP_REMOVED lines=30> */
[C---:B------:R-:W-:Y:S01]  /*3d40*/  IMAD.U32 R0, R5.reuse, -0x40, RZ ;  /* 0xffffffc005007824 */ /* 0x040fe200078e00ff */
        /* <DEDUP_REMOVED lines=16> */
.L_x_1204:
        /* <DEDUP_REMOVED lines=86> */
[----:B------:R-:W-:Y:S01]  /*43b0*/  SHF.L.U32 R6, R241, 0x1, RZ ;  /* 0x00000001f1067819 */ /* 0x000fe200000006ff */
[----:B------:R-:W-:Y:S02]  /*43c0*/  IMAD.MOV.U32 R8, RZ, RZ, c[0x0][0x374] ;  /* 0x0000dd00ff087624 */ /* 0x000fe400078e00ff */
[C---:B------:R-:W-:Y:S05]  /*43d0*/  IMAD.U32 R4, R7.reuse, -0x40, RZ ;  /* 0xffffffc007047824 */ /* 0x040fea00078e00ff */
[C---:B------:R-:W-:Y:S04]  /*43e0*/  LEA R5, P0, R4.reuse, R204, 0x1 ;  /* 0x000000cc04057211 */ /* 0x040fe800078008ff */
[----:B------:R-:W-:Y:S02]  /*43f0*/  LEA.HI.X.SX32 R4, R4, R205, 0x1, P0 ;  /* 0x000000cd04047211 */ /* 0x000fe400000f0eff */
[----:B------:R-:W-:Y:S03]  /*4400*/  MOV R204, R5 ;  /* 0x0000000500cc7202 */ /* 0x000fe60000000f00 */
[----:B------:R-:W-:Y:S01]  /*4410*/  IMAD.MOV.U32 R205, RZ, RZ, R4 ;  /* 0x000000ffffcd7224 */ /* 0x000fe200078e0004 */
[C---:B------:R-:W-:Y:S04]  /*4420*/  LEA R4, P0, R7.reuse, R204, 0x6 ;  /* 0x000000cc07047211 */ /* 0x040fe800078030ff */
[----:B------:R-:W-:Y:S01]  /*4430*/  @!PT LDS RZ, [RZ] ;  /* 0x00000000fffff984 */ /* 0x000fe20000000800 */
[----:B------:R-:W-:Y:S01]  /*4440*/  @!PT LDS RZ, [RZ] ;  /* 0x00000000fffff984 */ /* 0x000fe20000000800 */
[----:B------:R-:W-:Y:S01]  /*4450*/  @!PT LDS RZ, [RZ] ;  /* 0x00000000fffff984 */ /* 0x000fe20000000800 */
[----:B------:R1:W-:Y:S01]  /*4460*/  LDGSTS.E.BYPASS.LTC128B.128 [R6+0x4000], [R204.64] ;  /* 0x04000000cc067fae */ /* 0x0003e2000b901d44 */
[----:B------:R-:W-:Y:S05]  /*4470*/  LEA.HI.X R5, R7, R205, R8, 0x6, P0 ;  /* 0x000000cd07057211 */ /* 0x000fea00000f3408 */
[----:B------:R1:W-:Y:S04]  /*4480*/  LDGSTS.E.BYPASS.LTC128B.128 [R6+0x5000], [R4.64] ;  /* 0x0500000004067fae */ /* 0x0003e8000b901d44 */
[----:B------:R-:W0:Y:S02]  /*4490*/  LDGDEPBAR ;  /* 0x00000000000079af */ /* 0x000e240000000000 */
.L_x_1205:
[----:B------:R-:W-:Y:S01]  /*44a0*/  LDSM.16.M88.4 R16, [R180] ;  /* 0x00000000b410783b */ /* 0x000fe20000000200 */
[----:B------:R-:W-:Y:S03]  /*44b0*/  ULOP3.LUT UR11, UR6, 0x1, URZ, 0xc0, !UPT ;  /* 0x00000001060b7892 */ /* 0x000fe6000f8ec03f */
[----:B------:R-:W2:Y:S01]  /*44c0*/  LDSM.16.MT88.4 R8, [R0+0x6000] ;  /* 0x006000000008783b */ /* 0x000ea20000004200 */
[----:B------:R-:W-:Y:S02]  /*44d0*/  UISETP.NE.U32.AND UP0, UPT, UR11, 0x1, UPT ;  /* 0x000000010b00788c */ /* 0x000fe4000bf05070 */
[----:B------:R-:W-:Y:S01]  /*44e0*/  UIADD3 UR11, UR6, -0x1, URZ ;  /* 0xffffffff060b7890 */ /* 0x000fe2000fffe03f */
[----:B------:R-:W3:Y:S04]  /*44f0*/  LDSM.16.MT88.4 R20, [R2+0x6000] ;  /* 0x006000000214783b */ /* 0x000ee80000004200 */
[----:B------:R-:W-:Y:S04]  /*4500*/  LDSM.16.M88.4 R24, [R181] ;  /* 0x00000000b518783b */ /* 0x000fe80000000200 */
[----:B------:R-:W4:Y:S04]  /*4510*/  LDSM.16.MT88.4 R28, [R0+0x6800] ;  /* 0x00680000001c783b */ /* 0x000f280000004200 */
[----:B------:R-:W1:Y:S04]  /*4520*/  LDSM.16.MT88.4 R32, [R2+0x6800] ;  /* 0x006800000220783b */ /* 0x000e680000004200 */
[----:B------:R-:W-:Y:S04]  /*4530*/  LDSM.16.M88.4 R100, [R184] ;  /* 0x00000000b864783b */ /* 0x000fe80000000200 */
[----:B------:R-:W1:Y:S04]  /*4540*/  LDSM.16.MT88.4 R104, [R0+0x7000] ;  /* 0x007000000068783b */ /* 0x000e680000004200 */
        /* <DEDUP_REMOVED lines=39> */
[----:B------:R3:W1:Y:S04]  /*47c0*/  LDSM.16.MT88.4 R24, [R2+0x9800] ;  /* 0x009800000218783b */ /* 0x0006680000004200 */
[----:B------:R-:W-:Y:S03]  /*47d0*/  LDSM.16.MT88.4 R100, [R3+0xd000] ;  /* 0x00d000000364783b */ /* 0x000fe60000004200 */
[C---:B----4-:R-:W-:Y:S01]  /*47e0*/  HMMA.16816.F32.BF16 R4, R28.reuse, R104, R4 ;  /* 0x000000681c04723c */ /* 0x050fe20000041804 */
[----:B--2---:R-:W-:Y:S07]  /*47f0*/  IMAD.U32 R0, RZ, RZ, UR12 ;  /* 0x0000000cff007e24 */ /* 0x004fee000f8e00ff */
[C---:B------:R-:W-:Y:S08]  /*4800*/  HMMA.16816.F32.BF16 R8, R28.reuse, R106, R8 ;  /* 0x0000006a1c08723c */ /* 0x040ff00000041808 */
[C---:B-1----:R-:W-:Y:S01]  /*4810*/  HMMA.16816.F32.BF16 R12, R28.reuse, R20, R12 ;  /* 0x000000141c0c723c */ /* 0x042fe2000004180c */
[----:B---3--:R-:W-:Y:S06]  /*4820*/  IMAD.U32 R2, RZ, RZ, UR24 ;  /* 0x00000018ff027e24 */ /* 0x008fec000f8e00ff */
[----:B------:R-:W-:Y:S01]  /*4830*/  @P2 IADD3 R20, P0, R244, UR8, RZ ;  /* 0x00000008f4142c10 */ /* 0x000fe2000ff1e0ff */
[----:B------:R-:W-:Y:S01]  /*4840*/  HMMA.16816.F32.BF16 R16, R28, R22, R16 ;  /* 0x000000161c10723c */ /* 0x000fe20000041810 */
[----:B------:R-:W-:Y:S01]  /*4850*/  LDSM.16.MT88.4 R28, [R3+0xc800] ;  /* 0x00c80000031c783b */ /* 0x000fe20000004200 */
[----:B------:R-:W-:Y:S02]  /*4860*/  @UP2 UIADD3 UR8, UP1, UR8, -0x100, URZ ;  /* 0xffffff0008082890 */ /* 0x000fe4000ff3e03f */
[----:B------:R-:W-:Y:S02]  /*4870*/  @P2 IADD3.X R21, R245, UR7, RZ, P0, !PT ;  /* 0x00000007f5152c10 */ /* 0x000fe400087fe4ff */
[----:B------:R-:W-:Y:S01]  /*4880*/  @UP2 UIADD3.X UR7, UR7, -0x1, URZ, UP1, !UPT ;  /* 0xffffffff07072890 */ /* 0x000fe20008ffe43f */
[----:B------:R-:W-:Y:S01]  /*4890*/  IMAD.U32 R22, RZ, RZ, UR24 ;  /* 0x00000018ff167e24 */ /* 0x000fe2000f8e00ff */
[C---:B------:R-:W-:Y:S01]  /*48a0*/  HMMA.16816.F32.BF16 R4, R32.reuse, R108, R4 ;  /* 0x0000006c2004723c */ /* 0x040fe20000041804 */
[----:B------:R1:W5:Y:S03]  /*48b0*/  @P2 LDG.E R238, [R20.64] ;  /* 0x0000000414ee2981 */ /* 0x000366000c1e1900 */
[----:B------:R-:W-:Y:S01]  /*48c0*/  IMAD.U32 R23, RZ, RZ, UR18 ;  /* 0x00000012ff177e24 */ /* 0x000fe2000f8e00ff */
[----:B------:R1:W5:Y:S03]  /*48d0*/  @P2 LDG.E R237, [R20.64+0x20] ;  /* 0x0000200414ed2981 */ /* 0x000366000c1e1900 */
[C---:B------:R-:W-:Y:S01]  /*48e0*/  HMMA.16816.F32.BF16 R8, R32.reuse, R110, R8 ;  /* 0x0000006e2008723c */ /* 0x040fe20000041808 */
[----:B------:R1:W5:Y:S04]  /*48f0*/  @P2 LDG.E R236, [R20.64+0x80] ;  /* 0x0000800414ec2981 */ /* 0x000368000c1e1900 */
[----:B------:R1:W5:Y:S01]  /*4900*/  @P2 LDG.E R235, [R20.64+0xa0] ;  /* 0x0000a00414eb2981 */ /* 0x000362000c1e1900 */
[-C--:B------:R-:W-:Y:S02]  /*4910*/  LEA R22, P2, R22, R190.reuse, 0x2 ;  /* 0x000000be16167211 */ /* 0x080fe400078410ff */
[C---:B------:R-:W-:Y:S07]  /*4920*/  HMMA.16816.F32.BF16 R12, R32.reuse, R24, R12 ;  /* 0x00000018200c723c */ /* 0x040fee000004180c */
[----:B------:R2:W-:Y:S01]  /*4930*/  RED.E.ADD.F32.FTZ.RN.STRONG.GPU [R190.64], R4 ;  /* 0x00000004be00798e */ /* 0x0005e2000c10e784 */
[----:B------:R-:W-:Y:S01]  /*4940*/  HMMA.16816.F32.BF16 R16, R32, R26, R16 ;  /* 0x0000001a2010723c */ /* 0x000fe20000041810 */
[----:B------:R-:W-:Y:S05]  /*4950*/  IMAD.U32 R24, RZ, RZ, UR18 ;  /* 0x00000012ff187e24 */ /* 0x000fea000f8e00ff */
[-C--:B------:R-:W-:Y:S06]  /*4960*/  LEA R24, P3, R24, R190.reuse, 0x2 ;  /* 0x000000be18187211 */ /* 0x080fec00078610ff */
[-C--:B------:R-:W-:Y:S01]  /*4970*/  LEA.HI.X.SX32 R25, R23, R191.reuse, 0x2, P3 ;  /* 0x000000bf17197211 */ /* 0x080fe200018f16ff */
[----:B-1----:R-:W-:Y:S01]  /*4980*/  IMAD.U32 R20, RZ, RZ, UR12 ;  /* 0x0000000cff147e24 */ /* 0x002fe2000f8e00ff */
[-C--:B------:R-:W-:Y:S01]  /*4990*/  LEA.HI.X.SX32 R23, R2, R191.reuse, 0x2, P2 ;  /* 0x000000bf02177211 */ /* 0x080fe200010f16ff */
[----:B------:R-:W-:Y:S03]  /*49a0*/  IMAD.U32 R2, RZ, RZ, UR21 ;  /* 0x00000015ff027e24 */ /* 0x000fe6000f8e00ff */
[-C--:B------:R-:W-:Y:S04]  /*49b0*/  LEA R20, P0, R20, R190.reuse, 0x2 ;  /* 0x000000be14147211 */ /* 0x080fe800078010ff */
[-C--:B------:R-:W-:Y:S01]  /*49c0*/  LEA.HI.X.SX32 R21, R0, R191.reuse, 0x2, P0 ;  /* 0x000000bf00157211 */ /* 0x080fe200000f16ff */
[----:B------:R-:W-:Y:S02]  /*49d0*/  IMAD.U32 R0, RZ, RZ, UR23 ;  /* 0x00000017ff007e24 */ /* 0x000fe4000f8e00ff */
[----:B--2---:R-:W-:Y:S02]  /*49e0*/  IMAD.U32 R4, RZ, RZ, UR23 ;  /* 0x00000017ff047e24 */ /* 0x004fe4000f8e00ff */
[----:B------:R1:W-:Y:S03]  /*49f0*/  RED.E.ADD.F32.FTZ.RN.STRONG.GPU [R20.64], R5 ;  /* 0x000000051400798e */ /* 0x0003e6000c10e784 */
[-C--:B------:R-:W-:Y:S01]  /*4a00*/  LEA R4, P0, R4, R190.reuse, 0x2 ;  /* 0x000000be04047211 */ /* 0x080fe200078010ff */
[----:B------:R2:W-:Y:S04]  /*4a10*/  RED.E.ADD.F32.FTZ.RN.STRONG.GPU [R24.64], R6 ;  /* 0x000000061800798e */ /* 0x0005e8000c10e784 */
[----:B------:R3:W-:Y:S01]  /*4a20*/  RED.E.ADD.F32.FTZ.RN.STRONG.GPU [R22.64], R7 ;  /* 0x000000071600798e */ /* 0x0007e2000c10e784 */
[-C--:B-1----:R-:W-:Y:S01]  /*4a30*/  LEA.HI.X.SX32 R5, R0, R191.reuse, 0x2, P0 ;  /* 0x000000bf00057211 */ /* 0x082fe200000f16ff */
[----:B------:R-:W-:Y:S02]  /*4a40*/  IMAD.U32 R0, RZ, RZ, UR22 ;  /* 0x00000016ff007e24 */ /* 0x000fe4000f8e00ff */
[----:B--2---:R-:W-:Y:S02]  /*4a50*/  IMAD.U32 R24, RZ, RZ, UR22 ;  /* 0x00000016ff187e24 */ /* 0x004fe4000f8e00ff */
[----:B------:R1:W-:Y:S01]  /*4a60*/  RED.E.ADD.F32.FTZ.RN.STRONG.GPU [R4.64], R8 ;  /* 0x000000080400798e */ /* 0x0003e2000c10e784 */
[----:B------:R-:W-:Y:S02]  /*4a70*/  IMAD.U32 R6, RZ, RZ, UR20 ;  /* 0x00000014ff067e24 */ /* 0x000fe4000f8e00ff */
[----:B---3--:R-:W-:Y:S01]  /*4a80*/  IMAD.U32 R22, RZ, RZ, UR21 ;  /* 0x00000015ff167e24 */ /* 0x008fe2000f8e00ff */
[-C--:B------:R-:W-:Y:S02]  /*4a90*/  LEA R24, P3, R24, R190.reuse, 0x2 ;  /* 0x000000be18187211 */ /* 0x080fe400078610ff */
[-C--:B------:R-:W-:Y:S02]  /*4aa0*/  LEA R6, P0, R6, R190.reuse, 0x2 ;  /* 0x000000be06067211 */ /* 0x080fe400078010ff */
[-C--:B------:R-:W-:Y:S02]  /*4ab0*/  LEA R22, P2, R22, R190.reuse, 0x2 ;  /* 0x000000be16167211 */ /* 0x080fe400078410ff */
[-C--:B------:R-:W-:Y:S01]  /*4ac0*/  LEA.HI.X.SX32 R25, R0, R191.reuse, 0x2, P3 ;  /* 0x000000bf00197211 */ /* 0x080fe200018f16ff */
[----:B------:R-:W-:Y:S01]  /*4ad0*/  IMAD.U32 R0, RZ, RZ, UR17 ;  /* 0x00000011ff007e24 */ /* 0x000fe2000f8e00ff */
[-C--:B------:R-:W-:Y:S01]  /*4ae0*/  LEA.HI.X.SX32 R23, R2, R191.reuse, 0x2, P2 ;  /* 0x000000bf02177211 */ /* 0x080fe200010f16ff */
[----:B------:R-:W-:Y:S02]  /*4af0*/  IMAD.U32 R2, RZ, RZ, UR13 ;  /* 0x0000000dff027e24 */ /* 0x000fe4000f8e00ff */
[----:B------:R2:W-:Y:S04]  /*4b00*/  RED.E.ADD.F32.FTZ.RN.STRONG.GPU [R24.64], R9 ;  /* 0x000000091800798e */ /* 0x0005e8000c10e784 */
[----:B------:R3:W-:Y:S04]  /*4b10*/  RED.E.ADD.F32.FTZ.RN.STRONG.GPU [R22.64], R10 ;  /* 0x0000000a1600798e */ /* 0x0007e8000c10e784 */
[----:B------:R-:W-:Y:S01]  /*4b20*/  LDSM.16.MT88.4 R24, [R3+0xa800] ;  /* 0x00a800000318783b */ /* 0x000fe20000004200 */
[----:B-1----:R-:W-:Y:S02]  /*4b30*/  IMAD.U32 R5, RZ, RZ, UR20 ;  /* 0x00000014ff057e24 */ /* 0x002fe4000f8e00ff */
[----:B------:R-:W-:Y:S02]  /*4b40*/  IMAD.U32 R4, RZ, RZ, UR17 ;  /* 0x00000011ff047e24 */ /* 0x000fe4000f8e00ff */
[----:B------:R-:W-:Y:S01]  /*4b50*/  IMAD.U32 R8, RZ, RZ, UR14 ;  /* 0x0000000eff087e24 */ /* 0x000fe2000f8e00ff */
[-C--:B------:R-:W-:Y:S02]  /*4b60*/  LEA.HI.X.SX32 R7, R5, R191.reuse, 0x2, P0 ;  /* 0x000000bf05077211 */ /* 0x080fe400000f16ff */
[-C--:B------:R-:W-:Y:S02]  /*4b70*/  LEA R4, P2, R4, R190.reuse, 0x2 ;  /* 0x000000be04047211 */ /* 0x080fe400078410ff */
[-C--:B------:R-:W-:Y:S01]  /*4b80*/  LEA R8, P3, R8, R190.reuse, 0x2 ;  /* 0x000000be08087211 */ /* 0x080fe200078610ff */
[----:B------:R1:W-:Y:S01]  /*4b90*/  RED.E.ADD.F32.FTZ.RN.STRONG.GPU [R6.64], R11 ;  /* 0x0000000b0600798e */ /* 0x0003e2000c10e784 */
[-C--:B------:R-:W-:Y:S01]  /*4ba0*/  LEA.HI.X.SX32 R5, R0, R191.reuse, 0x2, P2 ;  /* 0x000000bf00057211 */ /* 0x080fe200010f16ff */
[----:B------:R-:W-:Y:S02]  /*4bb0*/  IMAD.U32 R0, RZ, RZ, UR19 ;  /* 0x00000013ff007e24 */ /* 0x000fe4000f8e00ff */
[----:B------:R4:W-:Y:S01]  /*4bc0*/  RED.E.ADD.F32.FTZ.RN.STRONG.GPU [R190.64+0x80], R12 ;  /* 0x0000800cbe00798e */ /* 0x0009e2000c10e784 */
[----:B--2---:R-:W-:Y:S03]  /*4bd0*/  IMAD.U32 R9, RZ, RZ, UR16 ;  /* 0x00000010ff097e24 */ /* 0x004fe6000f8e00ff */
[----:B------:R-:W-:Y:S01]  /*4be0*/  RED.E.ADD.F32.FTZ.RN.STRONG.GPU [R20.64+0x80], R13 ;  /* 0x0000800d1400798e */ /* 0x000fe2000c10e784 */
[----:B---3--:R-:W-:Y:S03]  /*4bf0*/  IMAD.U32 R10, RZ, RZ, UR15 ;  /* 0x0000000fff0a7e24 */ /* 0x008fe6000f8e00ff */
[----:B------:R2:W-:Y:S02]  /*4c00*/  RED.E.ADD.F32.FTZ.RN.STRONG.GPU [R4.64], R14 ;  /* 0x0000000e0400798e */ /* 0x0005e4000c10e784 */
[-C--:B------:R-:W-:Y:S01]  /*4c10*/  LEA R10, P4, R10, R190.reuse, 0x2 ;  /* 0x000000be0a0a7211 */ /* 0x080fe200078810ff */
[----:B-1----:R-:W-:Y:S02]  /*4c20*/  IMAD.U32 R7, RZ, RZ, UR15 ;  /* 0x0000000fff077e24 */ /* 0x002fe4000f8e00ff */
[----:B------:R-:W-:Y:S02]  /*4c30*/  IMAD.U32 R6, RZ, RZ, UR13 ;  /* 0x0000000dff067e24 */ /* 0x000fe4000f8e00ff */
[----:B----4-:R-:W-:Y:S01]  /*4c40*/  IMAD.U32 R12, RZ, RZ, UR16 ;  /* 0x00000010ff0c7e24 */ /* 0x010fe2000f8e00ff */
[-C--:B------:R-:W-:Y:S02]  /*4c50*/  LEA.HI.X.SX32 R11, R7, R191.reuse, 0x2, P4 ;  /* 0x000000bf070b7211 */ /* 0x080fe400020f16ff */
[-C--:B------:R-:W-:Y:S02]  /*4c60*/  LEA R6, P2, R6, R190.reuse, 0x2 ;  /* 0x000000be06067211 */ /* 0x080fe400078410ff */
[-C--:B------:R-:W-:Y:S02]  /*4c70*/  LEA R12, P0, R12, R190.reuse, 0x2 ;  /* 0x000000be0c0c7211 */ /* 0x080fe400078010ff */
[-C--:B------:R-:W-:Y:S01]  /*4c80*/  LEA.HI.X.SX32 R7, R2, R191.reuse, 0x2, P2 ;  /* 0x000000bf02077211 */ /* 0x080fe200010f16ff */
[----:B--2---:R-:W-:Y:S01]  /*4c90*/  IMAD.U32 R5, RZ, RZ, UR14 ;  /* 0x0000000eff057e24 */ /* 0x004fe2000f8e00ff */
[-C--:B------:R-:W-:Y:S01]  /*4ca0*/  LEA.HI.X.SX32 R13, R9, R191.reuse, 0x2, P0 ;  /* 0x000000bf090d7211 */ /* 0x080fe200000f16ff */
[----:B------:R-:W-:Y:S01]  /*4cb0*/  IMAD.U32 R4, RZ, RZ, UR19 ;  /* 0x00000013ff047e24 */ /* 0x000fe2000f8e00ff */
[----:B------:R-:W-:Y:S01]  /*4cc0*/  ISETP.LT.AND P2, PT, RZ, UR6, PT ;  /* 0x00000006ff007c0c */ /* 0x000fe2000bf41270 */
[----:B------:R-:W-:Y:S01]  /*4cd0*/  UMOV UR6, UR11 ;  /* 0x0000000b00067c82 */ /* 0x000fe20008000000 */
[-C--:B------:R-:W-:Y:S01]  /*4ce0*/  LEA.HI.X.SX32 R9, R5, R191.reuse, 0x2, P3 ;  /* 0x000000bf05097211 */ /* 0x080fe200018f16ff */
[----:B------:R-:W-:Y:S01]  /*4cf0*/  RED.E.ADD.F32.FTZ.RN.STRONG.GPU [R12.64], R15 ;  /* 0x0000000f0c00798e */ /* 0x000fe2000c10e784 */
[----:B------:R-:W-:Y:S03]  /*4d00*/  LEA R4, P0, R4, R190, 0x2 ;  /* 0x000000be04047211 */ /* 0x000fe600078010ff */
[----:B------:R-:W-:Y:S01]  /*4d10*/  RED.E.ADD.F32.FTZ.RN.STRONG.GPU [R10.64], R16 ;  /* 0x000000100a00798e */ /* 0x000fe2000c10e784 */
[----:B------:R-:W-:Y:S02]  /*4d20*/  LEA.HI.X.SX32 R5, R0, R191, 0x2, P0 ;  /* 0x000000bf00057211 */ /* 0x000fe400000f16ff */
[C---:B------:R-:W-:Y:S01]  /*4d30*/  IADD3 R0, R172.reuse, 0x40, RZ ;  /* 0x00000040ac007810 */ /* 0x040fe20007ffe0ff */
[----:B------:R-:W-:Y:S01]  /*4d40*/  RED.E.ADD.F32.FTZ.RN.STRONG.GPU [R8.64], R17 ;  /* 0x000000110800798e */ /* 0x000fe2000c10e784 */
[C---:B------:R-:W-:Y:S02]  /*4d50*/  @P1 IADD3 R0, R172.reuse, -0x40, RZ ;  /* 0xffffffc0ac001810 */ /* 0x040fe40007ffe0ff */
[----:B------:R-:W-:Y:S01]  /*4d60*/  PLOP3.LUT P0, PT, PT, PT, UP0, 0x80, 0x0 ;  /* 0x000000000000781c */ /* 0x000fe20003f0f008 */
[----:B------:R-:W-:Y:S01]  /*4d70*/  RED.E.ADD.F32.FTZ.RN.STRONG.GPU [R6.64], R18 ;  /* 0x000000120600798e */ /* 0x000fe2000c10e784 */
[----:B------:R-:W-:Y:S03]  /*4d80*/  @UP2 UIADD3 UR10, UP0, UR10, -0x100, URZ ;  /* 0xffffff000a0a2890 */ /* 0x000fe6000ff1e03f */
[----:B------:R-:W-:Y:S01]  /*4d90*/  LDSM.16.MT88.4 R8, [R172] ;  /* 0x00000000ac08783b */ /* 0x000fe20000004200 */
[----:B------:R-:W-:Y:S03]  /*4da0*/  @UP2 UIADD3.X UR9, UR9, -0x1, URZ, UP0, !UPT ;  /* 0xffffffff09092890 */ /* 0x000fe600087fe43f */
[----:B------:R-:W-:Y:S04]  /*4db0*/  RED.E.ADD.F32.FTZ.RN.STRONG.GPU [R4.64], R19 ;  /* 0x000000130400798e */ /* 0x000fe8000c10e784 */
[----:B------:R-:W1:Y:S04]  /*4dc0*/  LDSM.16.MT88.4 R4, [R3+0xa000] ;  /* 0x00a000000304783b */ /* 0x000e680000004200 */
[----:B------:R-:W2:Y:S04]  /*4dd0*/  LDSM.16.MT88.4 R12, [R3+0xc000] ;  /* 0x00c00000030c783b */ /* 0x000ea80000004200 */
[----:B------:R-:W3:Y:S04]  /*4de0*/  LDSM.16.MT88.4 R20, [R0] ;  /* 0x000000000014783b */ /* 0x000ee80000004200 */
        /* <DEDUP_REMOVED lines=13> */
[----:B------:R-:W-:Y:S04]  /*4ec0*/  LDSM.16.MT88.4 R4, [R3+0xb800] ;  /* 0x00b800000304783b */ /* 0x000fe80000004200 */
[----:B------:R-:W-:Y:S03]  /*4ed0*/  LDSM.16.MT88.4 R20, [R3+0xd800] ;  /* 0x00d800000314783b */ /* 0x000fe60000004200 */
[-C--:B----4-:R-:W-:Y:S08]  /*4ee0*/  HMMA.16816.F32.BF16 R68, R24, R16.reuse, R68 ;  /* 0x000000101844723c */ /* 0x090ff00000041844 */
[C---:B------:R-:W-:Y:S08]  /*4ef0*/  HMMA.16816.F32.BF16 R72, R28.reuse, R16, R72 ;  /* 0x000000101c48723c */ /* 0x040ff00000041848 */
[-C--:B------:R-:W-:Y:S08]  /*4f00*/  HMMA.16816.F32.BF16 R76, R28, R18.reuse, R76 ;  /* 0x000000121c4c723c */ /* 0x080ff0000004184c */
[C---:B------:R-:W-:Y:S01]  /*4f10*/  HMMA.16816.F32.BF16 R80, R24.reuse, R18, R80 ;  /* 0x000000121850723c */ /* 0x040fe20000041850 */
[----:B------:R-:W2:Y:S07]  /*4f20*/  LDSM.16.MT88.4 R16, [R172+0x1800] ;  /* 0x00180000ac10783b */ /* 0x000eae0000004200 */
[-C--:B------:R-:W-:Y:S08]  /*4f30*/  HMMA.16816.F32.BF16 R84, R24, R32.reuse, R84 ;  /* 0x000000201854723c */ /* 0x080ff00000041854 */
[C---:B------:R-:W-:Y:S08]  /*4f40*/  HMMA.16816.F32.BF16 R88, R28.reuse, R32, R88 ;  /* 0x000000201c58723c */ /* 0x040ff00000041858 */
[-C--:B------:R-:W-:Y:S01]  /*4f50*/  HMMA.16816.F32.BF16 R92, R28, R34.reuse, R92 ;  /* 0x000000221c5c723c */ /* 0x080fe2000004185c */
[----:B------:R3:W4:Y:S07]  /*4f60*/  LDSM.16.MT88.4 R28, [R0+0x1800] ;  /* 0x00180000001c783b */ /* 0x00072e0000004200 */
[----:B------:R-:W-:Y:S08]  /*4f70*/  HMMA.16816.F32.BF16 R96, R24, R34, R96 ;  /* 0x000000221860723c */ /* 0x000ff00000041860 */
[-C--:B-1----:R-:W-:Y:S08]  /*4f80*/  HMMA.16816.F32.BF16 R68, R8, R12.reuse, R68 ;  /* 0x0000000c0844723c */ /* 0x082ff00000041844 */
[C---:B------:R-:W-:Y:S04]  /*4f90*/  HMMA.16816.F32.BF16 R72, R100.reuse, R12, R72 ;  /* 0x0000000c6448723c */ /* 0x040fe80000041848 */
[C---:B---3--:R-:W-:Y:S02]  /*4fa0*/  IADD3 R0, R172.reuse, -0x2000, RZ ;  /* 0xffffe000ac007810 */ /* 0x048fe40007ffe0ff */
[----:B------:R-:W-:Y:S02]  /*4fb0*/  @P0 IADD3 R0, R172, 0x2000, RZ ;  /* 0x00002000ac000810 */ /* 0x000fe40007ffe0ff */
[-C--:B------:R-:W-:Y:S04]  /*4fc0*/  HMMA.16816.F32.BF16 R76, R100, R14.reuse, R76 ;  /* 0x0000000e644c723c */ /* 0x080fe8000004184c */
[----:B------:R-:W-:Y:S04]  /*4fd0*/  IMAD.MOV.U32 R172, RZ, RZ, R0 ;  /* 0x000000ffffac7224 */ /* 0x000fe800078e0000 */
        /* <DEDUP_REMOVED lines=13> */
[----:B------:R-:W-:-:S07]  /*50b0*/  @P2 BRA `(.L_x_1206) ;  /* 0xffffd0b000002947 */ /* 0x000fce000383ffff */
.L_x_1203:
[----:B-1234-:R-:W2:Y:S01]  /*50c0*/  LDL R29, [R1+0x4] ;  /* 0x00000400011d7983 */ /* 0x01eea20000100800 */
[----:B------:R-:W-:Y:S01]  /*50d0*/  FMUL.FTZ R68, R68, c[0x0][0x2e0] ;  /* 0x0000b80044447a20 */ /* 0x000fe20000410000 */
[----:B------:R-:W-:Y:S01]  /*50e0*/  F2FP.BF16.PACK_AB R36, R37, R36 ;  /* 0x000000242524723e */ /* 0x000fe200000010ff */
[----:B------:R-:W-:Y:S01]  /*50f0*/  FMUL.FTZ R4, R69, c[0x0][0x2e0] ;  /* 0x0000b80045047a20 */ /* 0x000fe20000410000 */
[----:B------:R-:W1:Y:S01]  /*5100*/  S2R R26, SR_CTAID.Y ;  /* 0x00000000001a7919 */ /* 0x000e620000002600 */
[----:B------:R-:W-:Y:S01]  /*5110*/  FMUL.FTZ R70, R70, c[0x0][0x2e0] ;  /* 0x0000b80046467a20 */ /* 0x000fe20000410000 */
[----:B------:R-:W-:Y:S01]  /*5120*/  F2FP.BF16.PACK_AB R38, R39, R38 ;  /* 0x000000262726723e */ /* 0x000fe200000010ff */
[----:B------:R-:W-:Y:S01]  /*5130*/  FMUL.FTZ R2, R71, c[0x0][0x2e0] ;  /* 0x0000b80047027a20 */ /* 0x000fe20000410000 */
[----:B------:R-:W-:Y:S01]  /*5140*/  F2FP.BF16.PACK_AB R4, R4, R68 ;  /* 0x000000440404723e */ /* 0x000fe200000010ff */
        /* <DEDUP_REMOVED lines=57> */
[C---:B------:R-:W-:Y:S01]  /*54e0*/  IMAD.WIDE.U32 R22, R246.reuse, c[0x0][0x3a0], RZ ;  /* 0x0000e800f6167a25 */ /* 0x040fe200078e00ff */
[----:B------:R-:W-:Y:S01]  /*54f0*/  F2FP.BF16.PACK_AB R58, R59, R58 ;  /* 0x0000003a3b3a723e */ /* 0x000fe200000010ff */
[----:B------:R-:W-:Y:S01]  /*5500*/  ULDC.64 UR8, c[0x0][0x3a0] ;  /* 0x0000e80000087ab9 */ /* 0x000fe20000000a00 */
[----:B------:R-:W-:Y:S01]  /*5510*/  F2FP.BF16.PACK_AB R94, R95, R94 ;  /* 0x0000005e5f5e723e */ /* 0x000fe200000010ff */
[----:B------:R-:W-:Y:S01]  /*5520*/  IMAD.WIDE.U32 R24, R246, c[0x0][0x3a8], RZ ;  /* 0x0000ea00f6187a25 */ /* 0x000fe200078e00ff */
[----:B------:R-:W-:Y:S01]  /*5530*/  F2FP.BF16.PACK_AB R60, R61, R60 ;  /* 0x0000003c3d3c723e */ /* 0x000fe200000010ff */
[----:B------:R-:W-:Y:S01]  /*5540*/  UIMAD UR6, UR30, UR8, URZ ;  /* 0x000000081e0672a4 */ /* 0x000fe2000f8e023f */
[----:B------:R-:W-:Y:S01]  /*5550*/  F2FP.BF16.PACK_AB R62, R63, R62 ;  /* 0x0000003e3f3e723e */ /* 0x000fe200000010ff */
[----:B------:R-:W-:Y:S01]  /*5560*/  ULDC.64 UR10, c[0x0][0x3a8] ;  /* 0x0000ea00000a7ab9 */ /* 0x000fe20000000a00 */
[----:B---3--:R-:W-:Y:S01]  /*5570*/  SHF.R.S32.HI R4, RZ, 0x1f, R246 ;  /* 0x0000001fff047819 */ /* 0x008fe200000114f6 */
[----:B------:R-:W-:Y:S01]  /*5580*/  UIMAD UR30, UR30, UR10, URZ ;  /* 0x0000000a1e1e72a4 */ /* 0x000fe2000f8e023f */
[----:B-1----:R-:W-:Y:S01]  /*5590*/  SHF.R.S32.HI R7, RZ, 0x1f, R26 ;  /* 0x0000001fff077819 */ /* 0x002fe2000001141a */
[----:B------:R-:W-:Y:S01]  /*55a0*/  UIMAD UR6, UR25, UR9, UR6 ;  /* 0x00000009190672a4 */ /* 0x000fe2000f8e0206 */
[----:B------:R-:W-:Y:S01]  /*55b0*/  SHF.R.S32.HI R5, RZ, 0x1f, R248 ;  /* 0x0000001fff057819 */ /* 0x000fe200000114f8 */
[C---:B----4-:R-:W-:Y:S01]  /*55c0*/  IMAD R2, R4.reuse, c[0x0][0x3a0], RZ ;  /* 0x0000e80004027a24 */ /* 0x050fe200078e02ff */
[----:B------:R-:W-:Y:S01]  /*55d0*/  USHF.L.U32 UR7, UR8, 0x6, URZ ;  /* 0x0000000608077899 */ /* 0x000fe2000800063f */
[----:B------:R-:W-:-:S02]  /*55e0*/  IMAD R0, R4, c[0x0][0x3a8], RZ ;  /* 0x0000ea0004007a24 */ /* 0x000fc400078e02ff */
[----:B------:R-:W-:Y:S02]  /*55f0*/  IMAD.MOV.U32 R4, RZ, RZ, R248 ;  /* 0x000000ffff047224 */ /* 0x000fe400078e00f8 */
[C---:B------:R-:W-:Y:S02]  /*5600*/  IMAD R28, R7.reuse, c[0x0][0x388], RZ ;  /* 0x0000e200071c7a24 */ /* 0x040fe400078e02ff */
[----:B------:R-:W-:Y:S02]  /*5610*/  IMAD R27, R7, c[0x0][0x390], RZ ;  /* 0x0000e400071b7a24 */ /* 0x000fe400078e02ff */
[----:B------:R-:W-:Y:S02]  /*5620*/  IMAD R7, R246, c[0x0][0x3ac], R0 ;  /* 0x0000eb00f6077a24 */ /* 0x000fe400078e0200 */
[----:B------:R-:W-:-:S03]  /*5630*/  IMAD.WIDE.U32 R8, R26, c[0x0][0x388], R4 ;  /* 0x0000e2001a087a25 */ /* 0x000fc600078e0004 */
[----:B------:R-:W-:Y:S01]  /*5640*/  IADD3 R7, R25, R7, RZ ;  /* 0x0000000719077210 */ /* 0x000fe20007ffe0ff */
[----:B------:R-:W-:Y:S02]  /*5650*/  IMAD R0, R26, c[0x0][0x38c], R28 ;  /* 0x0000e3001a007a24 */ /* 0x000fe400078e021c */
[----:B------:R-:W-:Y:S02]  /*5660*/  IMAD R2, R246, c[0x0][0x3a4], R2 ;  /* 0x0000e900f6027a24 */ /* 0x000fe400078e0202 */
[----:B------:R-:W-:Y:S01]  /*5670*/  IMAD.IADD R9, R9, 0x1, R0 ;  /* 0x0000000109097824 */ /* 0x000fe200078e0200 */
[----:B------:R-:W-:Y:S01]  /*5680*/  MOV R0, UR25 ;  /* 0x0000001900007c02 */ /* 0x000fe20008000f00 */
[----:B------:R-:W-:Y:S01]  /*5690*/  IMAD.WIDE.U32 R10, R26, c[0x0][0x390], R4 ;  /* 0x0000e4001a0a7a25 */ /* 0x000fe200078e0004 */
[----:B------:R-:W-:-:S03]  /*56a0*/  UIMAD UR25, UR25, UR11, UR30 ;  /* 0x0000000b191972a4 */ /* 0x000fc6000f8e021e */
[----:B------:R-:W-:Y:S02]  /*56b0*/  IMAD.IADD R5, R23, 0x1, R2 ;  /* 0x0000000117057824 */ /* 0x000fe400078e0202 */
[----:B------:R-:W-:Y:S02]  /*56c0*/  IMAD.MOV.U32 R4, RZ, RZ, R22 ;  /* 0x000000ffff047224 */ /* 0x000fe400078e0016 */
[----:B------:R-:W-:Y:S01]  /*56d0*/  IMAD R2, R26, c[0x0][0x394], R27 ;  /* 0x0000e5001a027a24 */ /* 0x000fe200078e021b */
[----:B--2---:R1:W-:Y:S04]  /*56e0*/  STS [R29], R6 ;  /* 0x000000061d007388 */ /* 0x0043e80000000800 */
[----:B------:R-:W-:Y:S04]  /*56f0*/  STS [R247+0x2000], R13 ;  /* 0x0020000df7007388 */ /* 0x000fe80000000800 */
[----:B------:R2:W-:Y:S04]  /*5700*/  STS [R247+0x2400], R12 ;  /* 0x0024000cf7007388 */ /* 0x0005e80000000800 */
[----:B------:R-:W-:Y:S04]  /*5710*/  STS [R252+0x2000], R21 ;  /* 0x00200015fc007388 */ /* 0x000fe80000000800 */
[----:B------:R-:W-:Y:S04]  /*5720*/  STS [R252+0x2400], R20 ;  /* 0x00240014fc007388 */ /* 0x000fe80000000800 */
[----:B------:R-:W-:Y:S04]  /*5730*/  STS [R250], R19 ;  /* 0x00000013fa007388 */ /* 0x000fe80000000800 */
[----:B------:R-:W-:Y:S01]  /*5740*/  STS [R250+0x400], R18 ;  /* 0x00040012fa007388 */ /* 0x000fe20000000800 */
[----:B-1----:R-:W-:-:S03]  /*5750*/  IMAD.MOV.U32 R6, RZ, RZ, R24 ;  /* 0x000000ffff067224 */ /* 0x002fc600078e0018 */
[----:B------:R-:W-:Y:S04]  /*5760*/  STS [R251], R15 ;  /* 0x0000000ffb007388 */ /* 0x000fe80000000800 */
[----:B------:R-:W-:Y:S01]  /*5770*/  STS [R251+0x400], R14 ;  /* 0x0004000efb007388 */ /* 0x000fe20000000800 */
[C---:B--2---:R-:W-:Y:S01]  /*5780*/  IMAD.WIDE.U32 R12, R0.reuse, c[0x0][0x3a0], R4 ;  /* 0x0000e800000c7a25 */ /* 0x044fe200078e0004 */
[----:B------:R-:W-:Y:S02]  /*5790*/  MOV R4, R10 ;  /* 0x0000000a00047202 */ /* 0x000fe40000000f00 */
[----:B------:R-:W-:Y:S01]  /*57a0*/  STS [R250+0x2000], R17 ;  /* 0x00200011fa007388 */ /* 0x000fe20000000800 */
[----:B------:R-:W-:Y:S02]  /*57b0*/  IMAD.IADD R5, R11, 0x1, R2 ;  /* 0x000000010b057824 */ /* 0x000fe400078e0202 */
[----:B------:R-:W-:Y:S01]  /*57c0*/  IMAD.WIDE.U32 R10, R0, c[0x0][0x3a8], R6 ;  /* 0x0000ea00000a7a25 */ /* 0x000fe200078e0006 */
[----:B------:R1:W-:Y:S04]  /*57d0*/  STS [R250+0x2400], R16 ;  /* 0x00240010fa007388 */ /* 0x0003e80000000800 */
[----:B------:R-:W-:Y:S04]  /*57e0*/  STS [R251+0x2000], R93 ;  /* 0x0020005dfb007388 */ /* 0x000fe80000000800 */
[----:B------:R-:W-:Y:S04]  /*57f0*/  STS [R251+0x2400], R94 ;  /* 0x0024005efb007388 */ /* 0x000fe80000000800 */
[----:B------:R-:W-:Y:S04]  /*5800*/  STS [R247+0x4000], R36 ;  /* 0x00400024f7007388 */ /* 0x000fe80000000800 */
[----:B------:R-:W-:Y:S04]  /*5810*/  STS [R247+0x4400], R38 ;  /* 0x00440026f7007388 */ /* 0x000fe80000000800 */
[----:B------:R-:W-:Y:S04]  /*5820*/  STS [R252+0x4000], R48 ;  /* 0x00400030fc007388 */ /* 0x000fe80000000800 */
[----:B------:R-:W-:Y:S01]  /*5830*/  STS [R29+0x4000], R50 ;  /* 0x004000321d007388 */ /* 0x000fe20000000800 */
[----:B-1----:R-:W-:-:S03]  /*5840*/  SHF.L.U32 R16, R241, 0x1, RZ ;  /* 0x00000001f1107819 */ /* 0x002fc600000006ff */
        /* <DEDUP_REMOVED lines=13> */
[----:B------:R-:W1:Y:S04]  /*5920*/  S2R R14, SR_CTAID.Z ;  /* 0x00000000000e7919 */ /* 0x000e680000002700 */
[----:B------:R-:W2:Y:S04]  /*5930*/  LDS.128 R44, [R16+0x6000] ;  /* 0x00600000102c7984 */ /* 0x000ea80000000c00 */
[----:B------:R-:W3:Y:S01]  /*5940*/  LDS.128 R40, [R16+0x7000] ;  /* 0x0070000010287984 */ /* 0x000ee20000000c00 */
[----:B-1----:R-:W-:Y:S01]  /*5950*/  SHF.R.S32.HI R2, RZ, 0x1f, R14 ;  /* 0x0000001fff027819 */ /* 0x002fe2000001140e */
[----:B------:R-:W-:-:S02]  /*5960*/  IMAD.WIDE.U32 R6, R14, c[0x0][0x3b8], R8 ;  /* 0x0000ee000e067a25 */ /* 0x000fc400078e0008 */
[----:B------:R-:W1:Y:S02]  /*5970*/  LDS.128 R36, [R16+0x8000] ;  /* 0x0080000010247984 */ /* 0x000e640000000c00 */
[C---:B------:R-:W-:Y:S02]  /*5980*/  IMAD R0, R2.reuse, c[0x0][0x3b8], RZ ;  /* 0x0000ee0002007a24 */ /* 0x040fe400078e02ff */
[----:B------:R-:W4:Y:S01]  /*5990*/  LDS.128 R32, [R16+0x9000] ;  /* 0x0090000010207984 */ /* 0x000f220000000c00 */
[----:B------:R-:W-:Y:S02]  /*59a0*/  IMAD R2, R2, c[0x0][0x3c0], RZ ;  /* 0x0000f00002027a24 */ /* 0x000fe400078e02ff */
[C---:B------:R-:W-:Y:S01]  /*59b0*/  IMAD R0, R14.reuse, c[0x0][0x3bc], R0 ;  /* 0x0000ef000e007a24 */ /* 0x040fe200078e0200 */
[----:B------:R-:W1:Y:S01]  /*59c0*/  LDS.128 R28, [R16+0xa000] ;  /* 0x00a00000101c7984 */ /* 0x000e620000000c00 */
[C---:B------:R-:W-:Y:S02]  /*59d0*/  IMAD R2, R14.reuse, c[0x0][0x3c4], R2 ;  /* 0x0000f1000e027a24 */ /* 0x040fe400078e0202 */
[----:B------:R-:W-:Y:S01]  /*59e0*/  IMAD.WIDE.U32 R4, R14, c[0x0][0x3c0], R4 ;  /* 0x0000f0000e047a25 */ /* 0x000fe200078e0004 */
[----:B------:R-:W4:Y:S03]  /*59f0*/  LDS.128 R24, [R16+0xb000] ;  /* 0x00b0000010187984 */ /* 0x000f260000000c00 */
[----:B------:R-:W-:Y:S01]  /*5a00*/  IMAD.IADD R7, R7, 0x1, R0 ;  /* 0x0000000107077824 */ /* 0x000fe200078e0200 */
[----:B------:R-:W4:Y:S01]  /*5a10*/  LDS.128 R20, [R16+0xc000] ;  /* 0x00c0000010147984 */ /* 0x000f220000000c00 */
[----:B------:R-:W-:-:S02]  /*5a20*/  IADD3 R0, P1, R6, R12, RZ ;  /* 0x0000000c06007210 */ /* 0x000fc40007f3e0ff */
[----:B------:R-:W-:Y:S01]  /*5a30*/  IADD3 R5, R5, R2, RZ ;  /* 0x0000000205057210 */ /* 0x000fe20007ffe0ff */
[----:B------:R-:W4:Y:S01]  /*5a40*/  LDS.128 R16, [R16+0xd000] ;  /* 0x00d0000010107984 */ /* 0x000f220000000c00 */
[----:B------:R-:W-:Y:S02]  /*5a50*/  IADD3 R2, P0, R4, R10, RZ ;  /* 0x0000000a04027210 */ /* 0x000fe40007f1e0ff */
[----:B------:R-:W-:Y:S01]  /*5a60*/  IADD3.X R12, R7, UR6, R13, P1, !PT ;  /* 0x00000006070c7c10 */ /* 0x000fe20008ffe40d */
[----:B------:R-:W-:Y:S01]  /*5a70*/  USHF.L.U64.HI UR6, UR8, UR56, UR9 ;  /* 0x0000003808067299 */ /* 0x000fe20008010209 */
[C---:B------:R-:W-:Y:S01]  /*5a80*/  LEA R4, P1, R0.reuse, c[0x0][0x340], 0x1 ;  /* 0x0000d00000047a11 */ /* 0x040fe200078208ff */
[----:B------:R-:W-:Y:S01]  /*5a90*/  USHF.L.U32 UR9, UR10, 0x6, URZ ;  /* 0x000000060a097899 */ /* 0x000fe2000800063f */
[----:B------:R-:W-:Y:S01]  /*5aa0*/  IADD3.X R11, R5, UR25, R11, P0, !PT ;  /* 0x00000019050b7c10 */ /* 0x000fe200087fe40b */
[----:B------:R-:W-:Y:S01]  /*5ab0*/  USHF.L.U64.HI UR8, UR10, UR56, UR11 ;  /* 0x000000380a087299 */ /* 0x000fe2000801020b */
[----:B------:R-:W-:-:S02]  /*5ac0*/  LEA.HI.X R5, R0, c[0x0][0x344], R12, 0x1, P1 ;  /* 0x0000d10000057a11 */ /* 0x000fc400008f0c0c */
[----:B------:R-:W-:Y:S02]  /*5ad0*/  LEA R12, P0, R2, c[0x0][0x348], 0x1 ;  /* 0x0000d200020c7a11 */ /* 0x000fe400078008ff */
[----:B------:R-:W-:Y:S01]  /*5ae0*/  IADD3 R10, P1, R4, UR7, RZ ;  /* 0x00000007040a7c10 */ /* 0x000fe2000ff3e0ff */
[----:B--2---:R2:W-:Y:S01]  /*5af0*/  STG.E.128 [R4.64], R44 ;  /* 0x0000002c04007986 */ /* 0x0045e2000c101d04 */
[----:B------:R-:W-:Y:S02]  /*5b00*/  LEA.HI.X R13, R2, c[0x0][0x34c], R11, 0x1, P0 ;  /* 0x0000d300020d7a11 */ /* 0x000fe400000f0c0b */
[----:B------:R-:W-:Y:S02]  /*5b10*/  IADD3.X R11, R5, UR6, RZ, P1, !PT ;  /* 0x00000006050b7c10 */ /* 0x000fe40008ffe4ff */
[----:B------:R-:W-:Y:S02]  /*5b20*/  IADD3 R8, P1, R10, UR7, RZ ;  /* 0x000000070a087c10 */ /* 0x000fe4000ff3e0ff */
[----:B------:R-:W-:Y:S01]  /*5b30*/  IADD3 R6, P0, R12, UR9, RZ ;  /* 0x000000090c067c10 */ /* 0x000fe2000ff1e0ff */
[----:B---3--:R-:W-:Y:S01]  /*5b40*/  STG.E.128 [R10.64], R40 ;  /* 0x000000280a007986 */ /* 0x008fe2000c101d04 */
[----:B------:R-:W-:-:S02]  /*5b50*/  IADD3.X R9, R11, UR6, RZ, P1, !PT ;  /* 0x000000060b097c10 */ /* 0x000fc40008ffe4ff */
[----:B------:R-:W-:Y:S02]  /*5b60*/  IADD3.X R7, R13, UR8, RZ, P0, !PT ;  /* 0x000000080d077c10 */ /* 0x000fe400087fe4ff */
[----:B------:R-:W-:Y:S01]  /*5b70*/  IADD3 R14, P1, R8, UR7, RZ ;  /* 0x00000007080e7c10 */ /* 0x000fe2000ff3e0ff */
[----:B-1----:R1:W-:Y:S03]  /*5b80*/  STG.E.128 [R8.64], R36 ;  /* 0x0000002408007986 */ /* 0x0023e6000c101d04 */
[----:B------:R-:W-:-:S05]  /*5b90*/  IADD3.X R15, R9, UR6, RZ, P1, !PT ;  /* 0x00000006090f7c10 */ /* 0x000fca0008ffe4ff */
[----:B----4-:R3:W-:Y:S04]  /*5ba0*/  STG.E.128 [R14.64], R32 ;  /* 0x000000200e007986 */ /* 0x0107e8000c101d04 */
[----:B------:R3:W-:Y:S04]  /*5bb0*/  STG.E.128 [R12.64], R28 ;  /* 0x0000001c0c007986 */ /* 0x0007e8000c101d04 */
[----:B------:R3:W-:Y:S01]  /*5bc0*/  STG.E.128 [R6.64], R24 ;  /* 0x0000001806007986 */ /* 0x0007e2000c101d04 */
[----:B--2---:R-:W-:-:S04]  /*5bd0*/  IADD3 R4, P0, R6, UR9, RZ ;  /* 0x0000000906047c10 */ /* 0x004fc8000ff1e0ff */
[----:B------:R-:W-:-:S05]  /*5be0*/  IADD3.X R5, R7, UR8, RZ, P0, !PT ;  /* 0x0000000807057c10 */ /* 0x000fca00087fe4ff */
[----:B------:R3:W-:Y:S01]  /*5bf0*/  STG.E.128 [R4.64], R20 ;  /* 0x0000001404007986 */ /* 0x0007e2000c101d04 */
[----:B-1----:R-:W-:-:S04]  /*5c00*/  IADD3 R8, P0, R4, UR9, RZ ;  /* 0x0000000904087c10 */ /* 0x002fc8000ff1e0ff */
[----:B------:R-:W-:-:S05]  /*5c10*/  IADD3.X R9, R5, UR8, RZ, P0, !PT ;  /* 0x0000000805097c10 */ /* 0x000fca00087fe4ff */
[----:B------:R3:W-:Y:S04]  /*5c20*/  STG.E.128 [R8.64], R16 ;  /* 0x0000001008007986 */ /* 0x0007e8000c101d04 */
.L_x_1200:
        /* <DEDUP_REMOVED lines=11> */
.L_x_1207:
[----:B------:R-:W-:Y:S05]  /*5ce0*/  EXIT ;  /* 0x000000000000794d */ /* 0x000fea0003800000 */
.L_x_1209:
        /* <DEDUP_REMOVED lines=9> */
.L_x_2473:


//--------------------- .text._ZN5flash44flash_bwd_dq_dk_dv_loop_seqk_parallel_kernelI23Flash_bwd_kernel_traitsILi64ELi64ELi128ELi8ELi2ELi4ELi4ELb1ELb0EN7cutlass10bfloat16_tE19Flash_kernel_traitsILi64ELi64ELi128ELi8ES3_EELb1ELb0ELb0ELb1ELb0ELb0ELb0EEEvNS_16Flash_bwd_paramsE --------------------------
	.section	.text._ZN5flash44flash_bwd_dq_dk_dv_loop_seqk_parallel_kernelI23Flash_bwd_kernel_traitsILi64ELi64ELi128ELi8ELi2ELi4ELi4ELb1ELb0EN7cutlass10bfloat16_tE19Flash_kernel_traitsILi64ELi64ELi128ELi8ES3_EELb1ELb0ELb0ELb1ELb0ELb0ELb0EEEvNS_16Flash_bwd_paramsE,"ax",@progbits
	.sectioninfo	@"SHI_REGISTERS=255"
	.align	128
        .global         _ZN5flash44flash_bwd_dq_dk_dv_loop_seqk_parallel_kernelI23Flash_bwd_kernel_traitsILi64ELi64ELi128ELi8ELi2ELi4ELi4ELb1ELb0EN7cutlass10bfloat16_tE19Flash_kernel_traitsILi64ELi64ELi128ELi8ES3_EELb1ELb0ELb0ELb1ELb0ELb0ELb0EEEvNS_16Flash_bwd_paramsE
        .type           _ZN5flash44flash_bwd_dq_dk_dv_loop_seqk_parallel_kernelI23Flash_bwd_kernel_traitsILi64ELi64ELi128ELi8ELi2ELi4ELi4ELb1ELb0EN7cutlass10bfloat16_tE19Flash_kernel_traitsILi64ELi64ELi128ELi8ES3_EELb1ELb0ELb0ELb1ELb0ELb0ELb0EEEvNS_16Flash_bwd_paramsE,@function
        .size           _ZN5flash44flash_bwd_dq_dk_dv_loop_seqk_parallel_kernelI23Flash_bwd_kernel_traitsILi64ELi64ELi128ELi8ELi2ELi4ELi4ELb1ELb0EN7cutlass10bfloat16_tE19Flash_kernel_traitsILi64ELi64ELi128ELi8ES3_EELb1ELb0ELb0ELb1ELb0ELb0ELb0EEEvNS_16Flash_bwd_paramsE,(.L_x_2474 - _ZN5flash44flash_bwd_dq_dk_dv_loop_seqk_parallel_kernelI23Flash_bwd_kernel_traitsILi64ELi64ELi128ELi8ELi2ELi4ELi4ELb1ELb0EN7cutlass10bfloat16_tE19Flash_kernel_traitsILi64ELi64ELi128ELi8ES3_EELb1ELb0ELb0ELb1ELb0ELb0ELb0EEEvNS_16Flash_bwd_paramsE)
        .other          _ZN5flash44flash_bwd_dq_dk_dv_loop_seqk_parallel_kernelI23Flash_bwd_kernel_traitsILi64ELi64ELi128ELi8ELi2ELi4ELi4ELb1ELb0EN7cutlass10bfloat16_tE19Flash_kernel_traitsILi64ELi64ELi128ELi8ES3_EELb1ELb0ELb0ELb1ELb0ELb0ELb0EEEvNS_16Flash_bwd_paramsE,@"STO_CUDA_ENTRY STV_DEFAULT"
_ZN5flash44flash_bwd_dq_dk_dv_loop_seqk_parallel_kernelI23Flash_bwd_kernel_traitsILi64ELi64ELi128ELi8ELi2ELi4ELi4ELb1ELb0EN7cutlass10bfloat16_tE19Flash_kernel_traitsILi64ELi64ELi128ELi8ES3_EELb1ELb0ELb0ELb1ELb0ELb0ELb0EEEvNS_16Flash_bwd_paramsE:
.text._ZN5flash44flash_bwd_dq_dk_dv_loop_seqk_parallel_kernelI23Flash_bwd_kernel_traitsILi64ELi64ELi128ELi8ELi2ELi4ELi4ELb1ELb0EN7cutlass10bfloat16_tE19Flash_kernel_traitsILi64ELi64ELi128ELi8ES3_EELb1ELb0ELb0ELb1ELb0ELb0ELb0EEEvNS_16Flash_bwd_paramsE:
[----:B------:R-:W-:Y:S02]  /*0000*/  MOV R1, c[0x0][0x28] ;  /* 0x00000a0000017a02 */ /* 0x000fe40000000f00 */
[----:B------:R-:W1:Y:S01]  /*0010*/  S2R R18, SR_CTAID.X ;  /* 0x0000000000127919 */ /* 0x000e620000002500 */
[----:B------:R-:W-:Y:S01]  /*0020*/  ULDC UR5, c[0x0][0x218] ;  /* 0x0000860000057ab9 */ /* 0x000fe20000000800 */
[----:B------:R-:W-:Y:S01]  /*0030*/  IADD3 R1, R1, -0x20, RZ ;  /* 0xffffffe001017810 */ /* 0x000fe20007ffe0ff */
        /* <DEDUP_REMOVED lines=9> */
[----:B------:R-:W-:Y:S01]  /*00d0*/  STL [R1+0x4], R18 ;  /* 0x0000041201007387 */ /* 0x000fe20000100800 */
[----:B------:R-:W-:-:S03]  /*00e0*/  ULDC UR4, c[0x0][0x1c0] ;  /* 0x0000700000047ab9 */ /* 0x000fc60000000800 */
[----:B------:R-:W2:Y:S01]  /*00f0*/  S2R R240, SR_CTAID.Z ;  /* 0x0000000000f07919 */ /* 0x000ea20000002700 */
[----:B-1----:R-:W-:-:S04]  /*0100*/  SHF.R.S32.HI R4, RZ, 0x1f, R11 ;  /* 0x0000001fff047819 */ /* 0x002fc8000001140b */
[CC--:B------:R-:W-:Y:S02]  /*0110*/  LEA.HI R2, R4.reuse, R11.reuse, RZ, 0x5 ;  /* 0x0000000b04027211 */ /* 0x0c0fe400078f28ff */
[CC--:B------:R-:W-:Y:S02]  /*0120*/  LEA.HI R12, R4.reuse, R11.reuse, RZ, 0x3 ;  /* 0x0000000b040c7211 */ /* 0x0c0fe400078f18ff */
[-C--:B------:R-:W-:Y:S02]  /*0130*/  LEA.HI R0, R4, R11.reuse, RZ, 0x2 ;  /* 0x0000000b04007211 */ /* 0x080fe400078f10ff */
[----:B------:R-:W-:Y:S02]  /*0140*/  LOP3.LUT R5, R2, 0xffffffe0, RZ, 0xc0, !PT ;  /* 0xffffffe002057812 */ /* 0x000fe400078ec0ff */
[----:B------:R-:W-:Y:S02]  /*0150*/  LOP3.LUT R6, R12, 0xfffffff8, RZ, 0xc0, !PT ;  /* 0xfffffff80c067812 */ /* 0x000fe400078ec0ff */
[CC--:B------:R-:W-:Y:S01]  /*0160*/  LEA.HI R15, R4.reuse, R11.reuse, RZ, 0x6 ;  /* 0x0000000b040f7211 */ /* 0x0c0fe200078f30ff */
[C---:B------:R-:W-:Y:S01]  /*0170*/  IMAD.IADD R14, R11.reuse, 0x1, -R5 ;  /* 0x000000010b0e7824 */ /* 0x040fe200078e0a05 */
[CC--:B------:R-:W-:Y:S01]  /*0180*/  LEA.HI R3, R4.reuse, R11.reuse, RZ, 0x4 ;  /* 0x0000000b04037211 */ /* 0x0c0fe200078f20ff */
[----:B------:R-:W-:Y:S01]  /*0190*/  IMAD.IADD R5, R11, 0x1, -R6 ;  /* 0x000000010b057824 */ /* 0x000fe200078e0a06 */
[----:B------:R-:W-:-:S02]  /*01a0*/  LEA.HI R16, R4, R11, RZ, 0x7 ;  /* 0x0000000b04107211 */ /* 0x000fc400078f38ff */
[----:B------:R-:W-:Y:S01]  /*01b0*/  LOP3.LUT R4, R0, 0x7ffffffc, RZ, 0xc0, !PT ;  /* 0x7ffffffc00047812 */ /* 0x000fe200078ec0ff */
[----:B------:R-:W-:Y:S01]  /*01c0*/  IMAD.SHL.U32 R224, R5, 0x8, RZ ;  /* 0x0000000805e07824 */ /* 0x000fe200078e00ff */
[--C-:B------:R-:W-:Y:S02]  /*01d0*/  SHF.R.S32.HI R8, RZ, 0x2, R0.reuse ;  /* 0x00000002ff087819 */ /* 0x100fe40000011400 */
[----:B------:R-:W-:Y:S01]  /*01e0*/  SHF.R.S32.HI R6, RZ, 0x1f, R0 ;  /* 0x0000001fff067819 */ /* 0x000fe20000011400 */
[----:B------:R-:W-:Y:S01]  /*01f0*/  IMAD.IADD R17, R11, 0x1, -R4 ;  /* 0x000000010b117824 */ /* 0x000fe200078e0a04 */
[--C-:B------:R-:W-:Y:S02]  /*0200*/  SHF.R.S32.HI R0, RZ, 0x5, R2.reuse ;  /* 0x00000005ff007819 */ /* 0x100fe40000011402 */
[----:B------:R-:W-:Y:S02]  /*0210*/  SHF.R.S32.HI R4, RZ, 0x1f, R2 ;  /* 0x0000001fff047819 */ /* 0x000fe40000011402 */
[----:B------:R-:W-:-:S02]  /*0220*/  LOP3.LUT R7, R3, 0xfffffff0, RZ, 0xc0, !PT ;  /* 0xfffffff003077812 */ /* 0x000fc400078ec0ff */
[-C--:B------:R-:W-:Y:S02]  /*0230*/  LEA.HI R9, R2, R0.reuse, RZ, 0x1 ;  /* 0x0000000002097211 */ /* 0x080fe400078f08ff */
[----:B------:R-:W-:Y:S01]  /*0240*/  SHF.R.S32.HI R234, RZ, 0x3, R12 ;  /* 0x00000003ffea7819 */ /* 0x000fe2000001140c */
[----:B------:R-:W-:Y:S01]  /*0250*/  IMAD.IADD R11, R11, 0x1, -R7 ;  /* 0x000000010b0b7824 */ /* 0x000fe200078e0a07 */
[----:B------:R-:W-:Y:S02]  /*0260*/  LEA.HI R2, R4, R0, RZ, 0x2 ;  /* 0x0000000004027211 */ /* 0x000fe400078f10ff */
[----:B------:R-:W-:Y:S01]  /*0270*/  SHF.R.S32.HI R7, RZ, 0x4, R3 ;  /* 0x00000004ff077819 */ /* 0x000fe20000011403 */
[----:B------:R-:W-:Y:S01]  /*0280*/  IMAD.SHL.U32 R10, R234, 0x40, RZ ;  /* 0x00000040ea0a7824 */ /* 0x000fe200078e00ff */
[----:B------:R-:W-:Y:S02]  /*0290*/  LEA.HI R4, R6, R8, RZ, 0x3 ;  /* 0x0000000806047211 */ /* 0x000fe400078f18ff */
[----:B------:R-:W-:-:S02]  /*02a0*/  LOP3.LUT R9, R9, 0xfffffffe, RZ, 0xc0, !PT ;  /* 0xfffffffe09097812 */ /* 0x000fc400078ec0ff */
[----:B------:R-:W-:Y:S02]  /*02b0*/  LOP3.LUT R2, R2, 0xfffffffc, RZ, 0xc0, !PT ;  /* 0xfffffffc02027812 */ /* 0x000fe400078ec0ff */
[----:B------:R-:W-:Y:S01]  /*02c0*/  LEA.HI R6, R3, R7, RZ, 0x1 ;  /* 0x0000000703067211 */ /* 0x000fe200078f08ff */
[----:B------:R-:W-:Y:S01]  /*02d0*/  IMAD.IADD R252, R0, 0x1, -R9 ;  /* 0x0000000100fc7824 */ /* 0x000fe200078e0a09 */
[----:B------:R-:W-:Y:S01]  /*02e0*/  LOP3.LUT R3, R4, 0xfffffff8, RZ, 0xc0, !PT ;  /* 0xfffffff804037812 */ /* 0x000fe200078ec0ff */
[----:B------:R-:W-:Y:S01]  /*02f0*/  IMAD.IADD R160, R0, 0x1, -R2 ;  /* 0x0000000100a07824 */ /* 0x000fe200078e0a02 */
[----:B------:R-:W-:Y:S01]  /*0300*/  LOP3.LUT R0, R10, 0x1c0, RZ, 0xc0, !PT ;  /* 0x000001c00a007812 */ /* 0x000fe200078ec0ff */
[----:B------:R-:W-:Y:S01]  /*0310*/  IMAD.SHL.U32 R10, R17, 0x2, RZ ;  /* 0x00000002110a7824 */ /* 0x000fe200078e00ff */
[----:B------:R-:W-:Y:S01]  /*0320*/  LOP3.LUT R4, R6, 0xfffffffe, RZ, 0xc0, !PT ;  /* 0xfffffffe06047812 */ /* 0x000fe200078ec0ff */
[----:B------:R-:W-:Y:S01]  /*0330*/  IMAD.IADD R8, R8, 0x1, -R3 ;  /* 0x0000000108087824 */ /* 0x000fe200078e0a03 */
[----:B------:R-:W-:-:S02]  /*0340*/  SHF.R.U32.HI R3, RZ, 0x3, R0 ;  /* 0x00000003ff037819 */ /* 0x000fc40000011600 */
[----:B------:R-:W-:Y:S01]  /*0350*/  LOP3.LUT R2, R0, 0x38, R224, 0xf8, !PT ;  /* 0x0000003800027812 */ /* 0x000fe200078ef8e0 */
[C---:B------:R-:W-:Y:S01]  /*0360*/  IMAD.SHL.U32 R0, R5.reuse, 0x40, RZ ;  /* 0x0000004005007824 */ /* 0x040fe200078e00ff */
[----:B------:R-:W-:Y:S01]  /*0370*/  LOP3.LUT P4, RZ, R5, 0x2, RZ, 0xc0, !PT ;  /* 0x0000000205ff7812 */ /* 0x000fe2000788c0ff */
[----:B------:R-:W-:Y:S01]  /*0380*/  IMAD.IADD R13, R7, 0x1, -R4 ;  /* 0x00000001070d7824 */ /* 0x000fe200078e0a04 */
[----:B------:R-:W-:Y:S02]  /*0390*/  SHF.R.S32.HI R4, RZ, 0x1f, R14 ;  /* 0x0000001fff047819 */ /* 0x000fe4000001140e */
[----:B------:R-:W-:Y:S01]  /*03a0*/  LOP3.LUT R251, R2, R3, RZ, 0x3c, !PT ;  /* 0x0000000302fb7212 */ /* 0x000fe200078e3cff */
[----:B------:R-:W-:Y:S01]  /*03b0*/  IMAD.SHL.U32 R2, R160, 0x10, RZ ;  /* 0x00000010a0027824 */ /* 0x000fe200078e00ff */
[----:B------:R-:W-:Y:S02]  /*03c0*/  SHF.R.S32.HI R3, RZ, 0x1f, R11 ;  /* 0x0000001fff037819 */ /* 0x000fe4000001140b */
[----:B------:R-:W-:-:S02]  /*03d0*/  LOP3.LUT R0, R0, 0x1c0, RZ, 0xc0, !PT ;  /* 0x000001c000007812 */ /* 0x000fc400078ec0ff */
[----:B------:R-:W-:Y:S02]  /*03e0*/  LEA.HI R235, R4, R14, RZ, 0x2 ;  /* 0x0000000e04eb7211 */ /* 0x000fe400078f10ff */
[----:B------:R-:W-:Y:S02]  /*03f0*/  LEA.HI R14, R3, R11, RZ, 0x3 ;  /* 0x0000000b030e7211 */ /* 0x000fe400078f18ff */
[----:B------:R-:W-:Y:S01]  /*0400*/  LOP3.LUT R6, R0, 0x30, R2, 0xf8, !PT ;  /* 0x0000003000067812 */ /* 0x000fe200078ef802 */
[----:B------:R-:W-:Y:S01]  /*0410*/  IMAD.SHL.U32 R2, R13, 0x200, RZ ;  /* 0x000002000d027824 */ /* 0x000fe200078e00ff */
[----:B------:R-:W-:Y:S02]  /*0420*/  LOP3.LUT P3, RZ, R5, 0x4, RZ, 0xc0, !PT ;  /* 0x0000000405ff7812 */ /* 0x000fe4000786c0ff */
[----:B------:R-:W-:Y:S02]  /*0430*/  LOP3.LUT R5, R14, 0xfffffff8, RZ, 0xc0, !PT ;  /* 0xfffffff80e057812 */ /* 0x000fe400078ec0ff */
[----:B------:R-:W-:-:S02]  /*0440*/  SHF.R.S32.HI R19, RZ, 0x6, R15 ;  /* 0x00000006ff137819 */ /* 0x000fc4000001140f */
[----:B------:R-:W-:Y:S01]  /*0450*/  LOP3.LUT R3, R0, 0x8, R12, 0xf8, !PT ;  /* 0x0000000800037812 */ /* 0x000fe200078ef80c */
[----:B------:R-:W-:Y:S01]  /*0460*/  IMAD.IADD R11, R11, 0x1, -R5 ;  /* 0x000000010b0b7824 */ /* 0x000fe200078e0a05 */
[----:B------:R-:W-:Y:S01]  /*0470*/  SHF.R.U32.HI R4, RZ, 0x3, R0 ;  /* 0x00000003ff047819 */ /* 0x000fe20000011600 */
[----:B------:R-:W-:Y:S01]  /*0480*/  IMAD R251, R19, 0x200, R251 ;  /* 0x0000020013fb7824 */ /* 0x000fe200078e02fb */
[----:B------:R-:W-:Y:S02]  /*0490*/  LOP3.LUT R6, R6, 0x8, R12, 0xf8, !PT ;  /* 0x0000000806067812 */ /* 0x000fe400078ef80c */
[----:B------:R-:W-:Y:S01]  /*04a0*/  LOP3.LUT R0, R3, R4, RZ, 0x3c, !PT ;  /* 0x0000000403007212 */ /* 0x000fe200078e3cff */
[----:B------:R-:W-:Y:S01]  /*04b0*/  IMAD R3, R19, 0x800, R2 ;  /* 0x0000080013037824 */ /* 0x000fe200078e0202 */
[----:B------:R-:W-:Y:S02]  /*04c0*/  SHF.R.S32.HI R5, RZ, 0x7, R16 ;  /* 0x00000007ff057819 */ /* 0x000fe40000011410 */
[----:B------:R-:W-:Y:S01]  /*04d0*/  LOP3.LUT R4, R2, R6, R4, 0xf6, !PT ;  /* 0x0000000602047212 */ /* 0x000fe200078ef604 */
[C---:B------:R-:W-:Y:S01]  /*04e0*/  IMAD.SHL.U32 R2, R8.reuse, 0x40, RZ ;  /* 0x0000004008027824 */ /* 0x040fe200078e00ff */
[----:B------:R-:W-:Y:S01]  /*04f0*/  LOP3.LUT R7, R8, 0x1, RZ, 0xc0, !PT ;  /* 0x0000000108077812 */ /* 0x000fe200078ec0ff */
[----:B------:R-:W-:Y:S01]  /*0500*/  IMAD.IADD R0, R3, 0x1, R0 ;  /* 0x0000000103007824 */ /* 0x000fe200078e0200 */
[----:B------:R-:W-:Y:S01]  /*0510*/  SHF.R.S32.HI R235, RZ, 0x2, R235 ;  /* 0x00000002ffeb7819 */ /* 0x000fe200000114eb */
[----:B------:R-:W-:Y:S01]  /*0520*/  IMAD.SHL.U32 R3, R5, 0x8, RZ ;  /* 0x0000000805037824 */ /* 0x000fe200078e00ff */
[----:B------:R-:W-:Y:S01]  /*0530*/  ISETP.NE.U32.AND P0, PT, R7, 0x1, PT ;  /* 0x000000010700780c */ /* 0x000fe20003f05070 */
[----:B------:R-:W-:Y:S01]  /*0540*/  IMAD.SHL.U32 R7, R19, 0x20, RZ ;  /* 0x0000002013077824 */ /* 0x000fe200078e00ff */
[----:B------:R-:W-:Y:S01]  /*0550*/  LOP3.LUT R2, R2, 0x1c0, RZ, 0xc0, !PT ;  /* 0x000001c002027812 */ /* 0x000fe200078ec0ff */
[----:B------:R-:W-:Y:S01]  /*0560*/  IMAD R9, R5, 0x1000, R10 ;  /* 0x0000100005097824 */ /* 0x000fe200078e020a */
[----:B------:R-:W-:Y:S01]  /*0570*/  R2P PR, R8, 0x6 ;  /* 0x0000000608007804 */ /* 0x000fe20000000000 */
[----:B------:R-:W-:Y:S01]  /*0580*/  IMAD.SHL.U32 R6, R13, 0x10, RZ ;  /* 0x000000100d067824 */ /* 0x000fe200078e00ff */
[----:B------:R-:W-:Y:S01]  /*0590*/  LOP3.LUT R3, R3, 0x8, RZ, 0xc0, !PT ;  /* 0x0000000803037812 */ /* 0x000fe200078ec0ff */
[----:B------:R-:W-:Y:S01]  /*05a0*/  IMAD.SHL.U32 R8, R11, 0x40, RZ ;  /* 0x000000400b087824 */ /* 0x000fe200078e00ff */
[----:B------:R-:W-:Y:S01]  /*05b0*/  SHF.R.U32.HI R5, RZ, 0x3, R2 ;  /* 0x00000003ff057819 */ /* 0x000fe20000011602 */
[----:B------:R-:W-:Y:S01]  /*05c0*/  IMAD.SHL.U32 R166, R0, 0x2, RZ ;  /* 0x0000000200a67824 */ /* 0x000fe200078e00ff */
[----:B------:R-:W-:Y:S01]  /*05d0*/  LOP3.LUT R7, R2, 0x20, R7, 0xf8, !PT ;  /* 0x0000002002077812 */ /* 0x000fe200078ef807 */
[----:B------:R-:W-:Y:S01]  /*05e0*/  IMAD R235, R252, 0x10, R235 ;  /* 0x00000010fceb7824 */ /* 0x000fe200078e02eb */
[----:B------:R-:W-:-:S02]  /*05f0*/  LOP3.LUT R11, R3, 0x10, R6, 0xf8, !PT ;  /* 0x00000010030b7812 */ /* 0x000fc400078ef806 */
[----:B------:R-:W-:Y:S01]  /*0600*/  LOP3.LUT R12, R5, R2, R3, 0x1e, !PT ;  /* 0x00000002050c7212 */ /* 0x000fe200078e1e03 */
[----:B------:R-:W-:Y:S01]  /*0610*/  IMAD R2, R252, 0x400, R9 ;  /* 0x00000400fc027824 */ /* 0x000fe200078e0209 */
[----:B------:R-:W-:Y:S01]  /*0620*/  LOP3.LUT R6, R7, R5, RZ, 0x3c, !PT ;  /* 0x0000000507067212 */ /* 0x000fe200078e3cff */
[----:B------:R-:W-:Y:S01]  /*0630*/  IMAD.SHL.U32 R7, R14, 0x40, RZ ;  /* 0x000000400e077824 */ /* 0x000fe200078e00ff */
[----:B------:R-:W-:Y:S01]  /*0640*/  LOP3.LUT R3, R8, 0x1c0, RZ, 0xc0, !PT ;  /* 0x000001c008037812 */ /* 0x000fe200078ec0ff */
[----:B------:R-:W-:Y:S01]  /*0650*/  IMAD.SHL.U32 R8, R13, 0x8, RZ ;  /* 0x000000080d087824 */ /* 0x000fe200078e00ff */
[----:B------:R-:W-:Y:S01]  /*0660*/  SEL R217, R217, 0x10, !P0 ;  /* 0x00000010d9d97807 */ /* 0x000fe20004000000 */
[----:B------:R-:W-:Y:S01]  /*0670*/  IMAD.IADD R211, R6, 0x1, R2 ;  /* 0x0000000106d37824 */ /* 0x000fe200078e0202 */
[--C-:B------:R-:W-:Y:S01]  /*0680*/  SHF.R.U32.HI R5, RZ, 0x3, R3.reuse ;  /* 0x00000003ff057819 */ /* 0x100fe20000011603 */
[----:B------:R-:W-:Y:S01]  /*0690*/  IMAD R6, R160, 0x400, R10 ;  /* 0x00000400a0067824 */ /* 0x000fe200078e020a */
[----:B------:R-:W-:Y:S01]  /*06a0*/  LOP3.LUT R8, R3, 0x8, R8, 0xf8, !PT ;  /* 0x0000000803087812 */ /* 0x000fe200078ef808 */
[----:B------:R-:W-:Y:S01]  /*06b0*/  IMAD.SHL.U32 R211, R211, 0x2, RZ ;  /* 0x00000002d3d37824 */ /* 0x000fe200078e00ff */
[----:B------:R-:W-:Y:S01]  /*06c0*/  LOP3.LUT R2, R7, 0xfffffe00, RZ, 0xc0, !PT ;  /* 0xfffffe0007027812 */ /* 0x000fe200078ec0ff */
[----:B------:R-:W-:Y:S01]  /*06d0*/  IMAD.IADD R6, R6, 0x1, R12 ;  /* 0x0000000106067824 */ /* 0x000fe200078e020c */
[----:B------:R-:W-:Y:S01]  /*06e0*/  LOP3.LUT R3, R5, R11, R3, 0x1e, !PT ;  /* 0x0000000b05037212 */ /* 0x000fe200078e1e03 */
[----:B------:R-:W-:Y:S01]  /*06f0*/  IMAD.IADD R218, R211, 0x1, R217 ;  /* 0x00000001d3da7824 */ /* 0x000fe200078e02d9 */
[----:B------:R-:W-:Y:S01]  /*0700*/  LOP3.LUT R5, R8, R5, RZ, 0x3c, !PT ;  /* 0x0000000508057212 */ /* 0x000fe200078e3cff */
[--C-:B------:R-:W-:Y:S01]  /*0710*/  IMAD R169, R252, 0x400, R2.reuse ;  /* 0x00000400fca97824 */ /* 0x100fe200078e0202 */
[----:B------:R-:W-:Y:S01]  /*0720*/  LOP3.LUT R168, R3, R2, RZ, 0xfc, !PT ;  /* 0x0000000203a87212 */ /* 0x000fe200078efcff */
[----:B------:R-:W-:Y:S01]  /*0730*/  IMAD R160, R160, 0x400, R2 ;  /* 0x00000400a0a07824 */ /* 0x000fe200078e0202 */
[----:B------:R-:W-:Y:S01]  /*0740*/  LEA R6, R6, 0x6000, 0x1 ;  /* 0x0000600006067811 */ /* 0x000fe200078e08ff */
[----:B------:R-:W-:-:S02]  /*0750*/  IMAD.IADD R169, R169, 0x1, R5 ;  /* 0x00000001a9a97824 */ /* 0x000fc400078e0205 */
[----:B------:R-:W-:Y:S01]  /*0760*/  IMAD.IADD R160, R5, 0x1, R160 ;  /* 0x0000000105a07824 */ /* 0x000fe200078e02a0 */
[C---:B------:R-:W-:Y:S01]  /*0770*/  IADD3 R7, R6.reuse, 0x40, RZ ;  /* 0x0000004006077810 */ /* 0x040fe20007ffe0ff */
[----:B------:R-:W-:Y:S01]  /*0780*/  IMAD.MOV.U32 R5, RZ, RZ, 0x20 ;  /* 0x00000020ff057424 */ /* 0x000fe200078e00ff */
[C---:B------:R-:W-:Y:S01]  /*0790*/  @P2 IADD3 R7, R6.reuse, -0x40, RZ ;  /* 0xffffffc006072810 */ /* 0x040fe20007ffe0ff */
[----:B------:R-:W-:Y:S01]  /*07a0*/  IMAD.MOV.U32 R2, RZ, RZ, 0x40 ;  /* 0x00000040ff027424 */ /* 0x000fe200078e00ff */
[----:B------:R-:W-:Y:S01]  /*07b0*/  STL [R1+0x8], R6 ;  /* 0x0000080601007387 */ /* 0x000fe20000100800 */
[----:B------:R-:W-:Y:S01]  /*07c0*/  IADD3 R8, R6, 0x420, RZ ;  /* 0x0000042006087810 */ /* 0x000fe20007ffe0ff */
[----:B------:R-:W-:Y:S01]  /*07d0*/  IMAD.SHL.U32 R3, R4, 0x2, RZ ;  /* 0x0000000204037824 */ /* 0x000fe200078e00ff */
[----:B------:R-:W-:Y:S01]  /*07e0*/  SEL R164, R5, 0xffffffe0, !P4 ;  /* 0xffffffe005a47807 */ /* 0x000fe20006000000 */
[----:B------:R-:W-:Y:S01]  /*07f0*/  IMAD.SHL.U32 R159, R169, 0x2, RZ ;  /* 0x00000002a99f7824 */ /* 0x000fe200078e00ff */
[----:B------:R-:W-:-:S02]  /*0800*/  SEL R2, R2, 0xffffffc0, !P3 ;  /* 0xffffffc002027807 */ /* 0x000fc40005800000 */
[----:B------:R-:W-:Y:S01]  /*0810*/  SEL R5, R5, 0xffffffe0, !P1 ;  /* 0xffffffe005057807 */ /* 0x000fe20004800000 */
[----:B------:R-:W-:Y:S01]  /*0820*/  IMAD R165, R0, 0x2, R164 ;  /* 0x0000000200a57824 */ /* 0x000fe200078e02a4 */
[----:B------:R-:W-:Y:S01]  /*0830*/  @P1 IADD3 R8, R6, 0x3e0, RZ ;  /* 0x000003e006081810 */ /* 0x000fe20007ffe0ff */
[----:B------:R-:W-:Y:S01]  /*0840*/  IMAD R163, R0, 0x2, R2 ;  /* 0x0000000200a37824 */ /* 0x000fe200078e0202 */
[----:B------:R-:W-:Y:S01]  /*0850*/  LEA R160, R160, 0xa000, 0x1 ;  /* 0x0000a000a0a07811 */ /* 0x000fe200078e08ff */
[----:B------:R-:W-:Y:S02]  /*0860*/  IMAD.IADD R0, R5, 0x1, R6 ;  /* 0x0000000105007824 */ /* 0x000fe400078e0206 */
[----:B------:R-:W-:Y:S02]  /*0870*/  IMAD.IADD R216, R211, 0x1, R5 ;  /* 0x00000001d3d87824 */ /* 0x000fe400078e0205 */
[----:B------:R-:W-:Y:S01]  /*0880*/  IMAD.IADD R164, R164, 0x1, R163 ;  /* 0x00000001a4a47824 */ /* 0x000fe200078e02a3 */
[----:B------:R1:W-:Y:S01]  /*0890*/  STL [R1+0x14], R0 ;  /* 0x0000140001007387 */ /* 0x0003e20000100800 */
[----:B------:R-:W-:-:S03]  /*08a0*/  IMAD.IADD R217, R217, 0x1, R216 ;  /* 0x00000001d9d97824 */ /* 0x000fc600078e02d8 */
[----:B------:R3:W-:Y:S04]  /*08b0*/  STL [R1+0xc], R7 ;  /* 0x00000c0701007387 */ /* 0x0007e80000100800 */
[----:B------:R3:W-:Y:S01]  /*08c0*/  STL [R1+0x18], R8 ;  /* 0x0000180801007387 */ /* 0x0007e20000100800 */
[----:B-1----:R-:W-:-:S05]  /*08d0*/  IMAD.IADD R0, R5, 0x1, R7 ;  /* 0x0000000105007824 */ /* 0x002fca00078e0207 */
[----:B--2---:R3:W-:Y:S02]  /*08e0*/  STL [R1+0x10], R0 ;  /* 0x0000100001007387 */ /* 0x0047e40000100800 */
.L_x_1278:
[----:B-1----:R-:W1:Y:S01]  /*08f0*/  S2R R35, SR_CTAID.Y ;  /* 0x0000000000237919 */ /* 0x002e620000002600 */
[----:B--23--:R-:W2:Y:S01]  /*0900*/  LDC.U8 R0, c[0x0][0x312] ;  /* 0x0000c480ff007b82 */ /* 0x00cea20000000000 */
[----:B------:R-:W-:Y:S02]  /*0910*/  ISETP.NE.U32.AND P0, PT, RZ, c[0x0][0x240], PT ;  /* 0x00009000ff007a0c */ /* 0x000fe40003f05070 */
[----:B------:R-:W-:Y:S02]  /*0920*/  ISETP.EQ.U32.AND P5, PT, RZ, c[0x0][0x248], PT ;  /* 0x00009200ff007a0c */ /* 0x000fe40003fa2070 */
[----:B------:R-:W-:Y:S02]  /*0930*/  ISETP.NE.AND.EX P0, PT, RZ, c[0x0][0x244], PT, P0 ;  /* 0x00009100ff007a0c */ /* 0x000fe40003f05300 */
[----:B------:R-:W-:Y:S01]  /*0940*/  ISETP.NE.U32.AND P3, PT, RZ, c[0x0][0x250], PT ;  /* 0x00009400ff007a0c */ /* 0x000fe20003f65070 */
[----:B------:R-:W-:-:S03]  /*0950*/  IMAD.MOV.U32 R12, RZ, RZ, -0x1 ;  /* 0xffffffffff0c7424 */ /* 0x000fc600078e00ff */
[----:B------:R-:W-:Y:S01]  /*0960*/  ISETP.NE.AND.EX P3, PT, RZ, c[0x0][0x254], PT, P3 ;  /* 0x00009500ff007a0c */ /* 0x000fe20003f65330 */
[C---:B-1----:R-:W-:Y:S01]  /*0970*/  IMAD.SHL.U32 R9, R35.reuse, 0x4, RZ ;  /* 0x0000000423097824 */ /* 0x042fe200078e00ff */
[----:B------:R-:W-:Y:S02]  /*0980*/  SHF.R.S32.HI R31, RZ, 0x1f, R35 ;  /* 0x0000001fff1f7819 */ /* 0x000fe40000011423 */
[----:B--2---:R-:W-:Y:S01]  /*0990*/  ISETP.NE.AND P4, PT, R0, RZ, PT ;  /* 0x000000ff0000720c */ /* 0x004fe20003f85270 */
[----:B------:R-:W-:Y:S01]  /*09a0*/  IMAD.MOV.U32 R0, RZ, RZ, -0x1 ;  /* 0xffffffffff007424 */ /* 0x000fe200078e00ff */
[----:B------:R-:W-:Y:S02]  /*09b0*/  SHF.L.U64.HI R8, R35, 0x2, R31 ;  /* 0x0000000223087819 */ /* 0x000fe4000001021f */
[----:B------:R-:W-:Y:S02]  /*09c0*/  IADD3 R4, P1, R9, c[0x0][0x240], RZ ;  /* 0x0000900009047a10 */ /* 0x000fe40007f3e0ff */
[----:B------:R-:W-:-:S02]  /*09d0*/  ISETP.EQ.OR.EX P5, PT, RZ, c[0x0][0x24c], !P4, P5 ;  /* 0x00009300ff007a0c */ /* 0x000fc400067a2750 */
[----:B------:R-:W-:Y:S02]  /*09e0*/  IADD3.X R5, R8, c[0x0][0x244], RZ, P1, !PT ;  /* 0x0000910008057a10 */ /* 0x000fe40000ffe4ff */
[----:B------:R-:W-:-:S03]  /*09f0*/  @P3 IADD3 R6, P1, R9, c[0x0][0x250], RZ ;  /* 0x0000940009063a10 */ /* 0x000fc60007f3e0ff */
[----:B------:R1:W2:Y:S04]  /*0a00*/  @P0 LDG.E R0, [R4.64] ;  /* 0x0000001804000981 */ /* 0x0002a8000c1e1900 */
[----:B------:R1:W2:Y:S01]  /*0a10*/  @P0 LDG.E R2, [R4.64+0x4] ;  /* 0x0000041804020981 */ /* 0x0002a2000c1e1900 */
[----:B------:R-:W-:Y:S01]  /*0a20*/  IMAD.MOV.U32 R238, RZ, RZ, RZ ;  /* 0x000000ffffee7224 */ /* 0x000fe200078e00ff */
[----:B------:R-:W-:-:S05]  /*0a30*/  @P3 IADD3.X R7, R8, c[0x0][0x254], RZ, P1, !PT ;  /* 0x0000950008073a10 */ /* 0x000fca0000ffe4ff */
[----:B-----5:R3:W5:Y:S01]  /*0a40*/  @P3 LDG.E R238, [R6.64] ;  /* 0x0000001806ee3981 */ /* 0x020762000c1e1900 */
[----:B-1----:R-:W-:-:S04]  /*0a50*/  IADD3 R4, P2, R9, c[0x0][0x248], RZ ;  /* 0x0000920009047a10 */ /* 0x002fc80007f5e0ff */
[----:B------:R-:W-:-:S05]  /*0a60*/  IADD3.X R5, R8, c[0x0][0x24c], RZ, P2, !PT ;  /* 0x0000930008057a10 */ /* 0x000fca00017fe4ff */
[----:B------:R-:W4:Y:S01]  /*0a70*/  @!P5 LDG.E R12, [R4.64] ;  /* 0x00000018040cd981 */ /* 0x000f22000c1e1900 */
[----:B------:R-:W-:-:S04]  /*0a80*/  ISETP.NE.U32.AND P1, PT, RZ, c[0x0][0x248], PT ;  /* 0x00009200ff007a0c */ /* 0x000fc80003f25070 */
[----:B------:R-:W-:Y:S01]  /*0a90*/  ISETP.NE.AND.EX P1, PT, RZ, c[0x0][0x24c], PT, P1 ;  /* 0x00009300ff007a0c */ /* 0x000fe20003f25310 */
[----:B--2---:R-:W-:Y:S02]  /*0aa0*/  @P0 IMAD.IADD R27, R2, 0x1, -R0 ;  /* 0x00000001021b0824 */ /* 0x004fe400078e0a00 */
[----:B------:R-:W-:Y:S02]  /*0ab0*/  IMAD.MOV.U32 R2, RZ, RZ, c[0x0][0x218] ;  /* 0x00008600ff027624 */ /* 0x000fe400078e00ff */
[----:B------:R-:W-:Y:S01]  /*0ac0*/  @!P0 IMAD.MOV.U32 R27, RZ, RZ, c[0x0][0x214] ;  /* 0x00008500ff1b8624 */ /* 0x000fe200078e00ff */
[----:B----4-:R3:W-:Y:S07]  /*0ad0*/  STL [R1], R12 ;  /* 0x0000000c01007387 */ /* 0x0107ee0000100800 */
[----:B------:R-:W-:Y:S05]  /*0ae0*/  @!P1 BRA `(.L_x_1210) ;  /* 0x0000003000009947 */ /* 0x000fea0003800000 */
[----:B------:R-:W2:Y:S02]  /*0af0*/  @P4 LDG.E R2, [R4.64+0x4] ;  /* 0x0000041804024981 */ /* 0x000ea4000c1e1900 */
[----:B--2---:R-:W-:-:S06]  /*0b00*/  @P4 IADD3 R2, R2, -R12, RZ ;  /* 0x8000000c02024210 */ /* 0x004fcc0007ffe0ff */
[----:B------:R1:W5:Y:S02]  /*0b10*/  @!P4 LDG.E R2, [R4.64] ;  /* 0x000000180402c981 */ /* 0x000364000c1e1900 */
.L_x_1210:
[----:B------:R-:W-:Y:S01]  /*0b20*/  ISETP.NE.U32.AND P2, PT, RZ, c[0x0][0x258], PT ;  /* 0x00009600ff007a0c */ /* 0x000fe20003f45070 */
[----:B------:R-:W2:Y:S03]  /*0b30*/  LDL R34, [R1+0x4] ;  /* 0x0000040001227983 */ /* 0x000ea60000100800 */
[----:B------:R-:W-:-:S13]  /*0b40*/  ISETP.NE.AND.EX P2, PT, RZ, c[0x0][0x25c], PT, P2 ;  /* 0x00009700ff007a0c */ /* 0x000fda0003f45320 */
[----:B-1----:R-:W-:-:S04]  /*0b50*/  @P2 IADD3 R4, P1, R9, c[0x0][0x258], RZ ;  /* 0x0000960009042a10 */ /* 0x002fc80007f3e0ff */
[----:B------:R-:W-:-:S06]  /*0b60*/  @P2 IADD3.X R5, R8, c[0x0][0x25c], RZ, P1, !PT ;  /* 0x0000970008052a10 */ /* 0x000fcc0000ffe4ff */
[----:B------:R-:W4:Y:S01]  /*0b70*/  @P2 LDG.E R5, [R4.64] ;  /* 0x0000001804052981 */ /* 0x000f22000c1e1900 */
[----:B------:R-:W-:-:S04]  /*0b80*/  @!P2 ISETP.NE.U32.AND P1, PT, RZ, c[0x0][0x268], PT ;  /* 0x00009a00ff00aa0c */ /* 0x000fc80003f25070 */
[----:B------:R-:W-:-:S04]  /*0b90*/  @!P2 ISETP.NE.AND.EX P1, PT, RZ, c[0x0][0x26c], PT, P1 ;  /* 0x00009b00ff00aa0c */ /* 0x000fc80003f25310 */
[----:B------:R-:W-:Y:S01]  /*0ba0*/  @!P2 SEL R4, RZ, c[0x0][0x21c], !P1 ;  /* 0x00008700ff04aa07 */ /* 0x000fe20004800000 */
[----:B--2---:R-:W-:Y:S02]  /*0bb0*/  IMAD.SHL.U32 R19, R34, 0x80, RZ ;  /* 0x0000008022137824 */ /* 0x004fe400078e00ff */
[--C-:B----45:R-:W-:Y:S01]  /*0bc0*/  @P2 IMAD.IADD R210, R5, 0x1, -R238.reuse ;  /* 0x0000000105d22824 */ /* 0x130fe200078e0aee */
[----:B------:R-:W-:-:S04]  /*0bd0*/  @!P2 IADD3 R210, R4, R2, -R238 ;  /* 0x0000000204d2a210 */ /* 0x000fc80007ffe8ee */
[----:B------:R-:W-:-:S13]  /*0be0*/  ISETP.GT.AND P1, PT, R210, R19, PT ;  /* 0x00000013d200720c */ /* 0x000fda0003f24270 */
[----:B------:R-:W-:Y:S05]  /*0bf0*/  @!P1 BRA `(.L_x_1211) ;  /* 0x000084a000009947 */ /* 0x000fea0003800000 */
[----:B------:R-:W-:Y:S01]  /*0c00*/  ISETP.NE.AND P2, PT, R12, -0x1, PT ;  /* 0xffffffff0c00780c */ /* 0x000fe20003f45270 */
[----:B------:R-:W-:Y:S01]  /*0c10*/  IMAD R5, R31, c[0x0][0x178], RZ ;  /* 0x00005e001f057a24 */ /* 0x000fe200078e02ff */
[----:B------:R-:W-:Y:S01]  /*0c20*/  IADD3 R2, R27, 0x3f, RZ ;  /* 0x0000003f1b027810 */ /* 0x000fe20007ffe0ff */
[----:B------:R-:W-:Y:S01]  /*0c30*/  IMAD.WIDE.U32 R10, R35, c[0x0][0x178], RZ ;  /* 0x00005e00230a7a25 */ /* 0x000fe200078e00ff */
[C---:B------:R-:W-:Y:S02]  /*0c40*/  ISETP.NE.AND P1, PT, R0.reuse, -0x1, PT ;  /* 0xffffffff0000780c */ /* 0x040fe40003f25270 */
[----:B------:R-:W-:Y:S01]  /*0c50*/  SHF.R.S32.HI R4, RZ, 0x1f, R2 ;  /* 0x0000001fff047819 */ /* 0x000fe20000011402 */
[----:B---3--:R-:W-:-:S03]  /*0c60*/  IMAD.WIDE.U32 R6, R0, c[0x0][0x190], RZ ;  /* 0x0000640000067a25 */ /* 0x008fc600078e00ff */
[----:B------:R-:W-:Y:S01]  /*0c70*/  LEA.HI R23, R4, R2, RZ, 0x6 ;  /* 0x0000000204177211 */ /* 0x000fe200078f30ff */
[----:B------:R-:W-:Y:S01]  /*0c80*/  IMAD R4, R35, c[0x0][0x17c], R5 ;  /* 0x00005f0023047a24 */ /* 0x000fe200078e0205 */
[----:B------:R-:W-:Y:S01]  /*0c90*/  SEL R26, R10, R6, !P1 ;  /* 0x000000060a1a7207 */ /* 0x000fe20004800000 */
[----:B------:R-:W-:Y:S01]  /*0ca0*/  @P2 IMAD.IADD R2, R238, 0x1, R12 ;  /* 0x00000001ee022824 */ /* 0x000fe200078e020c */
[----:B------:R-:W-:Y:S01]  /*0cb0*/  LOP3.LUT R9, R23, 0xffffffc0, RZ, 0xc0, !PT ;  /* 0xffffffc017097812 */ /* 0x000fe200078ec0ff */
[----:B------:R-:W-:Y:S02]  /*0cc0*/  IMAD R8, R0, c[0x0][0x194], RZ ;  /* 0x0000650000087a24 */ /* 0x000fe400078e02ff */
[----:B------:R-:W-:Y:S01]  /*0cd0*/  IMAD.IADD R20, R11, 0x1, R4 ;  /* 0x000000010b147824 */ /* 0x000fe200078e0204 */
[----:B------:R-:W-:Y:S01]  /*0ce0*/  IADD3 R11, R9, -0x40, RZ ;  /* 0xffffffc0090b7810 */ /* 0x000fe20007ffe0ff */
[----:B------:R-:W-:Y:S01]  /*0cf0*/  @P2 IMAD.WIDE.U32 R4, R2, c[0x0][0x198], RZ ;  /* 0x0000660002042a25 */ /* 0x000fe200078e00ff */
[----:B------:R-:W-:-:S02]  /*0d00*/  @P1 IADD3 R20, R7, R8, RZ ;  /* 0x0000000807141210 */ /* 0x000fc40007ffe0ff */
[----:B------:R-:W-:Y:S01]  /*0d10*/  SHF.R.S32.HI R18, RZ, 0x1f, R11 ;  /* 0x0000001fff127819 */ /* 0x000fe2000001140b */
        /* <DEDUP_REMOVED lines=13> */
.L_x_1212:
        /* <DEDUP_REMOVED lines=15> */
.L_x_1213:
[----:B------:R-:W-:Y:S01]  /*0ee0*/  IABS R15, c[0x0][0x1c8] ;  /* 0x00007200000f7a13 */ /* 0x000fe20000000000 */
[----:B------:R-:W1:Y:S01]  /*0ef0*/  LDC.U8 R24, c[0x0][0x328] ;  /* 0x0000ca00ff187b82 */ /* 0x000e620000000000 */
[----:B------:R-:W-:Y:S01]  /*0f00*/  IABS R6, R240 ;  /* 0x000000f000067213 */ /* 0x000fe20000000000 */
[----:B------:R-:W-:Y:S01]  /*0f10*/  @!P1 IMAD R9, R31, c[0x0][0x368], RZ ;  /* 0x0000da001f099a24 */ /* 0x000fe200078e02ff */
[----:B------:R-:W2:Y:S01]  /*0f20*/  I2F.RP R4, R15 ;  /* 0x0000000f00047306 */ /* 0x000ea20000209400 */
[----:B------:R-:W-:Y:S01]  /*0f30*/  MOV R16, c[0x0][0x224] ;  /* 0x0000890000107a02 */ /* 0x000fe20000000f00 */
[----:B------:R-:W-:Y:S01]  /*0f40*/  ULDC UR12, c[0x0][0x22c] ;  /* 0x00008b00000c7ab9 */ /* 0x000fe20000000800 */
[----:B------:R-:W-:Y:S01]  /*0f50*/  IMAD.MOV.U32 R13, RZ, RZ, R6 ;  /* 0x000000ffff0d7224 */ /* 0x000fe200078e0006 */
[----:B------:R-:W-:Y:S01]  /*0f60*/  ULDC UR5, c[0x0][0x1c0] ;  /* 0x0000700000057ab9 */ /* 0x000fe20000000800 */
[C---:B------:R-:W-:Y:S01]  /*0f70*/  @!P1 IMAD.WIDE.U32 R6, R35.reuse, c[0x0][0x368], RZ ;  /* 0x0000da0023069a25 */ /* 0x040fe200078e00ff */
[----:B------:R-:W3:Y:S01]  /*0f80*/  LDC.U8 R25, c[0x0][0x3d0] ;  /* 0x0000f400ff197b82 */ /* 0x000ee20000000000 */
[----:B------:R-:W-:Y:S01]  /*0f90*/  UIMAD.WIDE UR6, UR12, UR5, URZ ;  /* 0x000000050c0672a5 */ /* 0x000fe2000f8e023f */
[----:B------:R-:W4:Y:S01]  /*0fa0*/  S2R R30, SR_CTAID.X ;  /* 0x00000000001e7919 */ /* 0x000f220000002500 */
[----:B------:R-:W-:Y:S01]  /*0fb0*/  @!P1 IMAD R9, R35, c[0x0][0x36c], R9 ;  /* 0x0000db0023099a24 */ /* 0x000fe200078e0209 */
[----:B------:R-:W-:-:S02]  /*0fc0*/  LOP3.LUT R10, R240, c[0x0][0x1c8], RZ, 0x3c, !PT ;  /* 0x00007200f00a7a12 */ /* 0x000fc400078e3cff */
[----:B------:R-:W-:Y:S02]  /*0fd0*/  SHF.R.S32.HI R241, RZ, 0x1f, R240 ;  /* 0x0000001ffff17819 */ /* 0x000fe400000114f0 */
[----:B------:R-:W-:Y:S01]  /*0fe0*/  ISETP.GE.AND P3, PT, R10, RZ, PT ;  /* 0x000000ff0a00720c */ /* 0x000fe20003f66270 */
[----:B--2---:R-:W2:Y:S01]  /*0ff0*/  MUFU.RCP R4, R4 ;  /* 0x0000000400047308 */ /* 0x004ea20000001000 */
[----:B-1----:R-:W-:Y:S02]  /*1000*/  ISETP.NE.AND P2, PT, R24, RZ, PT ;  /* 0x000000ff1800720c */ /* 0x002fe40003f45270 */
[----:B--2---:R-:W-:-:S05]  /*1010*/  IADD3 R4, R4, 0xffffffe, RZ ;  /* 0x0ffffffe04047810 */ /* 0x004fca0007ffe0ff */
[----:B------:R-:W1:Y:S02]  /*1020*/  F2I.FTZ.U32.TRUNC.NTZ R5, R4 ;  /* 0x0000000400057305 */ /* 0x000e64000021f000 */
[----:B-1----:R-:W-:Y:S02]  /*1030*/  IADD3 R2, RZ, -R5, RZ ;  /* 0x80000005ff027210 */ /* 0x002fe40007ffe0ff */
[----:B------:R-:W-:-:S03]  /*1040*/  MOV R4, RZ ;  /* 0x000000ff00047202 */ /* 0x000fc60000000f00 */
[----:B------:R-:W-:-:S04]  /*1050*/  IMAD R2, R2, R15, RZ ;  /* 0x0000000f02027224 */ /* 0x000fc800078e02ff */
[----:B------:R-:W-:-:S04]  /*1060*/  IMAD.HI.U32 R2, R5, R2, R4 ;  /* 0x0000000205027227 */ /* 0x000fc800078e0004 */
[----:B------:R-:W-:-:S04]  /*1070*/  @P1 IMAD.WIDE.U32 R4, R0, c[0x0][0x370], RZ ;  /* 0x0000dc0000041a25 */ /* 0x000fc800078e00ff */
[----:B------:R-:W-:Y:S01]  /*1080*/  IMAD.HI.U32 R2, R2, R13, RZ ;  /* 0x0000000d02027227 */ /* 0x000fe200078e00ff */
[----:B------:R-:W-:Y:S02]  /*1090*/  @P1 MOV R12, R4 ;  /* 0x00000004000c1202 */ /* 0x000fe40000000f00 */
[----:B------:R-:W-:Y:S01]  /*10a0*/  @!P1 MOV R12, R6 ;  /* 0x00000006000c9202 */ /* 0x000fe20000000f00 */
[----:B------:R-:W-:Y:S02]  /*10b0*/  IMAD.MOV R8, RZ, RZ, -R2 ;  /* 0x000000ffff087224 */ /* 0x000fe400078e0a02 */
[----:B------:R-:W-:Y:S01]  /*10c0*/  @P1 IMAD R14, R0, c[0x0][0x374], R5 ;  /* 0x0000dd00000e1a24 */ /* 0x000fe200078e0205 */
[----:B------:R-:W-:Y:S01]  /*10d0*/  SHF.R.S32.HI R5, RZ, 0x1f, R16 ;  /* 0x0000001fff057819 */ /* 0x000fe20000011410 */
[----:B------:R-:W-:Y:S02]  /*10e0*/  IMAD R4, R15, R8, R13 ;  /* 0x000000080f047224 */ /* 0x000fe400078e020d */
[----:B------:R-:W-:-:S03]  /*10f0*/  IMAD.WIDE.U32 R16, R35, c[0x0][0x224], RZ ;  /* 0x0000890023107a25 */ /* 0x000fc600078e00ff */
[----:B------:R-:W-:Y:S01]  /*1100*/  ISETP.GT.U32.AND P4, PT, R15, R4, PT ;  /* 0x000000040f00720c */ /* 0x000fe20003f84070 */
[----:B------:R-:W-:Y:S02]  /*1110*/  IMAD R5, R5, R35, RZ ;  /* 0x0000002305057224 */ /* 0x000fe400078e02ff */
[----:B------:R-:W-:Y:S02]  /*1120*/  IMAD.SHL.U32 R6, R35, 0x80, RZ ;  /* 0x0000008023067824 */ /* 0x000fe400078e00ff */
[----:B------:R-:W-:Y:S02]  /*1130*/  IMAD R5, R31, c[0x0][0x224], R5 ;  /* 0x000089001f057a24 */ /* 0x000fe400078e0205 */
[----:B------:R-:W-:Y:S01]  /*1140*/  @!P1 IMAD.IADD R14, R7, 0x1, R9 ;  /* 0x00000001070e9824 */ /* 0x000fe200078e0209 */
[----:B------:R-:W-:Y:S01]  /*1150*/  SHF.L.U64.HI R7, R35, 0x7, R31 ;  /* 0x0000000723077819 */ /* 0x000fe2000001021f */
[C---:B------:R-:W-:Y:S01]  /*1160*/  IMAD R9, R16.reuse, UR7, RZ ;  /* 0x0000000710097c24 */ /* 0x040fe2000f8e02ff */
[----:B------:R-:W-:Y:S01]  /*1170*/  IADD3 R5, R17, R5, RZ ;  /* 0x0000000511057210 */ /* 0x000fe20007ffe0ff */
[----:B------:R-:W-:Y:S01]  /*1180*/  IMAD.WIDE.U32 R16, R16, UR6, RZ ;  /* 0x0000000610107c25 */ /* 0x000fe2000f8e00ff */
[----:B------:R-:W-:-:S02]  /*1190*/  SEL R6, R6, RZ, P0 ;  /* 0x000000ff06067207 */ /* 0x000fc40000000000 */
[----:B------:R-:W-:Y:S01]  /*11a0*/  SEL R7, R7, RZ, P0 ;  /* 0x000000ff07077207 */ /* 0x000fe20000000000 */
[----:B------:R-:W-:Y:S01]  /*11b0*/  @!P4 IMAD.IADD R4, R4, 0x1, -R15 ;  /* 0x000000010404c824 */ /* 0x000fe200078e0a0f */
[----:B------:R-:W-:Y:S01]  /*11c0*/  IADD3 R6, P0, R11, R6, RZ ;  /* 0x000000060b067210 */ /* 0x000fe20007f1e0ff */
[----:B------:R-:W-:Y:S01]  /*11d0*/  IMAD R9, R5, UR6, R9 ;  /* 0x0000000605097c24 */ /* 0x000fe2000f8e0209 */
[----:B------:R-:W-:Y:S01]  /*11e0*/  @!P4 IADD3 R2, R2, 0x1, RZ ;  /* 0x000000010202c810 */ /* 0x000fe20007ffe0ff */
[----:B------:R-:W-:Y:S01]  /*11f0*/  IMAD R8, R0, UR7, RZ ;  /* 0x0000000700087c24 */ /* 0x000fe2000f8e02ff */
[----:B------:R-:W-:Y:S01]  /*1200*/  ISETP.GE.U32.AND P5, PT, R4, R15, PT ;  /* 0x0000000f0400720c */ /* 0x000fe20003fa6070 */
[----:B------:R-:W-:Y:S01]  /*1210*/  IMAD.WIDE.U32 R4, R0, UR6, RZ ;  /* 0x0000000600047c25 */ /* 0x000fe2000f8e00ff */
[----:B------:R-:W-:Y:S02]  /*1220*/  ISETP.NE.AND P4, PT, RZ, c[0x0][0x1c8], PT ;  /* 0x00007200ff007a0c */ /* 0x000fe40003f85270 */
[----:B------:R-:W-:Y:S01]  /*1230*/  IADD3.X R7, R18, R7, RZ, P0, !PT ;  /* 0x0000000712077210 */ /* 0x000fe200007fe4ff */
[----:B------:R-:W-:Y:S01]  /*1240*/  IMAD R13, R6, UR7, RZ ;  /* 0x00000007060d7c24 */ /* 0x000fe2000f8e02ff */
[----:B------:R-:W-:Y:S01]  /*1250*/  SEL R16, R16, R4, !P1 ;  /* 0x0000000410107207 */ /* 0x000fe20004800000 */
[----:B------:R-:W-:Y:S01]  /*1260*/  @P2 IMAD R4, R35, c[0x0][0x214], RZ ;  /* 0x0000850023042a24 */ /* 0x000fe200078e02ff */
[----:B---3--:R-:W-:Y:S01]  /*1270*/  ISETP.NE.AND P0, PT, R25, RZ, PT ;  /* 0x000000ff1900720c */ /* 0x008fe20003f05270 */
[----:B------:R-:W-:Y:S01]  /*1280*/  IMAD.IADD R10, R17, 0x1, R9 ;  /* 0x00000001110a7824 */ /* 0x000fe200078e0209 */
[----:B------:R-:W-:Y:S01]  /*1290*/  @P1 IADD3 R10, R5, R8, RZ ;  /* 0x00000008050a1210 */ /* 0x000fe20007ffe0ff */
[----:B------:R-:W-:Y:S01]  /*12a0*/  IMAD R9, R7, UR6, R13 ;  /* 0x0000000607097c24 */ /* 0x000fe2000f8e020d */
[----:B------:R-:W-:Y:S01]  /*12b0*/  @P2 SEL R5, R4, R0, !P1 ;  /* 0x0000000004052207 */ /* 0x000fe20004800000 */
[----:B----4-:R-:W-:Y:S01]  /*12c0*/  IMAD.WIDE.U32 R24, R30, c[0x0][0x3d8], RZ ;  /* 0x0000f6001e187a25 */ /* 0x010fe200078e00ff */
[----:B------:R-:W-:-:S03]  /*12d0*/  @P5 IADD3 R2, R2, 0x1, RZ ;  /* 0x0000000102025810 */ /* 0x000fc60007ffe0ff */
[----:B------:R-:W-:Y:S01]  /*12e0*/  @!P2 IMAD R4, R35, c[0x0][0x1c0], R240 ;  /* 0x000070002304aa24 */ /* 0x000fe200078e02f0 */
[----:B------:R-:W-:Y:S01]  /*12f0*/  SEL R17, R24, RZ, P0 ;  /* 0x000000ff18117207 */ /* 0x000fe20000000000 */
[----:B------:R-:W-:Y:S01]  /*1300*/  IMAD.MOV.U32 R13, RZ, RZ, R2 ;  /* 0x000000ffff0d7224 */ /* 0x000fe200078e0002 */
[----:B------:R-:W-:Y:S01]  /*1310*/  SHF.R.S32.HI R24, RZ, 0x1f, R19 ;  /* 0x0000001fff187819 */ /* 0x000fe20000011413 */
[----:B------:R-:W-:Y:S02]  /*1320*/  @P2 IMAD R15, R240, c[0x0][0x234], R5 ;  /* 0x00008d00f00f2a24 */ /* 0x000fe400078e0205 */
[----:B------:R-:W-:Y:S01]  /*1330*/  IMAD R7, R30, c[0x0][0x3dc], R25 ;  /* 0x0000f7001e077a24 */ /* 0x000fe200078e0219 */
[----:B------:R-:W-:Y:S01]  /*1340*/  @!P3 IADD3 R13, -R13, RZ, RZ ;  /* 0x000000ff0d0db210 */ /* 0x000fe20007ffe1ff */
[----:B------:R-:W-:Y:S01]  /*1350*/  @!P2 IMAD R15, R4, c[0x0][0x214], RZ ;  /* 0x00008500040faa24 */ /* 0x000fe200078e02ff */
[----:B------:R-:W-:Y:S01]  /*1360*/  @!P4 LOP3.LUT R13, RZ, c[0x0][0x1c8], RZ, 0x33, !PT ;  /* 0x00007200ff0dca12 */ /* 0x000fe200078e33ff */
[----:B------:R-:W-:Y:S01]  /*1370*/  IMAD R2, R240, c[0x0][0x22c], RZ ;  /* 0x00008b00f0027a24 */ /* 0x000fe200078e02ff */
[----:B------:R-:W-:Y:S01]  /*1380*/  SEL R7, R7, RZ, P0 ;  /* 0x000000ff07077207 */ /* 0x000fe20000000000 */
[----:B------:R-:W-:Y:S01]  /*1390*/  IMAD.WIDE.U32 R4, R6, UR6, RZ ;  /* 0x0000000606047c25 */ /* 0x000fe2000f8e00ff */
[----:B------:R-:W-:-:S02]  /*13a0*/  SHF.R.S32.HI R25, RZ, 0x1f, R13 ;  /* 0x0000001fff197819 */ /* 0x000fc4000001140d */
[----:B------:R-:W-:Y:S01]  /*13b0*/  SHF.R.S32.HI R8, RZ, 0x1f, R2 ;  /* 0x0000001fff087819 */ /* 0x000fe20000011402 */
[----:B------:R-:W-:Y:S01]  /*13c0*/  IMAD.IADD R6, R5, 0x1, R9 ;  /* 0x0000000105067824 */ /* 0x000fe200078e0209 */
        /* <DEDUP_REMOVED lines=8> */
.L_x_1214:
[----:B------:R-:W-:-:S04]  /*1450*/  IMAD R0, R35, c[0x0][0x1c0], R240 ;  /* 0x0000700023007a24 */ /* 0x000fc800078e02f0 */
[----:B------:R-:W-:Y:S02]  /*1460*/  IMAD R9, R0, c[0x0][0x224], RZ ;  /* 0x0000890000097a24 */ /* 0x000fe400078e02ff */
.L_x_1215:
[----:B------:R-:W1:Y:S01]  /*1470*/  S2R R32, SR_TID.X ;  /* 0x0000000000207919 */ /* 0x000e620000002100 */
[----:B------:R-:W-:Y:S01]  /*1480*/  UIMAD UR12, UR12, UR4, URZ ;  /* 0x000000040c0c72a4 */ /* 0x000fe2000f8e023f */
[----:B------:R-:W-:Y:S01]  /*1490*/  SHF.R.S32.HI R30, RZ, 0x1f, R234 ;  /* 0x0000001fff1e7819 */ /* 0x000fe200000114ea */
[----:B------:R-:W-:Y:S01]  /*14a0*/  IMAD R0, R18, c[0x0][0x370], RZ ;  /* 0x0000dc0012007a24 */ /* 0x000fe200078e02ff */
[----:B------:R-:W-:Y:S01]  /*14b0*/  SHF.R.S32.HI R225, RZ, 0x1f, R224 ;  /* 0x0000001fffe17819 */ /* 0x000fe200000114e0 */
[----:B------:R-:W-:Y:S01]  /*14c0*/  USHF.L.U32 UR10, UR12, 0x6, URZ ;  /* 0x000000060c0a7899 */ /* 0x000fe2000800063f */
[----:B------:R-:W-:Y:S01]  /*14d0*/  IMAD.IADD R15, R11, 0x1, R15 ;  /* 0x000000010b0f7824 */ /* 0x000fe200078e020f */
[----:B------:R-:W-:Y:S02]  /*14e0*/  BSSY B1, `(.L_x_1211) ;  /* 0x00007bb000017945 */ /* 0x000fe40003800000 */
[----:B------:R-:W-:Y:S02]  /*14f0*/  USHF.R.S32.HI UR5, URZ, 0x1f, UR10 ;  /* 0x0000001f3f057899 */ /* 0x000fe4000801140a */
[----:B------:R-:W-:-:S04]  /*1500*/  IADD3 R2, P4, P3, R4, UR10, R2 ;  /* 0x0000000a04027c10 */ /* 0x000fc8000fb9e002 */
[----:B------:R-:W-:Y:S01]  /*1510*/  IADD3 R16, P2, P1, R17, R2, R16 ;  /* 0x0000000211107210 */ /* 0x000fe2000795e010 */
[----:B------:R-:W-:Y:S01]  /*1520*/  IMAD.IADD R17, R11, 0x1, R9 ;  /* 0x000000010b117824 */ /* 0x000fe200078e0209 */
[----:B------:R-:W-:Y:S02]  /*1530*/  IADD3.X R2, R6, UR5, R8, P4, P3 ;  /* 0x0000000506027c10 */ /* 0x000fe4000a7e6408 */
[----:B------:R-:W-:Y:S02]  /*1540*/  IADD3 R6, P4, R234, R11, RZ ;  /* 0x0000000bea067210 */ /* 0x000fe40007f9e0ff */
[----:B------:R-:W-:Y:S02]  /*1550*/  IADD3 R4, P3, R224, R12, RZ ;  /* 0x0000000ce0047210 */ /* 0x000fe40007f7e0ff */
[----:B------:R-:W-:Y:S01]  /*1560*/  IADD3.X R12, R7, R2, R10, P2, P1 ;  /* 0x00000002070c7210 */ /* 0x000fe200017e240a */
[----:B------:R-:W-:Y:S01]  /*1570*/  IMAD R2, R11, c[0x0][0x374], R0 ;  /* 0x0000dd000b027a24 */ /* 0x000fe200078e0200 */
[----:B-1----:R-:W-:Y:S01]  /*1580*/  SHF.R.S32.HI R33, RZ, 0x1f, R32 ;  /* 0x0000001fff217819 */ /* 0x002fe20000011420 */
[----:B------:R-:W-:Y:S01]  /*1590*/  IMAD.X R7, R30, 0x1, R18, P4 ;  /* 0x000000011e077824 */ /* 0x000fe200020e0612 */
[----:B------:R-:W-:Y:S01]  /*15a0*/  ISETP.GE.AND P4, PT, R27, 0x1, PT ;  /* 0x000000011b00780c */ /* 0x000fe20003f86270 */
[----:B------:R-:W-:Y:S01]  /*15b0*/  IMAD.X R5, R225, 0x1, R14, P3 ;  /* 0x00000001e1057824 */ /* 0x000fe200018e060e */
[----:B------:R-:W-:Y:S01]  /*15c0*/  LEA.HI R8, R33, R32, RZ, 0x5 ;  /* 0x0000002021087211 */ /* 0x000fe200078f28ff */
[----:B------:R-:W-:-:S02]  /*15d0*/  IMAD R7, R7, c[0x0][0x190], RZ ;  /* 0x0000640007077a24 */ /* 0x000fc400078e02ff */
[----:B------:R-:W-:Y:S01]  /*15e0*/  IMAD.WIDE.U32 R4, R11, c[0x0][0x370], R4 ;  /* 0x0000dc000b047a25 */ /* 0x000fe200078e0004 */
[----:B------:R-:W-:Y:S02]  /*15f0*/  LOP3.LUT R0, R8, 0xffffffe0, RZ, 0xc0, !PT ;  /* 0xffffffe008007812 */ /* 0x000fe400078ec0ff */
[----:B------:R-:W-:Y:S01]  /*1600*/  SHF.R.S32.HI R8, RZ, 0x5, R8 ;  /* 0x00000005ff087819 */ /* 0x000fe20000011408 */
[----:B------:R-:W-:Y:S01]  /*1610*/  IMAD R14, R6, c[0x0][0x194], R7 ;  /* 0x00006500060e7a24 */ /* 0x000fe200078e0207 */
[----:B------:R-:W-:Y:S01]  /*1620*/  IADD3 R18, -R0, R32, RZ ;  /* 0x0000002000127210 */ /* 0x000fe20007ffe1ff */
[----:B------:R-:W-:Y:S02]  /*1630*/  IMAD R10, R241, c[0x0][0x378], RZ ;  /* 0x0000de00f10a7a24 */ /* 0x000fe400078e02ff */
[----:B------:R-:W-:Y:S02]  /*1640*/  IMAD.IADD R5, R5, 0x1, R2 ;  /* 0x0000000105057824 */ /* 0x000fe400078e0202 */
[----:B------:R-:W-:-:S04]  /*1650*/  IMAD.WIDE.U32 R6, R6, c[0x0][0x190], R224 ;  /* 0x0000640006067a25 */ /* 0x000fc800078e00e0 */
[----:B------:R-:W-:Y:S01]  /*1660*/  IMAD R0, R8, UR12, R18 ;  /* 0x0000000c08007c24 */ /* 0x000fe2000f8e0212 */
[----:B------:R-:W-:Y:S01]  /*1670*/  IADD3 R6, P2, R26, R6, RZ ;  /* 0x000000061a067210 */ /* 0x000fe20007f5e0ff */
[C---:B------:R-:W-:Y:S02]  /*1680*/  IMAD R2, R240.reuse, c[0x0][0x37c], R10 ;  /* 0x0000df00f0027a24 */ /* 0x040fe400078e020a */
[----:B------:R-:W-:Y:S01]  /*1690*/  IMAD.WIDE.U32 R4, R240, c[0x0][0x378], R4 ;  /* 0x0000de00f0047a25 */ /* 0x000fe200078e0004 */
[----:B------:R-:W-:Y:S02]  /*16a0*/  IADD3 R9, P1, R0, R16, RZ ;  /* 0x0000001000097210 */ /* 0x000fe40007f3e0ff */
[----:B------:R-:W-:Y:S01]  /*16b0*/  IADD3.X R7, R20, R7, R14, P2, !PT ;  /* 0x0000000714077210 */ /* 0x000fe200017fe40e */
[----:B------:R-:W-:Y:S01]  /*16c0*/  IMAD R8, R241, c[0x0][0x1a8], RZ ;  /* 0x00006a00f1087a24 */ /* 0x000fe200078e02ff */
[----:B------:R-:W-:Y:S01]  /*16d0*/  LEA.HI.X.SX32 R12, R0, R12, 0x1, P1 ;  /* 0x0000000c000c7211 */ /* 0x000fe200008f0eff */
[----:B------:R-:W-:Y:S01]  /*16e0*/  IMAD R0, R30, c[0x0][0x370], RZ ;  /* 0x0000dc001e007a24 */ /* 0x000fe200078e02ff */
[----:B------:R-:W-:Y:S01]  /*16f0*/  IADD3 R5, R5, R2, RZ ;  /* 0x0000000205057210 */ /* 0x000fe20007ffe0ff */
[C---:B------:R-:W-:Y:S01]  /*1700*/  IMAD R8, R240.reuse, c[0x0][0x1ac], R8 ;  /* 0x00006b00f0087a24 */ /* 0x040fe200078e0208 */
[----:B------:R-:W-:Y:S01]  /*1710*/  LEA R220, P1, R9, c[0x0][0x350], 0x2 ;  /* 0x0000d40009dc7a11 */ /* 0x000fe200078210ff */
[----:B------:R-:W-:Y:S01]  /*1720*/  IMAD.WIDE.U32 R6, R240, c[0x0][0x1a8], R6 ;  /* 0x00006a00f0067a25 */ /* 0x000fe200078e0006 */
[----:B------:R-:W-:-:S02]  /*1730*/  MOV R14, 0x4 ;  /* 0x00000004000e7802 */ /* 0x000fc40000000f00 */
[----:B------:R-:W-:Y:S01]  /*1740*/  LEA.HI.X R219, R9, c[0x0][0x354], R12, 0x2, P1 ;  /* 0x0000d50009db7a11 */ /* 0x000fe200008f140c */
[----:B------:R-:W-:Y:S01]  /*1750*/  IMAD R0, R234, c[0x0][0x374], R0 ;  /* 0x0000dd00ea007a24 */ /* 0x000fe200078e0200 */
[----:B------:R-:W-:Y:S01]  /*1760*/  LEA R10, P3, R6, c[0x0][0x160], 0x1 ;  /* 0x00005800060a7a11 */ /* 0x000fe200078608ff */
[----:B------:R-:W-:-:S04]  /*1770*/  IMAD.WIDE.U32 R4, R234, c[0x0][0x370], R4 ;  /* 0x0000dc00ea047a25 */ /* 0x000fc800078e0004 */
[----:B------:R-:W-:Y:S01]  /*1780*/  IMAD.IADD R2, R7, 0x1, R8 ;  /* 0x0000000107027824 */ /* 0x000fe200078e0208 */
[----:B------:R-:W-:Y:S01]  /*1790*/  LEA R8, P2, R4, c[0x0][0x330], 0x1 ;  /* 0x0000cc0004087a11 */ /* 0x000fe200078408ff */
[----:B------:R-:W-:Y:S02]  /*17a0*/  IMAD.IADD R0, R5, 0x1, R0 ;  /* 0x0000000105007824 */ /* 0x000fe400078e0200 */
[-C--:B------:R-:W-:Y:S01]  /*17b0*/  IMAD.WIDE R222, R15, R14.reuse, c[0x0][0x200] ;  /* 0x000080000fde7625 */ /* 0x080fe200078e020e */
[----:B------:R-:W-:Y:S02]  /*17c0*/  LEA.HI.X R11, R6, c[0x0][0x164], R2, 0x1, P3 ;  /* 0x00005900060b7a11 */ /* 0x000fe400018f0c02 */
[----:B------:R-:W-:Y:S01]  /*17d0*/  LEA.HI.X R9, R4, c[0x0][0x334], R0, 0x1, P2 ;  /* 0x0000cd0004097a11 */ /* 0x000fe200010f0c00 */
[----:B------:R-:W-:Y:S01]  /*17e0*/  IMAD.WIDE R14, R17, R14, c[0x0][0x3c8] ;  /* 0x0000f200110e7625 */ /* 0x000fe200078e020e */
[----:B------:R-:W-:Y:S01]  /*17f0*/  LEA.HI.SX32 R0, R23, 0xffffffff, 0x1a ;  /* 0xffffffff17007811 */ /* 0x000fe200078fd2ff */
[----:B------:R-:W-:Y:S05]  /*1800*/  @!P4 BRA `(.L_x_1216) ;  /* 0x00006de00000c947 */ /* 0x000fea0003800000 */
[----:B------:R-:W-:Y:S01]  /*1810*/  @P0 BAR.SYNC.DEFER_BLOCKING 0x0 ;  /* 0x0000000000000b1d */ /* 0x000fe20000010000 */
[----:B------:R-:W-:Y:S01]  /*1820*/  IMAD R12, R34, -0x80, R210 ;  /* 0xffffff80220c7824 */ /* 0x000fe200078e02d2 */
[----:B------:R-:W-:Y:S01]  /*1830*/  MOV R232, R15 ;  /* 0x0000000f00e87202 */ /* 0x000fe20000000f00 */
[----:B------:R-:W-:Y:S01]  /*1840*/  IMAD.MOV.U32 R207, RZ, RZ, R0 ;  /* 0x000000ffffcf7224 */ /* 0x000fe200078e0000 */
[----:B------:R-:W-:Y:S01]  /*1850*/  MOV R215, R11 ;  /* 0x0000000b00d77202 */ /* 0x000fe20000000f00 */
[----:B------:R-:W-:Y:S01]  /*1860*/  IMAD.SHL.U32 R0, R251, 0x2, RZ ;  /* 0x00000002fb007824 */ /* 0x000fe200078e00ff */
[----:B------:R-:W-:Y:S01]  /*1870*/  ISETP.GE.AND P2, PT, R234, R12, PT ;  /* 0x0000000cea00720c */ /* 0x000fe20003f46270 */
[----:B------:R-:W-:Y:S01]  /*1880*/  IMAD.WIDE.U32 R4, R19, c[0x0][0x1a0], R224 ;  /* 0x0000680013047a25 */ /* 0x000fe200078e00e0 */
[----:B------:R-:W-:Y:S01]  /*1890*/  LEA.HI R6, R207, R207, RZ, 0x1 ;  /* 0x000000cfcf067211 */ /* 0x000fe200078f08ff */
[----:B------:R-:W-:Y:S01]  /*18a0*/  BSSY B0, `(.L_x_1217) ;  /* 0x0000022000007945 */ /* 0x000fe20003800000 */
[----:B------:R-:W-:Y:S01]  /*18b0*/  P2R R16, PR, RZ, 0x4 ;  /* 0x00000004ff107803 */ /* 0x000fe20000000000 */
[----:B------:R-:W-:Y:S01]  /*18c0*/  IMAD R2, R24, c[0x0][0x1a0], RZ ;  /* 0x0000680018027a24 */ /* 0x000fe200078e02ff */
[----:B------:R-:W-:Y:S01]  /*18d0*/  IADD3 R4, P0, R21, R4, RZ ;  /* 0x0000000415047210 */ /* 0x000fe20007f1e0ff */
[----:B------:R-:W-:Y:S01]  /*18e0*/  IMAD.MOV.U32 R214, RZ, RZ, R10 ;  /* 0x000000ffffd67224 */ /* 0x000fe200078e000a */
[----:B------:R-:W-:Y:S01]  /*18f0*/  LOP3.LUT R6, R6, 0xfffffffe, RZ, 0xc0, !PT ;  /* 0xfffffffe06067812 */ /* 0x000fe200078ec0ff */
[----:B------:R-:W-:Y:S01]  /*1900*/  IMAD R2, R19, c[0x0][0x1a4], R2 ;  /* 0x0000690013027a24 */ /* 0x000fe200078e0202 */
[----:B------:R-:W-:Y:S01]  /*1910*/  MOV R213, R9 ;  /* 0x0000000900d57202 */ /* 0x000fe20000000f00 */
[----:B------:R-:W-:Y:S01]  /*1920*/  IMAD.MOV.U32 R233, RZ, RZ, R14 ;  /* 0x000000ffffe97224 */ /* 0x000fe200078e000e */
[----:B------:R-:W-:Y:S01]  /*1930*/  IADD3 R6, R207, -R6, RZ ;  /* 0x80000006cf067210 */ /* 0x000fe20007ffe0ff */
[----:B------:R-:W-:Y:S01]  /*1940*/  IMAD.MOV.U32 R212, RZ, RZ, R8 ;  /* 0x000000ffffd47224 */ /* 0x000fe200078e0008 */
[----:B------:R-:W-:Y:S01]  /*1950*/  IADD3.X R5, R22, R5, R2, P0, !PT ;  /* 0x0000000516057210 */ /* 0x000fe200007fe402 */
[----:B------:R-:W-:Y:S01]  /*1960*/  IMAD R2, R25, c[0x0][0x1b8], RZ ;  /* 0x00006e0019027a24 */ /* 0x000fe200078e02ff */
[----:B------:R-:W-:Y:S01]  /*1970*/  ISETP.NE.AND P1, PT, R6, 0x1, PT ;  /* 0x000000010600780c */ /* 0x000fe20003f25270 */
[----:B------:R1:W-:Y:S02]  /*1980*/  @P2 STS.128 [R0+0xa000], RZ ;  /* 0x00a000ff00002388 */ /* 0x0003e40000000c00 */
[----:B------:R-:W-:-:S02]  /*1990*/  IMAD R2, R13, c[0x0][0x1bc], R2 ;  /* 0x00006f000d027a24 */ /* 0x000fc400078e0202 */
[----:B------:R-:W-:-:S05]  /*19a0*/  IMAD.WIDE.U32 R4, R13, c[0x0][0x1b8], R4 ;  /* 0x00006e000d047a25 */ /* 0x000fca00078e0004 */
        /* <DEDUP_REMOVED lines=17> */
.L_x_1218:
[----:B------:R-:W-:Y:S05]  /*1ac0*/  BSYNC B0 ;  /* 0x0000000000007941 */ /* 0x000fea0003800000 */
.L_x_1217:
        /* <DEDUP_REMOVED lines=22> */
.L_x_1220:
[----:B------:R-:W-:Y:S05]  /*1c30*/  BSYNC B0 ;  /* 0x0000000000007941 */ /* 0x000fea0003800000 */
.L_x_1219:
        /* <DEDUP_REMOVED lines=22> */
.L_x_1222:
[----:B------:R-:W-:Y:S05]  /*1da0*/  BSYNC B0 ;  /* 0x0000000000007941 */ /* 0x000fea0003800000 */
.L_x_1221:
        /* <DEDUP_REMOVED lines=21> */
.L_x_1224:
[----:B------:R-:W-:Y:S05]  /*1f00*/  BSYNC B0 ;  /* 0x0000000000007941 */ /* 0x000fea0003800000 */
.L_x_1223:
        /* <DEDUP_REMOVED lines=13> */
.L_x_1226:
[----:B------:R-:W-:Y:S05]  /*1fe0*/  BSYNC B0 ;  /* 0x0000000000007941 */ /* 0x000fea0003800000 */
.L_x_1225:
        /* <DEDUP_REMOVED lines=15> */
.L_x_1228:
[----:B------:R-:W-:Y:S05]  /*20e0*/  BSYNC B0 ;  /* 0x0000000000007941 */ /* 0x000fea0003800000 */
.L_x_1227:
[----:B---3--:R-:W-:Y:S01]  /*20f0*/  IADD3 R4, R251, 0x1000, RZ ;  /* 0x00001000fb047810 */ /* 0x008fe20007ffe0ff */
        /* <DEDUP_REMOVED lines=18> */
.L_x_1230:
[----:B------:R-:W-:Y:S05]  /*2220*/  BSYNC B0 ;  /* 0x0000000000007941 */ /* 0x000fea0003800000 */
.L_x_1229:
        /* <DEDUP_REMOVED lines=20> */
.L_x_1232:
[----:B------:R-:W-:Y:S05]  /*2370*/  BSYNC B0 ;  /* 0x0000000000007941 */ /* 0x000fea0003800000 */
.L_x_1231:
[C---:B-1----:R-:W-:Y:S01]  /*2380*/  IADD3 R4, R235.reuse, 0x8, RZ ;  /* 0x00000008eb047810 */ /* 0x042fe20007ffe0ff */
[----:B------:R-:W-:Y:S01]  /*2390*/  IMAD.MOV.U32 R230, RZ, RZ, 0x7f800000 ;  /* 0x7f800000ffe67424 */ /* 0x000fe200078e00ff */
[CC--:B------:R-:W-:Y:S02]  /*23a0*/  ISETP.GE.AND P0, PT, R235.reuse, R2.reuse, PT ;  /* 0x00000002eb00720c */ /* 0x0c0fe40003f06270 */
[----:B------:R-:W-:Y:S01]  /*23b0*/  ISETP.GE.AND P2, PT, R4, R2, PT ;  /* 0x000000020400720c */ /* 0x000fe20003f46270 */
[C---:B------:R-:W-:Y:S01]  /*23c0*/  IMAD.WIDE R4, R235.reuse, 0x4, R222 ;  /* 0x00000004eb047825 */ /* 0x040fe200078e02de */
[----:B------:R-:W-:Y:S02]  /*23d0*/  MOV R231, 0x7f800000 ;  /* 0x7f80000000e77802 */ /* 0x000fe40000000f00 */
[C---:B------:R-:W-:Y:S02]  /*23e0*/  IADD3 R6, R235.reuse, 0x28, RZ ;  /* 0x00000028eb067810 */ /* 0x040fe40007ffe0ff */
[----:B------:R-:W-:-:S02]  /*23f0*/  IADD3 R7, R235, 0x20, RZ ;  /* 0x00000020eb077810 */ /* 0x000fc40007ffe0ff */
[----:B------:R-:W-:-:S03]  /*2400*/  ISETP.NE.AND P3, PT, R16, RZ, PT ;  /* 0x000000ff1000720c */ /* 0x000fc60003f65270 */
[----:B------:R1:W5:Y:S01]  /*2410*/  @!P0 LDG.E R230, [R4.64] ;  /* 0x0000001804e68981 */ /* 0x000362000c1e1900 */
[----:B------:R-:W-:-:S03]  /*2420*/  ISETP.GE.AND P0, PT, R6, R2, PT ;  /* 0x000000020600720c */ /* 0x000fc60003f06270 */
[----:B------:R1:W5:Y:S01]  /*2430*/  @!P2 LDG.E R231, [R4.64+0x20] ;  /* 0x0000201804e7a981 */ /* 0x000362000c1e1900 */
[----:B------:R-:W-:Y:S01]  /*2440*/  ISETP.GE.AND P2, PT, R7, R2, PT ;  /* 0x000000020700720c */ /* 0x000fe20003f46270 */
[----:B------:R-:W-:Y:S01]  /*2450*/  IMAD.MOV.U32 R229, RZ, RZ, 0x7f800000 ;  /* 0x7f800000ffe57424 */ /* 0x000fe200078e00ff */
[----:B------:R-:W-:Y:S01]  /*2460*/  MOV R228, 0x7f800000 ;  /* 0x7f80000000e47802 */ /* 0x000fe20000000f00 */
[----:B------:R-:W-:Y:S02]  /*2470*/  IMAD R2, R24, c[0x0][0x198], RZ ;  /* 0x0000660018027a24 */ /* 0x000fe400078e02ff */
[----:B------:R2:W-:Y:S04]  /*2480*/  @P3 STS.128 [R0+0x6000], RZ ;  /* 0x006000ff00003388 */ /* 0x0005e80000000c00 */
[----:B------:R-:W-:-:S04]  /*2490*/  @!P0 IMAD.WIDE R6, R6, 0x4, R222 ;  /* 0x0000000406068825 */ /* 0x000fc800078e02de */
[----:B------:R1:W5:Y:S01]  /*24a0*/  @!P2 LDG.E R228, [R4.64+0x80] ;  /* 0x0000801804e4a981 */ /* 0x000362000c1e1900 */
[----:B------:R-:W-:-:S03]  /*24b0*/  IMAD R2, R19, c[0x0][0x19c], R2 ;  /* 0x0000670013027a24 */ /* 0x000fc600078e0202 */
[----:B------:R2:W5:Y:S01]  /*24c0*/  @!P0 LDG.E R229, [R6.64] ;  /* 0x0000001806e58981 */ /* 0x000562000c1e1900 */
[----:B------:R-:W-:Y:S01]  /*24d0*/  BSSY B0, `(.L_x_1233) ;  /* 0x0000018000007945 */ /* 0x000fe20003800000 */
[----:B-1----:R-:W-:-:S05]  /*24e0*/  IMAD.WIDE.U32 R4, R19, c[0x0][0x198], R224 ;  /* 0x0000660013047a25 */ /* 0x002fca00078e00e0 */
[----:B------:R-:W-:-:S04]  /*24f0*/  IADD3 R4, P0, R28, R4, RZ ;  /* 0x000000041c047210 */ /* 0x000fc80007f1e0ff */
[----:B------:R-:W-:Y:S01]  /*2500*/  IADD3.X R5, R29, R5, R2, P0, !PT ;  /* 0x000000051d057210 */ /* 0x000fe200007fe402 */
[----:B------:R-:W-:-:S04]  /*2510*/  IMAD R2, R25, c[0x0][0x1b0], RZ ;  /* 0x00006c0019027a24 */ /* 0x000fc800078e02ff */
[C---:B------:R-:W-:Y:S02]  /*2520*/  IMAD R2, R13.reuse, c[0x0][0x1b4], R2 ;  /* 0x00006d000d027a24 */ /* 0x040fe400078e0202 */
[----:B------:R-:W-:-:S04]  /*2530*/  IMAD.WIDE.U32 R4, R13, c[0x0][0x1b0], R4 ;  /* 0x00006c000d047a25 */ /* 0x000fc800078e0004 */
[----:B------:R-:W-:Y:S01]  /*2540*/  IMAD.IADD R10, R5, 0x1, R2 ;  /* 0x00000001050a7824 */ /* 0x000fe200078e0202 */
[----:B------:R-:W-:Y:S05]  /*2550*/  @P3 BRA `(.L_x_1234) ;  /* 0x000000f000003947 */ /* 0x000fea0003800000 */
[----:B--2---:R-:W-:-:S13]  /*2560*/  ISETP.GE.AND P0, PT, R224, c[0x0][0x220], PT ;  /* 0x00008800e0007a0c */ /* 0x004fda0003f06270 */
        /* <DEDUP_REMOVED lines=14> */
.L_x_1234:
[----:B--2---:R-:W-:Y:S05]  /*2650*/  BSYNC B0 ;  /* 0x0000000000007941 */ /* 0x004fea0003800000 */
.L_x_1233:
        /* <DEDUP_REMOVED lines=20> */
.L_x_1236:
[----:B------:R-:W-:Y:S05]  /*27a0*/  BSYNC B0 ;  /* 0x0000000000007941 */ /* 0x000fea0003800000 */
.L_x_1235:
        /* <DEDUP_REMOVED lines=20> */
.L_x_1238:
[----:B------:R-:W-:Y:S05]  /*28f0*/  BSYNC B0 ;  /* 0x0000000000007941 */ /* 0x000fea0003800000 */
.L_x_1237:
        /* <DEDUP_REMOVED lines=19> */
.L_x_1240:
[----:B------:R-:W-:Y:S05]  /*2a30*/  BSYNC B0 ;  /* 0x0000000000007941 */ /* 0x000fea0003800000 */
.L_x_1239:
[----:B------:R-:W0:Y:S01]  /*2a40*/  LDGDEPBAR ;  /* 0x00000000000079af */ /* 0x000e220000000000 */
[----:B------:R-:W-:Y:S01]  /*2a50*/  ISETP.NE.U32.AND P4, PT, RZ, c[0x0][0x318], PT ;  /* 0x0000c600ff007a0c */ /* 0x000fe20003f85070 */
[----:B------:R-:W-:Y:S02]  /*2a60*/  IMAD.MOV.U32 R10, RZ, RZ, c[0x0][0x308] ;  /* 0x0000c200ff0a7624 */ /* 0x000fe400078e00ff */
[----:B------:R-:W-:Y:S01]  /*2a70*/  IMAD.MOV.U32 R11, RZ, RZ, c[0x0][0x30c] ;  /* 0x0000c300ff0b7624 */ /* 0x000fe200078e00ff */
[----:B------:R-:W-:-:S13]  /*2a80*/  ISETP.NE.AND.EX P4, PT, RZ, c[0x0][0x31c], PT, P4 ;  /* 0x0000c700ff007a0c */ /* 0x000fda0003f85340 */
[----:B-12-4-:R-:W-:Y:S02]  /*2a90*/  @P4 IMAD R0, R31, c[0x0][0x320], RZ ;  /* 0x0000c8001f004a24 */ /* 0x016fe400078e02ff */
[----:B------:R-:W-:Y:S01]  /*2aa0*/  @P4 IMAD.WIDE.U32 R4, R35, c[0x0][0x320], R240 ;  /* 0x0000c80023044a25 */ /* 0x000fe200078e00f0 */
[----:B------:R-:W-:-:S04]  /*2ab0*/  DEPBAR.LE SB0, 0x1 ;  /* 0x000080400000791a */ /* 0x000fc80000000000 */
[----:B------:R-:W-:Y:S01]  /*2ac0*/  BAR.SYNC.DEFER_BLOCKING 0x0 ;  /* 0x0000000000007b1d */ /* 0x000fe20000010000 */
[----:B------:R-:W-:Y:S01]  /*2ad0*/  @P4 IMAD R0, R35, c[0x0][0x324], R0 ;  /* 0x0000c90023004a24 */ /* 0x000fe200078e0200 */
[----:B------:R-:W-:-:S03]  /*2ae0*/  @P4 LEA R6, P0, R4, c[0x0][0x318], 0x2 ;  /* 0x0000c60004064a11 */ /* 0x000fc600078010ff */
[----:B------:R-:W-:-:S05]  /*2af0*/  @P4 IMAD.IADD R0, R5, 0x1, R0 ;  /* 0x0000000105004824 */ /* 0x000fca00078e0200 */
[----:B------:R-:W-:Y:S01]  /*2b00*/  @P4 LEA.HI.X R7, R4, c[0x0][0x31c], R0, 0x2, P0 ;  /* 0x0000c70004074a11 */ /* 0x000fe200000f1400 */
[----:B------:R1:W2:Y:S05]  /*2b10*/  LDG.E.64 R8, [R10.64] ;  /* 0x000000180a087981 */ /* 0x0002aa000c1e1b00 */
[----:B---3--:R4:W3:Y:S04]  /*2b20*/  @P4 LDG.E R7, [R6.64] ;  /* 0x0000001806074981 */ /* 0x0088e8000c1e1900 */
[----:B------:R1:W3:Y:S01]  /*2b30*/  LDG.E.64 R4, [R10.64+0x8] ;  /* 0x000008180a047981 */ /* 0x0002e2000c1e1b00 */
[----:B------:R-:W-:-:S03]  /*2b40*/  LEA.HI R0, R33, R32, RZ, 0x4 ;  /* 0x0000002021007211 */ /* 0x000fc600078f20ff */
[----:B------:R-:W4:Y:S01]  /*2b50*/  S2R R13, SR_TID.X ;  /* 0x00000000000d7919 */ /* 0x000f220000002100 */
[----:B------:R-:W-:-:S03]  /*2b60*/  LOP3.LUT R0, R0, 0xfffffff0, RZ, 0xc0, !PT ;  /* 0xfffffff000007812 */ /* 0x000fc600078ec0ff */
[----:B------:R-:W4:Y:S02]  /*2b70*/  S2R R14, SR_TID.X ;  /* 0x00000000000e7919 */ /* 0x000f240000002100 */
[----:B------:R-:W-:Y:S02]  /*2b80*/  IMAD.IADD R0, R32, 0x1, -R0 ;  /* 0x0000000120007824 */ /* 0x000fe400078e0a00 */
[----:B------:R-:W4:Y:S03]  /*2b90*/  S2R R12, SR_TID.X ;  /* 0x00000000000c7919 */ /* 0x000f260000002100 */
[----:B------:R-:W-:Y:S01]  /*2ba0*/  SHF.R.S32.HI R2, RZ, 0x1f, R0 ;  /* 0x0000001fff027819 */ /* 0x000fe20000011400 */
[----:B------:R2:W2:Y:S03]  /*2bb0*/  LDSM.16.M88.4 R124, [R166+0xa000] ;  /* 0x00a00000a67c783b */ /* 0x0004a60000000200 */
[----:B------:R-:W-:Y:S01]  /*2bc0*/  LEA.HI R2, R2, R0, RZ, 0x3 ;  /* 0x0000000002027211 */ /* 0x000fe200078f18ff */
[----:B------:R2:W2:Y:S03]  /*2bd0*/  LDSM.16.M88.4 R128, [R166+0xa800] ;  /* 0x00a80000a680783b */ /* 0x0004a60000000200 */
[----:B------:R-:W-:Y:S01]  /*2be0*/  LOP3.LUT R2, R2, 0xfffffff8, RZ, 0xc0, !PT ;  /* 0xfffffff802027812 */ /* 0x000fe200078ec0ff */
[----:B------:R2:W2:Y:S01]  /*2bf0*/  LDSM.16.M88.4 R132, [R165+0xa000] ;  /* 0x00a00000a584783b */ /* 0x0004a20000000200 */
[----:B-1----:R-:W3:Y:S03]  /*2c00*/  @P4 MUFU.RCP R11, c[0x0][0x238] ;  /* 0x00008e00000b4b08 */ /* 0x002ee60000001000 */
[----:B------:R-:W-:Y:S01]  /*2c10*/  IMAD.IADD R0, R0, 0x1, -R2 ;  /* 0x0000000100007824 */ /* 0x000fe200078e0a02 */
[----:B------:R1:W1:Y:S01]  /*2c20*/  LDSM.16.M88.4 R136, [R165+0xa800] ;  /* 0x00a80000a588783b */ /* 0x0002620000000200 */
[----:B------:R-:W-:-:S03]  /*2c30*/  IMAD R2, R35, c[0x0][0x1c0], R240 ;  /* 0x0000700023027a24 */ /* 0x000fc600078e02f0 */
[----:B------:R1:W1:Y:S01]  /*2c40*/  LDSM.16.M88.4 R140, [R163+0xa000] ;  /* 0x00a00000a38c783b */ /* 0x0002620000000200 */
[----:B----4-:R-:W-:-:S03]  /*2c50*/  SHF.R.S32.HI R13, RZ, 0x1f, R13 ;  /* 0x0000001fff0d7819 */ /* 0x010fc6000001140d */
[----:B------:R4:W1:Y:S04]  /*2c60*/  LDSM.16.M88.4 R144, [R163+0xa800] ;  /* 0x00a80000a390783b */ /* 0x0008680000000200 */
[----:B------:R4:W1:Y:S04]  /*2c70*/  LDSM.16.M88.4 R148, [R164+0xa000] ;  /* 0x00a00000a494783b */ /* 0x0008680000000200 */
[----:B------:R4:W1:Y:S01]  /*2c80*/  LDSM.16.M88.4 R152, [R164+0xa800] ;  /* 0x00a80000a498783b */ /* 0x0008620000000200 */
[C---:B------:R-:W-:Y:S02]  /*2c90*/  LOP3.LUT P0, RZ, R0.reuse, 0x2, RZ, 0xc0, !PT ;  /* 0x0000000200ff7812 */ /* 0x040fe4000780c0ff */
[----:B------:R-:W-:Y:S01]  /*2ca0*/  LOP3.LUT P3, RZ, R0, 0x4, RZ, 0xc0, !PT ;  /* 0x0000000400ff7812 */ /* 0x000fe2000786c0ff */
[----:B------:R-:W-:Y:S01]  /*2cb0*/  IMAD.SHL.U32 R0, R2, 0x20, RZ ;  /* 0x0000002002007824 */ /* 0x000fe200078e00ff */
[----:B------:R-:W-:Y:S01]  /*2cc0*/  LEA.HI R13, R13, R14, RZ, 0x6 ;  /* 0x0000000e0d0d7211 */ /* 0x000fe200078f30ff */
[----:B------:R-:W-:Y:S01]  /*2cd0*/  IMAD.MOV.U32 R170, RZ, RZ, RZ ;  /* 0x000000ffffaa7224 */ /* 0x000fe200078e00ff */
[----:B------:R-:W-:-:S02]  /*2ce0*/  SHF.R.S32.HI R2, RZ, 0x1f, R18 ;  /* 0x0000001fff027819 */ /* 0x000fc40000011412 */
[----:B------:R-:W-:Y:S01]  /*2cf0*/  SHF.R.S32.HI R13, RZ, 0x6, R13 ;  /* 0x00000006ff0d7819 */ /* 0x000fe2000001140d */
[----:B------:R-:W-:Y:S01]  /*2d00*/  USHF.L.U32 UR17, UR12, 0x4, URZ ;  /* 0x000000040c117899 */ /* 0x000fe2000800063f */
[----:B------:R-:W-:-:S03]  /*2d10*/  IMAD.SHL.U32 R12, R12, 0x2, RZ ;  /* 0x000000020c0c7824 */ /* 0x000fc600078e00ff */
[----:B------:R-:W-:Y:S01]  /*2d20*/  IMAD.SHL.U32 R10, R13, 0x20, RZ ;  /* 0x000000200d0a7824 */ /* 0x000fe200078e00ff */
[----:B------:R-:W-:Y:S01]  /*2d30*/  IADD3 R6, R19, 0x80, RZ ;  /* 0x0000008013067810 */ /* 0x000fe20007ffe0ff */
[----:B------:R-:W-:Y:S02]  /*2d40*/  USHF.L.U32 UR18, UR12, 0x3, URZ ;  /* 0x000000030c127899 */ /* 0x000fe4000800063f */
[----:B------:R-:W-:Y:S01]  /*2d50*/  UIADD3 UR11, UR17, 0x20, URZ ;  /* 0x00000020110b7890 */ /* 0x000fe2000fffe03f */
[----:B------:R-:W-:Y:S02]  /*2d60*/  LOP3.LUT R10, R10, 0x6, R12, 0xf8, !PT ;  /* 0x000000060a0a7812 */ /* 0x000fe400078ef80c */
[----:B------:R-:W-:Y:S01]  /*2d70*/  ISETP.GE.AND P2, PT, R6, R210, PT ;  /* 0x000000d20600720c */ /* 0x000fe20003f46270 */
[----:B------:R-:W-:Y:S01]  /*2d80*/  UIADD3 UR9, UR18, UR11, URZ ;  /* 0x0000000b12097290 */ /* 0x000fe2000fffe03f */
[----:B------:R-:W-:Y:S02]  /*2d90*/  IMAD.MOV.U32 R167, RZ, RZ, 0x20 ;  /* 0x00000020ffa77424 */ /* 0x000fe400078e00ff */
[----:B------:R-:W-:Y:S01]  /*2da0*/  IMAD R237, R34, 0x80, R10 ;  /* 0x0000008022ed7824 */ /* 0x000fe200078e020a */
[----:B------:R-:W-:Y:S01]  /*2db0*/  UIADD3 UR8, UR18, UR9, URZ ;  /* 0x0000000912087290 */ /* 0x000fe2000fffe03f */
[----:B------:R-:W-:Y:S01]  /*2dc0*/  IMAD.MOV.U32 R156, RZ, RZ, 0x40 ;  /* 0x00000040ff9c7424 */ /* 0x000fe200078e00ff */
[----:B------:R-:W-:-:S02]  /*2dd0*/  SEL R167, R167, 0xffffffe0, !P0 ;  /* 0xffffffe0a7a77807 */ /* 0x000fc40004000000 */
        /* <DEDUP_REMOVED lines=36> */
[--C-:B------:R-:W-:Y:S01]  /*3020*/  IMAD.IADD R162, R159, 0x1, R167.reuse ;  /* 0x000000019fa27824 */ /* 0x100fe200078e02a7 */
[C---:B------:R-:W-:Y:S01]  /*3030*/  @P2 IADD3 R249, R237.reuse, 0x19, RZ ;  /* 0x00000019edf92810 */ /* 0x040fe20007ffe0ff */
[----:B------:R-:W-:Y:S01]  /*3040*/  IMAD.IADD R161, R160, 0x1, R167 ;  /* 0x00000001a0a17824 */ /* 0x000fe200078e02a7 */
[----:B------:R-:W-:-:S02]  /*3050*/  @P2 IADD3 R248, R237, 0x18, RZ ;  /* 0x00000018edf82810 */ /* 0x000fc40007ffe0ff */
[C---:B------:R-:W-:Y:S02]  /*3060*/  @P2 IADD3 R247, R237.reuse, 0x11, RZ ;  /* 0x00000011edf72810 */ /* 0x040fe40007ffe0ff */
[C---:B------:R-:W-:Y:S02]  /*3070*/  @P2 IADD3 R246, R237.reuse, 0x10, RZ ;  /* 0x00000010edf62810 */ /* 0x040fe40007ffe0ff */
[C---:B------:R-:W-:Y:S02]  /*3080*/  @P2 IADD3 R245, R237.reuse, 0x9, RZ ;  /* 0x00000009edf52810 */ /* 0x040fe40007ffe0ff */
[C---:B------:R-:W-:Y:S02]  /*3090*/  @P2 IADD3 R244, R237.reuse, 0x8, RZ ;  /* 0x00000008edf42810 */ /* 0x040fe40007ffe0ff */
[----:B------:R-:W-:Y:S01]  /*30a0*/  @P2 IADD3 R239, R237, 0x1, RZ ;  /* 0x00000001edef2810 */ /* 0x000fe20007ffe0ff */
[----:B------:R-:W-:Y:S02]  /*30b0*/  UIMAD UR16, UR12, 0x18, URZ ;  /* 0x000000180c1078a4 */ /* 0x000fe4000f8e023f */
[----:B------:R-:W-:-:S02]  /*30c0*/  USHF.L.U32 UR15, UR12, 0x5, URZ ;  /* 0x000000050c0f7899 */ /* 0x000fc4000800063f */
[----:B------:R-:W-:Y:S02]  /*30d0*/  UIMAD UR14, UR12, 0x28, URZ ;  /* 0x000000280c0e78a4 */ /* 0x000fe4000f8e023f */
[----:B------:R-:W-:Y:S02]  /*30e0*/  UIMAD UR13, UR12, 0x30, URZ ;  /* 0x000000300c0d78a4 */ /* 0x000fe4000f8e023f */
[----:B------:R-:W-:Y:S02]  /*30f0*/  UIADD3 UR10, -UR10, URZ, URZ ;  /* 0x0000003f0a0a7290 */ /* 0x000fe4000fffe13f */
[----:B------:R-:W-:Y:S02]  /*3100*/  UIMAD UR12, UR12, 0x38, URZ ;  /* 0x000000380c0c78a4 */ /* 0x000fe4000f8e023f */
[----:B------:R-:W-:Y:S01]  /*3110*/  UIADD3 UR5, UR18, UR6, URZ ;  /* 0x0000000612057290 */ /* 0x000fe2000fffe03f */
[----:B--2---:R-:W2:Y:S01]  /*3120*/  R2UR UR22, R9 ;  /* 0x00000000091673c2 */ /* 0x004ea200000e0000 */
[----:B---3--:R-:W-:Y:S01]  /*3130*/  @P4 FMUL.FTZ R170, R7, R11 ;  /* 0x0000000b07aa4220 */ /* 0x008fe20000410000 */
[----:B------:R-:W-:-:S06]  /*3140*/  IADD3 R18, P5, P4, R0, R4, R18 ;  /* 0x0000000400127210 */ /* 0x000fcc0007cbe012 */
[----:B------:R-:W3:Y:S01]  /*3150*/  R2UR UR23, R8 ;  /* 0x00000000081773c2 */ /* 0x000ee200000e0000 */
[----:B------:R-:W-:-:S04]  /*3160*/  SHF.R.S32.HI R0, RZ, 0x1f, R0 ;  /* 0x0000001fff007819 */ /* 0x000fc80000011400 */
[----:B------:R-:W-:Y:S02]  /*3170*/  IADD3.X R236, R0, R5, R2, P5, P4 ;  /* 0x0000000500ec7210 */ /* 0x000fe40002fe8402 */
[----:B------:R-:W-:Y:S01]  /*3180*/  IADD3 R0, R169, 0x1000, RZ ;  /* 0x00001000a9007810 */ /* 0x000fe20007ffe0ff */
[----:B------:R-:W-:-:S03]  /*3190*/  IMAD R5, R34, 0x4, R13 ;  /* 0x0000000422057824 */ /* 0x000fc600078e020d */
[----:B------:R-:W-:Y:S01]  /*31a0*/  SEL R0, R0, R169, !P1 ;  /* 0x000000a900007207 */ /* 0x000fe20004800000 */
[----:B------:R-:W-:Y:S01]  /*31b0*/  IMAD.WIDE.U32 R242, R18, -0x2daee0ad, RZ ;  /* 0xd2511f5312f27825 */ /* 0x000fe200078e00ff */
[----:B------:R-:W-:-:S03]  /*31c0*/  IADD3 R2, R168, 0x1000, RZ ;  /* 0x00001000a8027810 */ /* 0x000fc60007ffe0ff */
[----:B------:R-:W-:Y:S01]  /*31d0*/  IMAD.SHL.U32 R158, R0, 0x2, RZ ;  /* 0x00000002009e7824 */ /* 0x000fe200078e00ff */
[----:B--2---:R-:W-:Y:S02]  /*31e0*/  LOP3.LUT R0, R5, UR22, RZ, 0x3c, !PT ;  /* 0x0000001605007c12 */ /* 0x004fe4000f8e3cff */
[----:B------:R-:W-:Y:S02]  /*31f0*/  SEL R2, R2, R168, !P1 ;  /* 0x000000a802027207 */ /* 0x000fe40004800000 */
[----:B------:R-:W-:Y:S02]  /*3200*/  IADD3 R4, -R27, R235, -R237 ;  /* 0x000000eb1b047210 */ /* 0x000fe40007ffe9ed */
[----:B------:R-:W-:Y:S01]  /*3210*/  LOP3.LUT R0, R243, R0, RZ, 0x3c, !PT ;  /* 0x00000000f3007212 */ /* 0x000fe200078e3cff */
[----:B------:R-:W-:Y:S01]  /*3220*/  IMAD.SHL.U32 R157, R2, 0x2, RZ ;  /* 0x00000002029d7824 */ /* 0x000fe200078e00ff */
[----:B---3--:R-:W-:Y:S01]  /*3230*/  LOP3.LUT R236, R236, UR23, RZ, 0x3c, !PT ;  /* 0x00000017ecec7c12 */ /* 0x008fe2000f8e3cff */
[----:B------:R-:W-:-:S02]  /*3240*/  IMAD.IADD R250, R4, 0x1, R210 ;  /* 0x0000000104fa7824 */ /* 0x000fc400078e02d2 */
[----:B-1--4-:R-:W-:-:S04]  /*3250*/  IMAD.WIDE.U32 R226, R0, -0x326172a9, RZ ;  /* 0xcd9e8d5700e27825 */ /* 0x012fc800078e00ff */
.L_x_1243:
[----:B------:R-:W0:Y:S01]  /*3260*/  LDGDEPBAR ;  /* 0x00000000000079af */ /* 0x000e220000000000 */
[C---:B------:R-:W-:Y:S01]  /*3270*/  IMAD.IADD R0, R158.reuse, 0x1, R167 ;  /* 0x000000019e007824 */ /* 0x040fe200078e02a7 */
[----:B------:R-:W-:Y:S01]  /*3280*/  UIADD3 UR19, UR23, -0x61c88647, URZ ;  /* 0x9e3779b917137890 */ /* 0x000fe2000fffe03f */
[----:B------:R-:W-:Y:S01]  /*3290*/  IMAD R2, R207, 0x40, R250 ;  /* 0x00000040cf027824 */ /* 0x000fe200078e02fa */
[----:B------:R-:W-:Y:S01]  /*32a0*/  UIADD3 UR21, UR22, 0x76cf5d0a, URZ ;  /* 0x76cf5d0a16157890 */ /* 0x000fe2000fffe03f */
[--C-:B------:R-:W-:Y:S01]  /*32b0*/  IMAD.IADD R120, R158, 0x1, R156.reuse ;  /* 0x000000019e787824 */ /* 0x100fe200078e029c */
[----:B------:R-:W-:Y:S02]  /*32c0*/  UIADD3 UR20, UR22, -0x4498517b, URZ ;  /* 0xbb67ae8516147890 */ /* 0x000fe4000fffe03f */
[C---:B------:R-:W-:Y:S02]  /*32d0*/  IADD3 R121, R2.reuse, 0x8, RZ ;  /* 0x0000000802797810 */ /* 0x040fe40007ffe0ff */
[C---:B------:R-:W-:Y:S02]  /*32e0*/  IADD3 R173, R2.reuse, 0x7, RZ ;  /* 0x0000000702ad7810 */ /* 0x040fe40007ffe0ff */
[----:B------:R-:W-:Y:S02]  /*32f0*/  ISETP.GE.AND P0, PT, R121, RZ, PT ;  /* 0x000000ff7900720c */ /* 0x000fe40003f06270 */
[C---:B------:R-:W-:Y:S02]  /*3300*/  IADD3 R171, R2.reuse, 0x20, RZ ;  /* 0x0000002002ab7810 */ /* 0x040fe40007ffe0ff */
[C---:B------:R-:W-:Y:S01]  /*3310*/  IADD3 R172, R2.reuse, 0x1f, RZ ;  /* 0x0000001f02ac7810 */ /* 0x040fe20007ffe0ff */
[----:B------:R-:W-:Y:S08]  /*3320*/  DEPBAR.LE SB0, 0x0 ;  /* 0x000080000000791a */ /* 0x000ff00000000000 */
[C---:B------:R-:W-:Y:S01]  /*3330*/  @!P0 IADD3 R121, -R2.reuse, -0x8, RZ ;  /* 0xfffffff802798810 */ /* 0x040fe20007ffe1ff */
[----:B------:R-:W-:Y:S01]  /*3340*/  BAR.SYNC.DEFER_BLOCKING 0x0 ;  /* 0x0000000000007b1d */ /* 0x000fe20000010000 */
[----:B------:R-:W-:Y:S11]  /*3350*/  ISETP.GE.AND P0, PT, R171, RZ, PT ;  /* 0x000000ffab00720c */ /* 0x000ff60003f06270 */
[----:B------:R-:W-:Y:S02]  /*3360*/  @!UPT UIADD3 URZ, URZ, URZ, URZ ;  /* 0x0000003f3f3ff290 */ /* 0x000fe4000fffe03f */
[----:B------:R-:W-:Y:S01]  /*3370*/  @!P0 IADD3 R171, -R2, -0x20, RZ ;  /* 0xffffffe002ab8810 */ /* 0x000fe20007ffe1ff */
[----:B------:R-:W-:Y:S01]  /*3380*/  LDSM.16.M88.4 R32, [R158] ;  /* 0x000000009e20783b */ /* 0x000fe20000000200 */
[----:B------:R-:W-:Y:S07]  /*3390*/  I2F R206, R121 ;  /* 0x0000007900ce7306 */ /* 0x000fee0000201400 */
[----:B------:R-:W1:Y:S03]  /*33a0*/  LDSM.16.M88.4 R16, [R166+0x6000] ;  /* 0x00600000a610783b */ /* 0x000e660000000200 */
[----:B------:R-:W-:Y:S05]  /*33b0*/  I2F R176, R171 ;  /* 0x000000ab00b07306 */ /* 0x000fea0000201400 */
        /* <DEDUP_REMOVED lines=8> */
[-C--:B------:R-:W-:Y:S08]  /*3440*/  HMMA.16816.F32.BF16 R12, R28, R18.reuse, RZ ;  /* 0x000000121c0c723c */ /* 0x080ff000000418ff */
[C---:B------:R-:W-:Y:S01]  /*3450*/  HMMA.16816.F32.BF16 R16, R32.reuse, R18, RZ ;  /* 0x000000122010723c */ /* 0x040fe200000418ff */
[----:B-1----:R-:W-:Y:S07]  /*3460*/  IMAD.IADD R0, R0, 0x1, R156 ;  /* 0x0000000100007824 */ /* 0x002fee00078e029c */
[-C--:B---3--:R-:W-:Y:S08]  /*3470*/  HMMA.16816.F32.BF16 R20, R32, R100.reuse, RZ ;  /* 0x000000642014723c */ /* 0x088ff000000418ff */
[C---:B------:R-:W-:Y:S07]  /*3480*/  HMMA.16816.F32.BF16 R24, R28.reuse, R100, RZ ;  /* 0x000000641c18723c */ /* 0x040fee00000418ff */
[----:B------:R-:W-:Y:S01]  /*3490*/  IADD3 R100, R2, -0x1, RZ ;  /* 0xffffffff02647810 */ /* 0x000fe20007ffe0ff */
[-C--:B------:R-:W-:Y:S01]  /*34a0*/  HMMA.16816.F32.BF16 R28, R28, R102.reuse, RZ ;  /* 0x000000661c1c723c */ /* 0x080fe200000418ff */
[----:B------:R-:W-:Y:S02]  /*34b0*/  IABS R101, R2 ;  /* 0x0000000200657213 */ /* 0x000fe40000000000 */
[----:B------:R-:W-:Y:S02]  /*34c0*/  ISETP.GE.AND P1, PT, R100, RZ, PT ;  /* 0x000000ff6400720c */ /* 0x000fe40003f26270 */
[----:B------:R-:W1:Y:S03]  /*34d0*/  I2F R179, R101 ;  /* 0x0000006500b37306 */ /* 0x000e660000201400 */
[----:B------:R-:W-:Y:S08]  /*34e0*/  HMMA.16816.F32.BF16 R32, R32, R102, RZ ;  /* 0x000000662020723c */ /* 0x000ff000000418ff */
[C---:B------:R-:W-:Y:S01]  /*34f0*/  @!P1 IADD3 R100, -R2.reuse, 0x1, RZ ;  /* 0x0000000102649810 */ /* 0x040fe20007ffe1ff */
[-C--:B----4-:R-:W-:Y:S01]  /*3500*/  HMMA.16816.F32.BF16 R4, R104, R108.reuse, R4 ;  /* 0x0000006c6804723c */ /* 0x090fe20000041804 */
[----:B------:R-:W-:Y:S02]  /*3510*/  ISETP.GE.AND P1, PT, R173, RZ, PT ;  /* 0x000000ffad00720c */ /* 0x000fe40003f26270 */
[----:B------:R3:W-:Y:S05]  /*3520*/  I2F R177, R100 ;  /* 0x0000006400b17306 */ /* 0x0007ea0000201400 */
[C---:B------:R-:W-:Y:S06]  /*3530*/  HMMA.16816.F32.BF16 R8, R112.reuse, R108, R8 ;  /* 0x0000006c7008723c */ /* 0x040fec0000041808 */
[----:B------:R-:W-:Y:S02]  /*3540*/  @!P1 IADD3 R173, -R2, -0x7, RZ ;  /* 0xfffffff902ad9810 */ /* 0x000fe40007ffe1ff */
[----:B------:R-:W-:Y:S01]  /*3550*/  ISETP.GE.AND P1, PT, R172, RZ, PT ;  /* 0x000000ffac00720c */ /* 0x000fe20003f26270 */
[-C--:B------:R-:W-:Y:S01]  /*3560*/  HMMA.16816.F32.BF16 R12, R112, R110.reuse, R12 ;  /* 0x0000006e700c723c */ /* 0x080fe2000004180c */
[----:B------:R-:W4:Y:S07]  /*3570*/  I2F R205, R173 ;  /* 0x000000ad00cd7306 */ /* 0x000f2e0000201400 */
[C---:B------:R-:W-:Y:S01]  /*3580*/  HMMA.16816.F32.BF16 R16, R104.reuse, R110, R16 ;  /* 0x0000006e6810723c */ /* 0x040fe20000041810 */
[----:B------:R-:W-:Y:S03]  /*3590*/  LDSM.16.M88.4 R108, [R163+0x6000] ;  /* 0x00600000a36c783b */ /* 0x000fe60000000200 */
[C---:B------:R-:W-:Y:S04]  /*35a0*/  @!P1 IADD3 R172, -R2.reuse, -0x1f, RZ ;  /* 0xffffffe102ac9810 */ /* 0x040fe80007ffe1ff */
[-C--:B--2---:R-:W-:Y:S01]  /*35b0*/  HMMA.16816.F32.BF16 R20, R104, R116.reuse, R20 ;  /* 0x000000746814723c */ /* 0x084fe20000041814 */
[----:B---3--:R-:W2:Y:S01]  /*35c0*/  LDSM.16.M88.4 R100, [R120] ;  /* 0x000000007864783b */ /* 0x008ea20000000200 */
[----:B------:R-:W-:Y:S06]  /*35d0*/  I2F R171, R172 ;  /* 0x000000ac00ab7306 */ /* 0x000fec0000201400 */
[C---:B------:R-:W-:Y:S01]  /*35e0*/  HMMA.16816.F32.BF16 R24, R112.reuse, R116, R24 ;  /* 0x000000747018723c */ /* 0x040fe20000041818 */
[----:B------:R-:W3:Y:S06]  /*35f0*/  LDSM.16.M88.4 R120, [R120+0x1000] ;  /* 0x001000007878783b */ /* 0x000eec0000000200 */
[C---:B------:R-:W-:Y:S01]  /*3600*/  IADD3 R117, R2.reuse, 0x28, RZ ;  /* 0x0000002802757810 */ /* 0x040fe20007ffe0ff */
[-C--:B------:R-:W-:Y:S01]  /*3610*/  HMMA.16816.F32.BF16 R28, R112, R118.reuse, R28 ;  /* 0x00000076701c723c */ /* 0x080fe2000004181c */
[----:B------:R-:W-:Y:S01]  /*3620*/  IADD3 R116, R2, 0x27, RZ ;  /* 0x0000002702747810 */ /* 0x000fe20007ffe0ff */
[----:B------:R-:W1:Y:S01]  /*3630*/  LDSM.16.M88.4 R112, [R163+0x6800] ;  /* 0x00680000a370783b */ /* 0x000e620000000200 */
[----:B------:R-:W-:Y:S02]  /*3640*/  ISETP.GE.AND P0, PT, R117, RZ, PT ;  /* 0x000000ff7500720c */ /* 0x000fe40003f06270 */
[----:B------:R-:W-:Y:S03]  /*3650*/  ISETP.GE.AND P1, PT, R116, RZ, PT ;  /* 0x000000ff7400720c */ /* 0x000fe60003f26270 */
[----:B------:R-:W-:Y:S07]  /*3660*/  HMMA.16816.F32.BF16 R32, R104, R118, R32 ;  /* 0x000000766820723c */ /* 0x000fee0000041820 */
[C---:B------:R-:W-:Y:S01]  /*3670*/  IADD3 R105, R2.reuse, 0x18, RZ ;  /* 0x0000001802697810 */ /* 0x040fe20007ffe0ff */
[----:B------:R-:W-:Y:S01]  /*3680*/  IMAD.MOV.U32 R119, RZ, RZ, R232 ;  /* 0x000000ffff777224 */ /* 0x000fe200078e00e8 */
[C---:B------:R-:W-:Y:S02]  /*3690*/  @!P0 IADD3 R117, -R2.reuse, -0x28, RZ ;  /* 0xffffffd802758810 */ /* 0x040fe40007ffe1ff */
[----:B------:R-:W-:Y:S02]  /*36a0*/  ISETP.GE.AND P0, PT, R105, RZ, PT ;  /* 0x000000ff6900720c */ /* 0x000fe40003f06270 */
[C---:B------:R-:W-:Y:S01]  /*36b0*/  IADD3 R104, R2.reuse, 0x17, RZ ;  /* 0x0000001702687810 */ /* 0x040fe20007ffe0ff */
[----:B------:R1:W1:Y:S01]  /*36c0*/  I2F R173, R117 ;  /* 0x0000007500ad7306 */ /* 0x0002620000201400 */
[----:B------:R-:W-:Y:S02]  /*36d0*/  @!P1 IADD3 R116, -R2, -0x27, RZ ;  /* 0xffffffd902749810 */ /* 0x000fe40007ffe1ff */
[----:B------:R-:W-:Y:S01]  /*36e0*/  ISETP.GE.AND P1, PT, R104, RZ, PT ;  /* 0x000000ff6800720c */ /* 0x000fe20003f26270 */
[-C--:B--2---:R-:W-:Y:S01]  /*36f0*/  HMMA.16816.F32.BF16 R4, R100, R108.reuse, R4 ;  /* 0x0000006c6404723c */ /* 0x084fe20000041804 */
[C---:B------:R-:W-:Y:S05]  /*3700*/  IADD3 R118, R2.reuse, -0x8, RZ ;  /* 0xfffffff802767810 */ /* 0x040fea0007ffe0ff */
[----:B------:R-:W-:Y:S01]  /*3710*/  @!P0 IADD3 R105, -R2, -0x18, RZ ;  /* 0xffffffe802698810 */ /* 0x000fe20007ffe1ff */
[----:B------:R2:W2:Y:S01]  /*3720*/  I2F R178, R116 ;  /* 0x0000007400b27306 */ /* 0x0004a20000201400 */
[----:B------:R-:W-:Y:S01]  /*3730*/  ISETP.GE.AND P0, PT, R118, RZ, PT ;  /* 0x000000ff7600720c */ /* 0x000fe20003f06270 */
[C---:B---3--:R-:W-:Y:S03]  /*3740*/  HMMA.16816.F32.BF16 R8, R120.reuse, R108, R8 ;  /* 0x0000006c7808723c */ /* 0x048fe60000041808 */
[C---:B------:R-:W-:Y:S05]  /*3750*/  @!P1 IADD3 R104, -R2.reuse, -0x17, RZ ;  /* 0xffffffe902689810 */ /* 0x040fea0007ffe1ff */
[-C--:B------:R-:W-:Y:S01]  /*3760*/  HMMA.16816.F32.BF16 R12, R120, R110.reuse, R12 ;  /* 0x0000006e780c723c */ /* 0x080fe2000004180c */
[----:B------:R-:W3:Y:S03]  /*3770*/  I2F R198, R105 ;  /* 0x0000006900c67306 */ /* 0x000ee60000201400 */
[C---:B-1----:R-:W-:Y:S02]  /*3780*/  IADD3 R117, R2.reuse, -0x9, RZ ;  /* 0xfffffff702757810 */ /* 0x042fe40007ffe0ff */
[C---:B------:R-:W-:Y:S02]  /*3790*/  @!P0 IADD3 R118, -R2.reuse, 0x8, RZ ;  /* 0x0000000802768810 */ /* 0x040fe40007ffe1ff */
[----:B------:R-:W-:Y:S01]  /*37a0*/  ISETP.GE.AND P1, PT, R117, RZ, PT ;  /* 0x000000ff7500720c */ /* 0x000fe20003f26270 */
[C---:B------:R-:W-:Y:S01]  /*37b0*/  HMMA.16816.F32.BF16 R16, R100.reuse, R110, R16 ;  /* 0x0000006e6410723c */ /* 0x040fe20000041810 */
[----:B------:R-:W-:Y:S01]  /*37c0*/  LDSM.16.M88.4 R108, [R164+0x6000] ;  /* 0x00600000a46c783b */ /* 0x000fe20000000200 */
[----:B------:R1:W1:Y:S01]  /*37d0*/  I2F R197, R104 ;  /* 0x0000006800c57306 */ /* 0x0002620000201400 */
[----:B--2---:R-:W-:Y:S05]  /*37e0*/  IADD3 R116, R2, -0x10, RZ ;  /* 0xfffffff002747810 */ /* 0x004fea0007ffe0ff */
[-C--:B------:R-:W-:Y:S01]  /*37f0*/  HMMA.16816.F32.BF16 R20, R100, R112.reuse, R20 ;  /* 0x000000706414723c */ /* 0x080fe20000041814 */
[----:B------:R-:W-:Y:S03]  /*3800*/  ISETP.GE.AND P0, PT, R116, RZ, PT ;  /* 0x000000ff7400720c */ /* 0x000fe60003f06270 */
[C---:B------:R-:W-:Y:S01]  /*3810*/  @!P1 IADD3 R117, -R2.reuse, 0x9, RZ ;  /* 0x0000000902759810 */ /* 0x040fe20007ffe1ff */
[----:B------:R2:W2:Y:S03]  /*3820*/  I2F R156, R118 ;  /* 0x00000076009c7306 */ /* 0x0004a60000201400 */
[C---:B------:R-:W-:Y:S06]  /*3830*/  HMMA.16816.F32.BF16 R24, R120.reuse, R112, R24 ;  /* 0x000000707818723c */ /* 0x040fec0000041818 */
[C---:B------:R-:W-:Y:S01]  /*3840*/  @!P0 IADD3 R116, -R2.reuse, 0x10, RZ ;  /* 0x0000001002748810 */ /* 0x040fe20007ffe1ff */
[----:B------:R3:W3:Y:S01]  /*3850*/  I2F R194, R117 ;  /* 0x0000007500c27306 */ /* 0x0006e20000201400 */
[C---:B------:R-:W-:Y:S01]  /*3860*/  IADD3 R113, R2.reuse, -0x11, RZ ;  /* 0xffffffef02717810 */ /* 0x040fe20007ffe0ff */
[-C--:B------:R-:W-:Y:S01]  /*3870*/  HMMA.16816.F32.BF16 R28, R120, R114.reuse, R28 ;  /* 0x00000072781c723c */ /* 0x080fe2000004181c */
[----:B-1----:R-:W1:Y:S02]  /*3880*/  LDSM.16.M88.4 R104, [R0] ;  /* 0x000000000068783b */ /* 0x002e640000000200 */
[----:B------:R-:W-:Y:S02]  /*3890*/  ISETP.GE.AND P1, PT, R113, RZ, PT ;  /* 0x000000ff7100720c */ /* 0x000fe40003f26270 */
[----:B------:R-:W-:Y:S02]  /*38a0*/  IADD3 R112, R2, 0xf, RZ ;  /* 0x0000000f02707810 */ /* 0x000fe40007ffe0ff */
[----:B------:R-:W-:Y:S01]  /*38b0*/  IMAD R120, R207, 0x4, R252 ;  /* 0x00000004cf787824 */ /* 0x000fe200078e02fc */
[----:B------:R-:W-:Y:S01]  /*38c0*/  HMMA.16816.F32.BF16 R32, R100, R114, R32 ;  /* 0x000000726420723c */ /* 0x000fe20000041820 */
[----:B------:R4:W1:Y:S01]  /*38d0*/  LDSM.16.M88.4 R100, [R0+0x1000] ;  /* 0x001000000064783b */ /* 0x0008620000000200 */
[----:B------:R4:W-:Y:S02]  /*38e0*/  I2F R201, R116 ;  /* 0x0000007400c97306 */ /* 0x0009e40000201400 */
[----:B--2---:R-:W-:Y:S03]  /*38f0*/  IMAD.MOV.U32 R118, RZ, RZ, R233 ;  /* 0x000000ffff767224 */ /* 0x004fe600078e00e9 */
[----:B------:R-:W-:Y:S01]  /*3900*/  IMAD.WIDE.U32 R114, R120, -0x326172a9, RZ ;  /* 0xcd9e8d5778727825 */ /* 0x000fe200078e00ff */
[----:B------:R-:W-:Y:S02]  /*3910*/  @!P1 IADD3 R113, -R2, 0x11, RZ ;  /* 0x0000001102719810 */ /* 0x000fe40007ffe1ff */
[----:B------:R-:W-:Y:S02]  /*3920*/  ISETP.GE.AND P1, PT, R112, RZ, PT ;  /* 0x000000ff7000720c */ /* 0x000fe40003f26270 */
[----:B------:R-:W-:Y:S01]  /*3930*/  LOP3.LUT R115, R115, R236, RZ, 0x3c, !PT ;  /* 0x000000ec73737212 */ /* 0x000fe200078e3cff */
[----:B------:R2:W-:Y:S01]  /*3940*/  I2F R200, R113 ;  /* 0x0000007100c87306 */ /* 0x0005e20000201400 */
[C---:B---3--:R-:W-:Y:S02]  /*3950*/  IADD3 R117, R2.reuse, 0x10, RZ ;  /* 0x0000001002757810 */ /* 0x048fe40007ffe0ff */
[----:B------:R-:W-:Y:S01]  /*3960*/  LOP3.LUT R121, R227, UR19, R114, 0x96, !PT ;  /* 0x00000013e3797c12 */ /* 0x000fe2000f8e9672 */
[----:B------:R-:W-:Y:S01]  /*3970*/  IMAD.WIDE.U32 R114, R115, -0x2daee0ad, RZ ;  /* 0xd2511f5373727825 */ /* 0x000fe200078e00ff */
[----:B------:R-:W-:Y:S03]  /*3980*/  ISETP.GE.AND P0, PT, R117, RZ, PT ;  /* 0x000000ff7500720c */ /* 0x000fe60003f06270 */
[----:B------:R-:W-:Y:S02]  /*3990*/  IMAD.WIDE.U32 R182, R121, -0x2daee0ad, RZ ;  /* 0xd2511f5379b67825 */ /* 0x000fe400078e00ff */
[C---:B------:R-:W-:Y:S02]  /*39a0*/  @!P1 IADD3 R112, -R2.reuse, -0xf, RZ ;  /* 0xfffffff102709810 */ /* 0x040fe40007ffe1ff */
[----:B------:R-:W-:Y:S02]  /*39b0*/  @P2 ISETP.GE.AND P1, PT, R237, R210, PT ;  /* 0x000000d2ed00220c */ /* 0x000fe40003f26270 */
[C---:B----4-:R-:W-:Y:S01]  /*39c0*/  IADD3 R0, R2.reuse, -0x19, RZ ;  /* 0xffffffe702007810 */ /* 0x050fe20007ffe0ff */
[----:B------:R-:W-:Y:S01]  /*39d0*/  I2F R195, R112 ;  /* 0x0000007000c37306 */ /* 0x000fe20000201400 */
[----:B------:R-:W-:Y:S02]  /*39e0*/  LOP3.LUT R122, R183, UR21, R114, 0x96, !PT ;  /* 0x00000015b77a7c12 */ /* 0x000fe4000f8e9672 */
[----:B------:R-:W-:Y:S02]  /*39f0*/  @!P0 IADD3 R117, -R2, -0x10, RZ ;  /* 0xfffffff002758810 */ /* 0x000fe40007ffe1ff */
[----:B------:R-:W-:Y:S01]  /*3a00*/  LEA R116, P0, R235, R118, 0x2 ;  /* 0x00000076eb747211 */ /* 0x000fe200078010ff */
[-C--:B-1----:R-:W-:Y:S01]  /*3a10*/  HMMA.16816.F32.BF16 R4, R104, R108.reuse, R4 ;  /* 0x0000006c6804723c */ /* 0x082fe20000041804 */
[----:B------:R-:W-:Y:S01]  /*3a20*/  IADD3 R118, R120, 0x2, RZ ;  /* 0x0000000278767810 */ /* 0x000fe20007ffe0ff */
[----:B------:R-:W-:Y:S01]  /*3a30*/  IMAD.WIDE.U32 R122, R122, -0x326172a9, RZ ;  /* 0xcd9e8d577a7a7825 */ /* 0x000fe200078e00ff */
[----:B--2---:R-:W-:Y:S01]  /*3a40*/  IADD3 R113, R2, -0x18, RZ ;  /* 0xffffffe802717810 */ /* 0x004fe20007ffe0ff */
[----:B------:R1:W-:Y:S01]  /*3a50*/  I2F R196, R117 ;  /* 0x0000007500c47306 */ /* 0x0003e20000201400 */
[----:B------:R-:W-:Y:S01]  /*3a60*/  LOP3.LUT R120, R242, UR20, RZ, 0x3c, !PT ;  /* 0x00000014f2787c12 */ /* 0x000fe2000f8e3cff */
[----:B------:R-:W-:Y:S01]  /*3a70*/  UIADD3 UR20, UR23, -0x255992d5, URZ ;  /* 0xdaa66d2b17147890 */ /* 0x000fe2000fffe03f */
[----:B------:R-:W-:Y:S01]  /*3a80*/  ISETP.GE.AND P5, PT, R113, RZ, PT ;  /* 0x000000ff7100720c */ /* 0x000fe20003fa6270 */
[C---:B------:R-:W-:Y:S01]  /*3a90*/  HMMA.16816.F32.BF16 R8, R100.reuse, R108, R8 ;  /* 0x0000006c6408723c */ /* 0x040fe20000041808 */
[----:B------:R-:W-:Y:S02]  /*3aa0*/  LOP3.LUT R121, R120, R115, RZ, 0x3c, !PT ;  /* 0x0000007378797212 */ /* 0x000fe400078e3cff */
[----:B------:R-:W-:Y:S01]  /*3ab0*/  ISETP.GE.AND P4, PT, R0, RZ, PT ;  /* 0x000000ff0000720c */ /* 0x000fe20003f86270 */
[----:B-----5:R-:W-:Y:S03]  /*3ac0*/  FMUL.FTZ R115, R230, 1.4426950216293334961 ;  /* 0x3fb8aa3be6737820 */ /* 0x020fe60000410000 */
[----:B------:R-:W-:Y:S01]  /*3ad0*/  FMUL.FTZ R109, R231, 1.4426950216293334961 ;  /* 0x3fb8aa3be76d7820 */ /* 0x000fe20000410000 */
[-C--:B------:R-:W-:Y:S04]  /*3ae0*/  HMMA.16816.F32.BF16 R12, R100, R110.reuse, R12 ;  /* 0x0000006e640c723c */ /* 0x080fe8000004180c */
[C---:B------:R-:W-:Y:S02]  /*3af0*/  @!P5 IADD3 R113, -R2.reuse, 0x18, RZ ;  /* 0x000000180271d810 */ /* 0x040fe40007ffe1ff */
[----:B------:R-:W-:Y:S02]  /*3b00*/  @P2 ISETP.GE.AND P5, PT, R245, R210, PT ;  /* 0x000000d2f500220c */ /* 0x000fe40003fa6270 */
[----:B------:R-:W-:Y:S01]  /*3b10*/  @!P4 IADD3 R0, -R2, 0x19, RZ ;  /* 0x000000190200c810 */ /* 0x000fe20007ffe1ff */
[----:B------:R-:W-:Y:S01]  /*3b20*/  FFMA.FTZ R4, R179, -R170, R4 ;  /* 0x800000aab3047223 */ /* 0x000fe20000010004 */
[----:B------:R-:W-:Y:S01]  /*3b30*/  @P2 ISETP.GE.AND P4, PT, R239, R210, PT ;  /* 0x000000d2ef00220c */ /* 0x000fe20003f86270 */
[----:B------:R2:W-:Y:S01]  /*3b40*/  I2F R208, R113 ;  /* 0x0000007100d07306 */ /* 0x0005e20000201400 */
[----:B-1----:R-:W-:Y:S01]  /*3b50*/  LEA.HI.X.SX32 R117, R235, R119, 0x2, P0 ;  /* 0x00000077eb757211 */ /* 0x002fe200000f16ff */
[C---:B------:R-:W-:Y:S01]  /*3b60*/  HMMA.16816.F32.BF16 R16, R104.reuse, R110, R16 ;  /* 0x0000006e6810723c */ /* 0x040fe20000041810 */
[----:B------:R-:W-:Y:S01]  /*3b70*/  FSETP.NEU.FTZ.AND P0, PT, R230, -INF , PT ;  /* 0xff800000e600780b */ /* 0x000fe20003f1d000 */
[-C--:B------:R-:W-:Y:S01]  /*3b80*/  FFMA.FTZ R7, R205, -R170.reuse, R7 ;  /* 0x800000aacd077223 */ /* 0x080fe20000010007 */
[----:B------:R-:W-:Y:S01]  /*3b90*/  @P2 FSEL R4, R4, -INF , !P1 ;  /* 0xff80000004042808 */ /* 0x000fe20004800000 */
[----:B------:R1:W3:Y:S01]  /*3ba0*/  LDG.E R114, [R116.64] ;  /* 0x0000001874727981 */ /* 0x0002e2000c1e1900 */
[----:B------:R-:W-:Y:S01]  /*3bb0*/  FSEL R115, R115, RZ, P0 ;  /* 0x000000ff73737208 */ /* 0x000fe20000000000 */
[-C--:B------:R-:W-:Y:S01]  /*3bc0*/  FFMA.FTZ R5, R177, -R170.reuse, R5 ;  /* 0x800000aab1057223 */ /* 0x080fe20000010005 */
[----:B------:R-:W-:Y:S01]  /*3bd0*/  FSETP.NEU.FTZ.AND P0, PT, R231, -INF , PT ;  /* 0xff800000e700780b */ /* 0x000fe20003f1d000 */
[----:B------:R1:W4:Y:S01]  /*3be0*/  LDG.E R112, [R116.64+0x80] ;  /* 0x0000801874707981 */ /* 0x000322000c1e1900 */
[----:B------:R-:W-:Y:S01]  /*3bf0*/  @P2 FSEL R7, R7, -INF , !P4 ;  /* 0xff80000007072808 */ /* 0x000fe20006000000 */
[----:B------:R1:W-:Y:S02]  /*3c00*/  I2F R209, R0 ;  /* 0x0000000000d17306 */ /* 0x0003e40000201400 */
[----:B------:R-:W-:Y:S01]  /*3c10*/  @P2 FSEL R5, R5, -INF , !P4 ;  /* 0xff80000005052808 */ /* 0x000fe20006000000 */
[--C-:B------:R-:W-:Y:S01]  /*3c20*/  FFMA.FTZ R4, R4, c[0x0][0x23c], -R115.reuse ;  /* 0x00008f0004047a23 */ /* 0x100fe20000010873 */
[----:B------:R-:W-:Y:S01]  /*3c30*/  FSEL R109, R109, RZ, P0 ;  /* 0x000000ff6d6d7208 */ /* 0x000fe20000000000 */
[----:B------:R1:W3:Y:S01]  /*3c40*/  LDG.E R2, [R116.64+0xa0] ;  /* 0x0000a01874027981 */ /* 0x0002e2000c1e1900 */
[----:B------:R-:W-:Y:S01]  /*3c50*/  FSETP.NEU.FTZ.AND P0, PT, R228, -INF , PT ;  /* 0xff800000e400780b */ /* 0x000fe20003f1d000 */
[-C--:B------:R-:W-:Y:S02]  /*3c60*/  FFMA.FTZ R6, R206, -R170.reuse, R6 ;  /* 0x800000aace067223 */ /* 0x080fe40000010006 */
[----:B------:R-:W-:Y:S01]  /*3c70*/  FFMA.FTZ R108, R5, c[0x0][0x23c], -R115 ;  /* 0x00008f00056c7a23 */ /* 0x000fe20000010873 */
[----:B------:R1:W1:Y:S01]  /*3c80*/  MUFU.EX2 R193, R4 ;  /* 0x0000000400c17308 */ /* 0x0002620000000800 */
[----:B------:R-:W-:Y:S01]  /*3c90*/  IMAD.WIDE.U32 R118, R118, -0x326172a9, RZ ;  /* 0xcd9e8d5776767825 */ /* 0x000fe200078e00ff */
[----:B------:R-:W-:Y:S01]  /*3ca0*/  @P2 FSEL R6, R6, -INF , !P1 ;  /* 0xff80000006062808 */ /* 0x000fe20004800000 */
[----:B--2---:R2:W3:Y:S02]  /*3cb0*/  LDG.E R113, [R116.64+0x20] ;  /* 0x0000201874717981 */ /* 0x0044e4000c1e1900 */
[----:B------:R-:W-:Y:S01]  /*3cc0*/  FFMA.FTZ R8, R176, -R170, R8 ;  /* 0x800000aab0087223 */ /* 0x000fe20000010008 */
[----:B------:R-:W-:Y:S01]  /*3cd0*/  LOP3.LUT R119, R119, R236, RZ, 0x3c, !PT ;  /* 0x000000ec77777212 */ /* 0x000fe200078e3cff */
[----:B------:R-:W-:Y:S01]  /*3ce0*/  FFMA.FTZ R6, R6, c[0x0][0x23c], -R109 ;  /* 0x00008f0006067a23 */ /* 0x000fe2000001086d */
[----:B------:R-:W-:Y:S01]  /*3cf0*/  LOP3.LUT R118, R227, UR19, R118, 0x96, !PT ;  /* 0x00000013e3767c12 */ /* 0x000fe2000f8e9676 */
[----:B------:R-:W-:Y:S01]  /*3d00*/  UIADD3 UR19, UR23, 0x3c6ef372, URZ ;  /* 0x3c6ef37217137890 */ /* 0x000fe2000fffe03f */
[----:B------:R-:W-:Y:S01]  /*3d10*/  @P2 FSEL R8, R8, -INF , !P1 ;  /* 0xff80000008082808 */ /* 0x000fe20004800000 */
[----:B------:R2:W-:Y:S01]  /*3d20*/  MUFU.EX2 R191, R6 ;  /* 0x0000000600bf7308 */ /* 0x0005e20000000800 */
[-C--:B------:R-:W-:Y:S02]  /*3d30*/  FFMA.FTZ R10, R173, -R170.reuse, R10 ;  /* 0x800000aaad0a7223 */ /* 0x080fe4000001000a */
[----:B------:R-:W-:Y:S01]  /*3d40*/  IMAD.WIDE.U32 R180, R118, -0x2daee0ad, RZ ;  /* 0xd2511f5376b47825 */ /* 0x000fe200078e00ff */
[----:B-1----:R-:W-:Y:S01]  /*3d50*/  LOP3.LUT R0, R226, UR19, RZ, 0x3c, !PT ;  /* 0x00000013e2007c12 */ /* 0x002fe2000f8e3cff */
[----:B------:R-:W-:Y:S01]  /*3d60*/  UIADD3 UR19, UR22, 0x32370b8f, URZ ;  /* 0x32370b8f16137890 */ /* 0x000fe2000fffe03f */
[----:B------:R-:W-:Y:S01]  /*3d70*/  @P2 FSEL R10, R10, -INF , !P1 ;  /* 0xff8000000a0a2808 */ /* 0x000fe20004800000 */
[----:B------:R-:W-:Y:S01]  /*3d80*/  FFMA.FTZ R11, R178, -R170, R11 ;  /* 0x800000aab20b7223 */ /* 0x000fe2000001000b */
[----:B------:R-:W-:Y:S01]  /*3d90*/  @P2 ISETP.GE.AND P1, PT, R244, R210, PT ;  /* 0x000000d2f400220c */ /* 0x000fe20003f26270 */
[-C--:B------:R-:W-:Y:S01]  /*3da0*/  FFMA.FTZ R9, R171, -R170.reuse, R9 ;  /* 0x800000aaab097223 */ /* 0x080fe20000010009 */
[----:B------:R1:W1:Y:S01]  /*3db0*/  MUFU.EX2 R190, R108 ;  /* 0x0000006c00be7308 */ /* 0x0002620000000800 */
[-C--:B------:R-:W-:Y:S01]  /*3dc0*/  FFMA.FTZ R12, R198, -R170.reuse, R12 ;  /* 0x800000aac60c7223 */ /* 0x080fe2000001000c */
[----:B------:R-:W-:Y:S01]  /*3dd0*/  @P2 FSEL R11, R11, -INF , !P4 ;  /* 0xff8000000b0b2808 */ /* 0x000fe20006000000 */
[----:B------:R-:W-:Y:S01]  /*3de0*/  IMAD.WIDE.U32 R4, R121, -0x326172a9, RZ ;  /* 0xcd9e8d5779047825 */ /* 0x000fe200078e00ff */
[----:B------:R-:W-:Y:S02]  /*3df0*/  @P2 FSEL R9, R9, -INF , !P4 ;  /* 0xff80000009092808 */ /* 0x000fe40006000000 */
[----:B------:R-:W-:Y:S01]  /*3e00*/  @P2 FSEL R12, R12, -INF , !P1 ;  /* 0xff8000000c0c2808 */ /* 0x000fe20004800000 */
[----:B--2---:R-:W-:Y:S01]  /*3e10*/  IMAD.WIDE.U32 R116, R119, -0x2daee0ad, RZ ;  /* 0xd2511f5377747825 */ /* 0x004fe200078e00ff */
[----:B------:R-:W-:Y:S02]  /*3e20*/  LOP3.LUT R174, R123, UR20, R4, 0x96, !PT ;  /* 0x000000147bae7c12 */ /* 0x000fe4000f8e9604 */
[----:B------:R-:W-:Y:S01]  /*3e30*/  LOP3.LUT R5, R0, R5, RZ, 0x3c, !PT ;  /* 0x0000000500057212 */ /* 0x000fe200078e3cff */
[----:B------:R-:W-:Y:S01]  /*3e40*/  FFMA.FTZ R4, R7, c[0x0][0x23c], -R109 ;  /* 0x00008f0007047a23 */ /* 0x000fe2000001086d */
[----:B------:R-:W-:Y:S01]  /*3e50*/  LOP3.LUT R117, R120, R117, RZ, 0x3c, !PT ;  /* 0x0000007578757212 */ /* 0x000fe200078e3cff */
[----:B------:R-:W-:Y:S01]  /*3e60*/  IMAD.WIDE.U32 R174, R174, -0x2daee0ad, RZ ;  /* 0xd2511f53aeae7825 */ /* 0x000fe200078e00ff */
[----:B------:R-:W-:Y:S01]  /*3e70*/  LOP3.LUT R118, R181, UR21, R116, 0x96, !PT ;  /* 0x00000015b5767c12 */ /* 0x000fe2000f8e9674 */
[----:B------:R2:W-:Y:S01]  /*3e80*/  MUFU.EX2 R189, R4 ;  /* 0x0000000400bd7308 */ /* 0x0005e20000000800 */
[----:B------:R-:W-:Y:S01]  /*3e90*/  UIADD3 UR21, UR22, -0x126145ec, URZ ;  /* 0xed9eba1416157890 */ /* 0x000fe2000fffe03f */
[----:B------:R-:W-:Y:S04]  /*3ea0*/  IMAD.WIDE.U32 R116, R117, -0x326172a9, RZ ;  /* 0xcd9e8d5775747825 */ /* 0x000fe800078e00ff */
[----:B------:R-:W-:Y:S01]  /*3eb0*/  IMAD.WIDE.U32 R6, R118, -0x326172a9, RZ ;  /* 0xcd9e8d5776067825 */ /* 0x000fe200078e00ff */
[----:B------:R-:W-:Y:S03]  /*3ec0*/  LOP3.LUT R0, R0, R117, RZ, 0x3c, !PT ;  /* 0x0000007500007212 */ /* 0x000fe600078e3cff */
[----:B-1----:R-:W-:Y:S01]  /*3ed0*/  FMUL.FTZ R108, R228, 1.4426950216293334961 ;  /* 0x3fb8aa3be46c7820 */ /* 0x002fe20000410000 */
[----:B------:R-:W-:Y:S01]  /*3ee0*/  LOP3.LUT R172, R7, UR20, R116, 0x96, !PT ;  /* 0x0000001407ac7c12 */ /* 0x000fe2000f8e9674 */
[----:B------:R-:W-:Y:S01]  /*3ef0*/  UIADD3 UR20, UR23, 0x78dde6e4, URZ ;  /* 0x78dde6e417147890 */ /* 0x000fe2000fffe03f */
[-C--:B------:R-:W-:Y:S02]  /*3f00*/  FFMA.FTZ R13, R197, -R170.reuse, R13 ;  /* 0x800000aac50d7223 */ /* 0x080fe4000001000d */
[----:B------:R-:W-:Y:S01]  /*3f10*/  FSEL R108, R108, RZ, P0 ;  /* 0x000000ff6c6c7208 */ /* 0x000fe20000000000 */
[----:B------:R-:W-:Y:S01]  /*3f20*/  IMAD.WIDE.U32 R172, R172, -0x2daee0ad, RZ ;  /* 0xd2511f53acac7825 */ /* 0x000fe200078e00ff */
[----:B------:R-:W-:Y:S02]  /*3f30*/  FSETP.NEU.FTZ.AND P0, PT, R229, -INF , PT ;  /* 0xff800000e500780b */ /* 0x000fe40003f1d000 */
[----:B------:R-:W-:Y:S01]  /*3f40*/  @P2 FSEL R13, R13, -INF , !P5 ;  /* 0xff8000000d0d2808 */ /* 0x000fe20006800000 */
[--C-:B------:R-:W-:Y:S02]  /*3f50*/  FFMA.FTZ R8, R8, c[0x0][0x23c], -R108.reuse ;  /* 0x00008f0008087a23 */ /* 0x100fe4000001086c */
[--C-:B------:R-:W-:Y:S02]  /*3f60*/  FFMA.FTZ R9, R9, c[0x0][0x23c], -R108.reuse ;  /* 0x00008f0009097a23 */ /* 0x100fe4000001086c */
[----:B--2---:R-:W-:Y:S01]  /*3f70*/  IMAD.WIDE.U32 R4, R5, -0x2daee0ad, RZ ;  /* 0xd2511f5305047825 */ /* 0x004fe200078e00ff */
[----:B------:R1:W2:Y:S03]  /*3f80*/  MUFU.EX2 R188, R8 ;  /* 0x0000000800bc7308 */ /* 0x0002a60000000800 */
[----:B------:R-:W-:Y:S01]  /*3f90*/  FFMA.FTZ R12, R12, c[0x0][0x23c], -R108 ;  /* 0x00008f000c0c7a23 */ /* 0x000fe2000001086c */
[----:B------:R-:W-:Y:S01]  /*3fa0*/  LOP3.LUT R7, R5, UR19, R182, 0x96, !PT ;  /* 0x0000001305077c12 */ /* 0x000fe2000f8e96b6 */
[----:B------:R-:W-:Y:S01]  /*3fb0*/  FFMA.FTZ R13, R13, c[0x0][0x23c], -R108 ;  /* 0x00008f000d0d7a23 */ /* 0x000fe2000001086c */
[----:B------:R-:W-:Y:S01]  /*3fc0*/  LOP3.LUT R120, R175, UR21, R4, 0x96, !PT ;  /* 0x00000015af787c12 */ /* 0x000fe2000f8e9604 */
[----:B------:R-:W-:Y:S03]  /*3fd0*/  IMAD.WIDE.U32 R4, R0, -0x2daee0ad, RZ ;  /* 0xd2511f5300047825 */ /* 0x000fe600078e00ff */
[----:B------:R2:W2:Y:S01]  /*3fe0*/  MUFU.EX2 R186, R9 ;  /* 0x0000000900ba7308 */ /* 0x0004a20000000800 */
[----:B------:R-:W-:Y:S01]  /*3ff0*/  FMUL.FTZ R0, R229, 1.4426950216293334961 ;  /* 0x3fb8aa3be5007820 */ /* 0x000fe20000410000 */
[----:B------:R-:W-:Y:S01]  /*4000*/  LOP3.LUT R118, R5, UR19, R180, 0x96, !PT ;  /* 0x0000001305767c12 */ /* 0x000fe2000f8e96b4 */
[----:B------:R-:W-:Y:S01]  /*4010*/  UIADD3 UR19, UR23, 0x1715609d, URZ ;  /* 0x1715609d17137890 */ /* 0x000fe2000fffe03f */
[----:B------:R-:W-:Y:S01]  /*4020*/  LOP3.LUT R116, R173, UR21, R4, 0x96, !PT ;  /* 0x00000015ad747c12 */ /* 0x000fe2000f8e9604 */
[----:B------:R-:W-:Y:S01]  /*4030*/  IMAD.WIDE.U32 R4, R7, -0x326172a9, RZ ;  /* 0xcd9e8d5707047825 */ /* 0x000fe200078e00ff */
[----:B------:R-:W-:Y:S01]  /*4040*/  FSEL R0, R0, RZ, P0 ;  /* 0x000000ff00007208 */ /* 0x000fe20000000000 */
[----:B------:R-:W-:Y:S02]  /*4050*/  UIADD3 UR21, UR22, 0x646e171e, URZ ;  /* 0x646e171e16157890 */ /* 0x000fe4000fffe03f */
[-C--:B------:R-:W-:Y:S01]  /*4060*/  FFMA.FTZ R14, R176, -R170.reuse, R14 ;  /* 0x800000aab00e7223 */ /* 0x080fe2000001000e */
[----:B------:R-:W-:Y:S01]  /*4070*/  MUFU.EX2 R183, R12 ;  /* 0x0000000c00b77308 */ /* 0x000fe20000000800 */
[--C-:B------:R-:W-:Y:S02]  /*4080*/  FFMA.FTZ R10, R10, c[0x0][0x23c], -R0.reuse ;  /* 0x00008f000a0a7a23 */ /* 0x100fe40000010800 */
[----:B------:R-:W-:Y:S01]  /*4090*/  FFMA.FTZ R11, R11, c[0x0][0x23c], -R0 ;  /* 0x00008f000b0b7a23 */ /* 0x000fe20000010800 */
[----:B------:R-:W-:Y:S01]  /*40a0*/  @P2 FSEL R14, R14, -INF , !P1 ;  /* 0xff8000000e0e2808 */ /* 0x000fe20004800000 */
[----:B------:R-:W-:Y:S04]  /*40b0*/  IMAD.WIDE.U32 R120, R120, -0x326172a9, RZ ;  /* 0xcd9e8d5778787825 */ /* 0x000fe800078e00ff */
[----:B------:R-:W-:Y:S01]  /*40c0*/  IMAD.WIDE.U32 R118, R118, -0x326172a9, RZ ;  /* 0xcd9e8d5776767825 */ /* 0x000fe200078e00ff */
[----:B-1----:R-:W-:Y:S01]  /*40d0*/  LOP3.LUT R8, R121, UR19, R4, 0x96, !PT ;  /* 0x0000001379087c12 */ /* 0x002fe2000f8e9604 */
[----:B------:R1:W1:Y:S02]  /*40e0*/  MUFU.EX2 R192, R10 ;  /* 0x0000000a00c07308 */ /* 0x0002640000000800 */
[-C--:B------:R-:W-:Y:S01]  /*40f0*/  FFMA.FTZ R15, R171, -R170.reuse, R15 ;  /* 0x800000aaab0f7223 */ /* 0x080fe2000001000f */
[----:B------:R-:W-:Y:S01]  /*4100*/  LOP3.LUT R119, R119, UR20, R6, 0x96, !PT ;  /* 0x0000001477777c12 */ /* 0x000fe2000f8e9606 */
[--C-:B------:R-:W-:Y:S02]  /*4110*/  FFMA.FTZ R14, R14, c[0x0][0x23c], -R0.reuse ;  /* 0x00008f000e0e7a23 */ /* 0x100fe40000010800 */
[----:B--2---:R-:W-:Y:S01]  /*4120*/  IMAD.WIDE.U32 R8, R8, -0x2daee0ad, RZ ;  /* 0xd2511f5308087825 */ /* 0x004fe200078e00ff */
[----:B------:R-:W-:Y:S03]  /*4130*/  @P2 FSEL R15, R15, -INF , !P5 ;  /* 0xff8000000f0f2808 */ /* 0x000fe60006800000 */
[----:B------:R2:W2:Y:S01]  /*4140*/  MUFU.EX2 R187, R11 ;  /* 0x0000000b00bb7308 */ /* 0x0004a20000000800 */
[----:B------:R-:W-:Y:S01]  /*4150*/  LOP3.LUT R202, R8, 0xffff, RZ, 0xc0, !PT ;  /* 0x0000ffff08ca7812 */ /* 0x000fe200078ec0ff */
[----:B------:R-:W-:Y:S01]  /*4160*/  FFMA.FTZ R15, R15, c[0x0][0x23c], -R0 ;  /* 0x00008f000f0f7a23 */ /* 0x000fe20000010800 */
[--C-:B------:R-:W-:Y:S01]  /*4170*/  SHF.R.U32.HI R204, RZ, 0x18, R8.reuse ;  /* 0x00000018ffcc7819 */ /* 0x100fe20000011608 */
[----:B------:R-:W-:Y:S01]  /*4180*/  IMAD.WIDE.U32 R116, R116, -0x326172a9, RZ ;  /* 0xcd9e8d5774747825 */ /* 0x000fe200078e00ff */
[----:B------:R-:W-:Y:S03]  /*4190*/  SHF.R.U32.HI R203, RZ, 0x10, R8 ;  /* 0x00000010ffcb7819 */ /* 0x000fe60000011608 */
[-C--:B------:R-:W-:Y:S01]  /*41a0*/  FFMA.FTZ R16, R156, -R170.reuse, R16 ;  /* 0x800000aa9c107223 */ /* 0x080fe20000010010 */
[----:B------:R-:W-:Y:S01]  /*41b0*/  LOP3.LUT R118, R117, UR19, R118, 0x96, !PT ;  /* 0x0000001375767c12 */ /* 0x000fe2000f8e9676 */
[----:B------:R2:W-:Y:S01]  /*41c0*/  MUFU.EX2 R182, R13 ;  /* 0x0000000d00b67308 */ /* 0x0005e20000000800 */
[----:B------:R-:W-:Y:S01]  /*41d0*/  LOP3.LUT R117, R8, 0xff, RZ, 0xc0, !PT ;  /* 0x000000ff08757812 */ /* 0x000fe200078ec0ff */
[----:B------:R-:W-:Y:S01]  /*41e0*/  UIADD3 UR19, UR23, -0x4ab325aa, URZ ;  /* 0xb54cda5617137890 */ /* 0x000fe2000fffe03f */
[----:B------:R-:W-:Y:S01]  /*41f0*/  @P2 FSEL R16, R16, -INF , !P1 ;  /* 0xff80000010102808 */ /* 0x000fe20004800000 */
[-C--:B------:R-:W-:Y:S01]  /*4200*/  FFMA.FTZ R18, R179, -R170.reuse, R18 ;  /* 0x800000aab3127223 */ /* 0x080fe20000010012 */
[----:B-1----:R-:W-:Y:S01]  /*4210*/  LOP3.LUT R10, R5, UR20, R122, 0x96, !PT ;  /* 0x00000014050a7c12 */ /* 0x002fe2000f8e967a */
[----:B------:R-:W-:Y:S01]  /*4220*/  UIADD3 UR20, UR22, -0x56f99767, URZ ;  /* 0xa906689916147890 */ /* 0x000fe2000fffe03f */
[----:B------:R-:W1:Y:S01]  /*4230*/  LDSM.16.M88.4 R4, [R164+0x6800] ;  /* 0x00680000a404783b */ /* 0x000e620000000200 */
[----:B------:R-:W-:Y:S01]  /*4240*/  FFMA.FTZ R16, R16, c[0x0][0x23c], -R115 ;  /* 0x00008f0010107a23 */ /* 0x000fe20000010873 */
[----:B------:R-:W-:Y:S01]  /*4250*/  @P2 FSEL R18, R18, -INF , !P1 ;  /* 0xff80000012122808 */ /* 0x000fe20004800000 */
[----:B------:R2:W-:Y:S01]  /*4260*/  MUFU.EX2 R185, R14 ;  /* 0x0000000e00b97308 */ /* 0x0005e20000000800 */
[-C--:B------:R-:W-:Y:S02]  /*4270*/  FFMA.FTZ R17, R194, -R170.reuse, R17 ;  /* 0x800000aac2117223 */ /* 0x080fe40000010011 */
[-C--:B------:R-:W-:Y:S02]  /*4280*/  FFMA.FTZ R19, R177, -R170.reuse, R19 ;  /* 0x800000aab1137223 */ /* 0x080fe40000010013 */
[----:B--2---:R-:W-:Y:S01]  /*4290*/  IMAD.WIDE.U32 R10, R10, -0x2daee0ad, RZ ;  /* 0xd2511f530a0a7825 */ /* 0x004fe200078e00ff */
[----:B------:R-:W-:Y:S02]  /*42a0*/  @P2 FSEL R17, R17, -INF , !P5 ;  /* 0xff80000011112808 */ /* 0x000fe40006800000 */
[----:B------:R-:W-:Y:S01]  /*42b0*/  @P2 FSEL R19, R19, -INF , !P5 ;  /* 0xff80000013132808 */ /* 0x000fe20006800000 */
[----:B------:R-:W-:Y:S01]  /*42c0*/  FFMA.FTZ R18, R18, c[0x0][0x23c], -R109 ;  /* 0x00008f0012127a23 */ /* 0x000fe2000001086d */
[----:B------:R-:W-:Y:S01]  /*42d0*/  LOP3.LUT R12, R11, UR20, R174, 0x96, !PT ;  /* 0x000000140b0c7c12 */ /* 0x000fe2000f8e96ae */
[----:B------:R2:W-:Y:S01]  /*42e0*/  MUFU.EX2 R184, R15 ;  /* 0x0000000f00b87308 */ /* 0x0005e20000000800 */
[----:B------:R-:W-:Y:S01]  /*42f0*/  LOP3.LUT R111, R9, UR21, R10, 0x96, !PT ;  /* 0x00000015096f7c12 */ /* 0x000fe2000f8e960a */
[----:B------:R-:W-:Y:S04]  /*4300*/  IMAD.WIDE.U32 R8, R119, -0x2daee0ad, RZ ;  /* 0xd2511f5377087825 */ /* 0x000fe800078e00ff */
[----:B------:R-:W-:Y:S01]  /*4310*/  IMAD.WIDE.U32 R12, R12, -0x326172a9, RZ ;  /* 0xcd9e8d570c0c7825 */ /* 0x000fe200078e00ff */
[----:B------:R-:W-:Y:S01]  /*4320*/  LOP3.LUT R9, R9, UR20, R172, 0x96, !PT ;  /* 0x0000001409097c12 */ /* 0x000fe2000f8e96ac */
[----:B------:R-:W-:Y:S02]  /*4330*/  ULDC.U8 UR20, c[0x0][0x2d8] ;  /* 0x0000b60000147ab9 */ /* 0x000fe40000000000 */
[----:B------:R-:W-:Y:S01]  /*4340*/  ISETP.LE.U32.AND P0, PT, R117, UR20, PT ;  /* 0x0000001475007c0c */ /* 0x000fe2000bf03070 */
[----:B------:R1:W1:Y:S01]  /*4350*/  MUFU.EX2 R181, R16 ;  /* 0x0000001000b57308 */ /* 0x0002620000000800 */
[----:B------:R-:W-:Y:S01]  /*4360*/  IMAD.WIDE.U32 R10, R118, -0x2daee0ad, RZ ;  /* 0xd2511f53760a7825 */ /* 0x000fe200078e00ff */
[----:B------:R-:W-:Y:S03]  /*4370*/  LOP3.LUT R14, R13, UR19, R120, 0x96, !PT ;  /* 0x000000130d0e7c12 */ /* 0x000fe6000f8e9678 */
[----:B------:R-:W-:Y:S01]  /*4380*/  FFMA.FTZ R17, R17, c[0x0][0x23c], -R115 ;  /* 0x00008f0011117a23 */ /* 0x000fe20000010873 */
[----:B------:R-:W-:Y:S01]  /*4390*/  LOP3.LUT R110, R11, UR21, R8, 0x96, !PT ;  /* 0x000000150b6e7c12 */ /* 0x000fe2000f8e9608 */
[----:B------:R-:W-:Y:S01]  /*43a0*/  IMAD.WIDE.U32 R8, R9, -0x326172a9, RZ ;  /* 0xcd9e8d5709087825 */ /* 0x000fe200078e00ff */
[C---:B------:R-:W-:Y:S02]  /*43b0*/  LOP3.LUT R118, R14.reuse, 0xffff, RZ, 0xc0, !PT ;  /* 0x0000ffff0e767812 */ /* 0x040fe400078ec0ff */
[----:B------:R-:W-:Y:S01]  /*43c0*/  LOP3.LUT R117, R14, 0xff, RZ, 0xc0, !PT ;  /* 0x000000ff0e757812 */ /* 0x000fe200078ec0ff */
[----:B------:R-:W-:Y:S01]  /*43d0*/  FFMA.FTZ R19, R19, c[0x0][0x23c], -R109 ;  /* 0x00008f0013137a23 */ /* 0x000fe2000001086d */
[----:B------:R-:W1:Y:S01]  /*43e0*/  MUFU.EX2 R180, R17 ;  /* 0x0000001100b47308 */ /* 0x000e620000000800 */
[----:B--2---:R-:W-:Y:S02]  /*43f0*/  LOP3.LUT R15, R9, UR19, R116, 0x96, !PT ;  /* 0x00000013090f7c12 */ /* 0x004fe4000f8e9674 */
[----:B------:R-:W-:Y:S01]  /*4400*/  SHF.R.U32.HI R116, RZ, 0x8, R118 ;  /* 0x00000008ff747819 */ /* 0x000fe20000011676 */
[-C--:B-1----:R-:W-:Y:S01]  /*4410*/  HMMA.16816.F32.BF16 R20, R104, R4.reuse, R20 ;  /* 0x000000046814723c */ /* 0x082fe20000041814 */
[----:B------:R-:W-:Y:S02]  /*4420*/  ISETP.LE.U32.AND P4, PT, R117, UR20, PT ;  /* 0x0000001475007c0c */ /* 0x000fe4000bf83070 */
[----:B------:R-:W-:Y:S02]  /*4430*/  LOP3.LUT R116, R116, 0xffff, RZ, 0xc0, !PT ;  /* 0x0000ffff74747812 */ /* 0x000fe400078ec0ff */
[----:B------:R-:W-:Y:S01]  /*4440*/  LOP3.LUT R9, R8, 0xffff, RZ, 0xc0, !PT ;  /* 0x0000ffff08097812 */ /* 0x000fe200078ec0ff */
[----:B------:R-:W1:Y:S01]  /*4450*/  MUFU.EX2 R179, R18 ;  /* 0x0000001200b37308 */ /* 0x000e620000000800 */
[----:B------:R-:W-:Y:S01]  /*4460*/  ISETP.LE.U32.AND P6, PT, R116, UR20, PT ;  /* 0x0000001474007c0c */ /* 0x000fe2000bfc3070 */
[C---:B------:R-:W-:Y:S01]  /*4470*/  HMMA.16816.F32.BF16 R24, R100.reuse, R4, R24 ;  /* 0x000000046418723c */ /* 0x040fe20000041818 */
[--C-:B------:R-:W-:Y:S03]  /*4480*/  SHF.R.U32.HI R16, RZ, 0x10, R14.reuse ;  /* 0x00000010ff107819 */ /* 0x100fe6000001160e */
[----:B------:R-:W-:Y:S02]  /*4490*/  SHF.R.U32.HI R116, RZ, 0x18, R14 ;  /* 0x00000018ff747819 */ /* 0x000fe4000001160e */
[----:B------:R-:W-:Y:S01]  /*44a0*/  LOP3.LUT R16, R16, 0xff, RZ, 0xc0, !PT ;  /* 0x000000ff10107812 */ /* 0x000fe200078ec0ff */
[----:B------:R-:W-:Y:S01]  /*44b0*/  @!P4 FADD.FTZ R193, -R193, -RZ ;  /* 0x800000ffc1c1c221 */ /* 0x000fe20000010100 */
[C---:B------:R-:W-:Y:S01]  /*44c0*/  LOP3.LUT R14, R15.reuse, 0xffff, RZ, 0xc0, !PT ;  /* 0x0000ffff0f0e7812 */ /* 0x040fe200078ec0ff */
[-C--:B------:R-:W-:Y:S01]  /*44d0*/  HMMA.16816.F32.BF16 R28, R100, R6.reuse, R28 ;  /* 0x00000006641c723c */ /* 0x080fe2000004181c */
[----:B------:R-:W-:Y:S01]  /*44e0*/  ISETP.LE.U32.AND P1, PT, R16, UR20, PT ;  /* 0x0000001410007c0c */ /* 0x000fe2000bf23070 */
[----:B------:R-:W-:Y:S01]  /*44f0*/  MUFU.EX2 R178, R19 ;  /* 0x0000001300b27308 */ /* 0x000fe20000000800 */
[----:B------:R-:W-:Y:S01]  /*4500*/  SHF.R.U32.HI R14, RZ, 0x8, R14 ;  /* 0x00000008ff0e7819 */ /* 0x000fe2000001160e */
[----:B------:R-:W-:Y:S01]  /*4510*/  @!P6 FADD.FTZ R190, -R190, -RZ ;  /* 0x800000ffbebee221 */ /* 0x000fe20000010100 */
[----:B------:R-:W-:Y:S02]  /*4520*/  LOP3.LUT R16, R15, 0xff, RZ, 0xc0, !PT ;  /* 0x000000ff0f107812 */ /* 0x000fe400078ec0ff */
[----:B------:R-:W-:Y:S01]  /*4530*/  LOP3.LUT R14, R14, 0xffff, RZ, 0xc0, !PT ;  /* 0x0000ffff0e0e7812 */ /* 0x000fe200078ec0ff */
[----:B------:R-:W-:Y:S01]  /*4540*/  HMMA.16816.F32.BF16 R32, R104, R6, R32 ;  /* 0x000000066820723c */ /* 0x000fe20000041820 */
[----:B------:R-:W-:Y:S02]  /*4550*/  ISETP.LE.U32.AND P4, PT, R16, UR20, PT ;  /* 0x0000001410007c0c */ /* 0x000fe4000bf83070 */
[----:B------:R-:W-:Y:S01]  /*4560*/  ISETP.LE.U32.AND P6, PT, R14, UR20, PT ;  /* 0x000000140e007c0c */ /* 0x000fe2000bfc3070 */
[-C--:B------:R-:W-:Y:S01]  /*4570*/  FFMA.FTZ R20, R201, -R170.reuse, R20 ;  /* 0x800000aac9147223 */ /* 0x080fe20000010014 */
[--C-:B------:R-:W-:Y:S01]  /*4580*/  SHF.R.U32.HI R4, RZ, 0x10, R15.reuse ;  /* 0x00000010ff047819 */ /* 0x100fe2000001160f */
[----:B------:R-:W-:Y:S01]  /*4590*/  @!P1 FADD.FTZ R191, -R191, -RZ ;  /* 0x800000ffbfbf9221 */ /* 0x000fe20000010100 */
[----:B------:R-:W-:Y:S01]  /*45a0*/  SHF.R.U32.HI R15, RZ, 0x18, R15 ;  /* 0x00000018ff0f7819 */ /* 0x000fe2000001160f */
[-C--:B------:R-:W-:Y:S01]  /*45b0*/  FFMA.FTZ R22, R156, -R170.reuse, R22 ;  /* 0x800000aa9c167223 */ /* 0x080fe20000010016 */
[----:B------:R-:W-:Y:S02]  /*45c0*/  LOP3.LUT R4, R4, 0xff, RZ, 0xc0, !PT ;  /* 0x000000ff04047812 */ /* 0x000fe400078ec0ff */
[----:B------:R-:W-:Y:S01]  /*45d0*/  ISETP.LE.U32.AND P5, PT, R116, UR20, PT ;  /* 0x0000001474007c0c */ /* 0x000fe2000bfa3070 */
[----:B------:R-:W-:Y:S01]  /*45e0*/  IMAD.MOV.U32 R156, RZ, RZ, 0x40 ;  /* 0x00000040ff9c7424 */ /* 0x000fe200078e00ff */
[----:B------:R-:W-:Y:S01]  /*45f0*/  LOP3.LUT R5, R8, 0xff, RZ, 0xc0, !PT ;  /* 0x000000ff08057812 */ /* 0x000fe200078ec0ff */
[----:B------:R-:W-:Y:S01]  /*4600*/  @!P4 FADD.FTZ R188, -R188, -RZ ;  /* 0x800000ffbcbcc221 */ /* 0x000fe20000010100 */
[----:B------:R-:W-:Y:S01]  /*4610*/  ISETP.LE.U32.AND P4, PT, R4, UR20, PT ;  /* 0x0000001404007c0c */ /* 0x000fe2000bf83070 */
[----:B------:R-:W-:Y:S01]  /*4620*/  @!P6 FADD.FTZ R186, -R186, -RZ ;  /* 0x800000ffbabae221 */ /* 0x000fe20000010100 */
[----:B------:R-:W-:Y:S01]  /*4630*/  ISETP.LE.U32.AND P6, PT, R15, UR20, PT ;  /* 0x000000140f007c0c */ /* 0x000fe2000bfc3070 */
[-C--:B------:R-:W-:Y:S01]  /*4640*/  FFMA.FTZ R29, R205, -R170.reuse, R29 ;  /* 0x800000aacd1d7223 */ /* 0x080fe2000001001d */
[----:B------:R-:W-:Y:S01]  /*4650*/  LOP3.LUT R4, R12, 0xff, RZ, 0xc0, !PT ;  /* 0x000000ff0c047812 */ /* 0x000fe200078ec0ff */
[----:B------:R-:W-:Y:S01]  /*4660*/  FFMA.FTZ R26, R198, -R170, R26 ;  /* 0x800000aac61a7223 */ /* 0x000fe2000001001a */
[----:B------:R-:W-:Y:S01]  /*4670*/  @P2 ISETP.GE.AND P1, PT, R246, R210, PT ;  /* 0x000000d2f600220c */ /* 0x000fe20003f26270 */
[-C--:B------:R-:W-:Y:S01]  /*4680*/  FFMA.FTZ R24, R196, -R170.reuse, R24 ;  /* 0x800000aac4187223 */ /* 0x080fe20000010018 */
[--C-:B------:R-:W-:Y:S01]  /*4690*/  SHF.R.U32.HI R14, RZ, 0x10, R8.reuse ;  /* 0x00000010ff0e7819 */ /* 0x100fe20000011608 */
[----:B------:R-:W-:Y:S01]  /*46a0*/  @!P5 FADD.FTZ R189, -R189, -RZ ;  /* 0x800000ffbdbdd221 */ /* 0x000fe20000010100 */
[----:B------:R-:W-:Y:S01]  /*46b0*/  @P2 FSEL R20, R20, -INF , !P1 ;  /* 0xff80000014142808 */ /* 0x000fe20004800000 */
[-C--:B------:R-:W-:Y:S01]  /*46c0*/  FFMA.FTZ R31, R195, -R170.reuse, R31 ;  /* 0x800000aac31f7223 */ /* 0x080fe2000001001f */
[----:B------:R-:W-:Y:S01]  /*46d0*/  @P2 FSEL R22, R22, -INF , !P1 ;  /* 0xff80000016162808 */ /* 0x000fe20004800000 */
[----:B------:R-:W-:Y:S01]  /*46e0*/  @!P4 FADD.FTZ R192, -R192, -RZ ;  /* 0x800000ffc0c0c221 */ /* 0x000fe20000010100 */
[----:B------:R-:W-:Y:S01]  /*46f0*/  ISETP.LE.U32.AND P4, PT, R4, UR20, PT ;  /* 0x0000001404007c0c */ /* 0x000fe2000bf83070 */
[----:B------:R-:W-:Y:S01]  /*4700*/  @!P6 FADD.FTZ R187, -R187, -RZ ;  /* 0x800000ffbbbbe221 */ /* 0x000fe20000010100 */
[----:B------:R-:W-:Y:S01]  /*4710*/  SHF.R.U32.HI R4, RZ, 0x8, R9 ;  /* 0x00000008ff047819 */ /* 0x000fe20000011609 */
[----:B------:R-:W-:Y:S01]  /*4720*/  FFMA.FTZ R20, R20, c[0x0][0x23c], -R115 ;  /* 0x00008f0014147a23 */ /* 0x000fe20000010873 */
[----:B------:R-:W-:Y:S01]  /*4730*/  ISETP.LE.U32.AND P6, PT, R5, UR20, PT ;  /* 0x0000001405007c0c */ /* 0x000fe2000bfc3070 */
[----:B------:R-:W-:Y:S01]  /*4740*/  FFMA.FTZ R22, R22, c[0x0][0x23c], -R109 ;  /* 0x00008f0016167a23 */ /* 0x000fe2000001086d */
[----:B------:R-:W-:Y:S01]  /*4750*/  LOP3.LUT R4, R4, 0xffff, RZ, 0xc0, !PT ;  /* 0x0000ffff04047812 */ /* 0x000fe200078ec0ff */
[-C--:B------:R-:W-:Y:S01]  /*4760*/  FFMA.FTZ R33, R209, -R170.reuse, R33 ;  /* 0x800000aad1217223 */ /* 0x080fe20000010021 */
[----:B------:R-:W-:Y:S01]  /*4770*/  @P2 FSEL R24, R24, -INF , !P1 ;  /* 0xff80000018182808 */ /* 0x000fe20004800000 */
[-C--:B------:R-:W-:Y:S01]  /*4780*/  FFMA.FTZ R35, R200, -R170.reuse, R35 ;  /* 0x800000aac8237223 */ /* 0x080fe20000010023 */
[----:B------:R-:W-:Y:S01]  /*4790*/  @P2 FSEL R26, R26, -INF , !P1 ;  /* 0xff8000001a1a2808 */ /* 0x000fe20004800000 */
[----:B------:R-:W2:Y:S01]  /*47a0*/  MUFU.EX2 R177, R20 ;  /* 0x0000001400b17308 */ /* 0x000ea20000000800 */
[----:B------:R-:W-:Y:S01]  /*47b0*/  ISETP.LE.U32.AND P1, PT, R4, UR20, PT ;  /* 0x0000001404007c0c */ /* 0x000fe2000bf23070 */
[----:B------:R-:W-:Y:S01]  /*47c0*/  FFMA.FTZ R21, R200, -R170, R21 ;  /* 0x800000aac8157223 */ /* 0x000fe20000010015 */
[----:B------:R-:W-:Y:S01]  /*47d0*/  @P2 ISETP.GE.AND P5, PT, R247, R210, PT ;  /* 0x000000d2f700220c */ /* 0x000fe20003fa6270 */
[-C--:B------:R-:W-:Y:S01]  /*47e0*/  FFMA.FTZ R23, R194, -R170.reuse, R23 ;  /* 0x800000aac2177223 */ /* 0x080fe20000010017 */
[----:B------:R-:W-:Y:S01]  /*47f0*/  LOP3.LUT R5, R12, 0xffff, RZ, 0xc0, !PT ;  /* 0x0000ffff0c057812 */ /* 0x000fe200078ec0ff */
[-C--:B------:R-:W-:Y:S01]  /*4800*/  FFMA.FTZ R27, R197, -R170.reuse, R27 ;  /* 0x800000aac51b7223 */ /* 0x080fe2000001001b */
[----:B------:R-:W-:Y:S01]  /*4810*/  LOP3.LUT R4, R14, 0xff, RZ, 0xc0, !PT ;  /* 0x000000ff0e047812 */ /* 0x000fe200078ec0ff */
[-C--:B------:R-:W-:Y:S01]  /*4820*/  FFMA.FTZ R25, R195, -R170.reuse, R25 ;  /* 0x800000aac3197223 */ /* 0x080fe20000010019 */
[----:B------:R-:W-:Y:S01]  /*4830*/  @P2 FSEL R21, R21, -INF , !P5 ;  /* 0xff80000015152808 */ /* 0x000fe20006800000 */
[----:B------:R-:W-:Y:S01]  /*4840*/  @!P6 FADD.FTZ R183, -R183, -RZ ;  /* 0x800000ffb7b7e221 */ /* 0x000fe20000010100 */
[----:B------:R-:W-:Y:S01]  /*4850*/  SHF.R.U32.HI R8, RZ, 0x18, R8 ;  /* 0x00000018ff087819 */ /* 0x000fe20000011608 */
[----:B------:R-:W-:Y:S01]  /*4860*/  @!P4 FADD.FTZ R181, -R181, -RZ ;  /* 0x800000ffb5b5c221 */ /* 0x000fe20000010100 */
[----:B------:R-:W-:Y:S01]  /*4870*/  @P2 FSEL R23, R23, -INF , !P5 ;  /* 0xff80000017172808 */ /* 0x000fe20006800000 */
[----:B------:R-:W-:Y:S01]  /*4880*/  @!P1 FADD.FTZ R182, -R182, -RZ ;  /* 0x800000ffb6b69221 */ /* 0x000fe20000010100 */
[----:B------:R-:W-:Y:S01]  /*4890*/  @P2 FSEL R25, R25, -INF , !P5 ;  /* 0xff80000019192808 */ /* 0x000fe20006800000 */
[----:B------:R-:W-:Y:S01]  /*48a0*/  FFMA.FTZ R21, R21, c[0x0][0x23c], -R115 ;  /* 0x00008f0015157a23 */ /* 0x000fe20000010873 */
[----:B------:R-:W-:Y:S01]  /*48b0*/  @P2 FSEL R27, R27, -INF , !P5 ;  /* 0xff8000001b1b2808 */ /* 0x000fe20006800000 */
[----:B------:R-:W-:Y:S01]  /*48c0*/  FFMA.FTZ R23, R23, c[0x0][0x23c], -R109 ;  /* 0x00008f0017177a23 */ /* 0x000fe2000001086d */
[----:B------:R-:W-:Y:S01]  /*48d0*/  ISETP.LE.U32.AND P5, PT, R4, UR20, PT ;  /* 0x0000001404007c0c */ /* 0x000fe2000bfa3070 */
[----:B------:R-:W-:Y:S01]  /*48e0*/  FFMA.FTZ R25, R25, c[0x0][0x23c], -R108 ;  /* 0x00008f0019197a23 */ /* 0x000fe2000001086c */
[----:B------:R-:W-:Y:S01]  /*48f0*/  SHF.R.U32.HI R4, RZ, 0x8, R5 ;  /* 0x00000008ff047819 */ /* 0x000fe20000011605 */
[--C-:B------:R-:W-:Y:S01]  /*4900*/  FFMA.FTZ R26, R26, c[0x0][0x23c], -R0.reuse ;  /* 0x00008f001a1a7a23 */ /* 0x100fe20000010800 */
[----:B------:R-:W-:Y:S01]  /*4910*/  ISETP.LE.U32.AND P6, PT, R8, UR20, PT ;  /* 0x0000001408007c0c */ /* 0x000fe2000bfc3070 */
[----:B------:R-:W-:Y:S01]  /*4920*/  FFMA.FTZ R27, R27, c[0x0][0x23c], -R0 ;  /* 0x00008f001b1b7a23 */ /* 0x000fe20000010800 */
[----:B------:R-:W-:Y:S01]  /*4930*/  LOP3.LUT R4, R4, 0xffff, RZ, 0xc0, !PT ;  /* 0x0000ffff04047812 */ /* 0x000fe200078ec0ff */
[----:B------:R-:W-:Y:S01]  /*4940*/  FFMA.FTZ R24, R24, c[0x0][0x23c], -R108 ;  /* 0x00008f0018187a23 */ /* 0x000fe2000001086c */
[----:B------:R-:W-:Y:S01]  /*4950*/  SHF.R.U32.HI R5, RZ, 0x10, R12 ;  /* 0x00000010ff057819 */ /* 0x000fe2000001160c */
[----:B------:R-:W-:Y:S01]  /*4960*/  MUFU.EX2 R176, R21 ;  /* 0x0000001500b07308 */ /* 0x000fe20000000800 */
[----:B------:R-:W-:Y:S01]  /*4970*/  ISETP.LE.U32.AND P1, PT, R4, UR20, PT ;  /* 0x0000001404007c0c */ /* 0x000fe2000bf23070 */
[-C--:B------:R-:W-:Y:S01]  /*4980*/  FFMA.FTZ R28, R206, -R170.reuse, R28 ;  /* 0x800000aace1c7223 */ /* 0x080fe2000001001c */
[----:B------:R-:W-:Y:S01]  /*4990*/  LOP3.LUT R5, R5, 0xff, RZ, 0xc0, !PT ;  /* 0x000000ff05057812 */ /* 0x000fe200078ec0ff */
[----:B------:R-:W-:Y:S01]  /*49a0*/  @!P5 FADD.FTZ R185, -R185, -RZ ;  /* 0x800000ffb9b9d221 */ /* 0x000fe20000010100 */
[----:B------:R-:W-:Y:S01]  /*49b0*/  LOP3.LUT R4, R111, 0xff, RZ, 0xc0, !PT ;  /* 0x000000ff6f047812 */ /* 0x000fe200078ec0ff */
[-C--:B------:R-:W-:Y:S01]  /*49c0*/  FFMA.FTZ R30, R196, -R170.reuse, R30 ;  /* 0x800000aac41e7223 */ /* 0x080fe2000001001e */
[----:B------:R-:W-:Y:S01]  /*49d0*/  ISETP.LE.U32.AND P5, PT, R5, UR20, PT ;  /* 0x0000001405007c0c */ /* 0x000fe2000bfa3070 */
[----:B------:R-:W-:Y:S01]  /*49e0*/  @!P6 FADD.FTZ R184, -R184, -RZ ;  /* 0x800000ffb8b8e221 */ /* 0x000fe20000010100 */
[----:B------:R-:W-:Y:S01]  /*49f0*/  ISETP.LE.U32.AND P6, PT, R4, UR20, PT ;  /* 0x0000001404007c0c */ /* 0x000fe2000bfc3070 */
[----:B------:R-:W4:Y:S01]  /*4a00*/  MUFU.EX2 R174, R23 ;  /* 0x0000001700ae7308 */ /* 0x000f220000000800 */
[--C-:B------:R-:W-:Y:S01]  /*4a10*/  SHF.R.U32.HI R4, RZ, 0x18, R111.reuse ;  /* 0x00000018ff047819 */ /* 0x100fe2000001166f */
[-C--:B------:R-:W-:Y:S01]  /*4a20*/  FFMA.FTZ R32, R208, -R170.reuse, R32 ;  /* 0x800000aad0207223 */ /* 0x080fe20000010020 */
[----:B------:R-:W-:Y:S01]  /*4a30*/  SHF.R.U32.HI R12, RZ, 0x18, R12 ;  /* 0x00000018ff0c7819 */ /* 0x000fe2000001160c */
[----:B------:R-:W-:Y:S01]  /*4a40*/  @!P1 FADD.FTZ R180, -R180, -RZ ;  /* 0x800000ffb4b49221 */ /* 0x000fe20000010100 */
[----:B------:R-:W-:Y:S01]  /*4a50*/  ISETP.LE.U32.AND P1, PT, R4, UR20, PT ;  /* 0x0000001404007c0c */ /* 0x000fe2000bf23070 */
[----:B------:R-:W-:Y:S01]  /*4a60*/  FFMA.FTZ R34, R201, -R170, R34 ;  /* 0x800000aac9227223 */ /* 0x000fe20000010022 */
[----:B------:R-:W-:Y:S02]  /*4a70*/  LOP3.LUT R4, R111, 0xffff, RZ, 0xc0, !PT ;  /* 0x0000ffff6f047812 */ /* 0x000fe400078ec0ff */
[----:B------:R-:W-:Y:S01]  /*4a80*/  ISETP.LE.U32.AND P4, PT, R12, UR20, PT ;  /* 0x000000140c007c0c */ /* 0x000fe2000bf83070 */
[----:B-1----:R-:W-:Y:S01]  /*4a90*/  @!P5 FADD.FTZ R179, -R179, -RZ ;  /* 0x800000ffb3b3d221 */ /* 0x002fe20000010100 */
[----:B------:R-:W-:Y:S01]  /*4aa0*/  SHF.R.U32.HI R4, RZ, 0x8, R4 ;  /* 0x00000008ff047819 */ /* 0x000fe20000011604 */
[----:B------:R-:W1:Y:S01]  /*4ab0*/  MUFU.EX2 R175, R22 ;  /* 0x0000001600af7308 */ /* 0x000e620000000800 */
[-C--:B------:R-:W-:Y:S01]  /*4ac0*/  @P2 ISETP.GE.AND P5, PT, R248, R210.reuse, PT ;  /* 0x000000d2f800220c */ /* 0x080fe20003fa6270 */
[----:B--2---:R-:W-:Y:S01]  /*4ad0*/  @!P6 FADD.FTZ R177, -R177, -RZ ;  /* 0x800000ffb1b1e221 */ /* 0x004fe20000010100 */
[----:B------:R-:W-:Y:S02]  /*4ae0*/  LOP3.LUT R4, R4, 0xffff, RZ, 0xc0, !PT ;  /* 0x0000ffff04047812 */ /* 0x000fe400078ec0ff */
[----:B------:R-:W-:Y:S02]  /*4af0*/  @P2 FSEL R28, R28, -INF , !P5 ;  /* 0xff8000001c1c2808 */ /* 0x000fe40006800000 */
[----:B------:R-:W-:Y:S02]  /*4b00*/  @P2 FSEL R30, R30, -INF , !P5 ;  /* 0xff8000001e1e2808 */ /* 0x000fe40006800000 */
[----:B------:R-:W-:Y:S01]  /*4b10*/  @P2 FSEL R32, R32, -INF , !P5 ;  /* 0xff80000020202808 */ /* 0x000fe20006800000 */
[----:B------:R-:W-:Y:S01]  /*4b20*/  @!P4 FADD.FTZ R178, -R178, -RZ ;  /* 0x800000ffb2b2c221 */ /* 0x000fe20000010100 */
[----:B------:R-:W-:Y:S01]  /*4b30*/  @P2 FSEL R34, R34, -INF , !P5 ;  /* 0xff80000022222808 */ /* 0x000fe20006800000 */
[----:B------:R-:W-:Y:S01]  /*4b40*/  MUFU.EX2 R172, R25 ;  /* 0x0000001900ac7308 */ /* 0x000fe20000000800 */
[----:B------:R-:W-:Y:S01]  /*4b50*/  ISETP.LE.U32.AND P5, PT, R4, UR20, PT ;  /* 0x0000001404007c0c */ /* 0x000fe2000bfa3070 */
[----:B----4-:R-:W-:Y:S01]  /*4b60*/  @!P1 FADD.FTZ R174, -R174, -RZ ;  /* 0x800000ffaeae9221 */ /* 0x010fe20000010100 */
[----:B------:R-:W-:Y:S01]  /*4b70*/  SHF.R.U32.HI R4, RZ, 0x10, R111 ;  /* 0x00000010ff047819 */ /* 0x000fe2000001166f */
[----:B------:R-:W-:Y:S01]  /*4b80*/  FFMA.FTZ R32, R32, c[0x0][0x23c], -R115 ;  /* 0x00008f0020207a23 */ /* 0x000fe20000010873 */
[----:B------:R-:W-:Y:S01]  /*4b90*/  LOP3.LUT R5, R110, 0xff, RZ, 0xc0, !PT ;  /* 0x000000ff6e057812 */ /* 0x000fe200078ec0ff */
[----:B------:R-:W-:Y:S01]  /*4ba0*/  FFMA.FTZ R30, R30, c[0x0][0x23c], -R0 ;  /* 0x00008f001e1e7a23 */ /* 0x000fe20000010800 */
[----:B------:R-:W-:Y:S01]  /*4bb0*/  @P2 ISETP.GE.AND P4, PT, R249, R210, PT ;  /* 0x000000d2f900220c */ /* 0x000fe20003f86270 */
[----:B------:R-:W-:Y:S01]  /*4bc0*/  FFMA.FTZ R34, R34, c[0x0][0x23c], -R109 ;  /* 0x00008f0022227a23 */ /* 0x000fe2000001086d */
[----:B------:R-:W-:Y:S01]  /*4bd0*/  LOP3.LUT R4, R4, 0xff, RZ, 0xc0, !PT ;  /* 0x000000ff04047812 */ /* 0x000fe200078ec0ff */
[----:B------:R-:W-:Y:S01]  /*4be0*/  MUFU.EX2 R171, R26 ;  /* 0x0000001a00ab7308 */ /* 0x000fe20000000800 */
[----:B------:R-:W-:Y:S01]  /*4bf0*/  ISETP.LE.U32.AND P6, PT, R5, UR20, PT ;  /* 0x0000001405007c0c */ /* 0x000fe2000bfc3070 */
[----:B------:R-:W-:Y:S01]  /*4c00*/  FFMA.FTZ R28, R28, c[0x0][0x23c], -R108 ;  /* 0x00008f001c1c7a23 */ /* 0x000fe2000001086c */
[----:B------:R-:W-:Y:S01]  /*4c10*/  LOP3.LUT R5, R110, 0xffff, RZ, 0xc0, !PT ;  /* 0x0000ffff6e057812 */ /* 0x000fe200078ec0ff */
[----:B------:R-:W-:Y:S01]  /*4c20*/  @!P5 FADD.FTZ R176, -R176, -RZ ;  /* 0x800000ffb0b0d221 */ /* 0x000fe20000010100 */
[----:B------:R-:W-:Y:S02]  /*4c30*/  @P2 FSEL R29, R29, -INF , !P4 ;  /* 0xff8000001d1d2808 */ /* 0x000fe40006000000 */
[----:B------:R-:W-:Y:S02]  /*4c40*/  @P2 FSEL R31, R31, -INF , !P4 ;  /* 0xff8000001f1f2808 */ /* 0x000fe40006000000 */
[----:B------:R-:W-:Y:S01]  /*4c50*/  @P2 FSEL R33, R33, -INF , !P4 ;  /* 0xff80000021212808 */ /* 0x000fe20006000000 */
[----:B------:R-:W2:Y:S01]  /*4c60*/  MUFU.EX2 R123, R27 ;  /* 0x0000001b007b7308 */ /* 0x000ea20000000800 */
[----:B------:R-:W-:Y:S01]  /*4c70*/  @P2 FSEL R35, R35, -INF , !P4 ;  /* 0xff80000023232808 */ /* 0x000fe20006000000 */
[----:B------:R-:W-:Y:S01]  /*4c80*/  FFMA.FTZ R0, R31, c[0x0][0x23c], -R0 ;  /* 0x00008f001f007a23 */ /* 0x000fe20000010800 */
[----:B------:R-:W-:Y:S01]  /*4c90*/  ISETP.LE.U32.AND P4, PT, R4, UR20, PT ;  /* 0x0000001404007c0c */ /* 0x000fe2000bf83070 */
[----:B------:R-:W-:Y:S01]  /*4ca0*/  FFMA.FTZ R115, R33, c[0x0][0x23c], -R115 ;  /* 0x00008f0021737a23 */ /* 0x000fe20000010873 */
[----:B------:R-:W-:Y:S01]  /*4cb0*/  SHF.R.U32.HI R4, RZ, 0x18, R110 ;  /* 0x00000018ff047819 */ /* 0x000fe2000001166e */
[----:B------:R-:W-:Y:S01]  /*4cc0*/  FFMA.FTZ R109, R35, c[0x0][0x23c], -R109 ;  /* 0x00008f00236d7a23 */ /* 0x000fe2000001086d */
[----:B------:R-:W-:Y:S01]  /*4cd0*/  SHF.R.U32.HI R5, RZ, 0x8, R5 ;  /* 0x00000008ff057819 */ /* 0x000fe20000011605 */
[----:B------:R-:W-:Y:S01]  /*4ce0*/  FFMA.FTZ R108, R29, c[0x0][0x23c], -R108 ;  /* 0x00008f001d6c7a23 */ /* 0x000fe2000001086c */
[----:B------:R-:W-:Y:S01]  /*4cf0*/  SHF.R.U32.HI R110, RZ, 0x10, R110 ;  /* 0x00000010ff6e7819 */ /* 0x000fe2000001166e */
[----:B------:R-:W4:Y:S01]  /*4d00*/  MUFU.EX2 R119, R115 ;  /* 0x0000007300777308 */ /* 0x000f220000000800 */
[----:B------:R-:W-:Y:S02]  /*4d10*/  ISETP.LE.U32.AND P5, PT, R4, UR20, PT ;  /* 0x0000001404007c0c */ /* 0x000fe4000bfa3070 */
[----:B------:R-:W-:Y:S02]  /*4d20*/  LOP3.LUT R4, R5, 0xffff, RZ, 0xc0, !PT ;  /* 0x0000ffff05047812 */ /* 0x000fe400078ec0ff */
[----:B------:R-:W-:Y:S01]  /*4d30*/  LOP3.LUT R110, R110, 0xff, RZ, 0xc0, !PT ;  /* 0x000000ff6e6e7812 */ /* 0x000fe200078ec0ff */
[----:B-1----:R-:W-:Y:S01]  /*4d40*/  @!P4 FADD.FTZ R175, -R175, -RZ ;  /* 0x800000ffafafc221 */ /* 0x002fe20000010100 */
[----:B------:R-:W-:Y:S02]  /*4d50*/  ISETP.LE.U32.AND P1, PT, R4, UR20, PT ;  /* 0x0000001404007c0c */ /* 0x000fe4000bf23070 */
[----:B------:R-:W-:Y:S01]  /*4d60*/  ISETP.LE.U32.AND P4, PT, R110, UR20, PT ;  /* 0x000000146e007c0c */ /* 0x000fe2000bf83070 */
[----:B------:R1:W-:Y:S01]  /*4d70*/  MUFU.EX2 R115, R0 ;  /* 0x0000000000737308 */ /* 0x0003e20000000800 */
[----:B------:R-:W-:Y:S02]  /*4d80*/  SHF.R.U32.HI R4, RZ, 0x8, R202 ;  /* 0x00000008ff047819 */ /* 0x000fe400000116ca */
[----:B------:R-:W-:Y:S01]  /*4d90*/  LOP3.LUT R8, R10, 0xffff, RZ, 0xc0, !PT ;  /* 0x0000ffff0a087812 */ /* 0x000fe200078ec0ff */
[----:B--2---:R-:W-:Y:S01]  /*4da0*/  @!P5 FADD.FTZ R123, -R123, -RZ ;  /* 0x800000ff7b7bd221 */ /* 0x004fe20000010100 */
[----:B------:R-:W-:Y:S02]  /*4db0*/  LOP3.LUT R4, R4, 0xffff, RZ, 0xc0, !PT ;  /* 0x0000ffff04047812 */ /* 0x000fe400078ec0ff */
[----:B------:R-:W-:Y:S02]  /*4dc0*/  LOP3.LUT R5, R203, 0xff, RZ, 0xc0, !PT ;  /* 0x000000ffcb057812 */ /* 0x000fe400078ec0ff */
[----:B------:R-:W-:Y:S01]  /*4dd0*/  LOP3.LUT R7, R10, 0xff, RZ, 0xc0, !PT ;  /* 0x000000ff0a077812 */ /* 0x000fe200078ec0ff */
[----:B------:R-:W-:Y:S01]  /*4de0*/  @!P1 FADD.FTZ R172, -R172, -RZ ;  /* 0x800000ffacac9221 */ /* 0x000fe20000010100 */
[----:B------:R-:W-:Y:S01]  /*4df0*/  ISETP.LE.U32.AND P1, PT, R4, UR20, PT ;  /* 0x0000001404007c0c */ /* 0x000fe2000bf23070 */
[----:B------:R-:W-:Y:S01]  /*4e00*/  @!P4 FADD.FTZ R171, -R171, -RZ ;  /* 0x800000ffababc221 */ /* 0x000fe20000010100 */
[----:B------:R-:W-:Y:S01]  /*4e10*/  SHF.R.U32.HI R4, RZ, 0x8, R8 ;  /* 0x00000008ff047819 */ /* 0x000fe20000011608 */
[----:B------:R-:W2:Y:S01]  /*4e20*/  MUFU.EX2 R118, R34 ;  /* 0x0000002200767308 */ /* 0x000ea20000000800 */
[----:B------:R-:W-:Y:S02]  /*4e30*/  ISETP.LE.U32.AND P4, PT, R5, UR20, PT ;  /* 0x0000001405007c0c */ /* 0x000fe4000bf83070 */
[----:B------:R-:W-:Y:S02]  /*4e40*/  LOP3.LUT R5, R4, 0xffff, RZ, 0xc0, !PT ;  /* 0x0000ffff04057812 */ /* 0x000fe400078ec0ff */
[----:B------:R-:W-:Y:S02]  /*4e50*/  F2FP.RELU.BF16.PACK_AB R4, R190, R193 ;  /* 0x000000c1be04723e */ /* 0x000fe400000018ff */
[----:B------:R-:W-:Y:S02]  /*4e60*/  ISETP.LE.U32.AND P5, PT, R7, UR20, PT ;  /* 0x0000001407007c0c */ /* 0x000fe4000bfa3070 */
[----:B------:R-:W-:Y:S01]  /*4e70*/  F2FP.RELU.BF16.PACK_AB R7, R189, R191 ;  /* 0x000000bfbd07723e */ /* 0x000fe200000018ff */
[----:B------:R3:W-:Y:S01]  /*4e80*/  STS [R211+0xe000], R4 ;  /* 0x00e00004d3007388 */ /* 0x0007e20000000800 */
[--C-:B------:R-:W-:Y:S01]  /*4e90*/  SHF.R.U32.HI R6, RZ, 0x10, R10.reuse ;  /* 0x00000010ff067819 */ /* 0x100fe2000001160a */
[----:B----4-:R-:W-:Y:S01]  /*4ea0*/  @!P1 FADD.FTZ R119, -R119, -RZ ;  /* 0x800000ff77779221 */ /* 0x010fe20000010100 */
[----:B-1----:R-:W-:Y:S01]  /*4eb0*/  F2FP.RELU.BF16.PACK_AB R0, R178, R179 ;  /* 0x000000b3b200723e */ /* 0x002fe200000018ff */
[----:B------:R1:W-:Y:S01]  /*4ec0*/  STS [R211+0xe400], R7 ;  /* 0x00e40007d3007388 */ /* 0x0003e20000000800 */
[----:B------:R-:W-:Y:S01]  /*4ed0*/  LOP3.LUT R6, R6, 0xff, RZ, 0xc0, !PT ;  /* 0x000000ff06067812 */ /* 0x000fe200078ec0ff */
[----:B------:R-:W4:Y:S01]  /*4ee0*/  MUFU.EX2 R120, R32 ;  /* 0x0000002000787308 */ /* 0x000f220000000800 */
[----:B------:R-:W-:Y:S01]  /*4ef0*/  SHF.R.U32.HI R9, RZ, 0x18, R10 ;  /* 0x00000018ff097819 */ /* 0x000fe2000001160a */
[----:B------:R4:W-:Y:S01]  /*4f00*/  STS [R218+0xe400], R0 ;  /* 0x00e40000da007388 */ /* 0x0009e20000000800 */
[----:B------:R-:W-:Y:S02]  /*4f10*/  ISETP.LE.U32.AND P1, PT, R6, UR20, PT ;  /* 0x0000001406007c0c */ /* 0x000fe4000bf23070 */
[----:B------:R-:W-:Y:S02]  /*4f20*/  F2FP.RELU.BF16.PACK_AB R6, R186, R188 ;  /* 0x000000bcba06723e */ /* 0x000fe400000018ff */
[----:B------:R-:W-:Y:S01]  /*4f30*/  SEL R156, R156, 0xffffffc0, !P3 ;  /* 0xffffffc09c9c7807 */ /* 0x000fe20005800000 */
[----:B--2---:R-:W-:Y:S01]  /*4f40*/  @!P4 FADD.FTZ R118, -R118, -RZ ;  /* 0x800000ff7676c221 */ /* 0x004fe20000010100 */
[----:B------:R-:W-:Y:S01]  /*4f50*/  ISETP.LE.U32.AND P4, PT, R5, UR20, PT ;  /* 0x0000001405007c0c */ /* 0x000fe2000bf83070 */
[----:B------:R-:W2:Y:S01]  /*4f60*/  MUFU.EX2 R173, R24 ;  /* 0x0000001800ad7308 */ /* 0x000ea20000000800 */
[----:B------:R-:W-:Y:S02]  /*4f70*/  F2FP.RELU.BF16.PACK_AB R5, R187, R192 ;  /* 0x000000c0bb05723e */ /* 0x000fe400000018ff */
[----:B---3--:R-:W-:Y:S07]  /*4f80*/  F2FP.RELU.BF16.PACK_AB R4, R180, R181 ;  /* 0x000000b5b404723e */ /* 0x008fee00000018ff */
[----:B------:R-:W3:Y:S01]  /*4f90*/  MUFU.EX2 R116, R109 ;  /* 0x0000006d00747308 */ /* 0x000ee20000000800 */
[----:B-1----:R-:W-:Y:S01]  /*4fa0*/  F2FP.RELU.BF16.PACK_AB R7, R182, R183 ;  /* 0x000000b7b607723e */ /* 0x002fe200000018ff */
[----:B------:R1:W-:Y:S01]  /*4fb0*/  STS [R218+0xe000], R4 ;  /* 0x00e00004da007388 */ /* 0x0003e20000000800 */
[----:B----4-:R-:W-:Y:S01]  /*4fc0*/  @!P0 FADD.FTZ R120, -R120, -RZ ;  /* 0x800000ff78788221 */ /* 0x010fe20000010100 */
[----:B------:R-:W-:Y:S02]  /*4fd0*/  ISETP.LE.U32.AND P0, PT, R9, UR20, PT ;  /* 0x0000001409007c0c */ /* 0x000fe4000bf03070 */
[----:B------:R4:W-:Y:S02]  /*4fe0*/  STS [R211+0xf000], R6 ;  /* 0x00f00006d3007388 */ /* 0x0009e40000000800 */
[----:B------:R-:W-:Y:S02]  /*4ff0*/  F2FP.RELU.BF16.PACK_AB R0, R119, R120 ;  /* 0x000000787700723e */ /* 0x000fe400000018ff */
[----:B------:R-:W4:Y:S01]  /*5000*/  MUFU.EX2 R122, R28 ;  /* 0x0000001c007a7308 */ /* 0x000f220000000800 */
[----:B------:R4:W-:Y:S01]  /*5010*/  STS [R211+0xf400], R5 ;  /* 0x00f40005d3007388 */ /* 0x0009e20000000800 */
[----:B--2---:R-:W-:Y:S01]  /*5020*/  @!P6 FADD.FTZ R173, -R173, -RZ ;  /* 0x800000ffadade221 */ /* 0x004fe20000010100 */
[----:B------:R-:W-:Y:S02]  /*5030*/  ISETP.LE.U32.AND P6, PT, R204, UR20, PT ;  /* 0x00000014cc007c0c */ /* 0x000fe4000bfc3070 */
[----:B------:R2:W-:Y:S02]  /*5040*/  STS [R218+0xf000], R7 ;  /* 0x00f00007da007388 */ /* 0x0005e40000000800 */
[----:B------:R-:W-:Y:S01]  /*5050*/  @!P0 FADD.FTZ R115, -R115, -RZ ;  /* 0x800000ff73738221 */ /* 0x000fe20000010100 */
[----:B------:R-:W-:Y:S02]  /*5060*/  FSETP.GE.FTZ.AND P0, PT, R180, RZ, PT ;  /* 0x000000ffb400720b */ /* 0x000fe40003f16000 */
[----:B------:R-:W2:Y:S06]  /*5070*/  MUFU.EX2 R117, R30 ;  /* 0x0000001e00757308 */ /* 0x000eac0000000800 */
[----:B---3--:R-:W-:Y:S01]  /*5080*/  @!P6 FADD.FTZ R116, -R116, -RZ ;  /* 0x800000ff7474e221 */ /* 0x008fe20000010100 */
[C---:B-1----:R-:W-:Y:S03]  /*5090*/  F2FP.RELU.BF16.PACK_AB R4, R174.reuse, R175 ;  /* 0x000000afae04723e */ /* 0x042fe600000018ff */
[----:B------:R-:W1:Y:S01]  /*50a0*/  MUFU.EX2 R121, R108 ;  /* 0x0000006c00797308 */ /* 0x000e620000000800 */
[----:B------:R-:W-:Y:S02]  /*50b0*/  FSETP.GE.FTZ.AND P6, PT, R174, RZ, PT ;  /* 0x000000ffae00720b */ /* 0x000fe40003fd6000 */
[----:B----4-:R-:W-:Y:S01]  /*50c0*/  F2FP.RELU.BF16.PACK_AB R6, R184, R185 ;  /* 0x000000b9b806723e */ /* 0x010fe200000018ff */
[----:B------:R-:W-:Y:S01]  /*50d0*/  @!P5 FADD.FTZ R122, -R122, -RZ ;  /* 0x800000ff7a7ad221 */ /* 0x000fe20000010100 */
[----:B------:R-:W-:Y:S02]  /*50e0*/  FSETP.GE.FTZ.AND P5, PT, R193, RZ, PT ;  /* 0x000000ffc100720b */ /* 0x000fe40003fb6000 */
[----:B------:R-:W-:Y:S01]  /*50f0*/  F2FP.RELU.BF16.PACK_AB R5, R176, R177 ;  /* 0x000000b1b005723e */ /* 0x000fe200000018ff */
[----:B------:R3:W-:Y:S01]  /*5100*/  STS [R218+0xf400], R6 ;  /* 0x00f40006da007388 */ /* 0x0007e20000000800 */
[----:B--2---:R-:W-:Y:S03]  /*5110*/  F2FP.RELU.BF16.PACK_AB R7, R172, R173 ;  /* 0x000000adac07723e */ /* 0x004fe600000018ff */
[----:B------:R2:W-:Y:S01]  /*5120*/  STS [R216+0xe000], R5 ;  /* 0x00e00005d8007388 */ /* 0x0005e20000000800 */
[----:B------:R-:W-:Y:S01]  /*5130*/  @!P1 FADD.FTZ R117, -R117, -RZ ;  /* 0x800000ff75759221 */ /* 0x000fe20000010100 */
[----:B------:R-:W-:Y:S02]  /*5140*/  FSETP.GE.FTZ.AND P1, PT, R181, RZ, PT ;  /* 0x000000ffb500720b */ /* 0x000fe40003f36000 */
[----:B------:R4:W-:Y:S04]  /*5150*/  STS [R216+0xe400], R4 ;  /* 0x00e40004d8007388 */ /* 0x0009e80000000800 */
[----:B------:R4:W-:Y:S01]  /*5160*/  STS [R217+0xe000], R0 ;  /* 0x00e00000d9007388 */ /* 0x0009e20000000800 */
[----:B-1----:R-:W-:Y:S01]  /*5170*/  @!P4 FADD.FTZ R121, -R121, -RZ ;  /* 0x800000ff7979c221 */ /* 0x002fe20000010100 */
[----:B------:R-:W-:Y:S01]  /*5180*/  FSETP.GE.FTZ.AND P4, PT, R190, RZ, PT ;  /* 0x000000ffbe00720b */ /* 0x000fe20003f96000 */
[----:B------:R-:W-:Y:S01]  /*5190*/  IMAD.IADD R108, R159, 0x1, R156 ;  /* 0x000000019f6c7824 */ /* 0x000fe200078e029c */
[----:B---3--:R-:W-:Y:S02]  /*51a0*/  F2FP.RELU.BF16.PACK_AB R6, R123, R171 ;  /* 0x000000ab7b06723e */ /* 0x008fe400000018ff */
[----:B--2---:R-:W-:Y:S02]  /*51b0*/  F2FP.RELU.BF16.PACK_AB R5, R116, R118 ;  /* 0x000000767405723e */ /* 0x004fe400000018ff */
[----:B----4-:R-:W-:Y:S03]  /*51c0*/  F2FP.RELU.BF16.PACK_AB R4, R121, R122 ;  /* 0x0000007a7904723e */ /* 0x010fe600000018ff */
[----:B------:R-:W-:Y:S01]  /*51d0*/  STS [R217+0xe400], R5 ;  /* 0x00e40005d9007388 */ /* 0x000fe20000000800 */
[----:B------:R-:W-:Y:S03]  /*51e0*/  F2FP.RELU.BF16.PACK_AB R0, R115, R117 ;  /* 0x000000757300723e */ /* 0x000fe600000018ff */
[----:B------:R-:W-:Y:S04]  /*51f0*/  STS [R216+0xf000], R7 ;  /* 0x00f00007d8007388 */ /* 0x000fe80000000800 */
[----:B------:R-:W-:Y:S04]  /*5200*/  STS [R216+0xf400], R6 ;  /* 0x00f40006d8007388 */ /* 0x000fe80000000800 */
[----:B------:R-:W-:Y:S04]  /*5210*/  STS [R217+0xf000], R4 ;  /* 0x00f00004d9007388 */ /* 0x000fe80000000800 */
[----:B------:R1:W-:Y:S04]  /*5220*/  STS [R217+0xf400], R0 ;  /* 0x00f40000d9007388 */ /* 0x0003e80000000800 */
[----:B------:R-:W2:Y:S08]  /*5230*/  LDSM.16.M88.4 R32, [R159+0x4000] ;  /* 0x004000009f20783b */ /* 0x000eb00000000200 */
[----:B------:R-:W3:Y:S08]  /*5240*/  LDSM.16.M88.4 R28, [R159+0x5000] ;  /* 0x005000009f1c783b */ /* 0x000ef00000000200 */
[----:B------:R-:W4:Y:S01]  /*5250*/  LDSM.16.M88.4 R100, [R162+0x4000] ;  /* 0x00400000a264783b */ /* 0x000f220000000200 */
[----:B-1----:R-:W-:Y:S07]  /*5260*/  IMAD.IADD R0, R156, 0x1, R162 ;  /* 0x000000019c007824 */ /* 0x002fee00078e02a2 */
[----:B------:R-:W1:Y:S01]  /*5270*/  LDSM.16.M88.4 R104, [R162+0x5000] ;  /* 0x00500000a268783b */ /* 0x000e620000000200 */
[-C--:B--2---:R-:W-:Y:S08]  /*5280*/  HMMA.16816.F32.BF16 R4, R32, R124.reuse, RZ ;  /* 0x0000007c2004723c */ /* 0x084ff000000418ff */
[C---:B---3--:R-:W-:Y:S08]  /*5290*/  HMMA.16816.F32.BF16 R8, R28.reuse, R124, RZ ;  /* 0x0000007c1c08723c */ /* 0x048ff000000418ff */
[-C--:B------:R-:W-:Y:S08]  /*52a0*/  HMMA.16816.F32.BF16 R12, R28, R126.reuse, RZ ;  /* 0x0000007e1c0c723c */ /* 0x080ff000000418ff */
[C---:B------:R-:W-:Y:S08]  /*52b0*/  HMMA.16816.F32.BF16 R16, R32.reuse, R126, RZ ;  /* 0x0000007e2010723c */ /* 0x040ff000000418ff */
[-C--:B------:R-:W-:Y:S08]  /*52c0*/  HMMA.16816.F32.BF16 R20, R32, R128.reuse, RZ ;  /* 0x000000802014723c */ /* 0x080ff000000418ff */
[C---:B------:R-:W-:Y:S08]  /*52d0*/  HMMA.16816.F32.BF16 R24, R28.reuse, R128, RZ ;  /* 0x000000801c18723c */ /* 0x040ff000000418ff */
[-C--:B------:R-:W-:Y:S08]  /*52e0*/  HMMA.16816.F32.BF16 R28, R28, R130.reuse, RZ ;  /* 0x000000821c1c723c */ /* 0x080ff000000418ff */
[----:B------:R-:W-:Y:S08]  /*52f0*/  HMMA.16816.F32.BF16 R32, R32, R130, RZ ;  /* 0x000000822020723c */ /* 0x000ff000000418ff */
[-C--:B----4-:R-:W-:Y:S08]  /*5300*/  HMMA.16816.F32.BF16 R4, R100, R132.reuse, R4 ;  /* 0x000000846404723c */ /* 0x090ff00000041804 */
        /* <DEDUP_REMOVED lines=8> */
[----:B------:R-:W2:Y:S08]  /*5390*/  LDSM.16.M88.4 R108, [R108+0x5000] ;  /* 0x005000006c6c783b */ /* 0x000eb00000000200 */
[----:B------:R-:W3:Y:S01]  /*53a0*/  LDSM.16.M88.4 R100, [R0+0x4000] ;  /* 0x004000000064783b */ /* 0x000ee20000000200 */
        /* <DEDUP_REMOVED lines=8> */
[----:B------:R-:W-:Y:S08]  /*5430*/  HMMA.16816.F32.BF16 R32, R104, R146, R32 ;  /* 0x000000926820723c */ /* 0x000ff00000041820 */
[-C--:B---3--:R-:W-:Y:S11]  /*5440*/  HMMA.16816.F32.BF16 R4, R100, R148.reuse, R4 ;  /* 0x000000946404723c */ /* 0x088ff60000041804 */
[----:B------:R-:W-:Y:S11]  /*5450*/  @!UPT UIADD3 URZ, URZ, URZ, URZ ;  /* 0x0000003f3f3ff290 */ /* 0x000ff6000fffe03f */
[----:B------:R-:W-:Y:S02]  /*5460*/  @!UPT UIADD3 URZ, URZ, URZ, URZ ;  /* 0x0000003f3f3ff290 */ /* 0x000fe4000fffe03f */
[----:B------:R-:W-:Y:S01]  /*5470*/  FADD.FTZ R5, -R114, R5 ;  /* 0x0000000572057221 */ /* 0x000fe20000010100 */
[C---:B-1----:R-:W-:Y:S04]  /*5480*/  HMMA.16816.F32.BF16 R8, R108.reuse, R148, R8 ;  /* 0x000000946c08723c */ /* 0x042fe80000041808 */
[-C--:B------:R-:W-:Y:S02]  /*5490*/  FSEL R5, R5, R114.reuse, P4 ;  /* 0x0000007205057208 */ /* 0x080fe40002000000 */
[----:B------:R-:W-:Y:S02]  /*54a0*/  FSETP.GE.FTZ.AND P4, PT, R120, RZ, PT ;  /* 0x000000ff7800720b */ /* 0x000fe40003f96000 */
[-C--:B------:R-:W-:Y:S01]  /*54b0*/  HMMA.16816.F32.BF16 R12, R108, R150.reuse, R12 ;  /* 0x000000966c0c723c */ /* 0x080fe2000004180c */
[----:B------:R-:W-:Y:S03]  /*54c0*/  FMUL.FTZ R190, R190, R5 ;  /* 0x00000005bebe7220 */ /* 0x000fe60000410000 */
[C---:B------:R-:W-:Y:S04]  /*54d0*/  FADD.FTZ R5, -R113.reuse, R7 ;  /* 0x0000000771057221 */ /* 0x040fe80000010100 */
[C---:B------:R-:W-:Y:S08]  /*54e0*/  HMMA.16816.F32.BF16 R16, R100.reuse, R150, R16 ;  /* 0x000000966410723c */ /* 0x040ff00000041810 */
[-C--:B------:R-:W-:Y:S08]  /*54f0*/  HMMA.16816.F32.BF16 R20, R100, R152.reuse, R20 ;  /* 0x000000986414723c */ /* 0x080ff00000041814 */
[C---:B------:R-:W-:Y:S01]  /*5500*/  FADD.FTZ R12, -R112.reuse, R12 ;  /* 0x0000000c700c7221 */ /* 0x040fe20000010100 */
[C---:B------:R-:W-:Y:S03]  /*5510*/  HMMA.16816.F32.BF16 R24, R108.reuse, R152, R24 ;  /* 0x000000986c18723c */ /* 0x040fe60000041818 */
[----:B------:R-:W-:Y:S04]  /*5520*/  FADD.FTZ R13, -R112, R13 ;  /* 0x0000000d700d7221 */ /* 0x000fe80000010100 */
[----:B------:R-:W-:Y:S01]  /*5530*/  FADD.FTZ R0, -R114, R17 ;  /* 0x0000001172007221 */ /* 0x000fe20000010100 */
[-C--:B------:R-:W-:Y:S01]  /*5540*/  HMMA.16816.F32.BF16 R28, R108, R154.reuse, R28 ;  /* 0x0000009a6c1c723c */ /* 0x080fe2000004181c */
[----:B------:R-:W-:Y:S03]  /*5550*/  FADD.FTZ R18, -R113, R18 ;  /* 0x0000001271127221 */ /* 0x000fe60000010100 */
[----:B------:R-:W-:Y:S02]  /*5560*/  FSEL R0, R0, R114, P0 ;  /* 0x0000007200007208 */ /* 0x000fe40000000000 */
[----:B------:R-:W-:Y:S01]  /*5570*/  FSETP.GE.FTZ.AND P0, PT, R177, RZ, PT ;  /* 0x000000ffb100720b */ /* 0x000fe20003f16000 */
[----:B------:R-:W-:Y:S01]  /*5580*/  FADD.FTZ R20, -R114, R20 ;  /* 0x0000001472147221 */ /* 0x000fe20000010100 */
[----:B------:R-:W-:Y:S01]  /*5590*/  HMMA.16816.F32.BF16 R32, R100, R154, R32 ;  /* 0x0000009a6420723c */ /* 0x000fe20000041820 */
[----:B------:R-:W-:Y:S03]  /*55a0*/  FMUL.FTZ R180, R180, R0 ;  /* 0x00000000b4b47220 */ /* 0x000fe60000410000 */
[----:B------:R-:W-:Y:S01]  /*55b0*/  FADD.FTZ R0, -R113, R6 ;  /* 0x0000000671007221 */ /* 0x000fe20000010100 */
[-C--:B------:R-:W-:Y:S01]  /*55c0*/  FSEL R20, R20, R114.reuse, P0 ;  /* 0x0000007214147208 */ /* 0x080fe20000000000 */
[C---:B------:R-:W-:Y:S01]  /*55d0*/  FADD.FTZ R21, -R114.reuse, R21 ;  /* 0x0000001572157221 */ /* 0x040fe20000010100 */
[----:B------:R-:W-:Y:S01]  /*55e0*/  FSETP.GE.FTZ.AND P0, PT, R191, RZ, PT ;  /* 0x000000ffbf00720b */ /* 0x000fe20003f16000 */
[C---:B------:R-:W-:Y:S04]  /*55f0*/  FADD.FTZ R100, -R114.reuse, R4 ;  /* 0x0000000472647221 */ /* 0x040fe80000010100 */
        /* <DEDUP_REMOVED lines=8> */
[----:B------:R-:W-:Y:S01]  /*5680*/  FADD.FTZ R0, -R113, R22 ;  /* 0x0000001671007221 */ /* 0x000fe20000010100 */
[----:B------:R-:W-:Y:S01]  /*5690*/  FSEL R16, R100, R114, P5 ;  /* 0x0000007264107208 */ /* 0x000fe20002800000 */
[----:B------:R-:W-:Y:S01]  /*56a0*/  FMUL.FTZ R181, R181, R4 ;  /* 0x00000004b5b57220 */ /* 0x000fe20000410000 */
[----:B------:R-:W-:Y:S01]  /*56b0*/  FSETP.GE.FTZ.AND P5, PT, R176, RZ, PT ;  /* 0x000000ffb000720b */ /* 0x000fe20003fb6000 */
[----:B------:R-:W-:Y:S01]  /*56c0*/  FADD.FTZ R4, -R114, R32 ;  /* 0x0000002072047221 */ /* 0x000fe20000010100 */
[----:B------:R-:W-:Y:S01]  /*56d0*/  FSEL R5, R5, R113, P0 ;  /* 0x0000007105057208 */ /* 0x000fe20000000000 */
[C---:B------:R-:W-:Y:S01]  /*56e0*/  FADD.FTZ R24, -R112.reuse, R24 ;  /* 0x0000001870187221 */ /* 0x040fe20000010100 */
[----:B------:R-:W-:Y:S01]  /*56f0*/  FSETP.GE.FTZ.AND P0, PT, R175, RZ, PT ;  /* 0x000000ffaf00720b */ /* 0x000fe20003f16000 */
[----:B------:R-:W-:Y:S01]  /*5700*/  FADD.FTZ R28, -R112, R28 ;  /* 0x0000001c701c7221 */ /* 0x000fe20000010100 */
[-C--:B------:R-:W-:Y:S01]  /*5710*/  FSEL R4, R4, R114.reuse, P4 ;  /* 0x0000007204047208 */ /* 0x080fe20002000000 */
[----:B------:R-:W-:Y:S01]  /*5720*/  FMUL.FTZ R189, R189, R5 ;  /* 0x00000005bdbd7220 */ /* 0x000fe20000410000 */
[----:B------:R-:W-:Y:S01]  /*5730*/  FSEL R21, R21, R114, P5 ;  /* 0x0000007215157208 */ /* 0x000fe20002800000 */
[----:B------:R-:W-:Y:S01]  /*5740*/  @P1 FADD.FTZ R114, -R114, R33 ;  /* 0x0000002172721221 */ /* 0x000fe20000010100 */
[----:B------:R-:W-:Y:S01]  /*5750*/  FSETP.GE.FTZ.AND P1, PT, R178, RZ, PT ;  /* 0x000000ffb200720b */ /* 0x000fe20003f36000 */
[----:B------:R-:W-:Y:S01]  /*5760*/  FMUL.FTZ R120, R120, R4 ;  /* 0x0000000478787220 */ /* 0x000fe20000410000 */
[-C--:B------:R-:W-:Y:S01]  /*5770*/  FSEL R0, R0, R113.reuse, P0 ;  /* 0x0000007100007208 */ /* 0x080fe20000000000 */
[----:B------:R-:W-:Y:S01]  /*5780*/  FADD.FTZ R4, -R113, R19 ;  /* 0x0000001371047221 */ /* 0x000fe20000010100 */
[----:B------:R-:W-:Y:S01]  /*5790*/  FSETP.GE.FTZ.AND P4, PT, R179, RZ, PT ;  /* 0x000000ffb300720b */ /* 0x000fe20003f96000 */
[----:B------:R-:W-:Y:S01]  /*57a0*/  FMUL.FTZ R193, R193, R16 ;  /* 0x00000010c1c17220 */ /* 0x000fe20000410000 */
[----:B------:R-:W-:Y:S01]  /*57b0*/  FSETP.GE.FTZ.AND P0, PT, R186, RZ, PT ;  /* 0x000000ffba00720b */ /* 0x000fe20003f16000 */
[----:B------:R-:W-:Y:S01]  /*57c0*/  FMUL.FTZ R175, R175, R0 ;  /* 0x00000000afaf7220 */ /* 0x000fe20000410000 */
[-C--:B------:R-:W-:Y:S01]  /*57d0*/  FSEL R4, R4, R113.reuse, P1 ;  /* 0x0000007104047208 */ /* 0x080fe20000800000 */
[----:B------:R-:W-:Y:S01]  /*57e0*/  FADD.FTZ R0, -R112, R9 ;  /* 0x0000000970007221 */ /* 0x000fe20000010100 */
[----:B------:R-:W-:Y:S01]  /*57f0*/  FSEL R5, R18, R113, P4 ;  /* 0x0000007112057208 */ /* 0x000fe20002000000 */
[----:B------:R-:W-:Y:S01]  /*5800*/  FMUL.FTZ R20, R177, R20 ;  /* 0x00000014b1147220 */ /* 0x000fe20000410000 */
[----:B------:R-:W-:Y:S01]  /*5810*/  FSETP.GE.FTZ.AND P4, PT, R116, RZ, PT ;  /* 0x000000ff7400720b */ /* 0x000fe20003f96000 */
[----:B------:R-:W-:Y:S01]  /*5820*/  FMUL.FTZ R178, R178, R4 ;  /* 0x00000004b2b27220 */ /* 0x000fe20000410000 */
[----:B------:R-:W-:Y:S01]  /*5830*/  FSETP.GE.FTZ.AND P1, PT, R188, RZ, PT ;  /* 0x000000ffbc00720b */ /* 0x000fe20003f36000 */
[----:B------:R-:W-:Y:S01]  /*5840*/  FADD.FTZ R4, -R112, R8 ;  /* 0x0000000870047221 */ /* 0x000fe20000010100 */
[-C--:B------:R-:W-:Y:S01]  /*5850*/  FSEL R0, R0, R112.reuse, P0 ;  /* 0x0000007000007208 */ /* 0x080fe20000000000 */
[----:B------:R-:W-:Y:S01]  /*5860*/  FMUL.FTZ R179, R179, R5 ;  /* 0x00000005b3b37220 */ /* 0x000fe20000410000 */
[----:B------:R-:W-:Y:S01]  /*5870*/  FSETP.GE.FTZ.AND P0, PT, R121, RZ, PT ;  /* 0x000000ff7900720b */ /* 0x000fe20003f16000 */
[----:B------:R-:W-:Y:S01]  /*5880*/  FADD.FTZ R5, -R113, R34 ;  /* 0x0000002271057221 */ /* 0x000fe20000010100 */
[----:B------:R-:W-:Y:S01]  /*5890*/  FSEL R4, R4, R112, P1 ;  /* 0x0000007004047208 */ /* 0x000fe20000800000 */
[----:B------:R-:W-:Y:S01]  /*58a0*/  FMUL.FTZ R17, R186, R0 ;  /* 0x00000000ba117220 */ /* 0x000fe20000410000 */
[C---:B------:R-:W-:Y:S01]  /*58b0*/  FSETP.GE.FTZ.AND P1, PT, R183.reuse, RZ, PT ;  /* 0x000000ffb700720b */ /* 0x040fe20003f36000 */
[----:B------:R-:W-:Y:S01]  /*58c0*/  FADD.FTZ R0, -R2, R14 ;  /* 0x0000000e02007221 */ /* 0x000fe20000010100 */
[----:B------:R-:W-:Y:S01]  /*58d0*/  FSETP.GE.FTZ.AND P5, PT, R118, RZ, PT ;  /* 0x000000ff7600720b */ /* 0x000fe20003fb6000 */
[----:B------:R-:W-:Y:S01]  /*58e0*/  FMUL.FTZ R188, R188, R4 ;  /* 0x00000004bcbc7220 */ /* 0x000fe20000410000 */
[----:B------:R-:W-:Y:S01]  /*58f0*/  FSEL R12, R12, R112, P1 ;  /* 0x000000700c0c7208 */ /* 0x000fe20000800000 */
[----:B------:R-:W-:Y:S01]  /*5900*/  FADD.FTZ R4, -R2, R11 ;  /* 0x0000000b02047221 */ /* 0x000fe20000010100 */
[----:B------:R-:W-:Y:S01]  /*5910*/  FSETP.GE.FTZ.AND P1, PT, R172, RZ, PT ;  /* 0x000000ffac00720b */ /* 0x000fe20003f36000 */
[----:B------:R-:W-:Y:S01]  /*5920*/  FMUL.FTZ R21, R176, R21 ;  /* 0x00000015b0157220 */ /* 0x000fe20000410000 */
[-C--:B------:R-:W-:Y:S01]  /*5930*/  FSEL R6, R6, R113.reuse, P6 ;  /* 0x0000007106067208 */ /* 0x080fe20003000000 */
[----:B------:R-:W-:Y:S01]  /*5940*/  FMUL.FTZ R183, R183, R12 ;  /* 0x0000000cb7b77220 */ /* 0x000fe20000410000 */
[----:B------:R-:W-:Y:S01]  /*5950*/  FSEL R5, R5, R113, P5 ;  /* 0x0000007105057208 */ /* 0x000fe20002800000 */
[----:B------:R-:W-:Y:S01]  /*5960*/  @P4 FADD.FTZ R113, -R113, R35 ;  /* 0x0000002371714221 */ /* 0x000fe20000010100 */
[----:B------:R-:W-:Y:S01]  /*5970*/  FSETP.GE.FTZ.AND P5, PT, R182, RZ, PT ;  /* 0x000000ffb600720b */ /* 0x000fe20003fb6000 */
[----:B------:R-:W-:Y:S01]  /*5980*/  FMUL.FTZ R174, R174, R6 ;  /* 0x00000006aeae7220 */ /* 0x000fe20000410000 */
[----:B------:R-:W-:Y:S01]  /*5990*/  FSETP.GE.FTZ.AND P4, PT, R173, RZ, PT ;  /* 0x000000ffad00720b */ /* 0x000fe20003f96000 */
[----:B------:R-:W-:Y:S01]  /*59a0*/  FMUL.FTZ R118, R118, R5 ;  /* 0x0000000576767220 */ /* 0x000fe20000410000 */
[-C--:B------:R-:W-:Y:S01]  /*59b0*/  FSEL R25, R25, R112.reuse, P1 ;  /* 0x0000007019197208 */ /* 0x080fe20000800000 */
[----:B------:R-:W-:Y:S01]  /*59c0*/  FADD.FTZ R5, -R2, R10 ;  /* 0x0000000a02057221 */ /* 0x000fe20000010100 */
[----:B------:R-:W-:Y:S01]  /*59d0*/  FSETP.GE.FTZ.AND P1, PT, R122, RZ, PT ;  /* 0x000000ff7a00720b */ /* 0x000fe20003f36000 */
[----:B------:R-:W-:Y:S01]  /*59e0*/  FADD.FTZ R6, -R2, R15 ;  /* 0x0000000f02067221 */ /* 0x000fe20000010100 */
[----:B------:R-:W-:Y:S01]  /*59f0*/  FSEL R13, R13, R112, P5 ;  /* 0x000000700d0d7208 */ /* 0x000fe20002800000 */
        /* <DEDUP_REMOVED lines=9> */
[----:B------:R-:W-:Y:S01]  /*5a90*/  FSETP.GE.FTZ.AND P1, PT, R187, RZ, PT ;  /* 0x000000ffbb00720b */ /* 0x000fe20003f36000 */
[----:B------:R-:W-:Y:S01]  /*5aa0*/  FMUL.FTZ R9, R172, R25 ;  /* 0x00000019ac097220 */ /* 0x000fe20000410000 */
[----:B------:R-:W-:Y:S01]  /*5ab0*/  FSETP.GE.FTZ.AND P6, PT, R184, RZ, PT ;  /* 0x000000ffb800720b */ /* 0x000fe20003fd6000 */
[----:B------:R-:W-:Y:S01]  /*5ac0*/  FMUL.FTZ R28, R122, R28 ;  /* 0x0000001c7a1c7220 */ /* 0x000fe20000410000 */
[----:B------:R-:W-:Y:S01]  /*5ad0*/  FSEL R0, R0, R2, P0 ;  /* 0x0000000200007208 */ /* 0x000fe20000000000 */
[----:B------:R-:W-:Y:S01]  /*5ae0*/  FMUL.FTZ R112, R121, R112 ;  /* 0x0000007079707220 */ /* 0x000fe20000410000 */
[----:B------:R-:W-:Y:S01]  /*5af0*/  FSETP.GE.FTZ.AND P0, PT, R115, RZ, PT ;  /* 0x000000ff7300720b */ /* 0x000fe20003f16000 */
[----:B------:R-:W-:Y:S01]  /*5b00*/  IMAD.MOV.U32 R122, RZ, RZ, R220 ;  /* 0x000000ffff7a7224 */ /* 0x000fe200078e00dc */
[----:B------:R-:W-:Y:S01]  /*5b10*/  FSEL R5, R5, R2, P4 ;  /* 0x0000000205057208 */ /* 0x000fe20002000000 */
[----:B------:R-:W-:Y:S01]  /*5b20*/  FMUL.FTZ R12, R185, R0 ;  /* 0x00000000b90c7220 */ /* 0x000fe20000410000 */
[-C--:B------:R-:W-:Y:S01]  /*5b30*/  FSEL R4, R4, R2.reuse, P1 ;  /* 0x0000000204047208 */ /* 0x080fe20000800000 */
[----:B------:R-:W-:Y:S01]  /*5b40*/  FADD.FTZ R0, -R2, R30 ;  /* 0x0000001e02007221 */ /* 0x000fe20000010100 */
[----:B------:R-:W-:Y:S01]  /*5b50*/  FSEL R6, R6, R2, P6 ;  /* 0x0000000206067208 */ /* 0x000fe20003000000 */
[----:B------:R-:W-:Y:S01]  /*5b60*/  FMUL.FTZ R7, R192, R5 ;  /* 0x00000005c0077220 */ /* 0x000fe20000410000 */
[----:B------:R-:W-:Y:S01]  /*5b70*/  ISETP.GE.AND P6, PT, R207, 0x1, PT ;  /* 0x00000001cf00780c */ /* 0x000fe20003fc6270 */
[----:B------:R-:W-:Y:S01]  /*5b80*/  FMUL.FTZ R16, R187, R4 ;  /* 0x00000004bb107220 */ /* 0x000fe20000410000 */
[----:B------:R-:W-:Y:S01]  /*5b90*/  FSETP.GE.FTZ.AND P5, PT, R171, RZ, PT ;  /* 0x000000ffab00720b */ /* 0x000fe20003fb6000 */
[C---:B------:R-:W-:Y:S01]  /*5ba0*/  FADD.FTZ R5, -R2.reuse, R26 ;  /* 0x0000001a02057221 */ /* 0x040fe20000010100 */
[----:B------:R-:W-:Y:S01]  /*5bb0*/  FSETP.GE.FTZ.AND P4, PT, R123, RZ, PT ;  /* 0x000000ff7b00720b */ /* 0x000fe20003f96000 */
[----:B------:R-:W-:Y:S01]  /*5bc0*/  FADD.FTZ R4, -R2, R27 ;  /* 0x0000001b02047221 */ /* 0x000fe20000010100 */
        /* <DEDUP_REMOVED lines=9> */
[----:B------:R-:W-:Y:S02]  /*5c60*/  FMUL.FTZ R115, R115, R2 ;  /* 0x0000000273737220 */ /* 0x000fe40000410000 */
[----:B------:R-:W-:Y:S01]  /*5c70*/  IMAD.MOV.U32 R123, RZ, RZ, R219 ;  /* 0x000000ffff7b7224 */ /* 0x000fe200078e00db */
        /* <DEDUP_REMOVED lines=8> */
[C---:B------:R-:W-:Y:S03]  /*5d00*/  LEA R4, P0, R2.reuse, R214, 0x1 ;  /* 0x000000d602047211 */ /* 0x040fe600078008ff */
        /* <DEDUP_REMOVED lines=26> */
.L_x_1241:
        /* <DEDUP_REMOVED lines=109> */
.L_x_1242:
        /* <DEDUP_REMOVED lines=56> */
[----:B---3--:R-:W-:Y:S05]  /*6900*/  IMAD.U32 R2, RZ, RZ, UR10 ;  /* 0x0000000aff027e24 */ /* 0x008fea000f8e00ff */
[----:B------:R-:W-:Y:S01]  /*6910*/  LEA R220, P0, R2, R122, 0x2 ;  /* 0x0000007a02dc7211 */ /* 0x000fe200078010ff */
[----:B------:R-:W-:Y:S01]  /*6920*/  IMAD.U32 R2, RZ, RZ, UR16 ;  /* 0x00000010ff027e24 */ /* 0x000fe2000f8e00ff */
[----:B------:R-:W-:Y:S04]  /*6930*/  HMMA.16816.F32.BF16 R16, R28, R22, R16 ;  /* 0x000000161c10723c */ /* 0x000fe80000041810 */
[----:B------:R-:W-:Y:S02]  /*6940*/  @P6 IADD3 R20, R235, -0x40, RZ ;  /* 0xffffffc0eb146810 */ /* 0x000fe40007ffe0ff */
[----:B------:R-:W-:Y:S01]  /*6950*/  LEA.HI.X.SX32 R219, R0, R123, 0x2, P0 ;  /* 0x0000007b00db7211 */ /* 0x000fe200000f16ff */
[----:B------:R-:W-:Y:S01]  /*6960*/  IMAD.U32 R22, RZ, RZ, UR18 ;  /* 0x00000012ff167e24 */ /* 0x000fe2000f8e00ff */
[C---:B------:R-:W-:Y:S01]  /*6970*/  HMMA.16816.F32.BF16 R4, R32.reuse, R108, R4 ;  /* 0x0000006c2004723c */ /* 0x040fe20000041804 */
[----:B------:R-:W-:Y:S03]  /*6980*/  IMAD.U32 R28, RZ, RZ, UR17 ;  /* 0x00000011ff1c7e24 */ /* 0x000fe6000f8e00ff */
[----:B------:R-:W-:Y:S02]  /*6990*/  IMAD.U32 R0, RZ, RZ, UR18 ;  /* 0x00000012ff007e24 */ /* 0x000fe4000f8e00ff */
[----:B------:R-:W-:Y:S02]  /*69a0*/  @P6 IMAD.WIDE R20, R20, 0x4, R222 ;  /* 0x0000000414146825 */ /* 0x000fe400078e02de */
[C---:B------:R-:W-:Y:S03]  /*69b0*/  HMMA.16816.F32.BF16 R8, R32.reuse, R110, R8 ;  /* 0x0000006e2008723c */ /* 0x040fe60000041808 */
[----:B------:R1:W5:Y:S04]  /*69c0*/  @P6 LDG.E R230, [R20.64] ;  /* 0x0000001814e66981 */ /* 0x000368000c1e1900 */
[----:B------:R1:W5:Y:S01]  /*69d0*/  @P6 LDG.E R231, [R20.64+0x20] ;  /* 0x0000201814e76981 */ /* 0x000362000c1e1900 */
[C---:B------:R-:W-:Y:S03]  /*69e0*/  HMMA.16816.F32.BF16 R12, R32.reuse, R24, R12 ;  /* 0x00000018200c723c */ /* 0x040fe6000004180c */
[----:B------:R1:W5:Y:S04]  /*69f0*/  @P6 LDG.E R228, [R20.64+0x80] ;  /* 0x0000801814e46981 */ /* 0x000368000c1e1900 */
[----:B------:R1:W5:Y:S01]  /*6a00*/  @P6 LDG.E R229, [R20.64+0xa0] ;  /* 0x0000a01814e56981 */ /* 0x000362000c1e1900 */
[----:B------:R-:W-:Y:S01]  /*6a10*/  HMMA.16816.F32.BF16 R16, R32, R26, R16 ;  /* 0x0000001a2010723c */ /* 0x000fe20000041810 */
[----:B------:R-:W-:Y:S02]  /*6a20*/  IMAD.U32 R24, RZ, RZ, UR16 ;  /* 0x00000010ff187e24 */ /* 0x000fe4000f8e00ff */
[----:B------:R-:W-:Y:S01]  /*6a30*/  LDSM.16.MT88.4 R32, [R3+0xc800] ;  /* 0x00c800000320783b */ /* 0x000fe20000004200 */
[----:B------:R-:W-:Y:S03]  /*6a40*/  IMAD.U32 R25, RZ, RZ, UR17 ;  /* 0x00000011ff197e24 */ /* 0x000fe6000f8e00ff */
        /* <DEDUP_REMOVED lines=45> */
[----:B------:R-:W-:Y:S01]  /*6d20*/  IMAD.U32 R7, RZ, RZ, UR8 ;  /* 0x00000008ff077e24 */ /* 0x000fe2000f8e00ff */
[-C--:B------:R-:W-:Y:S01]  /*6d30*/  LEA.HI.X.SX32 R27, R9, R21.reuse, 0x2, P1 ;  /* 0x00000015091b7211 */ /* 0x080fe200008f16ff */
[----:B---3--:R-:W-:Y:S01]  /*6d40*/  IMAD.U32 R11, RZ, RZ, UR9 ;  /* 0x00000009ff0b7e24 */ /* 0x008fe2000f8e00ff */
[-C--:B------:R-:W-:Y:S01]  /*6d50*/  LEA R10, P5, R10, R20.reuse, 0x2 ;  /* 0x000000140a0a7211 */ /* 0x080fe200078a10ff */
[----:B------:R-:W-:Y:S02]  /*6d60*/  IMAD.U32 R6, RZ, RZ, UR6 ;  /* 0x00000006ff067e24 */ /* 0x000fe4000f8e00ff */
[----:B------:R-:W-:Y:S01]  /*6d70*/  RED.E.ADD.F32.FTZ.RN.STRONG.GPU [R26.64], R14 ;  /* 0x0000000e1a00798e */ /* 0x000fe2000c10e798 */
[-C--:B------:R-:W-:Y:S01]  /*6d80*/  LEA.HI.X.SX32 R25, R11, R21.reuse, 0x2, P0 ;  /* 0x000000150b197211 */ /* 0x080fe200000f16ff */
[----:B------:R-:W-:Y:S01]  /*6d90*/  IMAD.U32 R5, RZ, RZ, UR7 ;  /* 0x00000007ff057e24 */ /* 0x000fe2000f8e00ff */
[-C--:B------:R-:W-:Y:S01]  /*6da0*/  LEA.HI.X.SX32 R11, R7, R21.reuse, 0x2, P5 ;  /* 0x00000015070b7211 */ /* 0x080fe200028f16ff */
[----:B------:R-:W-:Y:S01]  /*6db0*/  IMAD.U32 R4, RZ, RZ, UR5 ;  /* 0x00000005ff047e24 */ /* 0x000fe2000f8e00ff */
        /* <DEDUP_REMOVED lines=9> */
[----:B------:R-:W-:Y:S02]  /*6e50*/  ISETP.GT.AND P5, PT, R207, RZ, PT ;  /* 0x000000ffcf00720c */ /* 0x000fe40003fa4270 */
[----:B------:R-:W-:Y:S01]  /*6e60*/  RED.E.ADD.F32.FTZ.RN.STRONG.GPU [R6.64], R18 ;  /* 0x000000120600798e */ /* 0x000fe2000c10e798 */
[----:B------:R-:W-:Y:S03]  /*6e70*/  @P6 IADD3 R233, P1, R233, -0x100, RZ ;  /* 0xffffff00e9e96810 */ /* 0x000fe60007f3e0ff */
[----:B------:R-:W-:Y:S01]  /*6e80*/  LDSM.16.MT88.4 R8, [R157] ;  /* 0x000000009d08783b */ /* 0x000fe20000004200 */
[----:B------:R-:W-:Y:S03]  /*6e90*/  @P6 IADD3.X R232, R232, -0x1, RZ, P1, !PT ;  /* 0xffffffffe8e86810 */ /* 0x000fe60000ffe4ff */
        /* <DEDUP_REMOVED lines=28> */
[----:B------:R2:W3:Y:S07]  /*7060*/  LDSM.16.MT88.4 R16, [R0+0x1800] ;  /* 0x001800000010783b */ /* 0x0004ee0000004200 */
[-C--:B-1----:R-:W-:Y:S08]  /*7070*/  HMMA.16816.F32.BF16 R68, R8, R20.reuse, R68 ;  /* 0x000000140844723c */ /* 0x082ff00000041844 */
[C---:B------:R-:W-:Y:S08]  /*7080*/  HMMA.16816.F32.BF16 R72, R100.reuse, R20, R72 ;  /* 0x000000146448723c */ /* 0x040ff00000041848 */
[-C--:B------:R-:W-:Y:S04]  /*7090*/  HMMA.16816.F32.BF16 R76, R100, R22.reuse, R76 ;  /* 0x00000016644c723c */ /* 0x080fe8000004184c */
[----:B--2---:R-:W-:Y:S04]  /*70a0*/  LOP3.LUT R0, R207, 0x1, RZ, 0xc0, !PT ;  /* 0x00000001cf007812 */ /* 0x004fe800078ec0ff */
[C---:B------:R-:W-:Y:S04]  /*70b0*/  HMMA.16816.F32.BF16 R80, R8.reuse, R22, R80 ;  /* 0x000000160850723c */ /* 0x040fe80000041850 */
[----:B------:R-:W-:Y:S02]  /*70c0*/  ISETP.NE.U32.AND P0, PT, R0, 0x1, PT ;  /* 0x000000010000780c */ /* 0x000fe40003f05070 */
[C---:B------:R-:W-:Y:S02]  /*70d0*/  IADD3 R0, R157.reuse, -0x2000, RZ ;  /* 0xffffe0009d007810 */ /* 0x040fe40007ffe0ff */
[-C--:B------:R-:W-:Y:S08]  /*70e0*/  HMMA.16816.F32.BF16 R84, R8, R4.reuse, R84 ;  /* 0x000000040854723c */ /* 0x080ff00000041854 */
[C---:B------:R-:W-:Y:S04]  /*70f0*/  HMMA.16816.F32.BF16 R88, R100.reuse, R4, R88 ;  /* 0x000000046458723c */ /* 0x040fe80000041858 */
[----:B------:R-:W-:Y:S03]  /*7100*/  @P0 IADD3 R0, R157, 0x2000, RZ ;  /* 0x000020009d000810 */ /* 0x000fe60007ffe0ff */
[----:B------:R-:W-:Y:S01]  /*7110*/  @P6 IADD3 R4, P4, R222, -0x100, RZ ;  /* 0xffffff00de046810 */ /* 0x000fe20007f9e0ff */
[-C--:B------:R-:W-:Y:S04]  /*7120*/  HMMA.16816.F32.BF16 R92, R100, R6.reuse, R92 ;  /* 0x00000006645c723c */ /* 0x080fe8000004185c */
[----:B------:R-:W-:Y:S01]  /*7130*/  IMAD.MOV.U32 R157, RZ, RZ, R0 ;  /* 0x000000ffff9d7224 */ /* 0x000fe200078e0000 */
[----:B------:R-:W-:Y:S01]  /*7140*/  IADD3 R5, R207, -0x1, RZ ;  /* 0xffffffffcf057810 */ /* 0x000fe20007ffe0ff */
[----:B------:R-:W-:Y:S01]  /*7150*/  @P6 IMAD.MOV.U32 R222, RZ, RZ, R4 ;  /* 0x000000ffffde6224 */ /* 0x000fe200078e0004 */
[----:B------:R-:W-:Y:S01]  /*7160*/  @P6 IADD3.X R2, R223, -0x1, RZ, P4, !PT ;  /* 0xffffffffdf026810 */ /* 0x000fe200027fe4ff */
[----:B------:R-:W-:Y:S04]  /*7170*/  HMMA.16816.F32.BF16 R96, R8, R6, R96 ;  /* 0x000000060860723c */ /* 0x000fe80000041860 */
[----:B------:R-:W-:Y:S02]  /*7180*/  IMAD.MOV.U32 R207, RZ, RZ, R5 ;  /* 0x000000ffffcf7224 */ /* 0x000fe400078e0005 */
[----:B------:R-:W-:Y:S02]  /*7190*/  @P6 IMAD.MOV.U32 R223, RZ, RZ, R2 ;  /* 0x000000ffffdf6224 */ /* 0x000fe400078e0002 */
[-C--:B---3--:R-:W-:Y:S08]  /*71a0*/  HMMA.16816.F32.BF16 R68, R12, R24.reuse, R68 ;  /* 0x000000180c44723c */ /* 0x088ff00000041844 */
[C---:B----4-:R-:W-:Y:S08]  /*71b0*/  HMMA.16816.F32.BF16 R72, R32.reuse, R24, R72 ;  /* 0x000000182048723c */ /* 0x050ff00000041848 */
        /* <DEDUP_REMOVED lines=12> */
[----:B------:R-:W4:Y:S01]  /*7280*/  LDL R116, [R1] ;  /* 0x0000000001747983 */ /* 0x000f220000100800 */
        /* <DEDUP_REMOVED lines=93> */
[----:B------:R-:W-:Y:S02]  /*7860*/  F2FP.BF16.PACK_AB R7, R7, R56 ;  /* 0x000000380707723e */ /* 0x000fe400000010ff */
[----:B------:R-:W-:Y:S02]  /*7870*/  F2FP.BF16.PACK_AB R6, R6, R58 ;  /* 0x0000003a0606723e */ /* 0x000fe400000010ff */
[----:B------:R-:W-:Y:S02]  /*7880*/  F2FP.BF16.PACK_AB R2, R2, R60 ;  /* 0x0000003c0202723e */ /* 0x000fe400000010ff */
[----:B------:R-:W-:Y:S01]  /*7890*/  F2FP.BF16.PACK_AB R0, R0, R62 ;  /* 0x0000003e0000723e */ /* 0x000fe200000010ff */
[----:B--2---:R-:W-:Y:S04]  /*78a0*/  STS [R119], R32 ;  /* 0x0000002077007388 */ /* 0x004fe80000000800 */
[----:B------:R-:W-:Y:S04]  /*78b0*/  STS [R119+0x400], R31 ;  /* 0x0004001f77007388 */ /* 0x000fe80000000800 */
[----:B---3--:R-:W-:Y:S04]  /*78c0*/  STS [R118], R28 ;  /* 0x0000001c76007388 */ /* 0x008fe80000000800 */
[----:B----4-:R-:W-:Y:S04]  /*78d0*/  STS [R120], R27 ;  /* 0x0000001b78007388 */ /* 0x010fe80000000800 */
[----:B------:R-:W-:Y:S04]  /*78e0*/  STS [R119+0x2000], R30 ;  /* 0x0020001e77007388 */ /* 0x000fe80000000800 */
[----:B------:R-:W-:Y:S04]  /*78f0*/  STS [R119+0x2400], R29 ;  /* 0x0024001d77007388 */ /* 0x000fe80000000800 */
[----:B------:R-:W-:Y:S04]  /*7900*/  STS [R118+0x2000], R26 ;  /* 0x0020001a76007388 */ /* 0x000fe80000000800 */
[----:B------:R-:W-:Y:S04]  /*7910*/  STS [R118+0x2400], R25 ;  /* 0x0024001976007388 */ /* 0x000fe80000000800 */
[----:B------:R-:W-:Y:S04]  /*7920*/  STS [R117], R24 ;  /* 0x0000001875007388 */ /* 0x000fe80000000800 */
[----:B------:R-:W-:Y:S04]  /*7930*/  STS [R117+0x400], R23 ;  /* 0x0004001775007388 */ /* 0x000fe80000000800 */
        /* <DEDUP_REMOVED lines=20> */
[----:B------:R-:W-:-:S03]  /*7a80*/  ISETP.NE.AND P0, PT, R116, -0x1, PT ;  /* 0xffffffff7400780c */ /* 0x000fc60003f05270 */
[----:B------:R-:W-:Y:S04]  /*7a90*/  STS [R115+0x6000], R2 ;  /* 0x0060000273007388 */ /* 0x000fe80000000800 */
[----:B------:R1:W-:Y:S04]  /*7aa0*/  STS [R115+0x6400], R0 ;  /* 0x0064000073007388 */ /* 0x0003e80000000800 */
[----:B-1----:R-:W1:Y:S02]  /*7ab0*/  S2R R115, SR_CTAID.Y ;  /* 0x0000000000737919 */ /* 0x002e640000002600 */
[----:B------:R-:W-:-:S05]  /*7ac0*/  @P0 IADD3 R0, R238, R116, RZ ;  /* 0x00000074ee000210 */ /* 0x000fca0007ffe0ff */
[----:B------:R-:W-:-:S04]  /*7ad0*/  @P0 IMAD.WIDE.U32 R4, R0, c[0x0][0x3a0], RZ ;  /* 0x0000e80000040a25 */ /* 0x000fc800078e00ff */
[----:B------:R-:W-:Y:S01]  /*7ae0*/  @P0 IMAD R8, R0, c[0x0][0x3a4], R5 ;  /* 0x0000e90000080a24 */ /* 0x000fe200078e0205 */
[----:B------:R-:W-:Y:S02]  /*7af0*/  @P0 MOV R2, R4 ;  /* 0x0000000400020202 */ /* 0x000fe40000000f00 */
[----:B-1----:R-:W-:Y:S01]  /*7b00*/  SHF.R.S32.HI R6, RZ, 0x1f, R115 ;  /* 0x0000001fff067819 */ /* 0x002fe20000011473 */
        /* <DEDUP_REMOVED lines=11> */
.L_x_1244:
        /* <DEDUP_REMOVED lines=15> */
.L_x_1245:
[----:B------:R-:W2:Y:S01]  /*7cb0*/  LDL R9, [R1+0x4] ;  /* 0x0000040001097983 */ /* 0x000ea20000100800 */
[----:B------:R-:W-:Y:S01]  /*7cc0*/  SHF.R.S32.HI R7, RZ, 0x1f, R224 ;  /* 0x0000001fff077819 */ /* 0x000fe200000114e0 */
[----:B------:R-:W-:Y:S01]  /*7cd0*/  BSSY B0, `(.L_x_1246) ;  /* 0x0000025000007945 */ /* 0x000fe20003800000 */
[----:B------:R-:W-:Y:S01]  /*7ce0*/  MOV R6, R224 ;  /* 0x000000e000067202 */ /* 0x000fe20000000f00 */
[----:B------:R-:W-:Y:S01]  /*7cf0*/  BAR.SYNC.DEFER_BLOCKING 0x0 ;  /* 0x0000000000007b1d */ /* 0x000fe20000010000 */
[----:B------:R-:W-:Y:S02]  /*7d00*/  ISETP.GE.AND P1, PT, R224, c[0x0][0x220], PT ;  /* 0x00008800e0007a0c */ /* 0x000fe40003f26270 */
[----:B------:R-:W-:Y:S02]  /*7d10*/  SHF.R.S32.HI R15, RZ, 0x1f, R240 ;  /* 0x0000001fff0f7819 */ /* 0x000fe400000114f0 */
[----:B------:R-:W-:Y:S01]  /*7d20*/  SHF.R.S32.HI R26, RZ, 0x1f, R234 ;  /* 0x0000001fff1a7819 */ /* 0x000fe200000114ea */
[----:B------:R1:W3:Y:S04]  /*7d30*/  LDS.128 R16, [R114+0x7000] ;  /* 0x0070000072107984 */ /* 0x0002e80000000c00 */
[----:B------:R1:W4:Y:S04]  /*7d40*/  LDS.128 R20, [R114+0x8000] ;  /* 0x0080000072147984 */ /* 0x0003280000000c00 */
[----:B------:R1:W1:Y:S04]  /*7d50*/  LDS.128 R28, [R114+0x9000] ;  /* 0x00900000721c7984 */ /* 0x0002680000000c00 */
[----:B------:R1:W1:Y:S04]  /*7d60*/  LDS.128 R32, [R114+0xa000] ;  /* 0x00a0000072207984 */ /* 0x0002680000000c00 */
[----:B------:R1:W1:Y:S04]  /*7d70*/  LDS.128 R36, [R114+0xb000] ;  /* 0x00b0000072247984 */ /* 0x0002680000000c00 */
[----:B------:R1:W1:Y:S04]  /*7d80*/  LDS.128 R40, [R114+0xc000] ;  /* 0x00c0000072287984 */ /* 0x0002680000000c00 */
[----:B------:R1:W1:Y:S01]  /*7d90*/  LDS.128 R44, [R114+0xd000] ;  /* 0x00d00000722c7984 */ /* 0x0002620000000c00 */
[----:B--2---:R-:W-:-:S02]  /*7da0*/  IMAD.SHL.U32 R13, R9, 0x80, RZ ;  /* 0x00000080090d7824 */ /* 0x004fc400078e00ff */
[----:B------:R-:W-:Y:S02]  /*7db0*/  IMAD R12, R9, -0x80, R210 ;  /* 0xffffff80090c7824 */ /* 0x000fe400078e02d2 */
[----:B------:R-:W-:Y:S01]  /*7dc0*/  IMAD.WIDE.U32 R4, R13, c[0x0][0x3a0], R6 ;  /* 0x0000e8000d047a25 */ /* 0x000fe200078e0006 */
[----:B------:R-:W-:Y:S02]  /*7dd0*/  SHF.R.S32.HI R14, RZ, 0x1f, R13 ;  /* 0x0000001fff0e7819 */ /* 0x000fe4000001140d */
[----:B------:R-:W-:Y:S02]  /*7de0*/  ISETP.GE.OR P4, PT, R234, R12, P1 ;  /* 0x0000000cea00720c */ /* 0x000fe40000f86670 */
[----:B------:R-:W-:Y:S01]  /*7df0*/  IADD3 R4, P0, R2, R4, RZ ;  /* 0x0000000402047210 */ /* 0x000fe20007f1e0ff */
[----:B------:R-:W-:-:S04]  /*7e00*/  IMAD R0, R14, c[0x0][0x3a0], RZ ;  /* 0x0000e8000e007a24 */ /* 0x000fc800078e02ff */
[----:B------:R-:W-:-:S05]  /*7e10*/  IMAD R0, R13, c[0x0][0x3a4], R0 ;  /* 0x0000e9000d007a24 */ /* 0x000fca00078e0200 */
[----:B------:R-:W-:Y:S01]  /*7e20*/  IADD3.X R5, R8, R5, R0, P0, !PT ;  /* 0x0000000508057210 */ /* 0x000fe200007fe400 */
[----:B------:R-:W-:-:S04]  /*7e30*/  IMAD R0, R15, c[0x0][0x3b8], RZ ;  /* 0x0000ee000f007a24 */ /* 0x000fc800078e02ff */
[C---:B------:R-:W-:Y:S02]  /*7e40*/  IMAD R0, R240.reuse, c[0x0][0x3bc], R0 ;  /* 0x0000ef00f0007a24 */ /* 0x040fe400078e0200 */
[----:B------:R-:W-:-:S04]  /*7e50*/  IMAD.WIDE.U32 R4, R240, c[0x0][0x3b8], R4 ;  /* 0x0000ee00f0047a25 */ /* 0x000fc800078e0004 */
[----:B------:R-:W-:Y:S01]  /*7e60*/  IMAD.IADD R2, R5, 0x1, R0 ;  /* 0x0000000105027824 */ /* 0x000fe200078e0200 */
        /* <DEDUP_REMOVED lines=11> */
.L_x_1247:
[----:B-1-34-:R-:W-:Y:S05]  /*7f20*/  BSYNC B0 ;  /* 0x0000000000007941 */ /* 0x01afea0003800000 */
.L_x_1246:
[----:B------:R-:W-:Y:S01]  /*7f30*/  IADD3 R0, R234, 0x20, RZ ;  /* 0x00000020ea007810 */ /* 0x000fe20007ffe0ff */
[----:B------:R-:W-:Y:S03]  /*7f40*/  BSSY B0, `(.L_x_1248) ;  /* 0x000000e000007945 */ /* 0x000fe60003800000 */
[----:B------:R-:W-:-:S13]  /*7f50*/  ISETP.GE.OR P3, PT, R0, R12, P1 ;  /* 0x0000000c0000720c */ /* 0x000fda0000f66670 */
        /* <DEDUP_REMOVED lines=12> */
.L_x_1249:
[----:B------:R-:W-:Y:S05]  /*8020*/  BSYNC B0 ;  /* 0x0000000000007941 */ /* 0x000fea0003800000 */
.L_x_1248:
[----:B------:R-:W-:Y:S01]  /*8030*/  IADD3 R0, R234, 0x40, RZ ;  /* 0x00000040ea007810 */ /* 0x000fe20007ffe0ff */
[----:B------:R-:W-:Y:S03]  /*8040*/  BSSY B0, `(.L_x_1250) ;  /* 0x000000e000007945 */ /* 0x000fe60003800000 */
[----:B------:R-:W-:-:S13]  /*8050*/  ISETP.GE.OR P2, PT, R0, R12, P1 ;  /* 0x0000000c0000720c */ /* 0x000fda0000f46670 */
        /* <DEDUP_REMOVED lines=12> */
.L_x_1251:
[----:B------:R-:W-:Y:S05]  /*8120*/  BSYNC B0 ;  /* 0x0000000000007941 */ /* 0x000fea0003800000 */
.L_x_1250:
[----:B------:R-:W-:Y:S01]  /*8130*/  IADD3 R0, R234, 0x60, RZ ;  /* 0x00000060ea007810 */ /* 0x000fe20007ffe0ff */
[----:B------:R-:W-:Y:S03]  /*8140*/  BSSY B0, `(.L_x_1252) ;  /* 0x000000d000007945 */ /* 0x000fe60003800000 */
[----:B------:R-:W-:-:S13]  /*8150*/  ISETP.GE.OR P1, PT, R0, R12, P1 ;  /* 0x0000000c0000720c */ /* 0x000fda0000f26670 */
        /* <DEDUP_REMOVED lines=10> */
[----:B------:R1:W-:Y:S02]  /*8200*/  STG.E.128 [R4.64], R28 ;  /* 0x0000001c04007986 */ /* 0x0003e4000c101d18 */
.L_x_1253:
[----:B------:R-:W-:Y:S05]  /*8210*/  BSYNC B0 ;  /* 0x0000000000007941 */ /* 0x000fea0003800000 */
.L_x_1252:
[----:B------:R-:W-:Y:S01]  /*8220*/  IMAD.WIDE.U32 R6, R13, c[0x0][0x3a8], R6 ;  /* 0x0000ea000d067a25 */ /* 0x000fe200078e0006 */
[----:B------:R-:W-:Y:S03]  /*8230*/  BSSY B0, `(.L_x_1254) ;  /* 0x0000013000007945 */ /* 0x000fe60003800000 */
[----:B------:R-:W-:Y:S01]  /*8240*/  IMAD R0, R14, c[0x0][0x3a8], RZ ;  /* 0x0000ea000e007a24 */ /* 0x000fe200078e02ff */
[----:B-1----:R-:W-:Y:S01]  /*8250*/  IADD3 R4, P0, R24, R6, RZ ;  /* 0x0000000618047210 */ /* 0x002fe20007f1e0ff */
        /* <DEDUP_REMOVED lines=16> */
.L_x_1255:
[----:B------:R-:W-:Y:S05]  /*8360*/  BSYNC B0 ;  /* 0x0000000000007941 */ /* 0x000fea0003800000 */
.L_x_1254:
        /* <DEDUP_REMOVED lines=13> */
.L_x_1257:
[----:B------:R-:W-:Y:S05]  /*8440*/  BSYNC B0 ;  /* 0x0000000000007941 */ /* 0x000fea0003800000 */
.L_x_1256:
        /* <DEDUP_REMOVED lines=13> */
.L_x_1259:
[----:B------:R-:W-:Y:S05]  /*8520*/  BSYNC B0 ;  /* 0x0000000000007941 */ /* 0x000fea0003800000 */
.L_x_1258:
        /* <DEDUP_REMOVED lines=10> */
[----:B------:R1:W-:Y:S01]  /*85d0*/  STG.E.128 [R4.64], R44 ;  /* 0x0000002c04007986 */ /* 0x0003e2000c101d18 */
[----:B------:R-:W-:Y:S05]  /*85e0*/  BRA `(.L_x_1260) ;  /* 0x00000aa000007947 */ /* 0x000fea0003800000 */
.L_x_1216:
[----:B------:R-:W2:Y:S04]  /*85f0*/  LDL R9, [R1] ;  /* 0x0000000001097983 */ /* 0x000ea80000100800 */
[----:B------:R-:W1:Y:S02]  /*8600*/  S2R R8, SR_CTAID.Y ;  /* 0x0000000000087919 */ /* 0x000e640000002600 */
[----:B-1----:R-:W-:Y:S02]  /*8610*/  SHF.R.S32.HI R7, RZ, 0x1f, R8 ;  /* 0x0000001fff077819 */ /* 0x002fe40000011408 */
[----:B--2---:R-:W-:-:S13]  /*8620*/  ISETP.NE.AND P0, PT, R9, -0x1, PT ;  /* 0xffffffff0900780c */ /* 0x004fda0003f05270 */
        /* <DEDUP_REMOVED lines=15> */
.L_x_1261:
        /* <DEDUP_REMOVED lines=15> */
.L_x_1262:
[----:B------:R-:W2:Y:S01]  /*8810*/  LDL R7, [R1+0x4] ;  /* 0x0000040001077983 */ /* 0x000ea20000100800 */
[----:B------:R-:W-:Y:S01]  /*8820*/  ISETP.GE.AND P1, PT, R224, c[0x0][0x220], PT ;  /* 0x00008800e0007a0c */ /* 0x000fe20003f26270 */
[----:B------:R-:W-:Y:S01]  /*8830*/  BSSY B0, `(.L_x_1263) ;  /* 0x000001a000007945 */ /* 0x000fe20003800000 */
[----:B------:R-:W-:Y:S02]  /*8840*/  SHF.R.S32.HI R13, RZ, 0x1f, R240 ;  /* 0x0000001fff0d7819 */ /* 0x000fe400000114f0 */
[----:B------:R-:W-:Y:S02]  /*8850*/  SHF.R.S32.HI R16, RZ, 0x1f, R234 ;  /* 0x0000001fff107819 */ /* 0x000fe400000114ea */
[C---:B--2---:R-:W-:Y:S01]  /*8860*/  SHF.L.U32 R11, R7.reuse, 0x7, RZ ;  /* 0x00000007070b7819 */ /* 0x044fe200000006ff */
[----:B------:R-:W-:-:S03]  /*8870*/  IMAD R10, R7, -0x80, R210 ;  /* 0xffffff80070a7824 */ /* 0x000fc600078e02d2 */
[----:B------:R-:W-:Y:S01]  /*8880*/  SHF.R.S32.HI R12, RZ, 0x1f, R11 ;  /* 0x0000001fff0c7819 */ /* 0x000fe2000001140b */
[----:B------:R-:W-:Y:S01]  /*8890*/  IMAD.WIDE.U32 R4, R11, c[0x0][0x3a0], R224 ;  /* 0x0000e8000b047a25 */ /* 0x000fe200078e00e0 */
[----:B------:R-:W-:-:S03]  /*88a0*/  ISETP.GE.OR P4, PT, R234, R10, P1 ;  /* 0x0000000aea00720c */ /* 0x000fc60000f86670 */
[----:B------:R-:W-:Y:S01]  /*88b0*/  IMAD R0, R12, c[0x0][0x3a0], RZ ;  /* 0x0000e8000c007a24 */ /* 0x000fe200078e02ff */
[----:B------:R-:W-:-:S03]  /*88c0*/  IADD3 R4, P0, R2, R4, RZ ;  /* 0x0000000402047210 */ /* 0x000fc60007f1e0ff */
[----:B------:R-:W-:-:S05]  /*88d0*/  IMAD R0, R11, c[0x0][0x3a4], R0 ;  /* 0x0000e9000b007a24 */ /* 0x000fca00078e0200 */
        /* <DEDUP_REMOVED lines=15> */
.L_x_1264:
[----:B------:R-:W-:Y:S05]  /*89d0*/  BSYNC B0 ;  /* 0x0000000000007941 */ /* 0x000fea0003800000 */
.L_x_1263:
        /* <DEDUP_REMOVED lines=15> */
.L_x_1266:
[----:B------:R-:W-:Y:S05]  /*8ad0*/  BSYNC B0 ;  /* 0x0000000000007941 */ /* 0x000fea0003800000 */
.L_x_1265:
        /* <DEDUP_REMOVED lines=15> */
.L_x_1268:
[----:B------:R-:W-:Y:S05]  /*8bd0*/  BSYNC B0 ;  /* 0x0000000000007941 */ /* 0x000fea0003800000 */
.L_x_1267:
        /* <DEDUP_REMOVED lines=14> */
.L_x_1270:
[----:B------:R-:W-:Y:S05]  /*8cc0*/  BSYNC B0 ;  /* 0x0000000000007941 */ /* 0x000fea0003800000 */
.L_x_1269:
[----:B-1----:R-:W-:Y:S01]  /*8cd0*/  IMAD.WIDE.U32 R4, R11, c[0x0][0x3a8], R224 ;  /* 0x0000ea000b047a25 */ /* 0x002fe200078e00e0 */
        /* <DEDUP_REMOVED lines=19> */
.L_x_1272:
[----:B------:R-:W-:Y:S05]  /*8e10*/  BSYNC B0 ;  /* 0x0000000000007941 */ /* 0x000fea0003800000 */
.L_x_1271:
        /* <DEDUP_REMOVED lines=13> */
.L_x_1274:
[----:B------:R-:W-:Y:S05]  /*8ef0*/  BSYNC B0 ;  /* 0x0000000000007941 */ /* 0x000fea0003800000 */
.L_x_1273:
        /* <DEDUP_REMOVED lines=13> */
.L_x_1276:
[----:B------:R-:W-:Y:S05]  /*8fd0*/  BSYNC B0 ;  /* 0x0000000000007941 */ /* 0x000fea0003800000 */
.L_x_1275:
        /* <DEDUP_REMOVED lines=11> */
.L_x_1260:
[----:B------:R-:W-:Y:S05]  /*9090*/  BSYNC B1 ;  /* 0x0000000000017941 */ /* 0x000fea0003800000 */
.L_x_1211:
[----:B------:R-:W2:Y:S01]  /*90a0*/  LDL.LU R0, [R1+0x4] ;  /* 0x0000040001007983 */ /* 0x000ea20000300800 */
[----:B------:R-:W-:Y:S02]  /*90b0*/  ULDC UR6, c[0x0][0x218] ;  /* 0x0000860000067ab9 */ /* 0x000fe40000000800 */
[----:B------:R-:W-:-:S04]  /*90c0*/  UIADD3 UR6, UR6, 0x7f, URZ ;  /* 0x0000007f06067890 */ /* 0x000fc8000fffe03f */
[----:B------:R-:W-:-:S04]  /*90d0*/  USHF.R.S32.HI UR5, URZ, 0x1f, UR6 ;  /* 0x0000001f3f057899 */ /* 0x000fc80008011406 */
[----:B------:R-:W-:-:S04]  /*90e0*/  ULEA.HI UR5, UR5, UR6, URZ, 0x7 ;  /* 0x0000000605057291 */ /* 0x000fc8000f8f383f */
[----:B------:R-:W-:Y:S01]  /*90f0*/  USHF.R.S32.HI UR5, URZ, 0x7, UR5 ;  /* 0x000000073f057899 */ /* 0x000fe20008011405 */
[----:B--2---:R-:W-:-:S05]  /*9100*/  IADD3 R0, R0, c[0x0][0xc], RZ ;  /* 0x0000030000007a10 */ /* 0x004fca0007ffe0ff */
[----:B------:R-:W-:Y:S01]  /*9110*/  ISETP.GE.AND P0, PT, R0, UR5, PT ;  /* 0x0000000500007c0c */ /* 0x000fe2000bf06270 */
[----:B------:R2:W-:-:S12]  /*9120*/  STL [R1+0x4], R0 ;  /* 0x0000040001007387 */ /* 0x0005d80000100800 */
[----:B------:R-:W-:Y:S01]  /*9130*/  @P0 CALL.REL.NOINC `(.L_x_1277) ;  /* 0x0000001000000944 */ /* 0x000fe20003c00000 */
[----:B------:R-:W-:Y:S05]  /*9140*/  BRA `(.L_x_1278) ;  /* 0xffff77a000007947 */ /* 0x000fea000383ffff */
.L_x_1277:
[----:B------:R-:W-:Y:S05]  /*9150*/  EXIT ;  /* 0x000000000000794d */ /* 0x000fea0003800000 */
.L_x_1279:
        /* <DEDUP_REMOVED lines=10> */
.L_x_2474:


//--------------------- .text._ZN5flash44flash_bwd_dq_dk_dv_loop_seqk_parallel_kernelI23Flash_bwd_kernel_traitsILi64ELi64ELi128ELi8ELi2ELi4ELi4ELb1ELb0EN7cutlass10bfloat16_tE19Flash_kernel_traitsILi64ELi64ELi128ELi8ES3_EELb0ELb0ELb0ELb1ELb0ELb0ELb1EEEvNS_16Flash_bwd_paramsE --------------------------
	.section	.text._ZN5flash44flash_bwd_dq_dk_dv_loop_seqk_parallel_kernelI23Flash_bwd_kernel_traitsILi64ELi64ELi128ELi8ELi2ELi4ELi4ELb1ELb0EN7cutlass10bfloat16_tE19Flash_kernel_traitsILi64ELi64ELi128ELi8ES3_EELb0ELb0ELb0ELb1ELb0ELb0ELb1EEEvNS_16Flash_bwd_paramsE,"ax",@progbits
	.sectioninfo	@"SHI_REGISTERS=255"
	.align	128
        .global         _ZN5flash44flash_bwd_dq_dk_dv_loop_seqk_parallel_kernelI23Flash_bwd_kernel_traitsILi64ELi64ELi128ELi8ELi2ELi4ELi4ELb1ELb0EN7cutlass10bfloat16_tE19Flash_kernel_traitsILi64ELi64ELi128ELi8ES3_EELb0ELb0ELb0ELb1ELb0ELb0ELb1EEEvNS_16Flash_bwd_paramsE
        .type           _ZN5flash44flash_bwd_dq_dk_dv_loop_seqk_parallel_kernelI23Flash_bwd_kernel_traitsILi64ELi64ELi128ELi8ELi2ELi4ELi4ELb1ELb0EN7cutlass10bfloat16_tE19Flash_kernel_traitsILi64ELi64ELi128ELi8ES3_EELb0ELb0ELb0ELb1ELb0ELb0ELb1EEEvNS_16Flash_bwd_paramsE,@function
        .size           _ZN5flash44flash_bwd_dq_dk_dv_loop_seqk_parallel_kernelI23Flash_bwd_kernel_traitsILi64ELi64ELi128ELi8ELi2ELi4ELi4ELb1ELb0EN7cutlass10bfloat16_tE19Flash_kernel_traitsILi64ELi64ELi128ELi8ES3_EELb0ELb0ELb0ELb1ELb0ELb0ELb1EEEvNS_16Flash_bwd_paramsE,(.L_x_2475 - _ZN5flash44flash_bwd_dq_dk_dv_loop_seqk_parallel_kernelI23Flash_bwd_kernel_traitsILi64ELi64ELi128ELi8ELi2ELi4ELi4ELb1ELb0EN7cutlass10bfloat16_tE19Flash_kernel_traitsILi64ELi64ELi128ELi8ES3_EELb0ELb0ELb0ELb1ELb0ELb0ELb1EEEvNS_16Flash_bwd_paramsE)
        .other          _ZN5flash44flash_bwd_dq_dk_dv_loop_seqk_parallel_kernelI23Flash_bwd_kernel_traitsILi64ELi64ELi128ELi8ELi2ELi4ELi4ELb1ELb0EN7cutlass10bfloat16_tE19Flash_kernel_traitsILi64ELi64ELi128ELi8ES3_EELb0ELb0ELb0ELb1ELb0ELb0ELb1EEEvNS_16Flash_bwd_paramsE,@"STO_CUDA_ENTRY STV_DEFAULT"
_ZN5flash44flash_bwd_dq_dk_dv_loop_seqk_parallel_kernelI23Flash_bwd_kernel_traitsILi64ELi64ELi128ELi8ELi2ELi4ELi4ELb1ELb0EN7cutlass10bfloat16_tE19Flash_kernel_traitsILi64ELi64ELi128ELi8ES3_EELb0ELb0ELb0ELb1ELb0ELb0ELb1EEEvNS_16Flash_bwd_paramsE:
.text._ZN5flash44flash_bwd_dq_dk_dv_loop_seqk_parallel_kernelI23Flash_bwd_kernel_traitsILi64ELi64ELi128ELi8ELi2ELi4ELi4ELb1ELb0EN7cutlass10bfloat16_tE19Flash_kernel_traitsILi64ELi64ELi128ELi8ES3_EELb0ELb0ELb0ELb1ELb0ELb0ELb1EEEvNS_16Flash_bwd_paramsE:
        /* <DEDUP_REMOVED lines=37> */
[----:B------:R-:W-:Y:S01]  /*0250*/  SHF.R.S32.HI R5, RZ, 0x2, R15 ;  /* 0x00000002ff057819 */ /* 0x000fe2000001140f */
[----:B------:R-:W-:Y:S01]  /*0260*/  UIMAD UR4, UR43, UR7, UR47 ;  /* 0x000000072b0472a4 */ /* 0x000fe2000f8e022f */
[----:B------:R-:W-:Y:S01]  /*0270*/  LEA.HI R2, R3, R4, RZ, 0x1 ;  /* 0x0000000403027211 */ /* 0x000fe200078f08ff */
[----:B------:R-:W-:Y:S01]  /*0280*/  UIMAD UR60, UR47, UR57, URZ ;  /* 0x000000392f3c72a4 */ /* 0x000fe2000f8e023f */
[-C--:B------:R-:W-:Y:S01]  /*0290*/  LEA.HI R13, R9, R12.reuse, RZ, 0x3 ;  /* 0x0000000c090d7211 */ /* 0x080fe200078f18ff */
[----:B------:R-:W-:Y:S01]  /*02a0*/  UIMAD UR7, UR4, UR16, URZ ;  /* 0x00000010040772a4 */ /* 0x000fe2000f8e023f */
[----:B------:R-:W-:Y:S01]  /*02b0*/  LOP3.LUT R2, R2, 0xfffffffe, RZ, 0xc0, !PT ;  /* 0xfffffffe02027812 */ /* 0x000fe200078ec0ff */
[----:B------:R-:W-:Y:S01]  /*02c0*/  ULDC UR50, c[0x0][0x1c0] ;  /* 0x0000700000327ab9 */ /* 0x000fe20000000800 */
[----:B------:R-:W-:Y:S01]  /*02d0*/  SHF.R.S32.HI R239, RZ, 0x3, R13 ;  /* 0x00000003ffef7819 */ /* 0x000fe2000001140d */
[----:B------:R-:W-:Y:S01]  /*02e0*/  UIMAD.WIDE UR50, UR57, UR50, URZ ;  /* 0x00000032393272a5 */ /* 0x000fe2000f8e023f */
        /* <DEDUP_REMOVED lines=11> */
[----:B------:R-:W-:Y:S01]  /*03a0*/  UIMAD.WIDE.U32 UR58, UR43, UR17, URZ ;  /* 0x000000112b3a72a5 */ /* 0x000fe2000f8e003f */
[----:B------:R-:W-:Y:S01]  /*03b0*/  SHF.R.S32.HI R4, RZ, 0x1f, R2 ;  /* 0x0000001fff047819 */ /* 0x000fe20000011402 */
[----:B------:R-:W-:Y:S01]  /*03c0*/  IMAD.IADD R7, R5, 0x1, -R0 ;  /* 0x0000000105077824 */ /* 0x000fe200078e0a00 */
[----:B------:R-:W-:Y:S01]  /*03d0*/  SHF.R.U32.HI R5, RZ, 0x3, R3 ;  /* 0x00000003ff057819 */ /* 0x000fe20000011603 */
[----:B------:R-:W-:Y:S01]  /*03e0*/  IMAD.U32 R0, RZ, RZ, UR5 ;  /* 0x00000005ff007e24 */ /* 0x000fe2000f8e00ff */
[----:B------:R-:W-:Y:S01]  /*03f0*/  LEA.HI R11, R4, R2, RZ, 0x3 ;  /* 0x00000002040b7211 */ /* 0x000fe200078f18ff */
[----:B------:R-:W-:Y:S01]  /*0400*/  USHF.R.S32.HI UR5, URZ, 0x1f, UR17 ;  /* 0x0000001f3f057899 */ /* 0x000fe20008011411 */
[--C-:B------:R-:W-:Y:S01]  /*0410*/  SHF.R.S32.HI R16, RZ, 0x5, R8.reuse ;  /* 0x00000005ff107819 */ /* 0x100fe20000011408 */
[----:B------:R-:W-:Y:S01]  /*0420*/  ULDC UR14, c[0x0][0x1c0] ;  /* 0x00007000000e7ab9 */ /* 0x000fe20000000800 */
[----:B------:R1:W-:Y:S01]  /*0430*/  STL [R1+0x18], R0 ;  /* 0x0000180001007387 */ /* 0x0003e20000100800 */
[----:B------:R-:W-:Y:S01]  /*0440*/  LOP3.LUT R4, R11, 0xfffffff8, RZ, 0xc0, !PT ;  /* 0xfffffff80b047812 */ /* 0x000fe200078ec0ff */
[----:B------:R-:W-:Y:S01]  /*0450*/  UIMAD UR4, UR5, UR43, URZ ;  /* 0x0000002b050472a4 */ /* 0x000fe2000f8e023f */
[----:B------:R-:W-:Y:S01]  /*0460*/  SHF.R.S32.HI R6, RZ, 0x1f, R8 ;  /* 0x0000001fff067819 */ /* 0x000fe20000011408 */
[----:B------:R-:W-:-:S02]  /*0470*/  ULDC UR12, c[0x0][0x1c0] ;  /* 0x00007000000c7ab9 */ /* 0x000fc40000000800 */
[----:B------:R-:W-:Y:S01]  /*0480*/  IMAD.IADD R14, R2, 0x1, -R4 ;  /* 0x00000001020e7824 */ /* 0x000fe200078e0a04 */
[----:B------:R-:W-:Y:S01]  /*0490*/  LOP3.LUT R4, R7, 0x1, RZ, 0xc0, !PT ;  /* 0x0000000107047812 */ /* 0x000fe200078ec0ff */
[----:B------:R-:W-:Y:S01]  /*04a0*/  IMAD.U32 R2, RZ, RZ, UR6 ;  /* 0x00000006ff027e24 */ /* 0x000fe2000f8e00ff */
[----:B------:R-:W-:Y:S02]  /*04b0*/  USHF.R.S32.HI UR6, URZ, 0x1f, UR43 ;  /* 0x0000001f3f067899 */ /* 0x000fe4000801142b */
[----:B------:R-:W-:Y:S01]  /*04c0*/  ISETP.NE.U32.AND P0, PT, R4, 0x1, PT ;  /* 0x000000010400780c */ /* 0x000fe20003f05070 */
[----:B------:R-:W-:Y:S02]  /*04d0*/  UIMAD UR57, UR57, UR12, URZ ;  /* 0x0000000c393972a4 */ /* 0x000fe4000f8e023f */
[----:B------:R-:W-:Y:S01]  /*04e0*/  ULDC.U8 UR11, c[0x0][0x3d0] ;  /* 0x0000f400000b7ab9 */ /* 0x000fe20000000000 */
[----:B------:R-:W-:Y:S01]  /*04f0*/  SEL R184, R184, 0x10, !P0 ;  /* 0x00000010b8b87807 */ /* 0x000fe20004000000 */
[----:B------:R-:W-:-:S02]  /*0500*/  USHF.L.U32 UR20, UR57, 0x4, URZ ;  /* 0x0000000439147899 */ /* 0x000fc4000800063f */
[----:B------:R-:W-:Y:S02]  /*0510*/  USHF.L.U32 UR56, UR57, 0x6, URZ ;  /* 0x0000000639387899 */ /* 0x000fe4000800063f */
[----:B------:R-:W-:Y:S02]  /*0520*/  UIADD3 UR19, UR20, 0x20, URZ ;  /* 0x0000002014137890 */ /* 0x000fe4000fffe03f */
[----:B------:R-:W-:Y:S02]  /*0530*/  ULDC.64 UR8, c[0x0][0x118] ;  /* 0x0000460000087ab9 */ /* 0x000fe40000000a00 */
[----:B------:R-:W-:Y:S01]  /*0540*/  UISETP.NE.AND UP2, UPT, UR11, URZ, UPT ;  /* 0x0000003f0b00728c */ /* 0x000fe2000bf45270 */
[----:B-1----:R-:W-:Y:S01]  /*0550*/  LOP3.LUT R0, R13, 0xfffffff8, RZ, 0xc0, !PT ;  /* 0xfffffff80d007812 */ /* 0x002fe200078ec0ff */
[----:B------:R-:W-:Y:S02]  /*0560*/  UIMAD.WIDE.U32 UR54, UR50, UR58, URZ ;  /* 0x0000003a323672a5 */ /* 0x000fe4000f8e003f */
[----:B------:R-:W-:-:S02]  /*0570*/  UIMAD UR26, UR57, 0x18, URZ ;  /* 0x00000018391a78a4 */ /* 0x000fc4000f8e023f */
[----:B------:R-:W-:Y:S01]  /*0580*/  IMAD.IADD R0, R12, 0x1, -R0 ;  /* 0x000000010c007824 */ /* 0x000fe200078e0a00 */
[----:B------:R-:W-:Y:S02]  /*0590*/  USHF.L.U32 UR25, UR57, 0x5, URZ ;  /* 0x0000000539197899 */ /* 0x000fe4000800063f */
[----:B------:R-:W-:Y:S01]  /*05a0*/  UIMAD UR24, UR57, 0x28, URZ ;  /* 0x00000028391878a4 */ /* 0x000fe2000f8e023f */
[C---:B------:R-:W-:Y:S01]  /*05b0*/  IMAD.SHL.U32 R210, R0.reuse, 0x8, RZ ;  /* 0x0000000800d27824 */ /* 0x040fe200078e00ff */
[C---:B------:R-:W-:Y:S01]  /*05c0*/  LOP3.LUT P4, RZ, R0.reuse, 0x2, RZ, 0xc0, !PT ;  /* 0x0000000200ff7812 */ /* 0x040fe2000788c0ff */
[----:B------:R-:W-:Y:S01]  /*05d0*/  UIMAD UR23, UR57, 0x30, URZ ;  /* 0x00000030391778a4 */ /* 0x000fe2000f8e023f */
[C---:B------:R-:W-:Y:S01]  /*05e0*/  LOP3.LUT P3, RZ, R0.reuse, 0x4, RZ, 0xc0, !PT ;  /* 0x0000000400ff7812 */ /* 0x040fe2000786c0ff */
[----:B------:R-:W-:Y:S01]  /*05f0*/  IMAD.SHL.U32 R0, R0, 0x40, RZ ;  /* 0x0000004000007824 */ /* 0x000fe200078e00ff */
[----:B------:R-:W-:Y:S01]  /*0600*/  LOP3.LUT R3, R3, 0x38, R210, 0xf8, !PT ;  /* 0x0000003803037812 */ /* 0x000fe200078ef8d2 */
[----:B------:R-:W-:Y:S01]  /*0610*/  UIMAD UR22, UR57, 0x38, URZ ;  /* 0x00000038391678a4 */ /* 0x000fe2000f8e023f */
[C---:B------:R-:W-:Y:S01]  /*0620*/  R2P PR, R7.reuse, 0x6 ;  /* 0x0000000607007804 */ /* 0x040fe20000000000 */
[----:B------:R-:W-:Y:S01]  /*0630*/  IMAD.SHL.U32 R7, R7, 0x40, RZ ;  /* 0x0000004007077824 */ /* 0x000fe200078e00ff */
[----:B------:R-:W-:Y:S01]  /*0640*/  LOP3.LUT R243, R3, R5, RZ, 0x3c, !PT ;  /* 0x0000000503f37212 */ /* 0x000fe200078e3cff */
[----:B------:R-:W-:Y:S01]  /*0650*/  USHF.R.S32.HI UR61, URZ, 0x1f, UR56 ;  /* 0x0000001f3f3d7899 */ /* 0x000fe20008011438 */
[----:B------:R-:W-:Y:S01]  /*0660*/  LEA.HI R3, R6, R16, RZ, 0x2 ;  /* 0x0000001006037211 */ /* 0x000fe200078f10ff */
[----:B------:R-:W-:Y:S01]  /*0670*/  UMOV UR53, 0xffffe000 ;  /* 0xffffe00000357882 */ /* 0x000fe20000000000 */
[----:B------:R-:W-:-:S02]  /*0680*/  LOP3.LUT R0, R0, 0x1c0, RZ, 0xc0, !PT ;  /* 0x000001c000007812 */ /* 0x000fc400078ec0ff */
[----:B------:R-:W-:Y:S01]  /*0690*/  LOP3.LUT R2, R3, 0xfffffffc, RZ, 0xc0, !PT ;  /* 0xfffffffc03027812 */ /* 0x000fe200078ec0ff */
[----:B------:R-:W-:Y:S01]  /*06a0*/  IMAD.U32 R3, RZ, RZ, UR6 ;  /* 0x00000006ff037e24 */ /* 0x000fe2000f8e00ff */
[----:B------:R-:W-:Y:S01]  /*06b0*/  USHF.R.S32.HI UR6, URZ, 0x1f, UR47 ;  /* 0x0000001f3f067899 */ /* 0x000fe2000801142f */
[----:B------:R-:W-:Y:S02]  /*06c0*/  LOP3.LUT R163, R0, 0x8, R13, 0xf8, !PT ;  /* 0x0000000800a37812 */ /* 0x000fe400078ef80d */
[----:B------:R-:W-:Y:S01]  /*06d0*/  IMAD.IADD R160, R16, 0x1, -R2 ;  /* 0x0000000110a07824 */ /* 0x000fe200078e0a02 */
[----:B------:R-:W-:Y:S02]  /*06e0*/  LEA.HI R2, R9, R12, RZ, 0x6 ;  /* 0x0000000c09027211 */ /* 0x000fe400078f30ff */
[----:B------:R-:W-:Y:S01]  /*06f0*/  IMAD.U32 R3, RZ, RZ, UR6 ;  /* 0x00000006ff037e24 */ /* 0x000fe2000f8e00ff */
[----:B------:R-:W-:Y:S01]  /*0700*/  USHF.R.S32.HI UR6, URZ, 0x1f, UR43 ;  /* 0x0000001f3f067899 */ /* 0x000fe2000801142b */
[----:B------:R-:W-:Y:S01]  /*0710*/  IMAD.SHL.U32 R3, R160, 0x10, RZ ;  /* 0x00000010a0037824 */ /* 0x000fe200078e00ff */
[----:B------:R-:W-:-:S04]  /*0720*/  SHF.R.S32.HI R2, RZ, 0x6, R2 ;  /* 0x00000006ff027819 */ /* 0x000fc80000011402 */
[----:B------:R-:W-:Y:S01]  /*0730*/  IMAD.U32 R5, RZ, RZ, UR6 ;  /* 0x00000006ff057e24 */ /* 0x000fe2000f8e00ff */
[----:B------:R-:W-:Y:S01]  /*0740*/  LOP3.LUT R5, R0, 0x30, R3, 0xf8, !PT ;  /* 0x0000003000057812 */ /* 0x000fe200078ef803 */
[----:B------:R-:W-:Y:S01]  /*0750*/  IMAD.SHL.U32 R3, R10, 0x200, RZ ;  /* 0x000002000a037824 */ /* 0x000fe200078e00ff */
[----:B------:R-:W-:Y:S01]  /*0760*/  SHF.R.U32.HI R0, RZ, 0x3, R0 ;  /* 0x00000003ff007819 */ /* 0x000fe20000011600 */
[----:B------:R-:W-:Y:S01]  /*0770*/  USHF.R.S32.HI UR6, URZ, 0x1f, UR47 ;  /* 0x0000001f3f067899 */ /* 0x000fe2000801142f */
[----:B------:R-:W-:Y:S01]  /*0780*/  LOP3.LUT R5, R5, 0x8, R13, 0xf8, !PT ;  /* 0x0000000805057812 */ /* 0x000fe200078ef80d */
[C---:B------:R-:W-:Y:S01]  /*0790*/  IMAD R4, R2.reuse, 0x800, R3 ;  /* 0x0000080002047824 */ /* 0x040fe200078e0203 */
[----:B------:R-:W-:Y:S01]  /*07a0*/  LOP3.LUT R163, R163, R0, RZ, 0x3c, !PT ;  /* 0x00000000a3a37212 */ /* 0x000fe200078e3cff */
[----:B------:R-:W-:Y:S01]  /*07b0*/  IMAD R243, R2, 0x200, R243 ;  /* 0x0000020002f37824 */ /* 0x000fe200078e02f3 */
[----:B------:R-:W-:Y:S01]  /*07c0*/  LOP3.LUT R3, R3, R5, R0, 0xf6, !PT ;  /* 0x0000000503037212 */ /* 0x000fe200078ef600 */
[----:B------:R-:W-:Y:S01]  /*07d0*/  IMAD.U32 R6, RZ, RZ, UR6 ;  /* 0x00000006ff067e24 */ /* 0x000fe2000f8e00ff */
[----:B------:R-:W-:Y:S01]  /*07e0*/  LOP3.LUT R0, R15, 0x7ffffffc, RZ, 0xc0, !PT ;  /* 0x7ffffffc0f007812 */ /* 0x000fe200078ec0ff */
[----:B------:R-:W-:Y:S01]  /*07f0*/  IMAD.IADD R163, R4, 0x1, R163 ;  /* 0x0000000104a37824 */ /* 0x000fe200078e02a3 */
[----:B------:R-:W-:Y:S01]  /*0800*/  LOP3.LUT R5, R8, 0xffffffe0, RZ, 0xc0, !PT ;  /* 0xffffffe008057812 */ /* 0x000fe200078ec0ff */
[----:B------:R-:W-:Y:S01]  /*0810*/  IMAD.U32 R4, RZ, RZ, UR10 ;  /* 0x0000000aff047e24 */ /* 0x000fe2000f8e00ff */
[----:B------:R-:W-:Y:S01]  /*0820*/  @!UP1 UIMAD UR6, UR43, UR14, UR47 ;  /* 0x0000000e2b0692a4 */ /* 0x000fe2000f8e022f */
[----:B------:R-:W-:Y:S01]  /*0830*/  IMAD.U32 R6, RZ, RZ, UR4 ;  /* 0x00000004ff067e24 */ /* 0x000fe2000f8e00ff */
[----:B------:R-:W-:Y:S01]  /*0840*/  USHF.R.S32.HI UR4, URZ, 0x1f, UR60 ;  /* 0x0000001f3f047899 */ /* 0x000fe2000801143c */
[----:B------:R-:W-:Y:S01]  /*0850*/  IMAD.IADD R13, R12, 0x1, -R5 ;  /* 0x000000010c0d7824 */ /* 0x000fe200078e0a05 */
[----:B------:R1:W-:Y:S01]  /*0860*/  STL [R1+0x4], R4 ;  /* 0x0000040401007387 */ /* 0x0003e20000100800 */
[----:B------:R-:W-:Y:S01]  /*0870*/  IMAD.SHL.U32 R2, R2, 0x20, RZ ;  /* 0x0000002002027824 */ /* 0x000fe200078e00ff */
[----:B------:R-:W-:Y:S01]  /*0880*/  USHF.L.U32 UR14, UR57, 0x3, URZ ;  /* 0x00000003390e7899 */ /* 0x000fe2000800063f */
[----:B------:R-:W-:-:S02]  /*0890*/  IMAD.SHL.U32 R163, R163, 0x2, RZ ;  /* 0x00000002a3a37824 */ /* 0x000fc400078e00ff */
[----:B------:R-:W-:Y:S01]  /*08a0*/  IMAD.SHL.U32 R3, R3, 0x2, RZ ;  /* 0x0000000203037824 */ /* 0x000fe200078e00ff */
[----:B------:R-:W-:Y:S01]  /*08b0*/  LOP3.LUT R244, R2, 0x6, R244, 0xf8, !PT ;  /* 0x0000000602f47812 */ /* 0x000fe200078ef8f4 */
[----:B------:R-:W-:-:S04]  /*08c0*/  UIADD3 UR18, UR14, UR19, URZ ;  /* 0x000000130e127290 */ /* 0x000fc8000fffe03f */
[----:B------:R-:W-:-:S04]  /*08d0*/  UIADD3 UR17, UR14, UR18, URZ ;  /* 0x000000120e117290 */ /* 0x000fc8000fffe03f */
[----:B------:R-:W-:Y:S01]  /*08e0*/  UIADD3 UR16, UR14, UR17, URZ ;  /* 0x000000110e107290 */ /* 0x000fe2000fffe03f */
[----:B-1----:R-:W-:-:S05]  /*08f0*/  IMAD.U32 R4, RZ, RZ, UR7 ;  /* 0x00000007ff047e24 */ /* 0x002fca000f8e00ff */
[----:B------:R1:W-:Y:S04]  /*0900*/  STL [R1+0x14], R4 ;  /* 0x0000140401007387 */ /* 0x0003e80000100800 */
[----:B------:R2:W-:Y:S04]  /*0910*/  STL [R1+0x10], R6 ;  /* 0x0000100601007387 */ /* 0x0005e80000100800 */
[----:B------:R-:W-:Y:S01]  /*0920*/  STL [R1+0x8], R13 ;  /* 0x0000080d01007387 */ /* 0x000fe20000100800 */
[----:B-1----:R-:W-:Y:S01]  /*0930*/  LEA.HI R4, R9, R12, RZ, 0x7 ;  /* 0x0000000c09047211 */ /* 0x002fe200078f38ff */
[----:B--2---:R-:W-:-:S03]  /*0940*/  IMAD.IADD R6, R12, 0x1, -R0 ;  /* 0x000000010c067824 */ /* 0x004fc600078e0a00 */
[----:B------:R-:W-:Y:S01]  /*0950*/  SHF.R.S32.HI R4, RZ, 0x7, R4 ;  /* 0x00000007ff047819 */ /* 0x000fe20000011404 */
[----:B------:R-:W-:Y:S01]  /*0960*/  IMAD.U32 R0, RZ, RZ, UR4 ;  /* 0x00000004ff007e24 */ /* 0x000fe2000f8e00ff */
[----:B------:R-:W-:Y:S01]  /*0970*/  LEA.HI R0, R8, R16, RZ, 0x1 ;  /* 0x0000001008007211 */ /* 0x000fe200078f08ff */
[----:B------:R-:W-:Y:S01]  /*0980*/  IMAD.SHL.U32 R6, R6, 0x2, RZ ;  /* 0x0000000206067824 */ /* 0x000fe200078e00ff */
[----:B------:R-:W-:Y:S01]  /*0990*/  UIMAD UR4, UR51, UR58, URZ ;  /* 0x0000003a330472a4 */ /* 0x000fe2000f8e023f */
[----:B------:R-:W-:Y:S01]  /*09a0*/  IMAD.SHL.U32 R5, R4, 0x8, RZ ;  /* 0x0000000804057824 */ /* 0x000fe200078e00ff */
[----:B------:R-:W-:Y:S01]  /*09b0*/  LOP3.LUT R169, R0, 0xfffffffe, RZ, 0xc0, !PT ;  /* 0xfffffffe00a97812 */ /* 0x000fe200078ec0ff */
[----:B------:R-:W-:Y:S01]  /*09c0*/  IMAD R8, R4, 0x1000, R6 ;  /* 0x0000100004087824 */ /* 0x000fe200078e0206 */
[----:B------:R-:W-:Y:S01]  /*09d0*/  LOP3.LUT R0, R7, 0x1c0, RZ, 0xc0, !PT ;  /* 0x000001c007007812 */ /* 0x000fe200078ec0ff */
[----:B------:R-:W-:Y:S01]  /*09e0*/  IMAD.SHL.U32 R4, R10, 0x10, RZ ;  /* 0x000000100a047824 */ /* 0x000fe200078e00ff */
[----:B------:R-:W-:Y:S01]  /*09f0*/  LOP3.LUT R5, R5, 0x8, RZ, 0xc0, !PT ;  /* 0x0000000805057812 */ /* 0x000fe200078ec0ff */
[----:B------:R-:W-:Y:S01]  /*0a00*/  IMAD.IADD R169, R16, 0x1, -R169 ;  /* 0x0000000110a97824 */ /* 0x000fe200078e0aa9 */
[----:B------:R-:W-:Y:S01]  /*0a10*/  LOP3.LUT R7, R0, 0x20, R2, 0xf8, !PT ;  /* 0x0000002000077812 */ /* 0x000fe200078ef802 */
[----:B------:R-:W-:Y:S01]  /*0a20*/  IMAD.U32 R12, RZ, RZ, UR4 ;  /* 0x00000004ff0c7e24 */ /* 0x000fe2000f8e00ff */
[----:B------:R-:W-:Y:S01]  /*0a30*/  SHF.R.U32.HI R2, RZ, 0x3, R0 ;  /* 0x00000003ff027819 */ /* 0x000fe20000011600 */
[----:B------:R-:W-:Y:S01]  /*0a40*/  IMAD R8, R169, 0x400, R8 ;  /* 0x00000400a9087824 */ /* 0x000fe200078e0208 */
[----:B------:R-:W-:Y:S01]  /*0a50*/  LOP3.LUT R9, R5, 0x10, R4, 0xf8, !PT ;  /* 0x0000001005097812 */ /* 0x000fe200078ef804 */
[----:B------:R-:W-:Y:S01]  /*0a60*/  @!UP1 UIMAD UR4, UR6, UR15, URZ ;  /* 0x0000000f060492a4 */ /* 0x000fe2000f8e023f */
[----:B------:R-:W-:Y:S01]  /*0a70*/  LOP3.LUT R7, R7, R2, RZ, 0x3c, !PT ;  /* 0x0000000207077212 */ /* 0x000fe200078e3cff */
[----:B------:R-:W-:Y:S01]  /*0a80*/  UIADD3 UR15, UR14, UR16, URZ ;  /* 0x000000100e0f7290 */ /* 0x000fe2000fffe03f */
[----:B------:R-:W-:Y:S01]  /*0a90*/  LOP3.LUT R5, R2, R0, R5, 0x1e, !PT ;  /* 0x0000000002057212 */ /* 0x000fe200078e1e05 */
[----:B------:R-:W-:-:S02]  /*0aa0*/  IMAD.SHL.U32 R2, R14, 0x40, RZ ;  /* 0x000000400e027824 */ /* 0x000fc400078e00ff */
[----:B------:R-:W-:Y:S01]  /*0ab0*/  IMAD R0, R160, 0x400, R6 ;  /* 0x00000400a0007824 */ /* 0x000fe200078e0206 */
[----:B------:R-:W-:Y:S01]  /*0ac0*/  UIADD3 UR21, UR14, UR15, URZ ;  /* 0x0000000f0e157290 */ /* 0x000fe2000fffe03f */
[----:B------:R-:W-:Y:S01]  /*0ad0*/  IMAD.SHL.U32 R6, R11, 0x40, RZ ;  /* 0x000000400b067824 */ /* 0x000fe200078e00ff */
[----:B------:R-:W-:Y:S01]  /*0ae0*/  LOP3.LUT R2, R2, 0x1c0, RZ, 0xc0, !PT ;  /* 0x000001c002027812 */ /* 0x000fe200078ec0ff */
[----:B------:R-:W-:Y:S01]  /*0af0*/  IMAD.IADD R248, R0, 0x1, R5 ;  /* 0x0000000100f87824 */ /* 0x000fe200078e0205 */
[----:B------:R-:W-:Y:S01]  /*0b00*/  SHF.R.S32.HI R5, RZ, 0x1f, R13 ;  /* 0x0000001fff057819 */ /* 0x000fe2000001140d */
[----:B------:R-:W-:Y:S01]  /*0b10*/  IMAD.SHL.U32 R0, R10, 0x8, RZ ;  /* 0x000000080a007824 */ /* 0x000fe200078e00ff */
[----:B------:R-:W-:Y:S01]  /*0b20*/  SHF.R.U32.HI R4, RZ, 0x3, R2 ;  /* 0x00000003ff047819 */ /* 0x000fe20000011602 */
[----:B------:R-:W-:Y:S01]  /*0b30*/  IMAD.IADD R8, R7, 0x1, R8 ;  /* 0x0000000107087824 */ /* 0x000fe200078e0208 */
[----:B------:R-:W-:Y:S02]  /*0b40*/  LEA R248, R248, 0x6000, 0x1 ;  /* 0x00006000f8f87811 */ /* 0x000fe400078e08ff */
[----:B------:R-:W-:Y:S01]  /*0b50*/  LOP3.LUT R7, R2, 0x8, R0, 0xf8, !PT ;  /* 0x0000000802077812 */ /* 0x000fe200078ef800 */
[----:B------:R-:W-:Y:S01]  /*0b60*/  IMAD.SHL.U32 R186, R8, 0x2, RZ ;  /* 0x0000000208ba7824 */ /* 0x000fe200078e00ff */
[----:B------:R-:W-:-:S02]  /*0b70*/  LOP3.LUT R2, R4, R9, R2, 0x1e, !PT ;  /* 0x0000000904027212 */ /* 0x000fc400078e1e02 */
[----:B------:R-:W-:Y:S01]  /*0b80*/  LOP3.LUT R0, R6, 0xfffffe00, RZ, 0xc0, !PT ;  /* 0xfffffe0006007812 */ /* 0x000fe200078ec0ff */
[----:B------:R-:W-:Y:S01]  /*0b90*/  IMAD.IADD R187, R186, 0x1, R184 ;  /* 0x00000001babb7824 */ /* 0x000fe200078e02b8 */
[----:B------:R-:W-:Y:S02]  /*0ba0*/  IADD3 R6, R248, 0x420, RZ ;  /* 0x00000420f8067810 */ /* 0x000fe40007ffe0ff */
[----:B------:R-:W-:Y:S01]  /*0bb0*/  LOP3.LUT R168, R2, R0, RZ, 0xfc, !PT ;  /* 0x0000000002a87212 */ /* 0x000fe200078efcff */
[----:B------:R-:W-:Y:S01]  /*0bc0*/  IMAD.U32 R2, RZ, RZ, UR4 ;  /* 0x00000004ff027e24 */ /* 0x000fe2000f8e00ff */
[----:B------:R-:W-:Y:S01]  /*0bd0*/  LEA.HI R5, R5, R13, RZ, 0x2 ;  /* 0x0000000d05057211 */ /* 0x000fe200078f10ff */
[----:B------:R-:W-:Y:S01]  /*0be0*/  IMAD R160, R160, 0x400, R0 ;  /* 0x00000400a0a07824 */ /* 0x000fe200078e0200 */
[----:B------:R-:W-:Y:S02]  /*0bf0*/  @P1 IADD3 R6, R248, 0x3e0, RZ ;  /* 0x000003e0f8061810 */ /* 0x000fe40007ffe0ff */
[----:B------:R-:W-:Y:S01]  /*0c00*/  SHF.R.S32.HI R5, RZ, 0x2, R5 ;  /* 0x00000002ff057819 */ /* 0x000fe20000011405 */
[----:B------:R1:W-:Y:S01]  /*0c10*/  STL [R1+0xc], R2 ;  /* 0x00000c0201007387 */ /* 0x0003e20000100800 */
[----:B------:R-:W-:-:S02]  /*0c20*/  LOP3.LUT R4, R7, R4, RZ, 0x3c, !PT ;  /* 0x0000000407047212 */ /* 0x000fc400078e3cff */
[C---:B------:R-:W-:Y:S01]  /*0c30*/  IADD3 R249, R248.reuse, 0x40, RZ ;  /* 0x00000040f8f97810 */ /* 0x040fe20007ffe0ff */
[----:B------:R2:W-:Y:S01]  /*0c40*/  STL [R1], R6 ;  /* 0x0000000601007387 */ /* 0x0005e20000100800 */
[C---:B------:R-:W-:Y:S01]  /*0c50*/  IMAD R247, R169.reuse, 0x10, R5 ;  /* 0x00000010a9f77824 */ /* 0x040fe200078e0205 */
[----:B------:R-:W-:Y:S01]  /*0c60*/  @P2 IADD3 R249, R248, -0x40, RZ ;  /* 0xffffffc0f8f92810 */ /* 0x000fe20007ffe0ff */
[----:B------:R-:W-:Y:S02]  /*0c70*/  IMAD R169, R169, 0x400, R0 ;  /* 0x00000400a9a97824 */ /* 0x000fe400078e0200 */
[----:B------:R-:W-:Y:S02]  /*0c80*/  IMAD.MOV.U32 R5, RZ, RZ, 0x20 ;  /* 0x00000020ff057424 */ /* 0x000fe400078e00ff */
[----:B------:R-:W-:Y:S02]  /*0c90*/  IMAD.MOV.U32 R0, RZ, RZ, 0x40 ;  /* 0x00000040ff007424 */ /* 0x000fe400078e00ff */
[----:B------:R-:W-:Y:S01]  /*0ca0*/  IMAD.IADD R169, R169, 0x1, R4 ;  /* 0x00000001a9a97824 */ /* 0x000fe200078e0204 */
[----:B------:R-:W-:Y:S01]  /*0cb0*/  SEL R165, R5, 0xffffffe0, !P4 ;  /* 0xffffffe005a57807 */ /* 0x000fe20006000000 */
[----:B------:R-:W-:Y:S01]  /*0cc0*/  IMAD.IADD R160, R4, 0x1, R160 ;  /* 0x0000000104a07824 */ /* 0x000fe200078e02a0 */
[----:B------:R-:W-:-:S02]  /*0cd0*/  SEL R0, R0, 0xffffffc0, !P3 ;  /* 0xffffffc000007807 */ /* 0x000fc40005800000 */
[----:B------:R-:W-:Y:S01]  /*0ce0*/  SEL R5, R5, 0xffffffe0, !P1 ;  /* 0xffffffe005057807 */ /* 0x000fe20004800000 */
[C---:B------:R-:W-:Y:S01]  /*0cf0*/  IMAD.IADD R166, R163.reuse, 0x1, R165 ;  /* 0x00000001a3a67824 */ /* 0x040fe200078e02a5 */
[----:B------:R-:W-:Y:S01]  /*0d00*/  LEA R160, R160, 0xa000, 0x1 ;  /* 0x0000a000a0a07811 */ /* 0x000fe200078e08ff */
[----:B------:R-:W-:Y:S02]  /*0d10*/  IMAD.IADD R164, R163, 0x1, R0 ;  /* 0x00000001a3a47824 */ /* 0x000fe400078e0200 */
[----:B------:R-:W-:Y:S01]  /*0d20*/  IMAD.IADD R185, R186, 0x1, R5 ;  /* 0x00000001bab97824 */ /* 0x000fe200078e0205 */
[----:B-1----:R-:W-:Y:S01]  /*0d30*/  IADD3 R2, R247, -0x40, RZ ;  /* 0xffffffc0f7027810 */ /* 0x002fe20007ffe0ff */
[----:B------:R-:W-:Y:S02]  /*0d40*/  IMAD.IADD R165, R165, 0x1, R164 ;  /* 0x00000001a5a57824 */ /* 0x000fe400078e02a4 */
[----:B------:R-:W-:Y:S01]  /*0d50*/  IMAD.IADD R251, R5, 0x1, R248 ;  /* 0x0000000105fb7824 */ /* 0x000fe200078e02f8 */
[----:B------:R-:W-:Y:S01]  /*0d60*/  SHF.R.S32.HI R4, RZ, 0x1f, R2 ;  /* 0x0000001fff047819 */ /* 0x000fe20000011402 */
[----:B------:R-:W-:-:S02]  /*0d70*/  IMAD.SHL.U32 R245, R2, 0x4, RZ ;  /* 0x0000000402f57824 */ /* 0x000fc400078e00ff */
[----:B------:R-:W-:Y:S01]  /*0d80*/  IMAD.IADD R184, R184, 0x1, R185 ;  /* 0x00000001b8b87824 */ /* 0x000fe200078e02b9 */
[----:B------:R-:W-:Y:S01]  /*0d90*/  SHF.L.U64.HI R246, R2, 0x2, R4 ;  /* 0x0000000202f67819 */ /* 0x000fe20000010204 */
[----:B--2---:R-:W-:Y:S02]  /*0da0*/  IMAD.IADD R250, R5, 0x1, R249 ;  /* 0x0000000105fa7824 */ /* 0x004fe400078e02f9 */
.L_x_1348:
[----:B------:R-:W-:Y:S02]  /*0db0*/  USHF.R.S32.HI UR52, URZ, 0x1f, UR43 ;  /* 0x0000001f3f347899 */ /* 0x000fe4000801142b */
[----:B------:R-:W-:Y:S02]  /*0dc0*/  USHF.L.U32 UR12, UR43, 0x2, URZ ;  /* 0x000000022b0c7899 */ /* 0x000fe4000800063f */
[----:B------:R-:W-:Y:S02]  /*0dd0*/  ULDC.64 UR6, c[0x0][0x240] ;  /* 0x0000900000067ab9 */ /* 0x000fe40000000a00 */
[----:B------:R-:W-:Y:S02]  /*0de0*/  UISETP.NE.U32.AND UP5, UPT, URZ, UR6, UPT ;  /* 0x000000063f00728c */ /* 0x000fe4000bfa5070 */
[----:B------:R-:W-:-:S02]  /*0df0*/  USHF.L.U64.HI UR5, UR43, 0x2, UR52 ;  /* 0x000000022b057899 */ /* 0x000fc40008010234 */
[----:B------:R-:W-:Y:S02]  /*0e00*/  UIADD3 UR6, UP0, UR12, UR6, URZ ;  /* 0x000000060c067290 */ /* 0x000fe4000ff1e03f */
[----:B------:R-:W-:Y:S02]  /*0e10*/  UISETP.NE.AND.EX UP5, UPT, URZ, UR7, UPT, UP5 ;  /* 0x000000073f00728c */ /* 0x000fe4000bfa5350 */
[----:B------:R-:W-:Y:S02]  /*0e20*/  UIADD3.X UR7, UR5, UR7, URZ, UP0, !UPT ;  /* 0x0000000705077290 */ /* 0x000fe400087fe43f */
[----:B------:R-:W-:Y:S01]  /*0e30*/  IMAD.U32 R6, RZ, RZ, UR6 ;  /* 0x00000006ff067e24 */ /* 0x000fe2000f8e00ff */
[----:B------:R-:W-:Y:S01]  /*0e40*/  ULDC.U8 UR4, c[0x0][0x312] ;  /* 0x0000c48000047ab9 */ /* 0x000fe20000000000 */
[----:B------:R-:W-:Y:S01]  /*0e50*/  PLOP3.LUT P2, PT, PT, PT, UP5, 0x80, 0x0 ;  /* 0x000000000000781c */ /* 0x000fe20003f4f058 */
[----:B------:R-:W-:Y:S01]  /*0e60*/  UISETP.NE.AND UP4, UPT, UR4, URZ, UPT ;  /* 0x0000003f0400728c */ /* 0x000fe2000bf85270 */
[----:B------:R-:W-:Y:S01]  /*0e70*/  IMAD.U32 R7, RZ, RZ, UR7 ;  /* 0x00000007ff077e24 */ /* 0x000fe2000f8e00ff */
[----:B------:R-:W-:-:S02]  /*0e80*/  ULDC.64 UR6, c[0x0][0x250] ;  /* 0x0000940000067ab9 */ /* 0x000fc40000000a00 */
        /* <DEDUP_REMOVED lines=39> */
.L_x_1280:
        /* <DEDUP_REMOVED lines=58> */
.L_x_1282:
        /* <DEDUP_REMOVED lines=18> */
.L_x_1283:
[----:B------:R-:W2:Y:S01]  /*15c0*/  LDL R0, [R1+0x10] ;  /* 0x0000100001007983 */ /* 0x000ea20000100800 */
[----:B------:R-:W-:-:S03]  /*15d0*/  ULDC.64 UR10, c[0x0][0x370] ;  /* 0x0000dc00000a7ab9 */ /* 0x000fc60000000a00 */
[----:B------:R-:W3:Y:S04]  /*15e0*/  LDL R4, [R1+0x18] ;  /* 0x0000180001047983 */ /* 0x000ee80000100800 */
[----:B------:R-:W4:Y:S01]  /*15f0*/  LDL R2, [R1+0x4] ;  /* 0x0000040001027983 */ /* 0x000f220000100800 */
[----:B------:R-:W-:-:S04]  /*1600*/  @UP3 UIMAD.WIDE.U32 UR6, UR4, UR10, URZ ;  /* 0x0000000a040632a5 */ /* 0x000fc8000f8e003f */
[----:B------:R-:W-:-:S03]  /*1610*/  @UP3 UIMAD UR41, UR4, UR11, UR7 ;  /* 0x0000000b042932a4 */ /* 0x000fc6000f8e0207 */
[----:B------:R-:W-:Y:S02]  /*1620*/  @UP3 UMOV UR35, UR6 ;  /* 0x0000000600233c82 */ /* 0x000fe40008000000 */
[----:B------:R-:W-:Y:S02]  /*1630*/  ULDC.64 UR6, c[0x0][0x368] ;  /* 0x0000da0000067ab9 */ /* 0x000fe40000000a00 */
[----:B------:R-:W-:-:S04]  /*1640*/  @!UP3 UIMAD UR10, UR52, UR6, URZ ;  /* 0x00000006340ab2a4 */ /* 0x000fc8000f8e023f */
[----:B------:R-:W-:Y:S02]  /*1650*/  @!UP3 UIMAD UR10, UR43, UR7, UR10 ;  /* 0x000000072b0ab2a4 */ /* 0x000fe4000f8e020a */
[----:B------:R-:W-:Y:S01]  /*1660*/  @!UP3 UIMAD.WIDE.U32 UR6, UR43, UR6, URZ ;  /* 0x000000062b06b2a5 */ /* 0x000fe2000f8e003f */
[----:B------:R-:W-:Y:S01]  /*1670*/  IABS R6, c[0x0][0x1c8] ;  /* 0x0000720000067a13 */ /* 0x000fe20000000000 */
[----:B------:R-:W-:Y:S02]  /*1680*/  ULDC UR13, c[0x0][0x224] ;  /* 0x00008900000d7ab9 */ /* 0x000fe40000000800 */
[----:B------:R-:W-:-:S03]  /*1690*/  UIMAD UR12, UR51, UR58, URZ ;  /* 0x0000003a330c72a4 */ /* 0x000fc6000f8e023f */
[----:B------:R-:W-:Y:S01]  /*16a0*/  @!UP3 UMOV UR35, UR6 ;  /* 0x000000060023bc82 */ /* 0x000fe20008000000 */
[----:B--2---:R1:W2:Y:S02]  /*16b0*/  R2UR UR30, R0 ;  /* 0x00000000001e73c2 */ /* 0x0042a400000e0000 */
[----:B-1----:R-:W5:Y:S01]  /*16c0*/  LDL R0, [R1+0xc] ;  /* 0x00000c0001007983 */ /* 0x002f620000100800 */
[----:B--2---:R-:W-:-:S05]  /*16d0*/  UIMAD UR6, UR52, UR13, UR30 ;  /* 0x0000000d340672a4 */ /* 0x004fca000f8e021e */
[----:B---3--:R1:W2:Y:S01]  /*16e0*/  R2UR UR30, R4 ;  /* 0x00000000041e73c2 */ /* 0x0082a200000e0000 */
[----:B------:R-:W-:-:S04]  /*16f0*/  UIADD3 UR6, UR59, UR6, URZ ;  /* 0x000000063b067290 */ /* 0x000fc8000fffe03f */
[----:B------:R-:W-:-:S03]  /*1700*/  UIMAD UR6, UR50, UR6, UR12 ;  /* 0x00000006320672a4 */ /* 0x000fc6000f8e020c */
[----:B------:R-:W3:Y:S01]  /*1710*/  S2UR UR12, SR_CTAID.X ;  /* 0x00000000000c79c3 */ /* 0x000ee20000002500 */
[----:B-1----:R-:W1:Y:S01]  /*1720*/  I2F.RP R4, R6 ;  /* 0x0000000600047306 */ /* 0x002e620000209400 */
[----:B------:R-:W-:Y:S02]  /*1730*/  @!UP3 UIADD3 UR41, UR7, UR10, URZ ;  /* 0x0000000a0729b290 */ /* 0x000fe4000fffe03f */
[----:B------:R-:W-:Y:S02]  /*1740*/  UIMAD UR10, UR51, UR4, URZ ;  /* 0x00000004330a72a4 */ /* 0x000fe4000f8e023f */
[----:B------:R-:W-:-:S03]  /*1750*/  UIADD3 UR13, UR55, UR6, URZ ;  /* 0x00000006370d7290 */ /* 0x000fc6000fffe03f */
[----:B-1----:R-:W1:Y:S01]  /*1760*/  MUFU.RCP R4, R4 ;  /* 0x0000000400047308 */ /* 0x002e620000001000 */
[----:B------:R-:W-:-:S04]  /*1770*/  UIMAD.WIDE.U32 UR6, UR50, UR4, URZ ;  /* 0x00000004320672a5 */ /* 0x000fc8000f8e003f */
[----:B------:R-:W-:Y:S02]  /*1780*/  @UP3 UIADD3 UR13, UR7, UR10, URZ ;  /* 0x0000000a070d3290 */ /* 0x000fe4000fffe03f */
[----:B------:R-:W-:Y:S02]  /*1790*/  USEL UR34, UR54, UR6, !UP3 ;  /* 0x0000000636227287 */ /* 0x000fe4000d800000 */
[----:B------:R-:W-:Y:S02]  /*17a0*/  ULDC.64 UR10, c[0x0][0x3d8] ;  /* 0x0000f600000a7ab9 */ /* 0x000fe40000000a00 */
[----:B---3--:R-:W-:Y:S01]  /*17b0*/  UIMAD.WIDE.U32 UR6, UR12, UR10, URZ ;  /* 0x0000000a0c0672a5 */ /* 0x008fe2000f8e003f */
[----:B-1----:R-:W-:-:S03]  /*17c0*/  IADD3 R4, R4, 0xffffffe, RZ ;  /* 0x0ffffffe04047810 */ /* 0x002fc60007ffe0ff */
[----:B------:R-:W-:Y:S01]  /*17d0*/  UIMAD UR11, UR12, UR11, UR7 ;  /* 0x0000000b0c0b72a4 */ /* 0x000fe2000f8e0207 */
[----:B------:R1:W3:Y:S01]  /*17e0*/  F2I.FTZ.U32.TRUNC.NTZ R5, R4 ;  /* 0x0000000400057305 */ /* 0x0002e2000021f000 */
[----:B------:R-:W-:-:S04]  /*17f0*/  USHF.L.U32 UR12, UR43, 0x7, URZ ;  /* 0x000000072b0c7899 */ /* 0x000fc8000800063f */
[----:B------:R-:W-:Y:S01]  /*1800*/  USEL UR10, UR12, URZ, UP5 ;  /* 0x0000003f0c0a7287 */ /* 0x000fe2000a800000 */
[----:B----4-:R4:W2:Y:S01]  /*1810*/  R2UR UR31, R2 ;  /* 0x00000000021f73c2 */ /* 0x0108a200000e0000 */
[----:B-1----:R-:W-:Y:S01]  /*1820*/  IMAD.MOV.U32 R4, RZ, RZ, RZ ;  /* 0x000000ffff047224 */ /* 0x002fe200078e00ff */
[----:B----4-:R-:W-:Y:S01]  /*1830*/  IABS R2, UR47 ;  /* 0x0000002f00027c13 */ /* 0x010fe20008000000 */
[----:B------:R-:W-:Y:S02]  /*1840*/  USEL UR32, UR6, URZ, UP2 ;  /* 0x0000003f06207287 */ /* 0x000fe40009000000 */
[----:B------:R-:W-:Y:S02]  /*1850*/  USHF.L.U64.HI UR6, UR43, 0x7, UR52 ;  /* 0x000000072b067899 */ /* 0x000fe40008010234 */
[----:B------:R-:W-:Y:S02]  /*1860*/  UIADD3 UR10, UP0, UR29, UR10, URZ ;  /* 0x0000000a1d0a7290 */ /* 0x000fe4000ff1e03f */
[----:B------:R-:W-:-:S04]  /*1870*/  USEL UR6, UR6, URZ, UP5 ;  /* 0x0000003f06067287 */ /* 0x000fc8000a800000 */
[----:B------:R-:W-:Y:S02]  /*1880*/  UIADD3.X UR7, UR42, UR6, URZ, UP0, !UPT ;  /* 0x000000062a077290 */ /* 0x000fe400087fe43f */
[----:B------:R-:W-:Y:S01]  /*1890*/  UIMAD UR6, UR51, UR10, URZ ;  /* 0x0000000a330672a4 */ /* 0x000fe2000f8e023f */
[----:B------:R-:W-:-:S03]  /*18a0*/  ISETP.NE.AND P1, PT, RZ, c[0x0][0x1c8], PT ;  /* 0x00007200ff007a0c */ /* 0x000fc60003f25270 */
[----:B------:R-:W-:Y:S02]  /*18b0*/  UIMAD UR7, UR50, UR7, UR6 ;  /* 0x00000007320772a4 */ /* 0x000fe4000f8e0206 */
[----:B--2---:R-:W-:Y:S01]  /*18c0*/  @UP1 USEL UR6, UR31, UR4, !UP3 ;  /* 0x000000041f061287 */ /* 0x004fe2000d800000 */
        /* <DEDUP_REMOVED lines=11> */
[----:B------:R-:W-:-:S09]  /*1980*/  ISETP.LE.AND P0, PT, RZ, UR30, PT ;  /* 0x0000001eff007c0c */ /* 0x000fd2000bf03270 */
[----:B------:R-:W-:-:S05]  /*1990*/  @P2 IADD3 R0, R0, 0x1, RZ ;  /* 0x0000000100002810 */ /* 0x000fca0007ffe0ff */
[----:B------:R-:W-:Y:S01]  /*19a0*/  IMAD.MOV.U32 R13, RZ, RZ, R0 ;  /* 0x000000ffff0d7224 */ /* 0x000fe200078e0000 */
[----:B------:R-:W-:-:S03]  /*19b0*/  ULDC UR30, c[0x0][0x234] ;  /* 0x00008d00001e7ab9 */ /* 0x000fc60000000800 */
[----:B------:R-:W-:Y:S01]  /*19c0*/  @!P0 IMAD.MOV R13, RZ, RZ, -R13 ;  /* 0x000000ffff0d8224 */ /* 0x000fe200078e0a0d */
[----:B------:R-:W-:Y:S01]  /*19d0*/  PLOP3.LUT P0, PT, PT, PT, UP1, 0x80, 0x0 ;  /* 0x000000000000781c */ /* 0x000fe20003f0f018 */
[----:B------:R-:W-:Y:S02]  /*19e0*/  @UP1 UIMAD UR31, UR47, UR30, UR6 ;  /* 0x0000001e2f1f12a4 */ /* 0x000fe4000f8e0206 */
[----:B------:R-:W-:Y:S02]  /*19f0*/  USEL UR30, UR11, URZ, UP2 ;  /* 0x0000003f0b1e7287 */ /* 0x000fe40009000000 */
[----:B------:R-:W-:Y:S01]  /*1a00*/  UIMAD.WIDE.U32 UR10, UR50, UR10, URZ ;  /* 0x0000000a320a72a5 */ /* 0x000fe2000f8e003f */
[----:B------:R-:W-:Y:S02]  /*1a10*/  @!P1 LOP3.LUT R13, RZ, c[0x0][0x1c8], RZ, 0x33, !PT ;  /* 0x00007200ff0d9a12 */ /* 0x000fe400078e33ff */
[----:B-1----:R-:W-:Y:S02]  /*1a20*/  @!UP1 UMOV UR31, UR12 ;  /* 0x0000000c001f9c82 */ /* 0x002fe40008000000 */
[----:B------:R-:W-:-:S02]  /*1a30*/  UIADD3 UR12, UR11, UR7, URZ ;  /* 0x000000070b0c7290 */ /* 0x000fc4000fffe03f */
[----:B------:R-:W-:Y:S01]  /*1a40*/  USHF.R.S32.HI UR7, URZ, 0x1f, UR37 ;  /* 0x0000001f3f077899 */ /* 0x000fe20008011425 */
[----:B------:R-:W-:Y:S01]  /*1a50*/  SHF.R.S32.HI R15, RZ, 0x1f, R13 ;  /* 0x0000001fff0f7819 */ /* 0x000fe2000001140d */
        /* <DEDUP_REMOVED lines=8> */
.L_x_1284:
[----:B------:R-:W2:Y:S02]  /*1ae0*/  LDL R0, [R1+0x14] ;  /* 0x0000140001007983 */ /* 0x000ea40000100800 */
[----:B--2---:R1:W2:Y:S01]  /*1af0*/  R2UR UR6, R0 ;  /* 0x00000000000673c2 */ /* 0x0042a200000e0000 */
[----:B------:R-:W-:-:S07]  /*1b00*/  DEPBAR.LE SB1, 0x0, {2} ;  /* 0x000090040000791a */ /* 0x000fce0000000000 */
.L_x_1285:
[----:B------:R-:W2:Y:S01]  /*1b10*/  LDL R10, [R1+0x8] ;  /* 0x00000800010a7983 */ /* 0x000ea20000100800 */
        /* <DEDUP_REMOVED lines=18> */
[----:B------:R-:W-:Y:S01]  /*1c40*/  IADD3.X R5, R211, UR41, RZ, P0, !PT ;  /* 0x00000029d3057c10 */ /* 0x000fe200087fe4ff */
[----:B------:R-:W-:-:S02]  /*1c50*/  UISETP.GE.AND UP0, UPT, UR38, 0x1, UPT ;  /* 0x000000012600788c */ /* 0x000fc4000bf06270 */
[----:B------:R-:W-:Y:S01]  /*1c60*/  UIMAD UR32, UR47, UR11, UR4 ;  /* 0x0000000b2f2072a4 */ /* 0x000fe2000f8e0204 */
[----:B------:R-:W-:Y:S01]  /*1c70*/  IMAD R0, R0, c[0x0][0x194], R2 ;  /* 0x0000650000007a24 */ /* 0x000fe200078e0202 */
[----:B------:R-:W-:Y:S01]  /*1c80*/  IADD3 R6, P1, R6, UR49, RZ ;  /* 0x0000003106067c10 */ /* 0x000fe2000ff3e0ff */
[----:B------:R-:W-:Y:S01]  /*1c90*/  ULDC.64 UR10, c[0x0][0x378] ;  /* 0x0000de00000a7ab9 */ /* 0x000fe20000000a00 */
[----:B------:R-:W-:Y:S01]  /*1ca0*/  IMAD.U32 R2, RZ, RZ, UR29 ;  /* 0x0000001dff027e24 */ /* 0x000fe2000f8e00ff */
[----:B------:R-:W-:Y:S01]  /*1cb0*/  UIMAD UR4, UR12, UR10, URZ ;  /* 0x0000000a0c0472a4 */ /* 0x000fe2000f8e023f */
[----:B-1----:R-:W-:Y:S01]  /*1cc0*/  SHF.R.S32.HI R8, RZ, 0x1f, R8 ;  /* 0x0000001fff087819 */ /* 0x002fe20000011408 */
[----:B------:R-:W-:Y:S01]  /*1cd0*/  UIADD3 UR30, UR29, UR6, URZ ;  /* 0x000000061d1e7290 */ /* 0x000fe2000fffe03f */
[----:B------:R-:W-:Y:S01]  /*1ce0*/  IADD3.X R7, R7, UR48, R0, P1, !PT ;  /* 0x0000003007077c10 */ /* 0x000fe20008ffe400 */
[----:B------:R-:W-:Y:S01]  /*1cf0*/  UIMAD UR13, UR47, UR11, UR4 ;  /* 0x0000000b2f0d72a4 */ /* 0x000fe2000f8e0204 */
[----:B---3--:R-:W-:Y:S01]  /*1d00*/  LEA.HI R8, R8, R9, RZ, 0x5 ;  /* 0x0000000908087211 */ /* 0x008fe200078f28ff */
[----:B------:R-:W-:Y:S01]  /*1d10*/  IMAD.WIDE.U32 R4, R2, c[0x0][0x370], R4 ;  /* 0x0000dc0002047a25 */ /* 0x000fe200078e0004 */
[----:B------:R-:W-:-:S02]  /*1d20*/  ULDC.64 UR10, c[0x0][0x370] ;  /* 0x0000dc00000a7ab9 */ /* 0x000fc40000000a00 */
[----:B------:R-:W-:Y:S01]  /*1d30*/  SHF.R.S32.HI R8, RZ, 0x5, R8 ;  /* 0x00000005ff087819 */ /* 0x000fe20000011408 */
[----:B------:R-:W-:Y:S02]  /*1d40*/  UIMAD UR4, UR42, UR10, URZ ;  /* 0x0000000a2a0472a4 */ /* 0x000fe4000f8e023f */
[----:B------:R-:W-:Y:S02]  /*1d50*/  UIADD3 UR12, UR29, UR31, URZ ;  /* 0x0000001f1d0c7290 */ /* 0x000fe4000fffe03f */
[----:B------:R-:W-:Y:S02]  /*1d60*/  UIMAD UR4, UR29, UR11, UR4 ;  /* 0x0000000b1d0472a4 */ /* 0x000fe4000f8e0204 */
[----:B------:R-:W-:Y:S02]  /*1d70*/  UMOV UR35, 0x4 ;  /* 0x0000000400237882 */ /* 0x000fe40000000000 */
[----:B------:R-:W-:Y:S02]  /*1d80*/  ULDC.64 UR10, c[0x0][0x200] ;  /* 0x00008000000a7ab9 */ /* 0x000fe40000000a00 */
[----:B------:R-:W-:Y:S01]  /*1d90*/  IADD3 R5, R5, UR4, RZ ;  /* 0x0000000405057c10 */ /* 0x000fe2000fffe0ff */
[----:B------:R-:W-:-:S02]  /*1da0*/  ULDC.64 UR48, c[0x0][0x3c8] ;  /* 0x0000f20000307ab9 */ /* 0x000fc40000000a00 */
[----:B------:R-:W-:Y:S02]  /*1db0*/  ULEA.HI.SX32 UR6, UR46, 0xffffffff, 0x1a ;  /* 0xffffffff2e067891 */ /* 0x000fe4000f8fd23f */
[----:B------:R-:W-:Y:S01]  /*1dc0*/  UIMAD.WIDE UR30, UR30, UR35, UR48 ;  /* 0x000000231e1e72a5 */ /* 0x000fe2000f8e0230 */
[----:B--2---:R-:W-:-:S05]  /*1dd0*/  IMAD R0, R8, UR57, R10 ;  /* 0x0000003908007c24 */ /* 0x004fca000f8e020a */
[----:B------:R-:W-:-:S04]  /*1de0*/  IADD3 R12, P0, R0, UR34, RZ ;  /* 0x00000022000c7c10 */ /* 0x000fc8000ff1e0ff */
        /* <DEDUP_REMOVED lines=8> */
[----:B------:R-:W-:Y:S02]  /*1e70*/  UIMAD.WIDE UR12, UR12, UR35, UR10 ;  /* 0x000000230c0c72a5 */ /* 0x000fe4000f8e020a */
        /* <DEDUP_REMOVED lines=9> */
[----:B------:R-:W-:Y:S05]  /*1f10*/  @!P0 BRA `(.L_x_1286) ;  /* 0x0000695000008947 */ /* 0x000fea0003800000 */
[----:B------:R-:W-:Y:S01]  /*1f20*/  UMOV UR11, UR12 ;  /* 0x0000000c000b7c82 */ /* 0x000fe20008000000 */
[----:B------:R-:W-:Y:S01]  /*1f30*/  MOV R14, UR37 ;  /* 0x00000025000e7c02 */ /* 0x000fe20008000f00 */
[----:B------:R-:W-:Y:S01]  /*1f40*/  UMOV UR10, UR13 ;  /* 0x0000000d000a7c82 */ /* 0x000fe20008000000 */
[----:B------:R-:W-:Y:S01]  /*1f50*/  IMAD R2, R15, c[0x0][0x1b8], RZ ;  /* 0x00006e000f027a24 */ /* 0x000fe200078e02ff */
[----:B------:R-:W-:Y:S01]  /*1f60*/  ULDC.64 UR12, c[0x0][0x1a0] ;  /* 0x00006800000c7ab9 */ /* 0x000fe20000000a00 */
[----:B------:R-:W-:Y:S01]  /*1f70*/  BSSY B0, `(.L_x_1287) ;  /* 0x000002b000007945 */ /* 0x000fe20003800000 */
[----:B------:R-:W-:Y:S01]  /*1f80*/  UIMAD UR4, UR7, UR12, URZ ;  /* 0x0000000c070472a4 */ /* 0x000fe2000f8e023f */
[----:B------:R-:W-:Y:S01]  /*1f90*/  IMAD.WIDE.U32 R4, R14, c[0x0][0x1a0], R210 ;  /* 0x000068000e047a25 */ /* 0x000fe200078e00d2 */
[----:B------:R-:W-:Y:S01]  /*1fa0*/  MOV R190, R10 ;  /* 0x0000000a00be7202 */ /* 0x000fe20000000f00 */
[----:B------:R-:W-:Y:S01]  /*1fb0*/  UMOV UR12, UR31 ;  /* 0x0000001f000c7c82 */ /* 0x000fe20008000000 */
[----:B------:R-:W-:Y:S01]  /*1fc0*/  MOV R188, R8 ;  /* 0x0000000800bc7202 */ /* 0x000fe20000000f00 */
[----:B------:R-:W-:Y:S01]  /*1fd0*/  UIMAD UR4, UR37, UR13, UR4 ;  /* 0x0000000d250472a4 */ /* 0x000fe2000f8e0204 */
[----:B------:R-:W-:Y:S01]  /*1fe0*/  IADD3 R4, P0, R4, UR44, RZ ;  /* 0x0000002c04047c10 */ /* 0x000fe2000ff1e0ff */
[----:B------:R-:W-:Y:S01]  /*1ff0*/  IMAD R2, R13, c[0x0][0x1bc], R2 ;  /* 0x00006f000d027a24 */ /* 0x000fe200078e0202 */
[----:B------:R-:W-:Y:S01]  /*2000*/  UMOV UR13, UR30 ;  /* 0x0000001e000d7c82 */ /* 0x000fe20008000000 */
[----:B------:R-:W-:Y:S01]  /*2010*/  IMAD.MOV.U32 R191, RZ, RZ, R11 ;  /* 0x000000ffffbf7224 */ /* 0x000fe200078e000b */
[----:B------:R-:W-:Y:S01]  /*2020*/  MOV R192, R12 ;  /* 0x0000000c00c07202 */ /* 0x000fe20000000f00 */
[----:B------:R-:W-:Y:S01]  /*2030*/  IMAD.MOV.U32 R189, RZ, RZ, R9 ;  /* 0x000000ffffbd7224 */ /* 0x000fe200078e0009 */
[----:B------:R-:W-:Y:S01]  /*2040*/  MOV R0, UR4 ;  /* 0x0000000400007c02 */ /* 0x000fe20008000f00 */
[----:B------:R-:W-:-:S03]  /*2050*/  ULEA.HI UR4, UR6, UR6, URZ, 0x1 ;  /* 0x0000000606047291 */ /* 0x000fc6000f8f083f */
[----:B------:R-:W-:Y:S01]  /*2060*/  IADD3.X R5, R5, UR45, R0, P0, !PT ;  /* 0x0000002d05057c10 */ /* 0x000fe200087fe400 */
[----:B------:R-:W-:Y:S01]  /*2070*/  ULOP3.LUT UR4, UR4, 0xfffffffe, URZ, 0xc0, !UPT ;  /* 0xfffffffe04047892 */ /* 0x000fe2000f8ec03f */
[----:B------:R-:W-:Y:S01]  /*2080*/  PLOP3.LUT P0, PT, PT, PT, UP2, 0x80, 0x0 ;  /* 0x000000000000781c */ /* 0x000fe20003f0f028 */
[----:B------:R-:W-:Y:S02]  /*2090*/  IMAD.SHL.U32 R0, R243, 0x2, RZ ;  /* 0x00000002f3007824 */ /* 0x000fe400078e00ff */
[----:B------:R-:W-:Y:S01]  /*20a0*/  UIADD3 UR4, UR6, -UR4, URZ ;  /* 0x8000000406047290 */ /* 0x000fe2000fffe03f */
[----:B------:R-:W-:-:S03]  /*20b0*/  IMAD.WIDE.U32 R4, R13, c[0x0][0x1b8], R4 ;  /* 0x00006e000d047a25 */ /* 0x000fc600078e0004 */
[----:B------:R-:W-:Y:S01]  /*20c0*/  UISETP.NE.AND UP0, UPT, UR4, 0x1, UPT ;  /* 0x000000010400788c */ /* 0x000fe2000bf05270 */
[----:B------:R-:W-:Y:S01]  /*20d0*/  IMAD.IADD R10, R5, 0x1, R2 ;  /* 0x00000001050a7824 */ /* 0x000fe200078e0202 */
[----:B------:R-:W-:-:S04]  /*20e0*/  UIMAD UR4, UR28, -0x80, UR5 ;  /* 0xffffff801c0478a4 */ /* 0x000fc8000f8e0205 */
        /* <DEDUP_REMOVED lines=19> */
.L_x_1288:
[----:B------:R-:W-:Y:S05]  /*2220*/  BSYNC B0 ;  /* 0x0000000000007941 */ /* 0x000fea0003800000 */
.L_x_1287:
        /* <DEDUP_REMOVED lines=22> */
.L_x_1290:
[----:B------:R-:W-:Y:S05]  /*2390*/  BSYNC B0 ;  /* 0x0000000000007941 */ /* 0x000fea0003800000 */
.L_x_1289:
        /* <DEDUP_REMOVED lines=22> */
.L_x_1292:
[----:B------:R-:W-:Y:S05]  /*2500*/  BSYNC B0 ;  /* 0x0000000000007941 */ /* 0x000fea0003800000 */
.L_x_1291:
        /* <DEDUP_REMOVED lines=21> */
.L_x_1294:
[----:B------:R-:W-:Y:S05]  /*2660*/  BSYNC B0 ;  /* 0x0000000000007941 */ /* 0x000fea0003800000 */
.L_x_1293:
        /* <DEDUP_REMOVED lines=13> */
.L_x_1296:
[----:B------:R-:W-:Y:S05]  /*2740*/  BSYNC B0 ;  /* 0x0000000000007941 */ /* 0x000fea0003800000 */
.L_x_1295:
        /* <DEDUP_REMOVED lines=15> */
.L_x_1298:
[----:B------:R-:W-:Y:S05]  /*2840*/  BSYNC B0 ;  /* 0x0000000000007941 */ /* 0x000fea0003800000 */
.L_x_1297:
        /* <DEDUP_REMOVED lines=20> */
.L_x_1300:
[----:B------:R-:W-:Y:S05]  /*2990*/  BSYNC B0 ;  /* 0x0000000000007941 */ /* 0x000fea0003800000 */
.L_x_1299:
        /* <DEDUP_REMOVED lines=20> */
.L_x_1302:
[----:B------:R-:W-:Y:S05]  /*2ae0*/  BSYNC B0 ;  /* 0x0000000000007941 */ /* 0x000fea0003800000 */
.L_x_1301:
[----:B------:R-:W-:Y:S01]  /*2af0*/  ULDC.64 UR30, c[0x0][0x198] ;  /* 0x00006600001e7ab9 */ /* 0x000fe20000000a00 */
[----:B---3--:R-:W-:Y:S01]  /*2b00*/  IMAD.WIDE.U32 R4, R14, c[0x0][0x198], R210 ;  /* 0x000066000e047a25 */ /* 0x008fe200078e00d2 */
[----:B------:R-:W-:Y:S01]  /*2b10*/  UIMAD UR7, UR7, UR30, URZ ;  /* 0x0000001e070772a4 */ /* 0x000fe2000f8e023f */
[----:B------:R-:W-:Y:S02]  /*2b20*/  SHF.R.S32.HI R11, RZ, 0x1f, R247 ;  /* 0x0000001fff0b7819 */ /* 0x000fe400000114f7 */
[C---:B------:R-:W-:Y:S01]  /*2b30*/  ISETP.GE.AND P2, PT, R247.reuse, UR4, PT ;  /* 0x00000004f7007c0c */ /* 0x040fe2000bf46270 */
[----:B------:R-:W-:Y:S01]  /*2b40*/  UIMAD UR7, UR37, UR31, UR7 ;  /* 0x0000001f250772a4 */ /* 0x000fe2000f8e0207 */
[----:B------:R-:W-:Y:S01]  /*2b50*/  IADD3 R6, P0, R4, UR39, RZ ;  /* 0x0000002704067c10 */ /* 0x000fe2000ff1e0ff */
[----:B------:R-:W-:Y:S01]  /*2b60*/  IMAD.MOV.U32 R236, RZ, RZ, 0x7f800000 ;  /* 0x7f800000ffec7424 */ /* 0x000fe200078e00ff */
[----:B------:R-:W-:-:S03]  /*2b70*/  IADD3 R10, R247, 0x8, RZ ;  /* 0x00000008f70a7810 */ /* 0x000fc60007ffe0ff */
[----:B------:R-:W-:-:S05]  /*2b80*/  IMAD.U32 R2, RZ, RZ, UR7 ;  /* 0x00000007ff027e24 */ /* 0x000fca000f8e00ff */
[----:B------:R-:W-:Y:S01]  /*2b90*/  IADD3.X R7, R5, UR40, R2, P0, !PT ;  /* 0x0000002805077c10 */ /* 0x000fe200087fe402 */
[----:B------:R-:W-:Y:S01]  /*2ba0*/  IMAD.MOV.U32 R234, RZ, RZ, 0x7f800000 ;  /* 0x7f800000ffea7424 */ /* 0x000fe200078e00ff */
[C---:B------:R-:W-:Y:S01]  /*2bb0*/  IADD3 R2, R247.reuse, 0x28, RZ ;  /* 0x00000028f7027810 */ /* 0x040fe20007ffe0ff */
[----:B------:R-:W-:-:S03]  /*2bc0*/  IMAD.SHL.U32 R5, R247, 0x4, RZ ;  /* 0x00000004f7057824 */ /* 0x000fc600078e00ff */
[----:B------:R-:W-:Y:S02]  /*2bd0*/  ISETP.GE.AND P1, PT, R2, UR4, PT ;  /* 0x0000000402007c0c */ /* 0x000fe4000bf26270 */
[----:B------:R-:W-:-:S11]  /*2be0*/  SHF.R.S32.HI R4, RZ, 0x1f, R2 ;  /* 0x0000001fff047819 */ /* 0x000fd60000011402 */
[----:B------:R-:W-:-:S04]  /*2bf0*/  @!P1 LEA R8, P0, R2, UR11, 0x2 ;  /* 0x0000000b02089c11 */ /* 0x000fc8000f8010ff */
[----:B------:R-:W-:Y:S02]  /*2c00*/  @!P1 LEA.HI.X R9, R2, UR10, R4, 0x2, P0 ;  /* 0x0000000a02099c11 */ /* 0x000fe400080f1404 */
[----:B------:R-:W-:Y:S02]  /*2c10*/  IADD3 R4, P0, R5, UR11, RZ ;  /* 0x0000000b05047c10 */ /* 0x000fe4000ff1e0ff */
[C---:B------:R-:W-:Y:S01]  /*2c20*/  SHF.L.U64.HI R2, R247.reuse, 0x2, R11 ;  /* 0x00000002f7027819 */ /* 0x040fe2000001020b */
[----:B------:R3:W5:Y:S03]  /*2c30*/  @!P1 LDG.E R234, [R8.64] ;  /* 0x0000000808ea9981 */ /* 0x000766000c1e1900 */
[----:B------:R-:W-:Y:S02]  /*2c40*/  IADD3.X R5, R2, UR10, RZ, P0, !PT ;  /* 0x0000000a02057c10 */ /* 0x000fe400087fe4ff */
[----:B------:R-:W-:Y:S01]  /*2c50*/  IADD3 R2, R247, 0x20, RZ ;  /* 0x00000020f7027810 */ /* 0x000fe20007ffe0ff */
[----:B------:R3:W-:Y:S01]  /*2c60*/  @P6 STS.128 [R0+0x6000], RZ ;  /* 0x006000ff00006388 */ /* 0x0007e20000000c00 */
[----:B------:R-:W-:-:S03]  /*2c70*/  ISETP.GE.AND P0, PT, R10, UR4, PT ;  /* 0x000000040a007c0c */ /* 0x000fc6000bf06270 */
[----:B------:R1:W5:Y:S01]  /*2c80*/  @!P2 LDG.E R236, [R4.64] ;  /* 0x0000000804eca981 */ /* 0x000362000c1e1900 */
[----:B------:R-:W-:Y:S01]  /*2c90*/  ISETP.GE.AND P2, PT, R2, UR4, PT ;  /* 0x0000000402007c0c */ /* 0x000fe2000bf46270 */
[----:B------:R-:W-:Y:S02]  /*2ca0*/  IMAD.MOV.U32 R235, RZ, RZ, 0x7f800000 ;  /* 0x7f800000ffeb7424 */ /* 0x000fe400078e00ff */
[----:B------:R-:W-:Y:S02]  /*2cb0*/  IMAD.MOV.U32 R233, RZ, RZ, 0x7f800000 ;  /* 0x7f800000ffe97424 */ /* 0x000fe400078e00ff */
[----:B------:R-:W-:Y:S01]  /*2cc0*/  IMAD R2, R15, c[0x0][0x1b0], RZ ;  /* 0x00006c000f027a24 */ /* 0x000fe200078e02ff */
[----:B------:R-:W-:Y:S03]  /*2cd0*/  BSSY B0, `(.L_x_1303) ;  /* 0x0000016000007945 */ /* 0x000fe60003800000 */
[----:B------:R1:W5:Y:S01]  /*2ce0*/  @!P0 LDG.E R235, [R4.64+0x20] ;  /* 0x0000200804eb8981 */ /* 0x000362000c1e1900 */
[----:B------:R-:W-:-:S03]  /*2cf0*/  IMAD R2, R13, c[0x0][0x1b4], R2 ;  /* 0x00006d000d027a24 */ /* 0x000fc600078e0202 */
[----:B------:R1:W5:Y:S02]  /*2d00*/  @!P2 LDG.E R233, [R4.64+0x80] ;  /* 0x0000800804e9a981 */ /* 0x000364000c1e1900 */
[----:B-1----:R-:W-:-:S04]  /*2d10*/  IMAD.WIDE.U32 R4, R13, c[0x0][0x1b0], R6 ;  /* 0x00006c000d047a25 */ /* 0x002fc800078e0006 */
[----:B------:R-:W-:Y:S01]  /*2d20*/  IMAD.IADD R10, R5, 0x1, R2 ;  /* 0x00000001050a7824 */ /* 0x000fe200078e0202 */
[----:B------:R-:W-:Y:S05]  /*2d30*/  @P6 BRA `(.L_x_1304) ;  /* 0x000000f000006947 */ /* 0x000fea0003800000 */
[----:B---3--:R-:W-:-:S13]  /*2d40*/  ISETP.GE.AND P0, PT, R210, c[0x0][0x220], PT ;  /* 0x00008800d2007a0c */ /* 0x008fda0003f06270 */
        /* <DEDUP_REMOVED lines=14> */
.L_x_1304:
[----:B---3--:R-:W-:Y:S05]  /*2e30*/  BSYNC B0 ;  /* 0x0000000000007941 */ /* 0x008fea0003800000 */
.L_x_1303:
        /* <DEDUP_REMOVED lines=20> */
.L_x_1306:
[----:B------:R-:W-:Y:S05]  /*2f80*/  BSYNC B0 ;  /* 0x0000000000007941 */ /* 0x000fea0003800000 */
.L_x_1305:
        /* <DEDUP_REMOVED lines=20> */
.L_x_1308:
[----:B------:R-:W-:Y:S05]  /*30d0*/  BSYNC B0 ;  /* 0x0000000000007941 */ /* 0x000fea0003800000 */
.L_x_1307:
        /* <DEDUP_REMOVED lines=19> */
.L_x_1310:
[----:B------:R-:W-:Y:S05]  /*3210*/  BSYNC B0 ;  /* 0x0000000000007941 */ /* 0x000fea0003800000 */
.L_x_1309:
[----:B------:R-:W0:Y:S01]  /*3220*/  LDGDEPBAR ;  /* 0x00000000000079af */ /* 0x000e220000000000 */
[----:B------:R-:W-:Y:S01]  /*3230*/  ULDC.64 UR32, c[0x0][0x318] ;  /* 0x0000c60000207ab9 */ /* 0x000fe20000000a00 */
[----:B-1234-:R-:W-:Y:S01]  /*3240*/  IMAD.U32 R0, RZ, RZ, UR28 ;  /* 0x0000001cff007e24 */ /* 0x01efe2000f8e00ff */
[----:B------:R-:W-:Y:S02]  /*3250*/  UISETP.NE.U32.AND UP4, UPT, URZ, UR32, UPT ;  /* 0x000000203f00728c */ /* 0x000fe4000bf85070 */
[----:B------:R-:W-:Y:S02]  /*3260*/  USHF.R.S32.HI UR7, URZ, 0x1f, UR47 ;  /* 0x0000001f3f077899 */ /* 0x000fe4000801142f */
[----:B------:R-:W-:Y:S01]  /*3270*/  ULDC.64 UR34, c[0x0][0x320] ;  /* 0x0000c80000227ab9 */ /* 0x000fe20000000a00 */
[----:B------:R-:W1:Y:S01]  /*3280*/  S2R R2, SR_TID.X ;  /* 0x0000000000027919 */ /* 0x000e620000002100 */
[----:B------:R-:W-:Y:S01]  /*3290*/  UISETP.NE.AND.EX UP4, UPT, URZ, UR33, UPT, UP4 ;  /* 0x000000213f00728c */ /* 0x000fe2000bf85340 */
[----:B------:R-:W-:-:S05]  /*32a0*/  IMAD R0, R0, 0x80, R244 ;  /* 0x0000008000007824 */ /* 0x000fca00078e02f4 */
[----:B------:R-:W-:Y:S02]  /*32b0*/  PLOP3.LUT P0, PT, PT, PT, UP4, 0x80, 0x0 ;  /* 0x000000000000781c */ /* 0x000fe40003f0f048 */
[----:B------:R-:W-:-:S03]  /*32c0*/  IADD3 R6, R247, -UR38, -R0 ;  /* 0x80000026f7067c10 */ /* 0x000fc6000fffe800 */
[----:B------:R-:W-:Y:S02]  /*32d0*/  @UP4 UIMAD UR4, UR52, UR34, URZ ;  /* 0x00000022340442a4 */ /* 0x000fe4000f8e023f */
[----:B------:R-:W-:Y:S01]  /*32e0*/  @UP4 UMOV UR30, UR47 ;  /* 0x0000002f001e4c82 */ /* 0x000fe20008000000 */
[----:B------:R-:W-:-:S04]  /*32f0*/  DEPBAR.LE SB0, 0x1 ;  /* 0x000080400000791a */ /* 0x000fc80000000000 */
[----:B------:R-:W-:Y:S01]  /*3300*/  BAR.SYNC.DEFER_BLOCKING 0x0 ;  /* 0x0000000000007b1d */ /* 0x000fe20000010000 */
[----:B------:R-:W-:Y:S01]  /*3310*/  @UP4 UIMAD UR35, UR43, UR35, UR4 ;  /* 0x000000232b2342a4 */ /* 0x000fe2000f8e0204 */
[----:B------:R-:W-:Y:S01]  /*3320*/  IMAD.MOV.U32 R167, RZ, RZ, 0x20 ;  /* 0x00000020ffa77424 */ /* 0x000fe200078e00ff */
[----:B------:R-:W-:Y:S01]  /*3330*/  PLOP3.LUT P3, PT, PT, PT, UP0, 0x40, 0x0 ;  /* 0x000000000000781c */ /* 0x000fe20003f6e808 */
[----:B------:R-:W-:Y:S02]  /*3340*/  UIADD3 UR4, UR37, 0x80, URZ ;  /* 0x0000008025047890 */ /* 0x000fe4000fffe03f */
[----:B------:R-:W-:Y:S02]  /*3350*/  @UP4 UMOV UR31, UR7 ;  /* 0x00000007001f4c82 */ /* 0x000fe40008000000 */
[----:B------:R-:W-:-:S04]  /*3360*/  @UP4 UIMAD.WIDE.U32 UR30, UR43, UR34, UR30 ;  /* 0x000000222b1e42a5 */ /* 0x000fc8000f8e001e */
[----:B------:R-:W-:Y:S02]  /*3370*/  @UP4 UIADD3 UR35, UR31, UR35, URZ ;  /* 0x000000231f234290 */ /* 0x000fe4000fffe03f */
[----:B------:R-:W-:-:S04]  /*3380*/  @UP4 ULEA UR32, UP3, UR30, UR32, 0x2 ;  /* 0x000000201e204291 */ /* 0x000fc8000f86103f */
[----:B------:R-:W-:Y:S02]  /*3390*/  @UP4 ULEA.HI.X UR33, UR30, UR33, UR35, 0x2, UP3 ;  /* 0x000000211e214291 */ /* 0x000fe400098f1423 */
[----:B------:R-:W-:Y:S01]  /*33a0*/  IMAD.U32 R4, RZ, RZ, UR32 ;  /* 0x00000020ff047e24 */ /* 0x000fe2000f8e00ff */
[----:B------:R-:W2:Y:S01]  /*33b0*/  @P0 MUFU.RCP R0, c[0x0][0x238] ;  /* 0x00008e0000000b08 */ /* 0x000ea20000001000 */
[----:B------:R-:W-:Y:S01]  /*33c0*/  PLOP3.LUT P2, PT, PT, PT, UP0, 0x40, 0x0 ;  /* 0x000000000000781c */ /* 0x000fe20003f4e808 */
[----:B------:R-:W-:Y:S01]  /*33d0*/  IMAD.MOV.U32 R156, RZ, RZ, 0x40 ;  /* 0x00000040ff9c7424 */ /* 0x000fe200078e00ff */
[----:B------:R3:W4:Y:S01]  /*33e0*/  LDSM.16.M88.4 R124, [R163+0xa000] ;  /* 0x00a00000a37c783b */ /* 0x0007220000000200 */
[----:B------:R-:W-:Y:S02]  /*33f0*/  IMAD.U32 R5, RZ, RZ, UR33 ;  /* 0x00000021ff057e24 */ /* 0x000fe4000f8e00ff */
[----:B------:R-:W-:Y:S01]  /*3400*/  IMAD.SHL.U32 R159, R169, 0x2, RZ ;  /* 0x00000002a99f7824 */ /* 0x000fe200078e00ff */
[----:B------:R3:W1:Y:S01]  /*3410*/  LDSM.16.M88.4 R128, [R163+0xa800] ;  /* 0x00a80000a380783b */ /* 0x0006620000000200 */
[----:B------:R-:W-:Y:S01]  /*3420*/  IMAD.MOV.U32 R197, RZ, RZ, R181 ;  /* 0x000000ffffc57224 */ /* 0x000fe200078e00b5 */
[----:B------:R-:W-:Y:S01]  /*3430*/  CS2R R94, SRZ ;  /* 0x00000000005e7805 */ /* 0x000fe2000001ff00 */
[----:B------:R-:W-:Y:S01]  /*3440*/  IMAD R252, RZ, RZ, -UR56 ;  /* 0x80000038fffc7e24 */ /* 0x000fe2000f8e02ff */
[----:B------:R-:W2:Y:S01]  /*3450*/  @P0 LDG.E R4, [R4.64] ;  /* 0x0000000804040981 */ /* 0x000ea2000c1e1900 */
        /* <DEDUP_REMOVED lines=37> */
[----:B------:R-:W-:Y:S01]  /*36b0*/  IADD3 R242, R6, UR5, RZ ;  /* 0x0000000506f27c10 */ /* 0x000fe2000fffe0ff */
[C---:B------:R-:W-:Y:S01]  /*36c0*/  IMAD.SHL.U32 R240, R247.reuse, 0x4, RZ ;  /* 0x00000004f7f07824 */ /* 0x040fe200078e00ff */
[----:B------:R-:W-:Y:S01]  /*36d0*/  SHF.L.U64.HI R241, R247, 0x2, R11 ;  /* 0x00000002f7f17819 */ /* 0x000fe2000001020b */
[----:B------:R-:W-:-:S03]  /*36e0*/  UISETP.GE.AND UP3, UPT, UR4, UR5, UPT ;  /* 0x000000050400728c */ /* 0x000fc6000bf66270 */
[----:B------:R-:W-:Y:S01]  /*36f0*/  UMOV UR4, URZ ;  /* 0x0000003f00047c82 */ /* 0x000fe20008000000 */
[----:B--2---:R-:W-:Y:S01]  /*3700*/  @P0 FMUL.FTZ R4, R4, R0 ;  /* 0x0000000004040220 */ /* 0x004fe20000410000 */
[----:B-1----:R-:W-:-:S04]  /*3710*/  SHF.R.S32.HI R0, RZ, 0x1f, R2 ;  /* 0x0000001fff007819 */ /* 0x002fc80000011402 */
[----:B------:R-:W-:-:S04]  /*3720*/  LEA.HI R0, R0, R2, RZ, 0x4 ;  /* 0x0000000200007211 */ /* 0x000fc800078f20ff */
[----:B------:R-:W-:-:S05]  /*3730*/  LOP3.LUT R0, R0, 0xfffffff0, RZ, 0xc0, !PT ;  /* 0xfffffff000007812 */ /* 0x000fca00078ec0ff */
[----:B------:R-:W-:-:S05]  /*3740*/  IMAD.IADD R0, R2, 0x1, -R0 ;  /* 0x0000000102007824 */ /* 0x000fca00078e0a00 */
[----:B------:R-:W-:Y:S01]  /*3750*/  SHF.R.S32.HI R2, RZ, 0x1f, R0 ;  /* 0x0000001fff027819 */ /* 0x000fe20000011400 */
[----:B------:R-:W1:Y:S03]  /*3760*/  @P0 R2UR UR7, R4 ;  /* 0x00000000040703c2 */ /* 0x000e6600000e0000 */
[----:B------:R-:W-:-:S04]  /*3770*/  LEA.HI R2, R2, R0, RZ, 0x3 ;  /* 0x0000000002027211 */ /* 0x000fc800078f18ff */
[----:B------:R-:W-:-:S05]  /*3780*/  LOP3.LUT R2, R2, 0xfffffff8, RZ, 0xc0, !PT ;  /* 0xfffffff802027812 */ /* 0x000fca00078ec0ff */
[----:B------:R-:W-:Y:S01]  /*3790*/  IMAD.IADD R0, R0, 0x1, -R2 ;  /* 0x0000000100007824 */ /* 0x000fe200078e0a02 */
[----:B------:R-:W-:-:S04]  /*37a0*/  IADD3 R2, R169, 0x1000, RZ ;  /* 0x00001000a9027810 */ /* 0x000fc80007ffe0ff */
[C---:B------:R-:W-:Y:S02]  /*37b0*/  LOP3.LUT P0, RZ, R0.reuse, 0x2, RZ, 0xc0, !PT ;  /* 0x0000000200ff7812 */ /* 0x040fe4000780c0ff */
[----:B------:R-:W-:Y:S02]  /*37c0*/  LOP3.LUT P1, RZ, R0, 0x4, RZ, 0xc0, !PT ;  /* 0x0000000400ff7812 */ /* 0x000fe4000782c0ff */
[----:B------:R-:W-:Y:S02]  /*37d0*/  IADD3 R0, R168, 0x1000, RZ ;  /* 0x00001000a8007810 */ /* 0x000fe40007ffe0ff */
[----:B------:R-:W-:Y:S02]  /*37e0*/  SEL R2, R2, R169, P2 ;  /* 0x000000a902027207 */ /* 0x000fe40001000000 */
[----:B------:R-:W-:Y:S02]  /*37f0*/  SEL R0, R0, R168, P3 ;  /* 0x000000a800007207 */ /* 0x000fe40001800000 */
[----:B------:R-:W-:Y:S01]  /*3800*/  SEL R167, R167, 0xffffffe0, !P0 ;  /* 0xffffffe0a7a77807 */ /* 0x000fe20004000000 */
[----:B------:R-:W-:Y:S01]  /*3810*/  IMAD.SHL.U32 R158, R2, 0x2, RZ ;  /* 0x00000002029e7824 */ /* 0x000fe200078e00ff */
[----:B------:R-:W-:Y:S01]  /*3820*/  SEL R156, R156, 0xffffffc0, !P1 ;  /* 0xffffffc09c9c7807 */ /* 0x000fe20004800000 */
[----:B------:R-:W-:-:S02]  /*3830*/  IMAD.SHL.U32 R157, R0, 0x2, RZ ;  /* 0x00000002009d7824 */ /* 0x000fc400078e00ff */
[----:B------:R-:W-:Y:S02]  /*3840*/  IMAD.IADD R161, R160, 0x1, R167 ;  /* 0x00000001a0a17824 */ /* 0x000fe400078e02a7 */
[----:B------:R-:W-:Y:S01]  /*3850*/  IMAD.IADD R162, R167, 0x1, R159 ;  /* 0x00000001a7a27824 */ /* 0x000fe200078e029f */
[----:B-1-34-:R-:W-:Y:S02]  /*3860*/  @UP4 UMOV UR4, UR7 ;  /* 0x0000000700044c82 */ /* 0x01afe40008000000 */
.L_x_1313:
[----:B------:R-:W0:Y:S01]  /*3870*/  LDGDEPBAR ;  /* 0x00000000000079af */ /* 0x000e220000000000 */
[C---:B------:R-:W-:Y:S01]  /*3880*/  IADD3 R0, R158.reuse, R167, RZ ;  /* 0x000000a79e007210 */ /* 0x040fe20007ffe0ff */
[----:B------:R-:W-:Y:S01]  /*3890*/  UISETP.GE.AND UP0, UPT, UR6, 0x1, UPT ;  /* 0x000000010600788c */ /* 0x000fe2000bf06270 */
[----:B------:R-:W-:Y:S02]  /*38a0*/  MOV R2, UR6 ;  /* 0x0000000600027c02 */ /* 0x000fe40008000f00 */
[----:B------:R-:W-:Y:S02]  /*38b0*/  IADD3 R120, R158, R156, RZ ;  /* 0x0000009c9e787210 */ /* 0x000fe40007ffe0ff */
[----:B------:R-:W-:Y:S02]  /*38c0*/  LEA R2, R2, R242, 0x6 ;  /* 0x000000f202027211 */ /* 0x000fe400078e30ff */
[----:B------:R-:W-:Y:S02]  /*38d0*/  PLOP3.LUT P4, PT, PT, PT, UP3, 0x80, 0x0 ;  /* 0x000000000000781c */ /* 0x000fe40003f8f038 */
[C---:B------:R-:W-:Y:S02]  /*38e0*/  IADD3 R117, R2.reuse, -0x1, RZ ;  /* 0xffffffff02757810 */ /* 0x040fe40007ffe0ff */
[----:B------:R-:W-:Y:S02]  /*38f0*/  IABS R116, R2 ;  /* 0x0000000200747213 */ /* 0x000fe40000000000 */
[----:B------:R-:W-:Y:S02]  /*3900*/  ISETP.GE.AND P0, PT, R117, RZ, PT ;  /* 0x000000ff7500720c */ /* 0x000fe40003f06270 */
[----:B------:R-:W-:Y:S02]  /*3910*/  MOV R118, R116 ;  /* 0x0000007400767202 */ /* 0x000fe40000000f00 */
[C---:B------:R-:W-:Y:S02]  /*3920*/  IADD3 R116, R2.reuse, 0x8, RZ ;  /* 0x0000000802747810 */ /* 0x040fe40007ffe0ff */
[----:B------:R-:W-:Y:S01]  /*3930*/  I2F R178, R118 ;  /* 0x0000007600b27306 */ /* 0x000fe20000201400 */
[----:B------:R-:W-:Y:S02]  /*3940*/  IADD3 R121, R2, 0x7, RZ ;  /* 0x0000000702797810 */ /* 0x000fe40007ffe0ff */
[----:B------:R-:W-:Y:S02]  /*3950*/  ISETP.GE.AND P2, PT, R116, RZ, PT ;  /* 0x000000ff7400720c */ /* 0x000fe40003f46270 */
[C---:B------:R-:W-:Y:S02]  /*3960*/  IADD3 R172, R2.reuse, 0x20, RZ ;  /* 0x0000002002ac7810 */ /* 0x040fe40007ffe0ff */
[C---:B------:R-:W-:Y:S02]  /*3970*/  @!P0 IADD3 R117, -R2.reuse, 0x1, RZ ;  /* 0x0000000102758810 */ /* 0x040fe40007ffe1ff */
[----:B------:R-:W-:Y:S02]  /*3980*/  ISETP.GE.AND P0, PT, R121, RZ, PT ;  /* 0x000000ff7900720c */ /* 0x000fe40003f06270 */
[----:B------:R-:W-:Y:S01]  /*3990*/  I2F R177, R117 ;  /* 0x0000007500b17306 */ /* 0x000fe20000201400 */
[C---:B------:R-:W-:Y:S02]  /*39a0*/  IADD3 R171, R2.reuse, 0x1f, RZ ;  /* 0x0000001f02ab7810 */ /* 0x040fe40007ffe0ff */
[C---:B------:R-:W-:Y:S02]  /*39b0*/  IADD3 R170, R2.reuse, 0x28, RZ ;  /* 0x0000002802aa7810 */ /* 0x040fe40007ffe0ff */
[----:B------:R-:W-:Y:S02]  /*39c0*/  @!P2 IADD3 R116, -R2, -0x8, RZ ;  /* 0xfffffff80274a810 */ /* 0x000fe40007ffe1ff */
[----:B------:R-:W-:Y:S02]  /*39d0*/  ISETP.GE.AND P2, PT, R172, RZ, PT ;  /* 0x000000ffac00720c */ /* 0x000fe40003f46270 */
[----:B------:R-:W-:Y:S01]  /*39e0*/  PLOP3.LUT P5, PT, PT, PT, UP3, 0x80, 0x0 ;  /* 0x000000000000781c */ /* 0x000fe20003faf038 */
[----:B------:R-:W-:Y:S01]  /*39f0*/  I2F R180, R116 ;  /* 0x0000007400b47306 */ /* 0x000fe20000201400 */
[C---:B------:R-:W-:Y:S02]  /*3a00*/  @!P0 IADD3 R121, -R2.reuse, -0x7, RZ ;  /* 0xfffffff902798810 */ /* 0x040fe40007ffe1ff */
[----:B------:R-:W-:Y:S02]  /*3a10*/  ISETP.GE.AND P0, PT, R171, RZ, PT ;  /* 0x000000ffab00720c */ /* 0x000fe40003f06270 */
[----:B------:R-:W-:Y:S05]  /*3a20*/  PLOP3.LUT P6, PT, PT, PT, UP3, 0x80, 0x0 ;  /* 0x000000000000781c */ /* 0x000fea0003fcf038 */
[----:B------:R-:W-:Y:S01]  /*3a30*/  I2F R179, R121 ;  /* 0x0000007900b37306 */ /* 0x000fe20000201400 */
[----:B------:R-:W-:Y:S02]  /*3a40*/  @!P2 IADD3 R172, -R2, -0x20, RZ ;  /* 0xffffffe002aca810 */ /* 0x000fe40007ffe1ff */
[----:B------:R-:W-:Y:S03]  /*3a50*/  ISETP.GE.AND P2, PT, R170, RZ, PT ;  /* 0x000000ffaa00720c */ /* 0x000fe60003f46270 */
[C---:B------:R-:W-:Y:S04]  /*3a60*/  @!P0 IADD3 R171, -R2.reuse, -0x1f, RZ ;  /* 0xffffffe102ab8810 */ /* 0x040fe80007ffe1ff */
[----:B------:R1:W-:Y:S06]  /*3a70*/  I2F R176, R172 ;  /* 0x000000ac00b07306 */ /* 0x0003ec0000201400 */
[C---:B------:R-:W-:Y:S04]  /*3a80*/  @!P2 IADD3 R170, -R2.reuse, -0x28, RZ ;  /* 0xffffffd802aaa810 */ /* 0x040fe80007ffe1ff */
[----:B------:R2:W-:Y:S10]  /*3a90*/  I2F R175, R171 ;  /* 0x000000ab00af7306 */ /* 0x0005f40000201400 */
[----:B------:R3:W-:Y:S01]  /*3aa0*/  I2F R183, R170 ;  /* 0x000000aa00b77306 */ /* 0x0007e20000201400 */
[----:B-1----:R-:W-:Y:S04]  /*3ab0*/  IADD3 R172, R2, 0x27, RZ ;  /* 0x0000002702ac7810 */ /* 0x002fe80007ffe0ff */
[----:B------:R-:W-:Y:S02]  /*3ac0*/  ISETP.GE.AND P0, PT, R172, RZ, PT ;  /* 0x000000ffac00720c */ /* 0x000fe40003f06270 */
[C---:B--2---:R-:W-:Y:S11]  /*3ad0*/  IADD3 R171, R2.reuse, -0x9, RZ ;  /* 0xfffffff702ab7810 */ /* 0x044ff60007ffe0ff */
[C---:B------:R-:W-:Y:S02]  /*3ae0*/  @!P0 IADD3 R172, -R2.reuse, -0x27, RZ ;  /* 0xffffffd902ac8810 */ /* 0x040fe40007ffe1ff */
[C---:B---3--:R-:W-:Y:S02]  /*3af0*/  IADD3 R170, R2.reuse, -0x10, RZ ;  /* 0xfffffff002aa7810 */ /* 0x048fe40007ffe0ff */
[----:B------:R-:W-:Y:S01]  /*3b00*/  I2F R182, R172 ;  /* 0x000000ac00b67306 */ /* 0x000fe20000201400 */
        /* <DEDUP_REMOVED lines=11> */
[----:B------:R-:W-:Y:S01]  /*3bc0*/  LDSM.16.M88.4 R116, [R164+0x6000] ;  /* 0x00600000a474783b */ /* 0x000fe20000000200 */
[-C--:B------:R-:W-:Y:S08]  /*3bd0*/  HMMA.16816.F32.BF16 R12, R28, R18.reuse, RZ ;  /* 0x000000121c0c723c */ /* 0x080ff000000418ff */
[C---:B------:R-:W-:Y:S08]  /*3be0*/  HMMA.16816.F32.BF16 R16, R32.reuse, R18, RZ ;  /* 0x000000122010723c */ /* 0x040ff000000418ff */
[-C--:B---3--:R-:W-:Y:S08]  /*3bf0*/  HMMA.16816.F32.BF16 R20, R32, R100.reuse, RZ ;  /* 0x000000642014723c */ /* 0x088ff000000418ff */
[C---:B------:R-:W-:Y:S08]  /*3c00*/  HMMA.16816.F32.BF16 R24, R28.reuse, R100, RZ ;  /* 0x000000641c18723c */ /* 0x040ff000000418ff */
[-C--:B------:R-:W-:Y:S08]  /*3c10*/  HMMA.16816.F32.BF16 R28, R28, R102.reuse, RZ ;  /* 0x000000661c1c723c */ /* 0x080ff000000418ff */
[----:B------:R-:W-:Y:S01]  /*3c20*/  HMMA.16816.F32.BF16 R32, R32, R102, RZ ;  /* 0x000000662020723c */ /* 0x000fe200000418ff */
[----:B------:R-:W2:Y:S07]  /*3c30*/  LDSM.16.M88.4 R100, [R166+0x6800] ;  /* 0x00680000a664783b */ /* 0x000eae0000000200 */
[-C--:B----4-:R-:W-:Y:S08]  /*3c40*/  HMMA.16816.F32.BF16 R4, R104, R108.reuse, R4 ;  /* 0x0000006c6804723c */ /* 0x090ff00000041804 */
[C---:B-1----:R-:W-:Y:S08]  /*3c50*/  HMMA.16816.F32.BF16 R8, R112.reuse, R108, R8 ;  /* 0x0000006c7008723c */ /* 0x042ff00000041808 */
[-C--:B------:R-:W-:Y:S08]  /*3c60*/  HMMA.16816.F32.BF16 R12, R112, R110.reuse, R12 ;  /* 0x0000006e700c723c */ /* 0x080ff0000004180c */
[C---:B------:R-:W-:Y:S01]  /*3c70*/  HMMA.16816.F32.BF16 R16, R104.reuse, R110, R16 ;  /* 0x0000006e6810723c */ /* 0x040fe20000041810 */
[----:B------:R-:W1:Y:S08]  /*3c80*/  LDSM.16.M88.4 R108, [R120] ;  /* 0x00000000786c783b */ /* 0x000e700000000200 */
[----:B------:R-:W3:Y:S01]  /*3c90*/  LDSM.16.M88.4 R120, [R120+0x1000] ;  /* 0x001000007878783b */ /* 0x000ee20000000200 */
[-C--:B--2---:R-:W-:Y:S08]  /*3ca0*/  HMMA.16816.F32.BF16 R20, R104, R100.reuse, R20 ;  /* 0x000000646814723c */ /* 0x084ff00000041814 */
[C---:B------:R-:W-:Y:S08]  /*3cb0*/  HMMA.16816.F32.BF16 R24, R112.reuse, R100, R24 ;  /* 0x000000647018723c */ /* 0x040ff00000041818 */
[-C--:B------:R-:W-:Y:S07]  /*3cc0*/  HMMA.16816.F32.BF16 R28, R112, R102.reuse, R28 ;  /* 0x00000066701c723c */ /* 0x080fee000004181c */
[----:B------:R-:W-:Y:S01]  /*3cd0*/  IADD3 R112, R2, 0x18, RZ ;  /* 0x0000001802707810 */ /* 0x000fe20007ffe0ff */
[----:B------:R-:W-:Y:S01]  /*3ce0*/  HMMA.16816.F32.BF16 R32, R104, R102, R32 ;  /* 0x000000666820723c */ /* 0x000fe20000041820 */
[----:B------:R-:W2:Y:S03]  /*3cf0*/  LDSM.16.M88.4 R100, [R164+0x6800] ;  /* 0x00680000a464783b */ /* 0x000ea60000000200 */
[----:B------:R-:W-:Y:S03]  /*3d00*/  ISETP.GE.AND P2, PT, R112, RZ, PT ;  /* 0x000000ff7000720c */ /* 0x000fe60003f46270 */
[----:B------:R-:W-:Y:S01]  /*3d10*/  IADD3 R104, R2, 0x17, RZ ;  /* 0x0000001702687810 */ /* 0x000fe20007ffe0ff */
[-C--:B-1----:R-:W-:Y:S05]  /*3d20*/  HMMA.16816.F32.BF16 R4, R108, R116.reuse, R4 ;  /* 0x000000746c04723c */ /* 0x082fea0000041804 */
[----:B------:R-:W-:Y:S03]  /*3d30*/  ISETP.GE.AND P0, PT, R104, RZ, PT ;  /* 0x000000ff6800720c */ /* 0x000fe60003f06270 */
[C---:B---3--:R-:W-:Y:S04]  /*3d40*/  HMMA.16816.F32.BF16 R8, R120.reuse, R116, R8 ;  /* 0x000000747808723c */ /* 0x048fe80000041808 */
[C---:B------:R-:W-:Y:S03]  /*3d50*/  @!P2 IADD3 R112, -R2.reuse, -0x18, RZ ;  /* 0xffffffe80270a810 */ /* 0x040fe60007ffe1ff */
[C---:B------:R-:W-:Y:S01]  /*3d60*/  IADD3 R117, R2.reuse, -0x8, RZ ;  /* 0xfffffff802757810 */ /* 0x040fe20007ffe0ff */
[----:B------:R1:W-:Y:S01]  /*3d70*/  I2F R174, R112 ;  /* 0x0000007000ae7306 */ /* 0x0003e20000201400 */
[-C--:B------:R-:W-:Y:S03]  /*3d80*/  HMMA.16816.F32.BF16 R12, R120, R118.reuse, R12 ;  /* 0x00000076780c723c */ /* 0x080fe6000004180c */
[----:B------:R-:W-:Y:S02]  /*3d90*/  ISETP.GE.AND P2, PT, R117, RZ, PT ;  /* 0x000000ff7500720c */ /* 0x000fe40003f46270 */
[----:B------:R-:W-:Y:S02]  /*3da0*/  @!P0 IADD3 R104, -R2, -0x17, RZ ;  /* 0xffffffe902688810 */ /* 0x000fe40007ffe1ff */
[----:B------:R-:W-:Y:S01]  /*3db0*/  IADD3 R116, R0, R156, RZ ;  /* 0x0000009c00747210 */ /* 0x000fe20007ffe0ff */
[C---:B------:R-:W-:Y:S01]  /*3dc0*/  HMMA.16816.F32.BF16 R16, R108.reuse, R118, R16 ;  /* 0x000000766c10723c */ /* 0x040fe20000041810 */
[----:B------:R3:W-:Y:S03]  /*3dd0*/  I2F R173, R104 ;  /* 0x0000006800ad7306 */ /* 0x0007e60000201400 */
[----:B------:R-:W-:Y:S02]  /*3de0*/  ISETP.GE.AND P0, PT, R171, RZ, PT ;  /* 0x000000ffab00720c */ /* 0x000fe40003f06270 */
[C---:B------:R-:W-:Y:S02]  /*3df0*/  IADD3 R0, R2.reuse, -0x11, RZ ;  /* 0xffffffef02007810 */ /* 0x040fe40007ffe0ff */
[----:B------:R-:W-:Y:S01]  /*3e00*/  @!P2 IADD3 R117, -R2, 0x8, RZ ;  /* 0x000000080275a810 */ /* 0x000fe20007ffe1ff */
[-C--:B--2---:R-:W-:Y:S03]  /*3e10*/  HMMA.16816.F32.BF16 R20, R108, R100.reuse, R20 ;  /* 0x000000646c14723c */ /* 0x084fe60000041814 */
[----:B------:R2:W-:Y:S01]  /*3e20*/  I2F R172, R117 ;  /* 0x0000007500ac7306 */ /* 0x0005e20000201400 */
[----:B------:R-:W-:Y:S01]  /*3e30*/  ISETP.GE.AND P2, PT, R170, RZ, PT ;  /* 0x000000ffaa00720c */ /* 0x000fe20003f46270 */
[----:B-1----:R-:W-:Y:S01]  /*3e40*/  LDSM.16.M88.4 R112, [R165+0x6000] ;  /* 0x00600000a570783b */ /* 0x002fe20000000200 */
[C---:B------:R-:W-:Y:S02]  /*3e50*/  IADD3 R156, R2.reuse, 0x10, RZ ;  /* 0x00000010029c7810 */ /* 0x040fe40007ffe0ff */
[C---:B------:R-:W-:Y:S04]  /*3e60*/  HMMA.16816.F32.BF16 R24, R120.reuse, R100, R24 ;  /* 0x000000647818723c */ /* 0x040fe80000041818 */
[----:B------:R-:W-:Y:S02]  /*3e70*/  @!P0 IADD3 R171, -R2, 0x9, RZ ;  /* 0x0000000902ab8810 */ /* 0x000fe40007ffe1ff */
[----:B------:R-:W-:Y:S01]  /*3e80*/  ISETP.GE.AND P0, PT, R0, RZ, PT ;  /* 0x000000ff0000720c */ /* 0x000fe20003f06270 */
[----:B---3--:R-:W1:Y:S01]  /*3e90*/  LDSM.16.M88.4 R104, [R116] ;  /* 0x000000007468783b */ /* 0x008e620000000200 */
[-C--:B------:R-:W-:Y:S02]  /*3ea0*/  HMMA.16816.F32.BF16 R28, R120, R102.reuse, R28 ;  /* 0x00000066781c723c */ /* 0x080fe4000004181c */
[----:B------:R-:W-:Y:S02]  /*3eb0*/  I2F R171, R171 ;  /* 0x000000ab00ab7306 */ /* 0x000fe40000201400 */
[----:B------:R-:W-:Y:S02]  /*3ec0*/  @!P2 IADD3 R170, -R2, 0x10, RZ ;  /* 0x0000001002aaa810 */ /* 0x000fe40007ffe1ff */
[----:B------:R-:W-:Y:S02]  /*3ed0*/  ISETP.GE.AND P2, PT, R156, RZ, PT ;  /* 0x000000ff9c00720c */ /* 0x000fe40003f46270 */
[C---:B------:R-:W-:Y:S01]  /*3ee0*/  IADD3 R100, R2.reuse, -0x18, RZ ;  /* 0xffffffe802647810 */ /* 0x040fe20007ffe0ff */
[----:B------:R-:W-:Y:S01]  /*3ef0*/  HMMA.16816.F32.BF16 R32, R108, R102, R32 ;  /* 0x000000666c20723c */ /* 0x000fe20000041820 */
[----:B--2---:R-:W2:Y:S02]  /*3f00*/  LDSM.16.M88.4 R116, [R116+0x1000] ;  /* 0x001000007474783b */ /* 0x004ea40000000200 */
[----:B------:R-:W-:Y:S01]  /*3f10*/  I2F R170, R170 ;  /* 0x000000aa00aa7306 */ /* 0x000fe20000201400 */
[----:B------:R-:W-:Y:S02]  /*3f20*/  @!P0 IADD3 R0, -R2, 0x11, RZ ;  /* 0x0000001102008810 */ /* 0x000fe40007ffe1ff */
[----:B------:R-:W-:Y:S02]  /*3f30*/  ISETP.GE.AND P3, PT, R100, RZ, PT ;  /* 0x000000ff6400720c */ /* 0x000fe40003f66270 */
[----:B------:R-:W-:Y:S04]  /*3f40*/  MOV R111, 0x40 ;  /* 0x00000040006f7802 */ /* 0x000fe80000000f00 */
[C---:B------:R-:W-:Y:S01]  /*3f50*/  IADD3 R101, R2.reuse, 0xf, RZ ;  /* 0x0000000f02657810 */ /* 0x040fe20007ffe0ff */
[----:B------:R3:W-:Y:S01]  /*3f60*/  I2F R120, R0 ;  /* 0x0000000000787306 */ /* 0x0007e20000201400 */
[C---:B------:R-:W-:Y:S02]  /*3f70*/  @!P2 IADD3 R156, -R2.reuse, -0x10, RZ ;  /* 0xfffffff0029ca810 */ /* 0x040fe40007ffe1ff */
[----:B------:R-:W-:Y:S03]  /*3f80*/  ISETP.GE.AND P0, PT, R101, RZ, PT ;  /* 0x000000ff6500720c */ /* 0x000fe60003f06270 */
[----:B------:R-:W-:Y:S02]  /*3f90*/  @!P3 IADD3 R100, -R2, 0x18, RZ ;  /* 0x000000180264b810 */ /* 0x000fe40007ffe1ff */
[----:B-----5:R-:W-:Y:S02]  /*3fa0*/  FSETP.NEU.FTZ.AND P3, PT, R236, -INF , PT ;  /* 0xff800000ec00780b */ /* 0x020fe40003f7d000 */
[----:B------:R-:W-:Y:S06]  /*3fb0*/  I2F R102, R100 ;  /* 0x0000006400667306 */ /* 0x000fec0000201400 */
[C---:B------:R-:W-:Y:S01]  /*3fc0*/  @!P0 IADD3 R101, -R2.reuse, -0xf, RZ ;  /* 0xfffffff102658810 */ /* 0x040fe20007ffe1ff */
[-C--:B-1----:R-:W-:Y:S01]  /*3fd0*/  HMMA.16816.F32.BF16 R4, R104, R112.reuse, R4 ;  /* 0x000000706804723c */ /* 0x082fe20000041804 */
[----:B------:R-:W-:Y:S02]  /*3fe0*/  PLOP3.LUT P0, PT, PT, PT, UP3, 0x80, 0x0 ;  /* 0x000000000000781c */ /* 0x000fe40003f0f038 */
[----:B------:R-:W-:Y:S02]  /*3ff0*/  I2F R156, R156 ;  /* 0x0000009c009c7306 */ /* 0x000fe40000201400 */
[----:B---3--:R-:W-:Y:S04]  /*4000*/  IADD3 R0, R2, -0x19, RZ ;  /* 0xffffffe702007810 */ /* 0x008fe80007ffe0ff */
[----:B------:R-:W-:Y:S01]  /*4010*/  ISETP.GE.AND P2, PT, R0, RZ, PT ;  /* 0x000000ff0000720c */ /* 0x000fe20003f46270 */
[C---:B--2---:R-:W-:Y:S03]  /*4020*/  HMMA.16816.F32.BF16 R8, R116.reuse, R112, R8 ;  /* 0x000000707408723c */ /* 0x044fe60000041808 */
[----:B------:R-:W-:Y:S05]  /*4030*/  I2F R101, R101 ;  /* 0x0000006500657306 */ /* 0x000fea0000201400 */
[-C--:B------:R-:W-:Y:S04]  /*4040*/  HMMA.16816.F32.BF16 R12, R116, R114.reuse, R12 ;  /* 0x00000072740c723c */ /* 0x080fe8000004180c */
[----:B------:R-:W-:Y:S02]  /*4050*/  @!P2 IADD3 R0, -R2, 0x19, RZ ;  /* 0x000000190200a810 */ /* 0x000fe40007ffe1ff */
[----:B------:R-:W-:Y:S01]  /*4060*/  FMUL.FTZ R4, R4, c[0x0][0x2ec] ;  /* 0x0000bb0004047a20 */ /* 0x000fe20000410000 */
[----:B------:R-:W-:Y:S01]  /*4070*/  PLOP3.LUT P2, PT, PT, PT, UP3, 0x80, 0x0 ;  /* 0x000000000000781c */ /* 0x000fe20003f4f038 */
[----:B------:R-:W-:Y:S01]  /*4080*/  FMUL.FTZ R5, R5, c[0x0][0x2ec] ;  /* 0x0000bb0005057a20 */ /* 0x000fe20000410000 */
[----:B------:R-:W-:Y:S03]  /*4090*/  I2F R100, R0 ;  /* 0x0000000000647306 */ /* 0x000fe60000201400 */
[----:B------:R-:W-:Y:S01]  /*40a0*/  FMUL.FTZ R6, R6, c[0x0][0x2ec] ;  /* 0x0000bb0006067a20 */ /* 0x000fe20000410000 */
[C---:B------:R-:W-:Y:S04]  /*40b0*/  HMMA.16816.F32.BF16 R16, R104.reuse, R114, R16 ;  /* 0x000000726810723c */ /* 0x040fe80000041810 */
[----:B------:R-:W-:Y:S02]  /*40c0*/  FMUL.FTZ R7, R7, c[0x0][0x2ec] ;  /* 0x0000bb0007077a20 */ /* 0x000fe40000410000 */
[----:B------:R-:W-:Y:S01]  /*40d0*/  FMUL.FTZ R9, R9, c[0x0][0x2ec] ;  /* 0x0000bb0009097a20 */ /* 0x000fe20000410000 */
[----:B------:R-:W1:Y:S01]  /*40e0*/  MUFU.TANH R195, R4 ;  /* 0x0000000400c37308 */ /* 0x000e620000002400 */
[----:B------:R-:W-:Y:S04]  /*40f0*/  FMUL.FTZ R8, R8, c[0x0][0x2ec] ;  /* 0x0000bb0008087a20 */ /* 0x000fe80000410000 */
        /* <DEDUP_REMOVED lines=12> */
[----:B-1----:R-:W-:Y:S05]  /*41c0*/  FFMA.FTZ R2, R178, -UR4, R195 ;  /* 0x80000004b2027c23 */ /* 0x002fea00080100c3 */
[----:B------:R-:W1:Y:S01]  /*41d0*/  MUFU.TANH R216, R6 ;  /* 0x0000000600d87308 */ /* 0x000e620000002400 */
[----:B--2---:R-:W-:Y:S04]  /*41e0*/  MOV R9, UR28 ;  /* 0x0000001c00097c02 */ /* 0x004fe80008000f00 */
[----:B------:R-:W-:Y:S05]  /*41f0*/  LEA R9, R9, R244, 0x7 ;  /* 0x000000f409097211 */ /* 0x000fea00078e38ff */
[----:B------:R2:W-:Y:S01]  /*4200*/  MUFU.TANH R215, R7 ;  /* 0x0000000700d77308 */ /* 0x0005e20000002400 */
[C---:B------:R-:W-:Y:S02]  /*4210*/  @P4 ISETP.GE.AND P4, PT, R9.reuse, UR5, PT ;  /* 0x0000000509004c0c */ /* 0x040fe4000bf86270 */
[----:B------:R-:W-:Y:S02]  /*4220*/  @P0 IADD3 R0, R9, 0x1, RZ ;  /* 0x0000000109000810 */ /* 0x000fe40007ffe0ff */
[----:B------:R-:W-:Y:S02]  /*4230*/  PLOP3.LUT P0, PT, PT, PT, UP3, 0x80, 0x0 ;  /* 0x000000000000781c */ /* 0x000fe40003f0f038 */
[----:B------:R-:W-:Y:S01]  /*4240*/  @P5 ISETP.GE.AND P5, PT, R0, UR5, PT ;  /* 0x0000000500005c0c */ /* 0x000fe2000bfa6270 */
[----:B---3--:R-:W-:Y:S02]  /*4250*/  FFMA.FTZ R0, R177, -UR4, R194 ;  /* 0x80000004b1007c23 */ /* 0x008fe400080100c2 */
[----:B------:R3:W4:Y:S04]  /*4260*/  MUFU.TANH R228, R8 ;  /* 0x0000000800e47308 */ /* 0x0007280000002400 */
[----:B------:R-:W-:Y:S02]  /*4270*/  @P2 FSEL R2, R2, -INF , !P4 ;  /* 0xff80000002022808 */ /* 0x000fe40006000000 */
[----:B------:R-:W-:Y:S04]  /*4280*/  PLOP3.LUT P2, PT, PT, PT, UP3, 0x80, 0x0 ;  /* 0x000000000000781c */ /* 0x000fe80003f4f038 */
[----:B------:R1:W1:Y:S01]  /*4290*/  MUFU.TANH R238, R10 ;  /* 0x0000000a00ee7308 */ /* 0x0002620000002400 */
[----:B------:R-:W-:Y:S02]  /*42a0*/  @P0 FSEL R0, R0, -INF , !P5 ;  /* 0xff80000000000808 */ /* 0x000fe40006800000 */
[----:B------:R-:W-:Y:S01]  /*42b0*/  PLOP3.LUT P0, PT, PT, PT, UP3, 0x80, 0x0 ;  /* 0x000000000000781c */ /* 0x000fe20003f0f038 */
[----:B--2---:R-:W2:Y:S06]  /*42c0*/  LDSM.16.M88.4 R4, [R165+0x6800] ;  /* 0x00680000a504783b */ /* 0x004eac0000000200 */
[----:B------:R-:W-:Y:S01]  /*42d0*/  MUFU.TANH R237, R11 ;  /* 0x0000000b00ed7308 */ /* 0x000fe20000002400 */
[----:B---3--:R-:W-:Y:S05]  /*42e0*/  FMUL.FTZ R8, R236, 1.4426950216293334961 ;  /* 0x3fb8aa3bec087820 */ /* 0x008fea0000410000 */
[----:B------:R-:W-:Y:S04]  /*42f0*/  FSEL R8, R8, RZ, P3 ;  /* 0x000000ff08087208 */ /* 0x000fe80001800000 */
[----:B------:R-:W-:Y:S01]  /*4300*/  MUFU.TANH R223, R13 ;  /* 0x0000000d00df7308 */ /* 0x000fe20000002400 */
[C---:B------:R-:W-:Y:S01]  /*4310*/  FSETP.NEU.FTZ.AND P3, PT, R235.reuse, -INF , PT ;  /* 0xff800000eb00780b */ /* 0x040fe20003f7d000 */
[--C-:B------:R-:W-:Y:S02]  /*4320*/  FFMA.FTZ R2, R2, c[0x0][0x23c], -R8.reuse ;  /* 0x00008f0002027a23 */ /* 0x100fe40000010808 */
[----:B------:R-:W-:Y:S02]  /*4330*/  FFMA.FTZ R0, R0, c[0x0][0x23c], -R8 ;  /* 0x00008f0000007a23 */ /* 0x000fe40000010808 */
[----:B-1----:R-:W-:Y:S04]  /*4340*/  FMUL.FTZ R10, R235, 1.4426950216293334961 ;  /* 0x3fb8aa3beb0a7820 */ /* 0x002fe80000410000 */
[----:B------:R1:W-:Y:S10]  /*4350*/  MUFU.EX2 R114, R2 ;  /* 0x0000000200727308 */ /* 0x0003f40000000800 */
[----:B------:R-:W-:Y:S01]  /*4360*/  MUFU.TANH R225, R12 ;  /* 0x0000000c00e17308 */ /* 0x000fe20000002400 */
[-C--:B--2---:R-:W-:Y:S09]  /*4370*/  HMMA.16816.F32.BF16 R20, R104, R4.reuse, R20 ;  /* 0x000000046814723c */ /* 0x084ff20000041814 */
[----:B------:R2:W-:Y:S01]  /*4380*/  MUFU.EX2 R112, R0 ;  /* 0x0000000000707308 */ /* 0x0005e20000000800 */
[C---:B------:R-:W-:Y:S04]  /*4390*/  HMMA.16816.F32.BF16 R24, R116.reuse, R4, R24 ;  /* 0x000000047418723c */ /* 0x040fe80000041818 */
[----:B-1----:R-:W-:Y:S03]  /*43a0*/  FFMA.FTZ R2, R180, -UR4, R216 ;  /* 0x80000004b4027c23 */ /* 0x002fe600080100d8 */
[----:B------:R-:W-:Y:S02]  /*43b0*/  FSEL R4, R10, RZ, P3 ;  /* 0x000000ff0a047208 */ /* 0x000fe40001800000 */
[----:B------:R-:W-:Y:S03]  /*43c0*/  MUFU.TANH R231, R15 ;  /* 0x0000000f00e77308 */ /* 0x000fe60000002400 */
[----:B------:R-:W-:Y:S01]  /*43d0*/  @P2 FSEL R2, R2, -INF , !P4 ;  /* 0xff80000002022808 */ /* 0x000fe20006000000 */
[-C--:B------:R-:W-:Y:S01]  /*43e0*/  HMMA.16816.F32.BF16 R28, R116, R6.reuse, R28 ;  /* 0x00000006741c723c */ /* 0x080fe2000004181c */
[----:B------:R-:W-:Y:S02]  /*43f0*/  PLOP3.LUT P2, PT, PT, PT, UP3, 0x80, 0x0 ;  /* 0x000000000000781c */ /* 0x000fe40003f4f038 */
[----:B----4-:R-:W-:Y:S01]  /*4400*/  FFMA.FTZ R5, R176, -UR4, R228 ;  /* 0x80000004b0057c23 */ /* 0x010fe200080100e4 */
[----:B------:R-:W-:Y:S01]  /*4410*/  FSETP.NEU.FTZ.AND P3, PT, R233, -INF , PT ;  /* 0xff800000e900780b */ /* 0x000fe20003f7d000 */
[----:B------:R-:W-:Y:S02]  /*4420*/  FFMA.FTZ R2, R2, c[0x0][0x23c], -R4 ;  /* 0x00008f0002027a23 */ /* 0x000fe40000010804 */
[----:B------:R-:W-:Y:S01]  /*4430*/  FFMA.FTZ R10, R183, -UR4, R238 ;  /* 0x80000004b70a7c23 */ /* 0x000fe200080100ee */
[----:B------:R-:W-:Y:S01]  /*4440*/  MUFU.TANH R232, R14 ;  /* 0x0000000e00e87308 */ /* 0x000fe20000002400 */
[----:B------:R-:W-:Y:S04]  /*4450*/  HMMA.16816.F32.BF16 R32, R104, R6, R32 ;  /* 0x000000066820723c */ /* 0x000fe80000041820 */
[----:B--2---:R-:W-:Y:S01]  /*4460*/  FFMA.FTZ R0, R179, -UR4, R215 ;  /* 0x80000004b3007c23 */ /* 0x004fe200080100d7 */
[----:B------:R-:W-:Y:S01]  /*4470*/  @P2 FSEL R5, R5, -INF , !P4 ;  /* 0xff80000005052808 */ /* 0x000fe20006000000 */
[----:B------:R-:W-:Y:S01]  /*4480*/  FMUL.FTZ R21, R21, c[0x0][0x2ec] ;  /* 0x0000bb0015157a20 */ /* 0x000fe20000410000 */
[----:B------:R-:W-:Y:S01]  /*4490*/  PLOP3.LUT P2, PT, PT, PT, UP3, 0x80, 0x0 ;  /* 0x000000000000781c */ /* 0x000fe20003f4f038 */
[----:B------:R-:W-:Y:S01]  /*44a0*/  FMUL.FTZ R20, R20, c[0x0][0x2ec] ;  /* 0x0000bb0014147a20 */ /* 0x000fe20000410000 */
[----:B------:R1:W-:Y:S03]  /*44b0*/  MUFU.EX2 R113, R2 ;  /* 0x0000000200717308 */ /* 0x0003e60000000800 */
[----:B------:R-:W-:Y:S01]  /*44c0*/  @P0 FSEL R0, R0, -INF , !P5 ;  /* 0xff80000000000808 */ /* 0x000fe20006800000 */
[----:B------:R-:W-:Y:S01]  /*44d0*/  FMUL.FTZ R23, R23, c[0x0][0x2ec] ;  /* 0x0000bb0017177a20 */ /* 0x000fe20000410000 */
[----:B------:R-:W-:Y:S01]  /*44e0*/  PLOP3.LUT P0, PT, PT, PT, UP3, 0x80, 0x0 ;  /* 0x000000000000781c */ /* 0x000fe20003f0f038 */
[----:B------:R-:W-:Y:S02]  /*44f0*/  FMUL.FTZ R28, R28, c[0x0][0x2ec] ;  /* 0x0000bb001c1c7a20 */ /* 0x000fe40000410000 */
[----:B------:R-:W-:Y:S02]  /*4500*/  FFMA.FTZ R0, R0, c[0x0][0x23c], -R4 ;  /* 0x00008f0000007a23 */ /* 0x000fe40000010804 */
[----:B------:R-:W-:Y:S01]  /*4510*/  MUFU.TANH R199, R16 ;  /* 0x0000001000c77308 */ /* 0x000fe20000002400 */
[----:B------:R-:W-:Y:S01]  /*4520*/  FMUL.FTZ R29, R29, c[0x0][0x2ec] ;  /* 0x0000bb001d1d7a20 */ /* 0x000fe20000410000 */
[----:B------:R-:W-:Y:S01]  /*4530*/  @P2 FSEL R10, R10, -INF , !P4 ;  /* 0xff8000000a0a2808 */ /* 0x000fe20006000000 */
[----:B------:R-:W-:Y:S01]  /*4540*/  FMUL.FTZ R30, R30, c[0x0][0x2ec] ;  /* 0x0000bb001e1e7a20 */ /* 0x000fe20000410000 */
[----:B------:R-:W-:Y:S01]  /*4550*/  PLOP3.LUT P2, PT, PT, PT, UP3, 0x80, 0x0 ;  /* 0x000000000000781c */ /* 0x000fe20003f4f038 */
[----:B------:R-:W-:Y:S01]  /*4560*/  FMUL.FTZ R32, R32, c[0x0][0x2ec] ;  /* 0x0000bb0020207a20 */ /* 0x000fe20000410000 */
[----:B------:R-:W-:Y:S01]  /*4570*/  PLOP3.LUT P4, PT, PT, PT, UP3, 0x80, 0x0 ;  /* 0x000000000000781c */ /* 0x000fe20003f8f038 */
[----:B------:R-:W-:Y:S02]  /*4580*/  FMUL.FTZ R33, R33, c[0x0][0x2ec] ;  /* 0x0000bb0021217a20 */ /* 0x000fe40000410000 */
[----:B------:R-:W-:Y:S01]  /*4590*/  FMUL.FTZ R34, R34, c[0x0][0x2ec] ;  /* 0x0000bb0022227a20 */ /* 0x000fe20000410000 */
[----:B------:R2:W-:Y:S01]  /*45a0*/  MUFU.EX2 R209, R0 ;  /* 0x0000000000d17308 */ /* 0x0005e20000000800 */
[----:B------:R-:W-:Y:S02]  /*45b0*/  FMUL.FTZ R35, R35, c[0x0][0x2ec] ;  /* 0x0000bb0023237a20 */ /* 0x000fe40000410000 */
[----:B------:R-:W-:Y:S02]  /*45c0*/  FMUL.FTZ R31, R31, c[0x0][0x2ec] ;  /* 0x0000bb001f1f7a20 */ /* 0x000fe40000410000 */
[----:B-1----:R-:W-:Y:S02]  /*45d0*/  FMUL.FTZ R2, R233, 1.4426950216293334961 ;  /* 0x3fb8aa3be9027820 */ /* 0x002fe40000410000 */
[----:B------:R-:W-:Y:S02]  /*45e0*/  FMUL.FTZ R22, R22, c[0x0][0x2ec] ;  /* 0x0000bb0016167a20 */ /* 0x000fe40000410000 */
[----:B------:R-:W-:Y:S01]  /*45f0*/  FMUL.FTZ R25, R25, c[0x0][0x2ec] ;  /* 0x0000bb0019197a20 */ /* 0x000fe20000410000 */
[----:B------:R-:W1:Y:S01]  /*4600*/  MUFU.TANH R198, R17 ;  /* 0x0000001100c67308 */ /* 0x000e620000002400 */
[----:B------:R-:W-:Y:S01]  /*4610*/  FSEL R2, R2, RZ, P3 ;  /* 0x000000ff02027208 */ /* 0x000fe20001800000 */
[----:B------:R-:W-:Y:S01]  /*4620*/  FMUL.FTZ R24, R24, c[0x0][0x2ec] ;  /* 0x0000bb0018187a20 */ /* 0x000fe20000410000 */
[----:B------:R-:W-:Y:S01]  /*4630*/  FSETP.NEU.FTZ.AND P3, PT, R234, -INF , PT ;  /* 0xff800000ea00780b */ /* 0x000fe20003f7d000 */
[----:B------:R-:W-:Y:S02]  /*4640*/  FMUL.FTZ R26, R26, c[0x0][0x2ec] ;  /* 0x0000bb001a1a7a20 */ /* 0x000fe40000410000 */
[--C-:B------:R-:W-:Y:S02]  /*4650*/  FFMA.FTZ R5, R5, c[0x0][0x23c], -R2.reuse ;  /* 0x00008f0005057a23 */ /* 0x100fe40000010802 */
[----:B------:R-:W-:Y:S02]  /*4660*/  FMUL.FTZ R27, R27, c[0x0][0x2ec] ;  /* 0x0000bb001b1b7a20 */ /* 0x000fe40000410000 */
[----:B------:R3:W-:Y:S01]  /*4670*/  MUFU.EX2 R222, R5 ;  /* 0x0000000500de7308 */ /* 0x0007e20000000800 */
[----:B--2---:R-:W-:Y:S05]  /*4680*/  FFMA.FTZ R0, R175, -UR4, R227 ;  /* 0x80000004af007c23 */ /* 0x004fea00080100e3 */
[----:B------:R-:W-:Y:S04]  /*4690*/  @P0 FSEL R0, R0, -INF , !P5 ;  /* 0xff80000000000808 */ /* 0x000fe80006800000 */
[----:B------:R-:W-:Y:S01]  /*46a0*/  MUFU.TANH R203, R19 ;  /* 0x0000001300cb7308 */ /* 0x000fe20000002400 */
[----:B------:R-:W-:Y:S01]  /*46b0*/  PLOP3.LUT P0, PT, PT, PT, UP3, 0x80, 0x0 ;  /* 0x000000000000781c */ /* 0x000fe20003f0f038 */
[----:B------:R-:W-:Y:S02]  /*46c0*/  FFMA.FTZ R11, R0, c[0x0][0x23c], -R2 ;  /* 0x00008f00000b7a23 */ /* 0x000fe40000010802 */
[----:B-1----:R-:W-:Y:S06]  /*46d0*/  FFMA.FTZ R7, R171, -UR4, R198 ;  /* 0x80000004ab077c23 */ /* 0x002fec00080100c6 */
[----:B------:R-:W1:Y:S01]  /*46e0*/  MUFU.TANH R205, R18 ;  /* 0x0000001200cd7308 */ /* 0x000e620000002400 */
[----:B---3--:R-:W-:Y:S05]  /*46f0*/  FMUL.FTZ R5, R234, 1.4426950216293334961 ;  /* 0x3fb8aa3bea057820 */ /* 0x008fea0000410000 */
[----:B------:R-:W-:Y:S04]  /*4700*/  FSEL R0, R5, RZ, P3 ;  /* 0x000000ff05007208 */ /* 0x000fe80001800000 */
[----:B------:R-:W-:Y:S01]  /*4710*/  MUFU.TANH R200, R21 ;  /* 0x0000001500c87308 */ /* 0x000fe20000002400 */
[----:B------:R-:W-:Y:S01]  /*4720*/  FFMA.FTZ R5, R182, -UR4, R237 ;  /* 0x80000004b6057c23 */ /* 0x000fe200080100ed */
[----:B------:R-:W-:Y:S01]  /*4730*/  PLOP3.LUT P3, PT, PT, PT, UP3, 0x80, 0x0 ;  /* 0x000000000000781c */ /* 0x000fe20003f6f038 */
[--C-:B------:R-:W-:Y:S03]  /*4740*/  FFMA.FTZ R10, R10, c[0x0][0x23c], -R0.reuse ;  /* 0x00008f000a0a7a23 */ /* 0x100fe60000010800 */
[----:B------:R-:W-:Y:S02]  /*4750*/  @P0 FSEL R5, R5, -INF , !P5 ;  /* 0xff80000005050808 */ /* 0x000fe40006800000 */
[----:B------:R-:W-:Y:S02]  /*4760*/  PLOP3.LUT P0, PT, PT, PT, UP3, 0x80, 0x0 ;  /* 0x000000000000781c */ /* 0x000fe40003f0f038 */
[----:B------:R2:W-:Y:S01]  /*4770*/  MUFU.EX2 R230, R10 ;  /* 0x0000000a00e67308 */ /* 0x0005e20000000800 */
[----:B------:R-:W-:Y:S01]  /*4780*/  FFMA.FTZ R5, R5, c[0x0][0x23c], -R0 ;  /* 0x00008f0005057a23 */ /* 0x000fe20000010800 */
[----:B------:R-:W-:Y:S01]  /*4790*/  PLOP3.LUT P5, PT, PT, PT, UP3, 0x80, 0x0 ;  /* 0x000000000000781c */ /* 0x000fe20003faf038 */
[----:B-1----:R-:W-:Y:S07]  /*47a0*/  FFMA.FTZ R6, R178, -UR4, R205 ;  /* 0x80000004b2067c23 */ /* 0x002fee00080100cd */
[----:B------:R1:W-:Y:S10]  /*47b0*/  MUFU.EX2 R229, R5 ;  /* 0x0000000500e57308 */ /* 0x0003f40000000800 */
[----:B------:R-:W-:Y:S01]  /*47c0*/  MUFU.TANH R202, R28 ;  /* 0x0000001c00ca7308 */ /* 0x000fe20000002400 */
[----:B--2---:R-:W-:Y:S09]  /*47d0*/  FFMA.FTZ R10, R174, -UR4, R225 ;  /* 0x80000004ae0a7c23 */ /* 0x004ff200080100e1 */
[----:B------:R-:W2:Y:S01]  /*47e0*/  MUFU.TANH R196, R20 ;  /* 0x0000001400c47308 */ /* 0x000ea20000002400 */
[----:B-1----:R-:W-:Y:S02]  /*47f0*/  @P2 IADD3 R5, R9, 0x8, RZ ;  /* 0x0000000809052810 */ /* 0x002fe40007ffe0ff */
[----:B------:R-:W-:Y:S02]  /*4800*/  PLOP3.LUT P2, PT, PT, PT, UP3, 0x80, 0x0 ;  /* 0x000000000000781c */ /* 0x000fe40003f4f038 */
[----:B------:R-:W-:Y:S02]  /*4810*/  @P5 ISETP.GE.AND P5, PT, R5, UR5, PT ;  /* 0x0000000505005c0c */ /* 0x000fe4000bfa6270 */
[----:B------:R-:W-:Y:S03]  /*4820*/  @P0 IADD3 R5, R9, 0x9, RZ ;  /* 0x0000000909050810 */ /* 0x000fe60007ffe0ff */
[----:B------:R-:W1:Y:S01]  /*4830*/  MUFU.TANH R204, R23 ;  /* 0x0000001700cc7308 */ /* 0x000e620000002400 */
[----:B------:R-:W-:Y:S02]  /*4840*/  PLOP3.LUT P0, PT, PT, PT, UP3, 0x80, 0x0 ;  /* 0x000000000000781c */ /* 0x000fe40003f0f038 */
[----:B------:R-:W-:Y:S01]  /*4850*/  @P6 ISETP.GE.AND P6, PT, R5, UR5, PT ;  /* 0x0000000505006c0c */ /* 0x000fe2000bfc6270 */
[----:B------:R-:W-:Y:S04]  /*4860*/  FFMA.FTZ R5, R173, -UR4, R223 ;  /* 0x80000004ad057c23 */ /* 0x000fe800080100df */
[----:B------:R-:W-:Y:S02]  /*4870*/  @P2 FSEL R10, R10, -INF , !P5 ;  /* 0xff8000000a0a2808 */ /* 0x000fe40006800000 */
[----:B------:R-:W-:Y:S01]  /*4880*/  MUFU.TANH R201, R29 ;  /* 0x0000001d00c97308 */ /* 0x000fe20000002400 */
[----:B------:R-:W-:Y:S02]  /*4890*/  PLOP3.LUT P2, PT, PT, PT, UP3, 0x80, 0x0 ;  /* 0x000000000000781c */ /* 0x000fe40003f4f038 */
[--C-:B------:R-:W-:Y:S03]  /*48a0*/  FFMA.FTZ R10, R10, c[0x0][0x23c], -R2.reuse ;  /* 0x00008f000a0a7a23 */ /* 0x100fe60000010802 */
[----:B------:R-:W-:Y:S02]  /*48b0*/  @P0 FSEL R5, R5, -INF , !P6 ;  /* 0xff80000005050808 */ /* 0x000fe40007000000 */
[----:B------:R-:W-:Y:S03]  /*48c0*/  PLOP3.LUT P0, PT, PT, PT, UP3, 0x80, 0x0 ;  /* 0x000000000000781c */ /* 0x000fe60003f0f038 */
[----:B------:R-:W-:Y:S01]  /*48d0*/  FFMA.FTZ R5, R5, c[0x0][0x23c], -R2 ;  /* 0x00008f0005057a23 */ /* 0x000fe20000010802 */
[----:B------:R3:W-:Y:S10]  /*48e0*/  MUFU.EX2 R212, R10 ;  /* 0x0000000a00d47308 */ /* 0x0007f40000000800 */
[----:B------:R4:W-:Y:S10]  /*48f0*/  MUFU.EX2 R207, R5 ;  /* 0x0000000500cf7308 */ /* 0x0009f40000000800 */
[----:B------:R-:W-:Y:S01]  /*4900*/  MUFU.TANH R218, R30 ;  /* 0x0000001e00da7308 */ /* 0x000fe20000002400 */
[----:B---3--:R-:W-:Y:S05]  /*4910*/  FFMA.FTZ R10, R176, -UR4, R232 ;  /* 0x80000004b00a7c23 */ /* 0x008fea00080100e8 */
[----:B------:R-:W-:Y:S04]  /*4920*/  @P2 FSEL R10, R10, -INF , !P5 ;  /* 0xff8000000a0a2808 */ /* 0x000fe80006800000 */
[----:B------:R-:W-:Y:S01]  /*4930*/  MUFU.TANH R117, R32 ;  /* 0x0000002000757308 */ /* 0x000fe20000002400 */
[----:B------:R-:W-:Y:S01]  /*4940*/  PLOP3.LUT P2, PT, PT, PT, UP3, 0x80, 0x0 ;  /* 0x000000000000781c */ /* 0x000fe20003f4f038 */
[----:B----4-:R-:W-:Y:S02]  /*4950*/  FFMA.FTZ R5, R175, -UR4, R231 ;  /* 0x80000004af057c23 */ /* 0x010fe400080100e7 */
[--C-:B------:R-:W-:Y:S03]  /*4960*/  FFMA.FTZ R10, R10, c[0x0][0x23c], -R0.reuse ;  /* 0x00008f000a0a7a23 */ /* 0x100fe60000010800 */
[----:B------:R-:W-:Y:S03]  /*4970*/  @P0 FSEL R5, R5, -INF , !P6 ;  /* 0xff80000005050808 */ /* 0x000fe60007000000 */
[----:B------:R-:W-:Y:S01]  /*4980*/  MUFU.TANH R118, R33 ;  /* 0x0000002100767308 */ /* 0x000fe20000002400 */
[----:B------:R-:W-:Y:S01]  /*4990*/  PLOP3.LUT P0, PT, PT, PT, UP3, 0x80, 0x0 ;  /* 0x000000000000781c */ /* 0x000fe20003f0f038 */
[----:B------:R-:W-:Y:S08]  /*49a0*/  FFMA.FTZ R5, R5, c[0x0][0x23c], -R0 ;  /* 0x00008f0005057a23 */ /* 0x000ff00000010800 */
[----:B------:R3:W-:Y:S04]  /*49b0*/  MUFU.EX2 R219, R5 ;  /* 0x0000000500db7308 */ /* 0x0007e80000000800 */
[----:B------:R-:W-:Y:S02]  /*49c0*/  @P0 FSEL R7, R7, -INF , !P6 ;  /* 0xff80000007070808 */ /* 0x000fe40007000000 */
[----:B------:R-:W-:Y:S03]  /*49d0*/  PLOP3.LUT P0, PT, PT, PT, UP3, 0x80, 0x0 ;  /* 0x000000000000781c */ /* 0x000fe60003f0f038 */
[--C-:B------:R-:W-:Y:S01]  /*49e0*/  FFMA.FTZ R7, R7, c[0x0][0x23c], -R8.reuse ;  /* 0x00008f0007077a23 */ /* 0x100fe20000010808 */
[----:B------:R-:W-:Y:S10]  /*49f0*/  MUFU.TANH R176, R34 ;  /* 0x0000002200b07308 */ /* 0x000ff40000002400 */
[----:B------:R-:W-:Y:S01]  /*4a00*/  MUFU.TANH R175, R35 ;  /* 0x0000002300af7308 */ /* 0x000fe20000002400 */
[----:B---3--:R-:W-:Y:S05]  /*4a10*/  FFMA.FTZ R5, R172, -UR4, R199 ;  /* 0x80000004ac057c23 */ /* 0x008fea00080100c7 */
[----:B------:R-:W-:Y:S04]  /*4a20*/  @P2 FSEL R5, R5, -INF , !P5 ;  /* 0xff80000005052808 */ /* 0x000fe80006800000 */
[----:B------:R-:W-:Y:S01]  /*4a30*/  MUFU.TANH R217, R31 ;  /* 0x0000001f00d97308 */ /* 0x000fe20000002400 */
[----:B------:R-:W-:Y:S01]  /*4a40*/  PLOP3.LUT P2, PT, PT, PT, UP3, 0x80, 0x0 ;  /* 0x000000000000781c */ /* 0x000fe20003f4f038 */
[----:B------:R-:W-:Y:S08]  /*4a50*/  FFMA.FTZ R5, R5, c[0x0][0x23c], -R8 ;  /* 0x00008f0005057a23 */ /* 0x000ff00000010808 */
[----:B------:R3:W-:Y:S04]  /*4a60*/  MUFU.EX2 R123, R5 ;  /* 0x00000005007b7308 */ /* 0x0007e80000000800 */
[----:B------:R-:W-:Y:S02]  /*4a70*/  @P2 FSEL R6, R6, -INF , !P5 ;  /* 0xff80000006062808 */ /* 0x000fe40006800000 */
[----:B------:R-:W-:Y:S03]  /*4a80*/  PLOP3.LUT P2, PT, PT, PT, UP3, 0x80, 0x0 ;  /* 0x000000000000781c */ /* 0x000fe60003f4f038 */
[--C-:B------:R-:W-:Y:S01]  /*4a90*/  FFMA.FTZ R6, R6, c[0x0][0x23c], -R4.reuse ;  /* 0x00008f0006067a23 */ /* 0x100fe20000010804 */
[----:B------:R4:W-:Y:S10]  /*4aa0*/  MUFU.EX2 R122, R7 ;  /* 0x00000007007a7308 */ /* 0x0009f40000000800 */
[----:B------:R2:W-:Y:S01]  /*4ab0*/  MUFU.EX2 R178, R6 ;  /* 0x0000000600b27308 */ /* 0x0005e20000000800 */
[----:B---3--:R-:W-:Y:S05]  /*4ac0*/  FFMA.FTZ R5, R177, -UR4, R203 ;  /* 0x80000004b1057c23 */ /* 0x008fea00080100cb */
[----:B------:R-:W-:Y:S04]  /*4ad0*/  @P0 FSEL R5, R5, -INF , !P6 ;  /* 0xff80000005050808 */ /* 0x000fe80007000000 */
[----:B------:R-:W-:Y:S01]  /*4ae0*/  MUFU.TANH R213, R25 ;  /* 0x0000001900d57308 */ /* 0x000fe20000002400 */
[----:B------:R-:W-:Y:S02]  /*4af0*/  PLOP3.LUT P6, PT, PT, PT, UP3, 0x80, 0x0 ;  /* 0x000000000000781c */ /* 0x000fe40003fcf038 */
[----:B------:R-:W-:Y:S01]  /*4b00*/  PLOP3.LUT P0, PT, PT, PT, UP3, 0x80, 0x0 ;  /* 0x000000000000781c */ /* 0x000fe20003f0f038 */
[----:B------:R-:W-:Y:S01]  /*4b10*/  FFMA.FTZ R5, R5, c[0x0][0x23c], -R4 ;  /* 0x00008f0005057a23 */ /* 0x000fe20000010804 */
[----:B----4-:R-:W-:Y:S02]  /*4b20*/  @P4 IADD3 R7, R9, 0x10, RZ ;  /* 0x0000001009074810 */ /* 0x010fe40007ffe0ff */
[----:B------:R-:W-:Y:S02]  /*4b30*/  PLOP3.LUT P4, PT, PT, PT, UP3, 0x80, 0x0 ;  /* 0x000000000000781c */ /* 0x000fe40003f8f038 */
[----:B------:R-:W-:Y:S01]  /*4b40*/  @P3 ISETP.GE.AND P5, PT, R7, UR5, PT ;  /* 0x0000000507003c0c */ /* 0x000fe2000bfa6270 */
[----:B------:R3:W-:Y:S01]  /*4b50*/  MUFU.EX2 R177, R5 ;  /* 0x0000000500b17308 */ /* 0x0007e20000000800 */
[----:B------:R-:W-:Y:S02]  /*4b60*/  @P2 IADD3 R7, R9, 0x11, RZ ;  /* 0x0000001109072810 */ /* 0x000fe40007ffe0ff */
[----:B------:R-:W-:Y:S01]  /*4b70*/  PLOP3.LUT P3, PT, PT, PT, UP3, 0x80, 0x0 ;  /* 0x000000000000781c */ /* 0x000fe20003f6f038 */
[----:B--2---:R-:W-:Y:S01]  /*4b80*/  FFMA.FTZ R6, R170, -UR4, R196 ;  /* 0x80000004aa067c23 */ /* 0x004fe200080100c4 */
[----:B------:R-:W-:Y:S05]  /*4b90*/  PLOP3.LUT P2, PT, PT, PT, UP3, 0x80, 0x0 ;  /* 0x000000000000781c */ /* 0x000fea0003f4f038 */
[----:B------:R-:W-:Y:S01]  /*4ba0*/  @P4 ISETP.GE.AND P4, PT, R7, UR5, PT ;  /* 0x0000000507004c0c */ /* 0x000fe2000bf86270 */
[----:B------:R-:W-:Y:S05]  /*4bb0*/  MUFU.EX2 R221, R11 ;  /* 0x0000000b00dd7308 */ /* 0x000fea0000000800 */
[----:B------:R-:W-:Y:S02]  /*4bc0*/  @P3 FSEL R6, R6, -INF , !P5 ;  /* 0xff80000006063808 */ /* 0x000fe40006800000 */
[----:B------:R-:W-:Y:S03]  /*4bd0*/  PLOP3.LUT P3, PT, PT, PT, UP3, 0x80, 0x0 ;  /* 0x000000000000781c */ /* 0x000fe60003f6f038 */
[----:B------:R-:W-:Y:S01]  /*4be0*/  FFMA.FTZ R6, R6, c[0x0][0x23c], -R8 ;  /* 0x00008f0006067a23 */ /* 0x000fe20000010808 */
[----:B------:R-:W-:Y:S01]  /*4bf0*/  MUFU.EX2 R220, R10 ;  /* 0x0000000a00dc7308 */ /* 0x000fe20000000800 */
[----:B---3--:R-:W-:Y:S05]  /*4c00*/  FFMA.FTZ R5, R120, -UR4, R200 ;  /* 0x8000000478057c23 */ /* 0x008fea00080100c8 */
[----:B------:R-:W-:Y:S02]  /*4c10*/  @P0 FSEL R5, R5, -INF , !P4 ;  /* 0xff80000005050808 */ /* 0x000fe40006000000 */
[----:B------:R-:W-:Y:S02]  /*4c20*/  PLOP3.LUT P0, PT, PT, PT, UP3, 0x80, 0x0 ;  /* 0x000000000000781c */ /* 0x000fe40003f0f038 */
[----:B------:R-:W-:Y:S01]  /*4c30*/  MUFU.EX2 R109, R6 ;  /* 0x00000006006d7308 */ /* 0x000fe20000000800 */
[----:B------:R-:W-:Y:S09]  /*4c40*/  FFMA.FTZ R5, R5, c[0x0][0x23c], -R8 ;  /* 0x00008f0005057a23 */ /* 0x000ff20000010808 */
[----:B------:R1:W-:Y:S10]  /*4c50*/  MUFU.EX2 R121, R5 ;  /* 0x0000000500797308 */ /* 0x0003f40000000800 */
[----:B------:R-:W2:Y:S10]  /*4c60*/  MUFU.TANH R206, R22 ;  /* 0x0000001600ce7308 */ /* 0x000eb40000002400 */
[----:B------:R-:W3:Y:S01]  /*4c70*/  MUFU.TANH R214, R24 ;  /* 0x0000001800d67308 */ /* 0x000ee20000002400 */
[----:B-1----:R-:W-:Y:S05]  /*4c80*/  FFMA.FTZ R5, R171, -UR4, R204 ;  /* 0x80000004ab057c23 */ /* 0x002fea00080100cc */
[----:B------:R-:W-:Y:S04]  /*4c90*/  @P0 FSEL R5, R5, -INF , !P4 ;  /* 0xff80000005050808 */ /* 0x000fe80006000000 */
[----:B------:R-:W1:Y:S01]  /*4ca0*/  MUFU.TANH R226, R26 ;  /* 0x0000001a00e27308 */ /* 0x000e620000002400 */
[----:B------:R-:W-:Y:S01]  /*4cb0*/  PLOP3.LUT P0, PT, PT, PT, UP3, 0x80, 0x0 ;  /* 0x000000000000781c */ /* 0x000fe20003f0f038 */
[----:B--2---:R-:W-:Y:S02]  /*4cc0*/  FFMA.FTZ R6, R172, -UR4, R206 ;  /* 0x80000004ac067c23 */ /* 0x004fe400080100ce */
[--C-:B------:R-:W-:Y:S03]  /*4cd0*/  FFMA.FTZ R5, R5, c[0x0][0x23c], -R4.reuse ;  /* 0x00008f0005057a23 */ /* 0x100fe60000010804 */
[----:B------:R-:W-:Y:S03]  /*4ce0*/  @P2 FSEL R6, R6, -INF , !P5 ;  /* 0xff80000006062808 */ /* 0x000fe60006800000 */
[----:B------:R2:W-:Y:S01]  /*4cf0*/  MUFU.EX2 R171, R5 ;  /* 0x0000000500ab7308 */ /* 0x0005e20000000800 */
[----:B------:R-:W-:Y:S01]  /*4d00*/  PLOP3.LUT P2, PT, PT, PT, UP3, 0x80, 0x0 ;  /* 0x000000000000781c */ /* 0x000fe20003f4f038 */
[----:B------:R-:W-:Y:S08]  /*4d10*/  FFMA.FTZ R6, R6, c[0x0][0x23c], -R4 ;  /* 0x00008f0006067a23 */ /* 0x000ff00000010804 */
[----:B------:R3:W-:Y:S10]  /*4d20*/  MUFU.EX2 R172, R6 ;  /* 0x0000000600ac7308 */ /* 0x0007f40000000800 */
[----:B------:R-:W4:Y:S01]  /*4d30*/  MUFU.TANH R224, R27 ;  /* 0x0000001b00e07308 */ /* 0x000f220000002400 */
[----:B--2---:R-:W-:Y:S05]  /*4d40*/  FFMA.FTZ R5, R101, -UR4, R213 ;  /* 0x8000000465057c23 */ /* 0x004fea00080100d5 */
[----:B------:R-:W-:Y:S02]  /*4d50*/  @P0 FSEL R5, R5, -INF , !P4 ;  /* 0xff80000005050808 */ /* 0x000fe40006000000 */
[----:B------:R-:W-:Y:S01]  /*4d60*/  PLOP3.LUT P0, PT, PT, PT, UP3, 0x80, 0x0 ;  /* 0x000000000000781c */ /* 0x000fe20003f0f038 */
[----:B---3--:R-:W-:Y:S02]  /*4d70*/  FFMA.FTZ R6, R156, -UR4, R214 ;  /* 0x800000049c067c23 */ /* 0x008fe400080100d6 */
[--C-:B------:R-:W-:Y:S03]  /*4d80*/  FFMA.FTZ R5, R5, c[0x0][0x23c], -R2.reuse ;  /* 0x00008f0005057a23 */ /* 0x100fe60000010802 */
[----:B------:R-:W-:Y:S01]  /*4d90*/  @P3 FSEL R6, R6, -INF , !P5 ;  /* 0xff80000006063808 */ /* 0x000fe20006800000 */
[----:B------:R4:W-:Y:S01]  /*4da0*/  MUFU.EX2 R182, R5 ;  /* 0x0000000500b67308 */ /* 0x0009e20000000800 */
[----:B------:R-:W-:Y:S03]  /*4db0*/  PLOP3.LUT P3, PT, PT, PT, UP3, 0x80, 0x0 ;  /* 0x000000000000781c */ /* 0x000fe60003f6f038 */
[----:B------:R-:W-:Y:S02]  /*4dc0*/  FFMA.FTZ R7, R6, c[0x0][0x23c], -R2 ;  /* 0x00008f0006077a23 */ /* 0x000fe40000010802 */
[----:B-1----:R-:W-:Y:S04]  /*4dd0*/  FFMA.FTZ R6, R174, -UR4, R226 ;  /* 0x80000004ae067c23 */ /* 0x002fe800080100e2 */
[----:B------:R1:W-:Y:S01]  /*4de0*/  MUFU.EX2 R183, R7 ;  /* 0x0000000700b77308 */ /* 0x0003e20000000800 */
[----:B------:R-:W-:Y:S02]  /*4df0*/  @P2 FSEL R6, R6, -INF , !P5 ;  /* 0xff80000006062808 */ /* 0x000fe40006800000 */
[----:B------:R-:W-:Y:S02]  /*4e00*/  PLOP3.LUT P5, PT, PT, PT, UP3, 0x80, 0x0 ;  /* 0x000000000000781c */ /* 0x000fe40003faf038 */
[----:B------:R-:W-:Y:S01]  /*4e10*/  PLOP3.LUT P2, PT, PT, PT, UP3, 0x80, 0x0 ;  /* 0x000000000000781c */ /* 0x000fe20003f4f038 */
[----:B------:R-:W-:Y:S04]  /*4e20*/  FFMA.FTZ R6, R6, c[0x0][0x23c], -R0 ;  /* 0x00008f0006067a23 */ /* 0x000fe80000010800 */
[----:B------:R2:W-:Y:S01]  /*4e30*/  MUFU.EX2 R208, R6 ;  /* 0x0000000600d07308 */ /* 0x0005e20000000800 */
[----:B----4-:R-:W-:Y:S07]  /*4e40*/  FFMA.FTZ R5, R173, -UR4, R224 ;  /* 0x80000004ad057c23 */ /* 0x010fee00080100e0 */
[----:B------:R-:W-:Y:S02]  /*4e50*/  @P2 FSEL R5, R5, -INF , !P4 ;  /* 0xff80000005052808 */ /* 0x000fe40006000000 */
[----:B------:R-:W-:Y:S02]  /*4e60*/  PLOP3.LUT P2, PT, PT, PT, UP3, 0x80, 0x0 ;  /* 0x000000000000781c */ /* 0x000fe40003f4f038 */
[C---:B-1----:R-:W-:Y:S02]  /*4e70*/  @P3 IADD3 R7, R9.reuse, 0x18, RZ ;  /* 0x0000001809073810 */ /* 0x042fe40007ffe0ff */
[----:B------:R-:W-:Y:S02]  /*4e80*/  @P6 IADD3 R9, R9, 0x19, RZ ;  /* 0x0000001909096810 */ /* 0x000fe40007ffe0ff */
[----:B------:R-:W-:Y:S01]  /*4e90*/  @P0 ISETP.GE.AND P3, PT, R7, UR5, PT ;  /* 0x0000000507000c0c */ /* 0x000fe2000bf66270 */
[----:B------:R-:W-:Y:S01]  /*4ea0*/  FFMA.FTZ R7, R5, c[0x0][0x23c], -R0 ;  /* 0x00008f0005077a23 */ /* 0x000fe20000010800 */
[----:B------:R-:W-:Y:S01]  /*4eb0*/  @P5 ISETP.GE.AND P5, PT, R9, UR5, PT ;  /* 0x0000000509005c0c */ /* 0x000fe2000bfa6270 */
[----:B------:R-:W-:Y:S01]  /*4ec0*/  FFMA.FTZ R5, R179, -UR4, R201 ;  /* 0x80000004b3057c23 */ /* 0x000fe200080100c9 */
[----:B------:R-:W-:Y:S01]  /*4ed0*/  PLOP3.LUT P0, PT, PT, PT, UP3, 0x80, 0x0 ;  /* 0x000000000000781c */ /* 0x000fe20003f0f038 */
[----:B--2---:R-:W-:Y:S02]  /*4ee0*/  FFMA.FTZ R6, R180, -UR4, R202 ;  /* 0x80000004b4067c23 */ /* 0x004fe400080100ca */
[----:B------:R-:W-:Y:S08]  /*4ef0*/  MUFU.EX2 R180, R7 ;  /* 0x0000000700b47308 */ /* 0x000ff00000000800 */
[----:B------:R-:W-:Y:S02]  /*4f00*/  @P2 FSEL R5, R5, -INF , !P5 ;  /* 0xff80000005052808 */ /* 0x000fe40006800000 */
[----:B------:R-:W-:Y:S02]  /*4f10*/  @P0 FSEL R6, R6, -INF , !P3 ;  /* 0xff80000006060808 */ /* 0x000fe40005800000 */
[----:B------:R-:W-:Y:S02]  /*4f20*/  PLOP3.LUT P0, PT, PT, PT, UP3, 0x80, 0x0 ;  /* 0x000000000000781c */ /* 0x000fe40003f0f038 */
[----:B------:R-:W-:Y:S01]  /*4f30*/  PLOP3.LUT P2, PT, PT, PT, UP3, 0x80, 0x0 ;  /* 0x000000000000781c */ /* 0x000fe20003f4f038 */
[--C-:B------:R-:W-:Y:S02]  /*4f40*/  FFMA.FTZ R6, R6, c[0x0][0x23c], -R2.reuse ;  /* 0x00008f0006067a23 */ /* 0x100fe40000010802 */
[----:B------:R-:W-:Y:S02]  /*4f50*/  FFMA.FTZ R2, R5, c[0x0][0x23c], -R2 ;  /* 0x00008f0005027a23 */ /* 0x000fe40000010802 */
[----:B------:R-:W-:Y:S01]  /*4f60*/  FFMA.FTZ R5, R156, -UR4, R218 ;  /* 0x800000049c057c23 */ /* 0x000fe200080100da */
[----:B------:R1:W-:Y:S01]  /*4f70*/  MUFU.EX2 R174, R6 ;  /* 0x0000000600ae7308 */ /* 0x0003e20000000800 */
[----:B------:R-:W-:Y:S04]  /*4f80*/  SEL R156, R111, 0xffffffc0, !P1 ;  /* 0xffffffc06f9c7807 */ /* 0x000fe80004800000 */
[----:B------:R-:W-:Y:S02]  /*4f90*/  @P0 FSEL R5, R5, -INF , !P3 ;  /* 0xff80000005050808 */ /* 0x000fe40005800000 */
[----:B------:R-:W-:Y:S03]  /*4fa0*/  PLOP3.LUT P0, PT, PT, PT, UP3, 0x80, 0x0 ;  /* 0x000000000000781c */ /* 0x000fe60003f0f038 */
[----:B------:R-:W-:Y:S01]  /*4fb0*/  FFMA.FTZ R5, R5, c[0x0][0x23c], -R0 ;  /* 0x00008f0005057a23 */ /* 0x000fe20000010800 */
[----:B------:R2:W-:Y:S10]  /*4fc0*/  MUFU.EX2 R173, R2 ;  /* 0x0000000200ad7308 */ /* 0x0005f40000000800 */
[----:B------:R3:W-:Y:S01]  /*4fd0*/  MUFU.EX2 R179, R5 ;  /* 0x0000000500b37308 */ /* 0x0007e20000000800 */
[----:B-1----:R-:W-:Y:S05]  /*4fe0*/  FFMA.FTZ R6, R102, -UR4, R117 ;  /* 0x8000000466067c23 */ /* 0x002fea0008010075 */
[----:B------:R-:W-:Y:S02]  /*4ff0*/  @P2 FSEL R6, R6, -INF , !P3 ;  /* 0xff80000006062808 */ /* 0x000fe40005800000 */
[----:B------:R-:W-:Y:S03]  /*5000*/  PLOP3.LUT P2, PT, PT, PT, UP3, 0x80, 0x0 ;  /* 0x000000000000781c */ /* 0x000fe60003f4f038 */
[----:B------:R-:W-:Y:S02]  /*5010*/  FFMA.FTZ R6, R6, c[0x0][0x23c], -R8 ;  /* 0x00008f0006067a23 */ /* 0x000fe40000010808 */
[----:B--2---:R-:W-:Y:S02]  /*5020*/  FFMA.FTZ R2, R100, -UR4, R118 ;  /* 0x8000000464027c23 */ /* 0x004fe40008010076 */
[----:B------:R1:W-:Y:S03]  /*5030*/  MUFU.EX2 R116, R6 ;  /* 0x0000000600747308 */ /* 0x0003e60000000800 */
[----:B------:R-:W-:Y:S02]  /*5040*/  @P0 FSEL R2, R2, -INF , !P5 ;  /* 0xff80000002020808 */ /* 0x000fe40006800000 */
[----:B------:R-:W-:Y:S01]  /*5050*/  PLOP3.LUT P0, PT, PT, PT, UP3, 0x80, 0x0 ;  /* 0x000000000000781c */ /* 0x000fe20003f0f038 */
[----:B---3--:R-:W-:Y:S02]  /*5060*/  FFMA.FTZ R5, R170, -UR4, R176 ;  /* 0x80000004aa057c23 */ /* 0x008fe400080100b0 */
[----:B------:R-:W-:Y:S02]  /*5070*/  FFMA.FTZ R8, R2, c[0x0][0x23c], -R8 ;  /* 0x00008f0002087a23 */ /* 0x000fe40000010808 */
[----:B------:R-:W-:Y:S01]  /*5080*/  FFMA.FTZ R2, R120, -UR4, R175 ;  /* 0x8000000478027c23 */ /* 0x000fe200080100af */
[----:B------:R-:W-:Y:S01]  /*5090*/  @P2 FSEL R5, R5, -INF , !P3 ;  /* 0xff80000005052808 */ /* 0x000fe20005800000 */
[----:B------:R-:W2:Y:S01]  /*50a0*/  MUFU.EX2 R115, R8 ;  /* 0x0000000800737308 */ /* 0x000ea20000000800 */
[----:B------:R-:W-:Y:S03]  /*50b0*/  PLOP3.LUT P2, PT, PT, PT, UP3, 0x80, 0x0 ;  /* 0x000000000000781c */ /* 0x000fe60003f4f038 */
[--C-:B------:R-:W-:Y:S02]  /*50c0*/  FFMA.FTZ R5, R5, c[0x0][0x23c], -R4.reuse ;  /* 0x00008f0005057a23 */ /* 0x100fe40000010804 */
[----:B------:R-:W-:Y:S02]  /*50d0*/  @P0 FSEL R2, R2, -INF , !P5 ;  /* 0xff80000002020808 */ /* 0x000fe40006800000 */
[----:B------:R-:W-:Y:S03]  /*50e0*/  IADD3 R110, P0, R240, UR13, RZ ;  /* 0x0000000df06e7c10 */ /* 0x000fe6000ff1e0ff */
[----:B------:R-:W-:Y:S01]  /*50f0*/  FFMA.FTZ R4, R2, c[0x0][0x23c], -R4 ;  /* 0x00008f0002047a23 */ /* 0x000fe20000010804 */
[----:B-1----:R-:W-:Y:S01]  /*5100*/  F2FP.BF16.PACK_AB R6, R209, R113 ;  /* 0x00000071d106723e */ /* 0x002fe200000010ff */
[----:B------:R-:W-:Y:S01]  /*5110*/  FFMA.FTZ R2, R101, -UR4, R217 ;  /* 0x8000000465027c23 */ /* 0x000fe200080100d9 */
[----:B------:R1:W-:Y:S01]  /*5120*/  MUFU.EX2 R120, R5 ;  /* 0x0000000500787308 */ /* 0x0003e20000000800 */
[----:B------:R-:W-:Y:S02]  /*5130*/  IADD3.X R111, R241, UR12, RZ, P0, !PT ;  /* 0x0000000cf16f7c10 */ /* 0x000fe400087fe4ff */
[----:B------:R3:W-:Y:S01]  /*5140*/  STS [R186+0xe400], R6 ;  /* 0x00e40006ba007388 */ /* 0x0007e20000000800 */
[----:B------:R-:W-:Y:S02]  /*5150*/  @P2 FSEL R2, R2, -INF , !P5 ;  /* 0xff80000002022808 */ /* 0x000fe40006800000 */
[----:B------:R-:W-:Y:S01]  /*5160*/  PLOP3.LUT P2, PT, PT, PT, UP0, 0x80, 0x0 ;  /* 0x000000000000781c */ /* 0x000fe20003f4f008 */
[----:B------:R-:W4:Y:S02]  /*5170*/  LDG.E R108, [R110.64] ;  /* 0x000000086e6c7981 */ /* 0x000f24000c1e1900 */
[----:B------:R-:W-:Y:S01]  /*5180*/  FFMA.FTZ R0, R2, c[0x0][0x23c], -R0 ;  /* 0x00008f0002007a23 */ /* 0x000fe20000010800 */
[----:B------:R2:W2:Y:S01]  /*5190*/  MUFU.EX2 R119, R4 ;  /* 0x0000000400777308 */ /* 0x0004a20000000800 */
[----:B------:R-:W-:Y:S09]  /*51a0*/  F2FP.BF16.PACK_AB R2, R122, R123 ;  /* 0x0000007b7a02723e */ /* 0x000ff200000010ff */
[----:B------:R2:W2:Y:S01]  /*51b0*/  MUFU.EX2 R170, R0 ;  /* 0x0000000000aa7308 */ /* 0x0004a20000000800 */
[----:B-1----:R-:W-:Y:S02]  /*51c0*/  F2FP.BF16.PACK_AB R5, R221, R222 ;  /* 0x000000dedd05723e */ /* 0x002fe400000010ff */
[----:B---3--:R-:W-:Y:S02]  /*51d0*/  F2FP.BF16.PACK_AB R6, R207, R212 ;  /* 0x000000d4cf06723e */ /* 0x008fe400000010ff */
[----:B--2---:R-:W-:Y:S05]  /*51e0*/  F2FP.BF16.PACK_AB R4, R112, R114 ;  /* 0x000000727004723e */ /* 0x004fea00000010ff */
[----:B------:R1:W-:Y:S04]  /*51f0*/  STS [R186+0xe000], R4 ;  /* 0x00e00004ba007388 */ /* 0x0003e80000000800 */
[----:B------:R2:W-:Y:S01]  /*5200*/  STS [R187+0xe000], R2 ;  /* 0x00e00002bb007388 */ /* 0x0005e20000000800 */
[----:B------:R-:W-:Y:S05]  /*5210*/  F2FP.BF16.PACK_AB R0, R177, R178 ;  /* 0x000000b2b100723e */ /* 0x000fea00000010ff */
[----:B------:R3:W-:Y:S04]  /*5220*/  STS [R187+0xe400], R0 ;  /* 0x00e40000bb007388 */ /* 0x0007e80000000800 */
[----:B------:R3:W-:Y:S01]  /*5230*/  STS [R186+0xf000], R5 ;  /* 0x00f00005ba007388 */ /* 0x0007e20000000800 */
[----:B-1----:R-:W-:Y:S02]  /*5240*/  F2FP.BF16.PACK_AB R4, R229, R230 ;  /* 0x000000e6e504723e */ /* 0x002fe400000010ff */
[----:B--2---:R-:W-:Y:S03]  /*5250*/  F2FP.BF16.PACK_AB R2, R171, R172 ;  /* 0x000000acab02723e */ /* 0x004fe600000010ff */
[----:B------:R1:W-:Y:S04]  /*5260*/  STS [R186+0xf400], R4 ;  /* 0x00f40004ba007388 */ /* 0x0003e80000000800 */
[----:B------:R2:W-:Y:S01]  /*5270*/  STS [R187+0xf000], R6 ;  /* 0x00f00006bb007388 */ /* 0x0005e20000000800 */
[----:B---3--:R-:W-:Y:S02]  /*5280*/  F2FP.BF16.PACK_AB R0, R115, R116 ;  /* 0x000000747300723e */ /* 0x008fe400000010ff */
        /* <DEDUP_REMOVED lines=8> */
[----:B------:R-:W-:Y:S02]  /*5310*/  F2FP.BF16.PACK_AB R2, R173, R174 ;  /* 0x000000aead02723e */ /* 0x000fe400000010ff */
[----:B-1----:R-:W-:Y:S02]  /*5320*/  F2FP.BF16.PACK_AB R4, R119, R120 ;  /* 0x000000787704723e */ /* 0x002fe400000010ff */
[----:B--2---:R-:W-:Y:S03]  /*5330*/  F2FP.BF16.PACK_AB R0, R170, R179 ;  /* 0x000000b3aa00723e */ /* 0x004fe600000010ff */
[----:B------:R-:W-:Y:S04]  /*5340*/  STS [R184+0xe400], R4 ;  /* 0x00e40004b8007388 */ /* 0x000fe80000000800 */
[----:B------:R-:W-:Y:S04]  /*5350*/  STS [R185+0xf000], R6 ;  /* 0x00f00006b9007388 */ /* 0x000fe80000000800 */
[----:B------:R-:W-:Y:S04]  /*5360*/  STS [R185+0xf400], R5 ;  /* 0x00f40005b9007388 */ /* 0x000fe80000000800 */
[----:B------:R1:W-:Y:S04]  /*5370*/  STS [R184+0xf000], R2 ;  /* 0x00f00002b8007388 */ /* 0x0003e80000000800 */
[----:B------:R2:W-:Y:S04]  /*5380*/  STS [R184+0xf400], R0 ;  /* 0x00f40000b8007388 */ /* 0x0005e80000000800 */
[----:B------:R-:W3:Y:S08]  /*5390*/  LDSM.16.M88.4 R32, [R159+0x4000] ;  /* 0x004000009f20783b */ /* 0x000ef00000000200 */
[----:B------:R-:W3:Y:S08]  /*53a0*/  LDSM.16.M88.4 R28, [R159+0x5000] ;  /* 0x005000009f1c783b */ /* 0x000ef00000000200 */
[----:B------:R-:W3:Y:S01]  /*53b0*/  LDSM.16.M88.4 R100, [R162+0x4000] ;  /* 0x00400000a264783b */ /* 0x000ee20000000200 */
[----:B-1----:R-:W-:Y:S04]  /*53c0*/  FFMA.FTZ R2, -R195, R195, 1 ;  /* 0x3f800000c3027423 */ /* 0x002fe800000101c3 */
[----:B------:R-:W-:Y:S02]  /*53d0*/  FMUL.FTZ R2, R2, c[0x0][0x2ec] ;  /* 0x0000bb0002027a20 */ /* 0x000fe40000410000 */
[----:B--2---:R-:W-:Y:S01]  /*53e0*/  FFMA.FTZ R0, -R194, R194, 1 ;  /* 0x3f800000c2007423 */ /* 0x004fe200000101c2 */
[----:B------:R-:W1:Y:S03]  /*53f0*/  LDSM.16.M88.4 R104, [R162+0x5000] ;  /* 0x00500000a268783b */ /* 0x000e660000000200 */
[----:B------:R-:W-:Y:S01]  /*5400*/  FMUL.FTZ R0, R0, c[0x0][0x2ec] ;  /* 0x0000bb0000007a20 */ /* 0x000fe20000410000 */
[-C--:B---3--:R-:W-:Y:S08]  /*5410*/  HMMA.16816.F32.BF16 R4, R32, R124.reuse, RZ ;  /* 0x0000007c2004723c */ /* 0x088ff000000418ff */
        /* <DEDUP_REMOVED lines=31> */
[C---:B----4-:R-:W-:Y:S02]  /*5610*/  FADD.FTZ R4, -R108.reuse, R4 ;  /* 0x000000046c047221 */ /* 0x050fe40000010100 */
[----:B------:R-:W-:Y:S02]  /*5620*/  FADD.FTZ R5, -R108, R5 ;  /* 0x000000056c057221 */ /* 0x000fe40000010100 */
[----:B------:R-:W-:Y:S02]  /*5630*/  FMUL.FTZ R105, R114, R4 ;  /* 0x0000000472697220 */ /* 0x000fe40000410000 */
[----:B------:R-:W-:Y:S01]  /*5640*/  FMUL.FTZ R5, R112, R5 ;  /* 0x0000000570057220 */ /* 0x000fe20000410000 */
[----:B------:R-:W2:Y:S01]  /*5650*/  LDG.E R4, [R110.64+0x20] ;  /* 0x000020086e047981 */ /* 0x000ea2000c1e1900 */
[----:B------:R-:W-:Y:S03]  /*5660*/  FMUL.FTZ R114, R2, R105 ;  /* 0x0000006902727220 */ /* 0x000fe60000410000 */
[----:B------:R1:W3:Y:S04]  /*5670*/  LDG.E R2, [R110.64+0x80] ;  /* 0x000080086e027981 */ /* 0x0002e8000c1e1900 */
[----:B------:R-:W4:Y:S02]  /*5680*/  LDSM.16.M88.4 R104, [R104+0x5000] ;  /* 0x005000006868783b */ /* 0x000f240000000200 */
[C---:B----4-:R-:W-:Y:S08]  /*5690*/  HMMA.16816.F32.BF16 R8, R104.reuse, R148, R8 ;  /* 0x000000946808723c */ /* 0x050ff00000041808 */
[-C--:B------:R-:W-:Y:S08]  /*56a0*/  HMMA.16816.F32.BF16 R12, R104, R150.reuse, R12 ;  /* 0x00000096680c723c */ /* 0x080ff0000004180c */
[C---:B------:R-:W-:Y:S08]  /*56b0*/  HMMA.16816.F32.BF16 R16, R100.reuse, R150, R16 ;  /* 0x000000966410723c */ /* 0x040ff00000041810 */
[-C--:B------:R-:W-:Y:S08]  /*56c0*/  HMMA.16816.F32.BF16 R20, R100, R152.reuse, R20 ;  /* 0x000000986414723c */ /* 0x080ff00000041814 */
[C---:B------:R-:W-:Y:S08]  /*56d0*/  HMMA.16816.F32.BF16 R24, R104.reuse, R152, R24 ;  /* 0x000000986818723c */ /* 0x040ff00000041818 */
[C---:B------:R-:W-:Y:S01]  /*56e0*/  FADD.FTZ R16, -R108.reuse, R16 ;  /* 0x000000106c107221 */ /* 0x040fe20000010100 */
[-C--:B------:R-:W-:Y:S07]  /*56f0*/  HMMA.16816.F32.BF16 R28, R104, R154.reuse, R28 ;  /* 0x0000009a681c723c */ /* 0x080fee000004181c */
[----:B------:R-:W-:Y:S01]  /*5700*/  FADD.FTZ R21, -R108, R21 ;  /* 0x000000156c157221 */ /* 0x000fe20000010100 */
[----:B------:R-:W-:Y:S04]  /*5710*/  HMMA.16816.F32.BF16 R32, R100, R154, R32 ;  /* 0x0000009a6420723c */ /* 0x000fe80000041820 */
[----:B------:R-:W-:Y:S03]  /*5720*/  FMUL.FTZ R21, R121, R21 ;  /* 0x0000001579157220 */ /* 0x000fe60000410000 */
[----:B------:R-:W-:Y:S02]  /*5730*/  FMUL.FTZ R100, R123, R16 ;  /* 0x000000107b647220 */ /* 0x000fe40000410000 */
[----:B------:R-:W-:Y:S04]  /*5740*/  FFMA.FTZ R16, -R199, R199, 1 ;  /* 0x3f800000c7107423 */ /* 0x000fe800000101c7 */
[----:B------:R-:W-:Y:S02]  /*5750*/  FMUL.FTZ R16, R16, c[0x0][0x2ec] ;  /* 0x0000bb0010107a20 */ /* 0x000fe40000410000 */
[C---:B--2---:R-:W-:Y:S02]  /*5760*/  FADD.FTZ R6, -R4.reuse, R6 ;  /* 0x0000000604067221 */ /* 0x044fe40000010100 */
[----:B------:R-:W-:Y:S02]  /*5770*/  FADD.FTZ R18, -R4, R18 ;  /* 0x0000001204127221 */ /* 0x000fe40000010100 */
[----:B------:R-:W-:Y:S02]  /*5780*/  FMUL.FTZ R112, R113, R6 ;  /* 0x0000000671707220 */ /* 0x000fe40000410000 */
[----:B------:R-:W-:Y:S02]  /*5790*/  FMUL.FTZ R113, R0, R5 ;  /* 0x0000000500717220 */ /* 0x000fe40000410000 */
[C---:B------:R-:W-:Y:S01]  /*57a0*/  FADD.FTZ R5, -R108.reuse, R17 ;  /* 0x000000116c057221 */ /* 0x040fe20000010100 */
[----:B------:R1:W2:Y:S01]  /*57b0*/  LDG.E R0, [R110.64+0xa0] ;  /* 0x0000a0086e007981 */ /* 0x0002a2000c1e1900 */
[----:B------:R-:W-:Y:S02]  /*57c0*/  FADD.FTZ R17, -R108, R20 ;  /* 0x000000146c117221 */ /* 0x000fe40000010100 */
[----:B------:R-:W-:Y:S02]  /*57d0*/  FMUL.FTZ R20, R122, R5 ;  /* 0x000000057a147220 */ /* 0x000fe40000410000 */
[----:B------:R-:W-:Y:S02]  /*57e0*/  FFMA.FTZ R6, -R198, R198, 1 ;  /* 0x3f800000c6067423 */ /* 0x000fe400000101c6 */
[----:B------:R-:W-:Y:S02]  /*57f0*/  FFMA.FTZ R5, -R196, R196, 1 ;  /* 0x3f800000c4057423 */ /* 0x000fe400000101c4 */
[----:B------:R-:W-:Y:S02]  /*5800*/  FMUL.FTZ R17, R109, R17 ;  /* 0x000000116d117220 */ /* 0x000fe40000410000 */
[----:B------:R-:W-:Y:S02]  /*5810*/  FMUL.FTZ R6, R6, c[0x0][0x2ec] ;  /* 0x0000bb0006067a20 */ /* 0x000fe40000410000 */
[----:B------:R-:W-:Y:S02]  /*5820*/  FMUL.FTZ R5, R5, c[0x0][0x2ec] ;  /* 0x0000bb0005057a20 */ /* 0x000fe40000410000 */
[----:B------:R-:W-:Y:S02]  /*5830*/  FMUL.FTZ R107, R6, R20 ;  /* 0x00000014066b7220 */ /* 0x000fe40000410000 */
[----:B------:R-:W-:Y:S02]  /*5840*/  FFMA.FTZ R6, -R200, R200, 1 ;  /* 0x3f800000c8067423 */ /* 0x000fe400000101c8 */
[----:B------:R-:W-:Y:S02]  /*5850*/  FMUL.FTZ R109, R16, R100 ;  /* 0x00000064106d7220 */ /* 0x000fe40000410000 */
[----:B------:R-:W-:Y:S02]  /*5860*/  FADD.FTZ R20, -R108, R33 ;  /* 0x000000216c147221 */ /* 0x000fe40000010100 */
[----:B------:R-:W-:Y:S02]  /*5870*/  FMUL.FTZ R6, R6, c[0x0][0x2ec] ;  /* 0x0000bb0006067a20 */ /* 0x000fe40000410000 */
[----:B-1----:R-:W-:Y:S02]  /*5880*/  FMUL.FTZ R110, R5, R17 ;  /* 0x00000011056e7220 */ /* 0x002fe40000410000 */
[----:B------:R-:W-:Y:S02]  /*5890*/  FADD.FTZ R17, -R108, R32 ;  /* 0x000000206c117221 */ /* 0x000fe40000010100 */
[----:B------:R-:W-:Y:S01]  /*58a0*/  FFMA.FTZ R5, -R117, R117, 1 ;  /* 0x3f80000075057423 */ /* 0x000fe20000010175 */
[----:B------:R-:W-:Y:S01]  /*58b0*/  MOV R117, R192 ;  /* 0x000000c000757202 */ /* 0x000fe20000000f00 */
[----:B------:R-:W-:Y:S01]  /*58c0*/  FMUL.FTZ R17, R116, R17 ;  /* 0x0000001174117220 */ /* 0x000fe20000410000 */
[----:B------:R-:W-:Y:S01]  /*58d0*/  MOV R116, R193 ;  /* 0x000000c100747202 */ /* 0x000fe20000000f00 */
[----:B------:R-:W-:Y:S02]  /*58e0*/  FMUL.FTZ R5, R5, c[0x0][0x2ec] ;  /* 0x0000bb0005057a20 */ /* 0x000fe40000410000 */
[----:B------:R-:W-:Y:S02]  /*58f0*/  FFMA.FTZ R16, -R118, R118, 1 ;  /* 0x3f80000076107423 */ /* 0x000fe40000010176 */
[----:B------:R-:W-:Y:S02]  /*5900*/  FMUL.FTZ R106, R6, R21 ;  /* 0x00000015066a7220 */ /* 0x000fe40000410000 */
[----:B------:R-:W-:Y:S02]  /*5910*/  FMUL.FTZ R20, R115, R20 ;  /* 0x0000001473147220 */ /* 0x000fe40000410000 */
[----:B------:R-:W-:Y:S02]  /*5920*/  FMUL.FTZ R105, R5, R17 ;  /* 0x0000001105697220 */ /* 0x000fe40000410000 */
[----:B------:R-:W-:Y:S02]  /*5930*/  FMUL.FTZ R5, R16, c[0x0][0x2ec] ;  /* 0x0000bb0010057a20 */ /* 0x000fe40000410000 */
[----:B------:R-:W-:Y:S02]  /*5940*/  FADD.FTZ R16, -R4, R7 ;  /* 0x0000000704107221 */ /* 0x000fe40000010100 */
[----:B------:R-:W-:Y:S02]  /*5950*/  FFMA.FTZ R6, -R216, R216, 1 ;  /* 0x3f800000d8067423 */ /* 0x000fe400000101d8 */
[----:B------:R-:W-:Y:S02]  /*5960*/  FFMA.FTZ R7, -R215, R215, 1 ;  /* 0x3f800000d7077423 */ /* 0x000fe400000101d7 */
[----:B------:R-:W-:Y:S02]  /*5970*/  FMUL.FTZ R104, R5, R20 ;  /* 0x0000001405687220 */ /* 0x000fe40000410000 */
[----:B------:R-:W-:Y:S02]  /*5980*/  FMUL.FTZ R16, R209, R16 ;  /* 0x00000010d1107220 */ /* 0x000fe40000410000 */
[----:B------:R-:W-:Y:S02]  /*5990*/  FMUL.FTZ R6, R6, c[0x0][0x2ec] ;  /* 0x0000bb0006067a20 */ /* 0x000fe40000410000 */
[----:B------:R-:W-:Y:S02]  /*59a0*/  FMUL.FTZ R5, R7, c[0x0][0x2ec] ;  /* 0x0000bb0007057a20 */ /* 0x000fe40000410000 */
        /* <DEDUP_REMOVED lines=44> */
[C---:B------:R-:W-:Y:S02]  /*5c70*/  FADD.FTZ R7, -R2.reuse, R13 ;  /* 0x0000000d02077221 */ /* 0x040fe40000010100 */
        /* <DEDUP_REMOVED lines=30> */
[----:B------:R-:W-:Y:S02]  /*5e60*/  FMUL.FTZ R6, R6, c[0x0][0x2ec] ;  /* 0x0000bb0006067a20 */ /* 0x000fe40000410000 */
[----:B------:R-:W-:Y:S02]  /*5e70*/  FMUL.FTZ R16, R16, c[0x0][0x2ec] ;  /* 0x0000bb0010107a20 */ /* 0x000fe40000410000 */
[----:B------:R-:W-:Y:S02]  /*5e80*/  FMUL.FTZ R7, R7, c[0x0][0x2ec] ;  /* 0x0000bb0007077a20 */ /* 0x000fe40000410000 */
[----:B------:R-:W-:Y:S02]  /*5e90*/  FMUL.FTZ R12, R12, c[0x0][0x2ec] ;  /* 0x0000bb000c0c7a20 */ /* 0x000fe40000410000 */
[----:B------:R-:W-:Y:S02]  /*5ea0*/  FFMA.FTZ R20, -R226, R226, 1 ;  /* 0x3f800000e2147423 */ /* 0x000fe400000101e2 */
[----:B------:R-:W-:Y:S02]  /*5eb0*/  FFMA.FTZ R22, -R218, R218, 1 ;  /* 0x3f800000da167423 */ /* 0x000fe400000101da */
[----:B------:R-:W-:Y:S02]  /*5ec0*/  FFMA.FTZ R21, -R217, R217, 1 ;  /* 0x3f800000d9157423 */ /* 0x000fe400000101d9 */
[----:B------:R-:W-:Y:S02]  /*5ed0*/  FMUL.FTZ R20, R20, c[0x0][0x2ec] ;  /* 0x0000bb0014147a20 */ /* 0x000fe40000410000 */
[----:B------:R-:W-:Y:S02]  /*5ee0*/  FMUL.FTZ R22, R22, c[0x0][0x2ec] ;  /* 0x0000bb0016167a20 */ /* 0x000fe40000410000 */
[----:B------:R-:W-:Y:S02]  /*5ef0*/  FMUL.FTZ R21, R21, c[0x0][0x2ec] ;  /* 0x0000bb0015157a20 */ /* 0x000fe40000410000 */
[C---:B--2---:R-:W-:Y:S02]  /*5f00*/  FADD.FTZ R2, -R0.reuse, R10 ;  /* 0x0000000a00027221 */ /* 0x044fe40000010100 */
        /* <DEDUP_REMOVED lines=16> */
[----:B------:R-:W-:Y:S02]  /*6010*/  FMUL.FTZ R0, R208, R26 ;  /* 0x0000001ad0007220 */ /* 0x000fe40000410000 */
[----:B------:R-:W-:Y:S02]  /*6020*/  FMUL.FTZ R2, R180, R2 ;  /* 0x00000002b4027220 */ /* 0x000fe40000410000 */
[----:B------:R-:W-:Y:S02]  /*6030*/  FMUL.FTZ R4, R179, R4 ;  /* 0x00000004b3047220 */ /* 0x000fe40000410000 */
[----:B------:R-:W-:Y:S02]  /*6040*/  FMUL.FTZ R5, R170, R5 ;  /* 0x00000005aa057220 */ /* 0x000fe40000410000 */
        /* <DEDUP_REMOVED lines=19> */
[----:B------:R-:W-:Y:S01]  /*6180*/  @!P3 LEA R4, P0, R10, R190, 0x6 ;  /* 0x000000be0a04b211 */ /* 0x000fe200078030ff */
        /* <DEDUP_REMOVED lines=19> */
.L_x_1311:
        /* <DEDUP_REMOVED lines=109> */
.L_x_1312:
        /* <DEDUP_REMOVED lines=199> */
[----:B------:R-:W2:Y:S01]  /*7600*/  LDL R115, [R1] ;  /* 0x0000000001737983 */ /* 0x000ea20000100800 */
        /* <DEDUP_REMOVED lines=65> */
[----:B------:R-:W-:Y:S01]  /*7a20*/  UISETP.NE.AND UP0, UPT, UR36, -0x1, UPT ;  /* 0xffffffff2400788c */ /* 0x000fe2000bf05270 */
[----:B------:R-:W-:Y:S01]  /*7a30*/  F2FP.BF16.PACK_AB R60, R61, R60 ;  /* 0x0000003c3d3c723e */ /* 0x000fe200000010ff */
[----:B------:R-:W-:Y:S01]  /*7a40*/  ULDC.64 UR10, c[0x0][0x3a0] ;  /* 0x0000e800000a7ab9 */ /* 0x000fe20000000a00 */
[----:B------:R-:W-:-:S02]  /*7a50*/  F2FP.BF16.PACK_AB R0, R0, R94 ;  /* 0x0000005e0000723e */ /* 0x000fc400000010ff */
[----:B------:R-:W-:Y:S02]  /*7a60*/  F2FP.BF16.PACK_AB R62, R63, R62 ;  /* 0x0000003e3f3e723e */ /* 0x000fe400000010ff */
[----:B------:R-:W-:-:S04]  /*7a70*/  PLOP3.LUT P0, PT, PT, PT, UP0, 0x80, 0x0 ;  /* 0x000000000000781c */ /* 0x000fc80003f0f008 */
[----:B------:R-:W-:-:S04]  /*7a80*/  @UP0 UIADD3 UR4, UR27, UR36, URZ ;  /* 0x000000241b040290 */ /* 0x000fc8000fffe03f */
[----:B------:R-:W-:-:S04]  /*7a90*/  @UP0 UIMAD.WIDE.U32 UR6, UR4, UR10, URZ ;  /* 0x0000000a040602a5 */ /* 0x000fc8000f8e003f */
[----:B------:R-:W-:-:S03]  /*7aa0*/  @UP0 UIMAD UR30, UR4, UR11, UR7 ;  /* 0x0000000b041e02a4 */ /* 0x000fc6000f8e0207 */
[----:B------:R-:W-:Y:S01]  /*7ab0*/  @UP0 UMOV UR29, UR6 ;  /* 0x00000006001d0c82 */ /* 0x000fe20008000000 */
[----:B--2---:R1:W-:Y:S04]  /*7ac0*/  STS [R115], R12 ;  /* 0x0000000c73007388 */ /* 0x0043e80000000800 */
[----:B------:R1:W-:Y:S04]  /*7ad0*/  STS [R248+0x2000], R15 ;  /* 0x0020000ff8007388 */ /* 0x0003e80000000800 */
[----:B------:R1:W-:Y:S04]  /*7ae0*/  STS [R248+0x2400], R14 ;  /* 0x0024000ef8007388 */ /* 0x0003e80000000800 */
[----:B------:R1:W-:Y:S04]  /*7af0*/  STS [R251+0x2000], R11 ;  /* 0x0020000bfb007388 */ /* 0x0003e80000000800 */
[----:B------:R1:W-:Y:S04]  /*7b00*/  STS [R251+0x2400], R10 ;  /* 0x0024000afb007388 */ /* 0x0003e80000000800 */
[----:B------:R1:W-:Y:S04]  /*7b10*/  STS [R249], R9 ;  /* 0x00000009f9007388 */ /* 0x0003e80000000800 */
[----:B------:R1:W-:Y:S04]  /*7b20*/  STS [R249+0x400], R8 ;  /* 0x00040008f9007388 */ /* 0x0003e80000000800 */
        /* <DEDUP_REMOVED lines=36> */
.L_x_1314:
        /* <DEDUP_REMOVED lines=19> */
.L_x_1315:
[----:B------:R-:W-:Y:S01]  /*7ea0*/  BAR.SYNC.DEFER_BLOCKING 0x0 ;  /* 0x0000000000007b1d */ /* 0x000fe20000010000 */
[----:B------:R-:W-:Y:S01]  /*7eb0*/  USHF.L.U32 UR4, UR28, 0x7, URZ ;  /* 0x000000071c047899 */ /* 0x000fe2000800063f */
[--C-:B-1----:R-:W-:Y:S01]  /*7ec0*/  SHF.R.S32.HI R7, RZ, 0x1f, R210.reuse ;  /* 0x0000001fff077819 */ /* 0x102fe200000114d2 */
[----:B------:R-:W-:Y:S01]  /*7ed0*/  IMAD.MOV.U32 R6, RZ, RZ, R210 ;  /* 0x000000ffff067224 */ /* 0x000fe200078e00d2 */
[----:B------:R-:W-:Y:S01]  /*7ee0*/  UIMAD UR5, UR28, -0x80, UR5 ;  /* 0xffffff801c0578a4 */ /* 0x000fe2000f8e0205 */
[----:B------:R-:W-:Y:S01]  /*7ef0*/  ISETP.GE.AND P1, PT, R210, c[0x0][0x220], PT ;  /* 0x00008800d2007a0c */ /* 0x000fe20003f26270 */
[----:B------:R-:W-:Y:S01]  /*7f00*/  USHF.R.S32.HI UR6, URZ, 0x1f, UR4 ;  /* 0x0000001f3f067899 */ /* 0x000fe20008011404 */
[----:B------:R-:W-:Y:S01]  /*7f10*/  IMAD.U32 R13, RZ, RZ, UR4 ;  /* 0x00000004ff0d7e24 */ /* 0x000fe2000f8e00ff */
[----:B------:R-:W-:Y:S01]  /*7f20*/  ULDC.64 UR12, c[0x0][0x3a0] ;  /* 0x0000e800000c7ab9 */ /* 0x000fe20000000a00 */
[----:B------:R-:W-:Y:S01]  /*7f30*/  BSSY B0, `(.L_x_1316) ;  /* 0x0000022000007945 */ /* 0x000fe20003800000 */
[----:B------:R-:W-:Y:S01]  /*7f40*/  UIMAD UR11, UR6, UR12, URZ ;  /* 0x0000000c060b72a4 */ /* 0x000fe2000f8e023f */
[----:B------:R-:W-:Y:S01]  /*7f50*/  IMAD.WIDE.U32 R4, R13, c[0x0][0x3a0], R6 ;  /* 0x0000e8000d047a25 */ /* 0x000fe200078e0006 */
[----:B------:R-:W-:Y:S01]  /*7f60*/  USHF.R.S32.HI UR27, URZ, 0x1f, UR47 ;  /* 0x0000001f3f1b7899 */ /* 0x000fe2000801142f */
[----:B------:R-:W-:Y:S01]  /*7f70*/  ISETP.GE.OR P4, PT, R239, UR5, P1 ;  /* 0x00000005ef007c0c */ /* 0x000fe20008f86670 */
[----:B------:R-:W-:Y:S01]  /*7f80*/  UIMAD UR11, UR4, UR13, UR11 ;  /* 0x0000000d040b72a4 */ /* 0x000fe2000f8e020b */
[----:B------:R-:W-:-:S02]  /*7f90*/  SHF.R.S32.HI R14, RZ, 0x1f, R239 ;  /* 0x0000001fff0e7819 */ /* 0x000fc400000114ef */
[----:B------:R-:W-:Y:S01]  /*7fa0*/  IADD3 R4, P0, R4, UR29, RZ ;  /* 0x0000001d04047c10 */ /* 0x000fe2000ff1e0ff */
[----:B------:R-:W-:Y:S02]  /*7fb0*/  ULDC.64 UR12, c[0x0][0x3b8] ;  /* 0x0000ee00000c7ab9 */ /* 0x000fe40000000a00 */
        /* <DEDUP_REMOVED lines=25> */
.L_x_1317:
[----:B------:R-:W-:Y:S05]  /*8150*/  BSYNC B0 ;  /* 0x0000000000007941 */ /* 0x000fea0003800000 */
.L_x_1316:
        /* <DEDUP_REMOVED lines=15> */
.L_x_1319:
[----:B------:R-:W-:Y:S05]  /*8250*/  BSYNC B0 ;  /* 0x0000000000007941 */ /* 0x000fea0003800000 */
.L_x_1318:
        /* <DEDUP_REMOVED lines=15> */
.L_x_1321:
[----:B------:R-:W-:Y:S05]  /*8350*/  BSYNC B0 ;  /* 0x0000000000007941 */ /* 0x000fea0003800000 */
.L_x_1320:
        /* <DEDUP_REMOVED lines=14> */
.L_x_1323:
[----:B------:R-:W-:Y:S05]  /*8440*/  BSYNC B0 ;  /* 0x0000000000007941 */ /* 0x000fea0003800000 */
.L_x_1322:
[----:B------:R-:W-:Y:S01]  /*8450*/  ULDC.64 UR12, c[0x0][0x3a8] ;  /* 0x0000ea00000c7ab9 */ /* 0x000fe20000000a00 */
[----:B------:R-:W-:Y:S01]  /*8460*/  IMAD.WIDE.U32 R6, R13, c[0x0][0x3a8], R6 ;  /* 0x0000ea000d067a25 */ /* 0x000fe200078e0006 */
[----:B------:R-:W-:Y:S01]  /*8470*/  UIMAD UR6, UR6, UR12, URZ ;  /* 0x0000000c060672a4 */ /* 0x000fe2000f8e023f */
[----:B------:R-:W-:Y:S01]  /*8480*/  BSSY B0, `(.L_x_1324) ;  /* 0x0000016000007945 */ /* 0x000fe20003800000 */
[----:B------:R-:W-:Y:S02]  /*8490*/  USHF.R.S32.HI UR11, URZ, 0x1f, UR47 ;  /* 0x0000001f3f0b7899 */ /* 0x000fe4000801142f */
[----:B------:R-:W-:Y:S01]  /*84a0*/  UIMAD UR4, UR4, UR13, UR6 ;  /* 0x0000000d040472a4 */ /* 0x000fe2000f8e0206 */
[----:B----4-:R-:W-:-:S05]  /*84b0*/  IADD3 R4, P0, R6, UR7, RZ ;  /* 0x0000000706047c10 */ /* 0x010fca000ff1e0ff */
        /* <DEDUP_REMOVED lines=18> */
.L_x_1325:
[----:B------:R-:W-:Y:S05]  /*85e0*/  BSYNC B0 ;  /* 0x0000000000007941 */ /* 0x000fea0003800000 */
.L_x_1324:
        /* <DEDUP_REMOVED lines=13> */
.L_x_1327:
[----:B------:R-:W-:Y:S05]  /*86c0*/  BSYNC B0 ;  /* 0x0000000000007941 */ /* 0x000fea0003800000 */
.L_x_1326:
        /* <DEDUP_REMOVED lines=13> */
.L_x_1329:
[----:B------:R-:W-:Y:S05]  /*87a0*/  BSYNC B0 ;  /* 0x0000000000007941 */ /* 0x000fea0003800000 */
.L_x_1328:
        /* <DEDUP_REMOVED lines=12> */
.L_x_1286:
        /* <DEDUP_REMOVED lines=21> */
.L_x_1331:
        /* <DEDUP_REMOVED lines=19> */
.L_x_1332:
[----:B------:R-:W-:Y:S01]  /*8af0*/  USHF.L.U32 UR4, UR28, 0x7, URZ ;  /* 0x000000071c047899 */ /* 0x000fe2000800063f */
[----:B------:R-:W-:Y:S01]  /*8b00*/  ISETP.GE.AND P1, PT, R210, c[0x0][0x220], PT ;  /* 0x00008800d2007a0c */ /* 0x000fe20003f26270 */
[----:B------:R-:W-:Y:S01]  /*8b10*/  ULDC.64 UR12, c[0x0][0x3a0] ;  /* 0x0000e800000c7ab9 */ /* 0x000fe20000000a00 */
[----:B------:R-:W-:Y:S01]  /*8b20*/  BSSY B0, `(.L_x_1333) ;  /* 0x000001d000007945 */ /* 0x000fe20003800000 */
[----:B------:R-:W-:Y:S01]  /*8b30*/  USHF.R.S32.HI UR6, URZ, 0x1f, UR4 ;  /* 0x0000001f3f067899 */ /* 0x000fe20008011404 */
[----:B------:R-:W-:Y:S01]  /*8b40*/  SHF.R.S32.HI R12, RZ, 0x1f, R239 ;  /* 0x0000001fff0c7819 */ /* 0x000fe200000114ef */
[----:B------:R-:W-:Y:S01]  /*8b50*/  IMAD.U32 R11, RZ, RZ, UR4 ;  /* 0x00000004ff0b7e24 */ /* 0x000fe2000f8e00ff */
[----:B------:R-:W-:Y:S02]  /*8b60*/  UIMAD UR5, UR28, -0x80, UR5 ;  /* 0xffffff801c0578a4 */ /* 0x000fe4000f8e0205 */
[----:B------:R-:W-:Y:S01]  /*8b70*/  UIMAD UR11, UR6, UR12, URZ ;  /* 0x0000000c060b72a4 */ /* 0x000fe2000f8e023f */
[----:B------:R-:W-:Y:S01]  /*8b80*/  IMAD.WIDE.U32 R4, R11, c[0x0][0x3a0], R210 ;  /* 0x0000e8000b047a25 */ /* 0x000fe200078e00d2 */
[----:B------:R-:W-:-:S02]  /*8b90*/  USHF.R.S32.HI UR27, URZ, 0x1f, UR47 ;  /* 0x0000001f3f1b7899 */ /* 0x000fc4000801142f */
[----:B------:R-:W-:Y:S01]  /*8ba0*/  UIMAD UR11, UR4, UR13, UR11 ;  /* 0x0000000d040b72a4 */ /* 0x000fe2000f8e020b */
[----:B------:R-:W-:Y:S02]  /*8bb0*/  ISETP.GE.OR P4, PT, R239, UR5, P1 ;  /* 0x00000005ef007c0c */ /* 0x000fe40008f86670 */
        /* <DEDUP_REMOVED lines=19> */
.L_x_1334:
[----:B------:R-:W-:Y:S05]  /*8cf0*/  BSYNC B0 ;  /* 0x0000000000007941 */ /* 0x000fea0003800000 */
.L_x_1333:
        /* <DEDUP_REMOVED lines=15> */
.L_x_1336:
[----:B------:R-:W-:Y:S05]  /*8df0*/  BSYNC B0 ;  /* 0x0000000000007941 */ /* 0x000fea0003800000 */
.L_x_1335:
        /* <DEDUP_REMOVED lines=15> */
.L_x_1338:
[----:B------:R-:W-:Y:S05]  /*8ef0*/  BSYNC B0 ;  /* 0x0000000000007941 */ /* 0x000fea0003800000 */
.L_x_1337:
        /* <DEDUP_REMOVED lines=14> */
.L_x_1340:
[----:B------:R-:W-:Y:S05]  /*8fe0*/  BSYNC B0 ;  /* 0x0000000000007941 */ /* 0x000fea0003800000 */
.L_x_1339:
        /* <DEDUP_REMOVED lines=25> */
.L_x_1342:
[----:B------:R-:W-:Y:S05]  /*9180*/  BSYNC B0 ;  /* 0x0000000000007941 */ /* 0x000fea0003800000 */
.L_x_1341:
        /* <DEDUP_REMOVED lines=13> */
.L_x_1344:
[----:B------:R-:W-:Y:S05]  /*9260*/  BSYNC B0 ;  /* 0x0000000000007941 */ /* 0x000fea0003800000 */
.L_x_1343:
        /* <DEDUP_REMOVED lines=13> */
.L_x_1346:
[----:B------:R-:W-:Y:S05]  /*9340*/  BSYNC B0 ;  /* 0x0000000000007941 */ /* 0x000fea0003800000 */
.L_x_1345:
        /* <DEDUP_REMOVED lines=11> */
.L_x_1330:
[----:B------:R-:W-:Y:S05]  /*9400*/  BSYNC B1 ;  /* 0x0000000000017941 */ /* 0x000fea0003800000 */
.L_x_1281:
        /* <DEDUP_REMOVED lines=11> */
.L_x_1347:
[----:B------:R-:W-:Y:S05]  /*94c0*/  EXIT ;  /* 0x000000000000794d */ /* 0x000fea0003800000 */
.L_x_1349:
        /* <DEDUP_REMOVED lines=11> */
.L_x_2475:


//--------------------- .text._ZN5flash44flash_bwd_dq_dk_dv_loop_seqk_parallel_kernelI23Flash_bwd_kernel_traitsILi64ELi64ELi128ELi8ELi2ELi4ELi4ELb1ELb0EN7cutlass10bfloat16_tE19Flash_kernel_traitsILi64ELi64ELi128ELi8ES3_EELb1ELb0ELb1ELb0ELb0ELb1ELb0EEEvNS_16Flash_bwd_paramsE --------------------------
	.section	.text._ZN5flash44flash_bwd_dq_dk_dv_loop_seqk_parallel_kernelI23Flash_bwd_kernel_traitsILi64ELi64ELi128ELi8ELi2ELi4ELi4ELb1ELb0EN7cutlass10bfloat16_tE19Flash_kernel_traitsILi64ELi64ELi128ELi8ES3_EELb1ELb0ELb1ELb0ELb0ELb1ELb0EEEvNS_16Flash_bwd_paramsE,"ax",@progbits
	.sectioninfo	@"SHI_REGISTERS=253"
	.align	128
        .global         _ZN5flash44flash_bwd_dq_dk_dv_loop_seqk_parallel_kernelI23Flash_bwd_kernel_traitsILi64ELi64ELi128ELi8ELi2ELi4ELi4ELb1ELb0EN7cutlass10bfloat16_tE19Flash_kernel_traitsILi64ELi64ELi128ELi8ES3_EELb1ELb0ELb1ELb0ELb0ELb1ELb0EEEvNS_16Flash_bwd_paramsE
        .type           _ZN5flash44flash_bwd_dq_dk_dv_loop_seqk_parallel_kernelI23Flash_bwd_kernel_traitsILi64ELi64ELi128ELi8ELi2ELi4ELi4ELb1ELb0EN7cutlass10bfloat16_tE19Flash_kernel_traitsILi64ELi64ELi128ELi8ES3_EELb1ELb0ELb1ELb0ELb0ELb1ELb0EEEvNS_16Flash_bwd_paramsE,@function
        .size           _ZN5flash44flash_bwd_dq_dk_dv_loop_seqk_parallel_kernelI23Flash_bwd_kernel_traitsILi64ELi64ELi128ELi8ELi2ELi4ELi4ELb1ELb0EN7cutlass10bfloat16_tE19Flash_kernel_traitsILi64ELi64ELi128ELi8ES3_EELb1ELb0ELb1ELb0ELb0ELb1ELb0EEEvNS_16Flash_bwd_paramsE,(.L_x_2476 - _ZN5flash44flash_bwd_dq_dk_dv_loop_seqk_parallel_kernelI23Flash_bwd_kernel_traitsILi64ELi64ELi128ELi8ELi2ELi4ELi4ELb1ELb0EN7cutlass10bfloat16_tE19Flash_kernel_traitsILi64ELi64ELi128ELi8ES3_EELb1ELb0ELb1ELb0ELb0ELb1ELb0EEEvNS_16Flash_bwd_paramsE)
        .other          _ZN5flash44flash_bwd_dq_dk_dv_loop_seqk_parallel_kernelI23Flash_bwd_kernel_traitsILi64ELi64ELi128ELi8ELi2ELi4ELi4ELb1ELb0EN7cutlass10bfloat16_tE19Flash_kernel_traitsILi64ELi64ELi128ELi8ES3_EELb1ELb0ELb1ELb0ELb0ELb1ELb0EEEvNS_16Flash_bwd_paramsE,@"STO_CUDA_ENTRY STV_DEFAULT"
_ZN5flash44flash_bwd_dq_dk_dv_loop_seqk_parallel_kernelI23Flash_bwd_kernel_traitsILi64ELi64ELi128ELi8ELi2ELi4ELi4ELb1ELb0EN7cutlass10bfloat16_tE19Flash_kernel_traitsILi64ELi64ELi128ELi8ES3_EELb1ELb0ELb1ELb0ELb0ELb1ELb0EEEvNS_16Flash_bwd_paramsE:
.text._ZN5flash44flash_bwd_dq_dk_dv_loop_seqk_parallel_kernelI23Flash_bwd_kernel_traitsILi64ELi64ELi128ELi8ELi2ELi4ELi4ELb1ELb0EN7cutlass10bfloat16_tE19Flash_kernel_traitsILi64ELi64ELi128ELi8ES3_EELb1ELb0ELb1ELb0ELb0ELb1ELb0EEEvNS_16Flash_bwd_paramsE:
        /* <DEDUP_REMOVED lines=26> */
[--C-:B------:R-:W-:Y:S01]  /*01a0*/  SHF.R.S32.HI R10, RZ, 0x5, R175.reuse ;  /* 0x00000005ff0a7819 */ /* 0x100fe200000114af */
[----:B------:R-:W-:Y:S01]  /*01b0*/  IMAD.IADD R168, R14, 0x1, -R168 ;  /* 0x000000010ea87824 */ /* 0x000fe200078e0aa8 */
[----:B------:R-:W-:Y:S02]  /*01c0*/  SHF.R.S32.HI R3, RZ, 0x1f, R175 ;  /* 0x0000001fff037819 */ /* 0x000fe400000114af */
[-C--:B------:R-:W-:Y:S01]  /*01d0*/  LEA.HI R178, R8, R14.reuse, RZ, 0x6 ;  /* 0x0000000e08b27211 */ /* 0x080fe200078f30ff */
[----:B------:R-:W-:Y:S01]  /*01e0*/  IMAD.SHL.U32 R180, R168, 0x8, RZ ;  /* 0x00000008a8b47824 */ /* 0x000fe200078e00ff */
[----:B------:R-:W-:Y:S01]  /*01f0*/  LEA.HI R8, R8, R14, RZ, 0x7 ;  /* 0x0000000e08087211 */ /* 0x000fe200078f38ff */
[----:B------:R-:W-:Y:S01]  /*0200*/  IMAD.IADD R14, R14, 0x1, -R2 ;  /* 0x000000010e0e7824 */ /* 0x000fe200078e0a02 */
[----:B------:R-:W-:-:S02]  /*0210*/  SHF.R.S32.HI R2, RZ, 0x4, R5 ;  /* 0x00000004ff027819 */ /* 0x000fc40000011405 */
[-C--:B------:R-:W-:Y:S02]  /*0220*/  LEA.HI R3, R3, R10.reuse, RZ, 0x2 ;  /* 0x0000000a03037211 */ /* 0x080fe400078f10ff */
[----:B------:R-:W-:Y:S02]  /*0230*/  LEA.HI R175, R175, R10, RZ, 0x1 ;  /* 0x0000000aafaf7211 */ /* 0x000fe400078f08ff */
[----:B------:R-:W-:Y:S02]  /*0240*/  LEA.HI R5, R5, R2, RZ, 0x1 ;  /* 0x0000000205057211 */ /* 0x000fe400078f08ff */
[----:B------:R-:W-:Y:S02]  /*0250*/  LOP3.LUT R3, R3, 0xfffffffc, RZ, 0xc0, !PT ;  /* 0xfffffffc03037812 */ /* 0x000fe400078ec0ff */
[--C-:B------:R-:W-:Y:S02]  /*0260*/  SHF.R.S32.HI R9, RZ, 0x2, R4.reuse ;  /* 0x00000002ff097819 */ /* 0x100fe40000011404 */
[----:B------:R-:W-:Y:S01]  /*0270*/  SHF.R.S32.HI R4, RZ, 0x1f, R4 ;  /* 0x0000001fff047819 */ /* 0x000fe20000011404 */
[----:B------:R-:W-:Y:S01]  /*0280*/  IMAD.IADD R3, R10, 0x1, -R3 ;  /* 0x000000010a037824 */ /* 0x000fe200078e0a03 */
[----:B------:R-:W-:-:S02]  /*0290*/  SHF.R.S32.HI R179, RZ, 0x3, R13 ;  /* 0x00000003ffb37819 */ /* 0x000fc4000001140d */
[----:B------:R-:W-:Y:S02]  /*02a0*/  LOP3.LUT R175, R175, 0xfffffffe, RZ, 0xc0, !PT ;  /* 0xfffffffeafaf7812 */ /* 0x000fe400078ec0ff */
[----:B------:R-:W-:Y:S01]  /*02b0*/  LOP3.LUT R5, R5, 0xfffffffe, RZ, 0xc0, !PT ;  /* 0xfffffffe05057812 */ /* 0x000fe200078ec0ff */
[----:B------:R-:W-:Y:S01]  /*02c0*/  IMAD.SHL.U32 R6, R179, 0x40, RZ ;  /* 0x00000040b3067824 */ /* 0x000fe200078e00ff */
[----:B------:R-:W-:Y:S01]  /*02d0*/  LOP3.LUT P4, RZ, R168, 0x2, RZ, 0xc0, !PT ;  /* 0x00000002a8ff7812 */ /* 0x000fe2000788c0ff */
[----:B------:R-:W-:Y:S01]  /*02e0*/  IMAD.IADD R175, R10, 0x1, -R175 ;  /* 0x000000010aaf7824 */ /* 0x000fe200078e0aaf */
[C---:B------:R-:W-:Y:S01]  /*02f0*/  LOP3.LUT P3, RZ, R168.reuse, 0x4, RZ, 0xc0, !PT ;  /* 0x00000004a8ff7812 */ /* 0x040fe2000786c0ff */
[----:B------:R-:W-:Y:S01]  /*0300*/  IMAD.SHL.U32 R168, R168, 0x40, RZ ;  /* 0x00000040a8a87824 */ /* 0x000fe200078e00ff */
[----:B------:R-:W-:Y:S01]  /*0310*/  LEA.HI R4, R4, R9, RZ, 0x3 ;  /* 0x0000000904047211 */ /* 0x000fe200078f18ff */
[----:B------:R-:W-:Y:S01]  /*0320*/  IMAD.IADD R5, R2, 0x1, -R5 ;  /* 0x0000000102057824 */ /* 0x000fe200078e0a05 */
[----:B------:R-:W-:Y:S01]  /*0330*/  SHF.R.S32.HI R2, RZ, 0x1f, R7 ;  /* 0x0000001fff027819 */ /* 0x000fe20000011407 */
[----:B------:R-:W-:Y:S01]  /*0340*/  IMAD.SHL.U32 R10, R3, 0x10, RZ ;  /* 0x00000010030a7824 */ /* 0x000fe200078e00ff */
[----:B------:R-:W-:Y:S01]  /*0350*/  LOP3.LUT R168, R168, 0x1c0, RZ, 0xc0, !PT ;  /* 0x000001c0a8a87812 */ /* 0x000fe200078ec0ff */
[----:B------:R-:W-:Y:S01]  /*0360*/  IMAD.SHL.U32 R171, R5, 0x10, RZ ;  /* 0x0000001005ab7824 */ /* 0x000fe200078e00ff */
[----:B------:R-:W-:-:S02]  /*0370*/  LOP3.LUT R4, R4, 0xfffffff8, RZ, 0xc0, !PT ;  /* 0xfffffff804047812 */ /* 0x000fc400078ec0ff */
[----:B------:R-:W-:Y:S02]  /*0380*/  LOP3.LUT R6, R6, 0x1c0, RZ, 0xc0, !PT ;  /* 0x000001c006067812 */ /* 0x000fe400078ec0ff */
[----:B------:R-:W-:Y:S01]  /*0390*/  LEA.HI R2, R2, R7, RZ, 0x2 ;  /* 0x0000000702027211 */ /* 0x000fe200078f10ff */
[----:B------:R-:W-:Y:S01]  /*03a0*/  IMAD.IADD R4, R9, 0x1, -R4 ;  /* 0x0000000109047824 */ /* 0x000fe200078e0a04 */
[C---:B------:R-:W-:Y:S01]  /*03b0*/  LOP3.LUT R10, R168.reuse, 0x30, R10, 0xf8, !PT ;  /* 0x00000030a80a7812 */ /* 0x040fe200078ef80a */
[C---:B------:R-:W-:Y:S01]  /*03c0*/  IMAD.SHL.U32 R9, R5.reuse, 0x200, RZ ;  /* 0x0000020005097824 */ /* 0x040fe200078e00ff */
[----:B------:R-:W-:Y:S01]  /*03d0*/  SHF.R.S32.HI R7, RZ, 0x1f, R14 ;  /* 0x0000001fff077819 */ /* 0x000fe2000001140e */
[----:B------:R-:W-:Y:S01]  /*03e0*/  IMAD.SHL.U32 R5, R5, 0x8, RZ ;  /* 0x0000000805057824 */ /* 0x000fe200078e00ff */
[----:B------:R-:W-:Y:S02]  /*03f0*/  LOP3.LUT R164, R168, 0x8, R13, 0xf8, !PT ;  /* 0x00000008a8a47812 */ /* 0x000fe400078ef80d */
[----:B------:R-:W-:-:S02]  /*0400*/  SHF.R.U32.HI R184, RZ, 0x3, R6 ;  /* 0x00000003ffb87819 */ /* 0x000fc40000011606 */
[----:B------:R-:W-:Y:S02]  /*0410*/  SHF.R.U32.HI R168, RZ, 0x3, R168 ;  /* 0x00000003ffa87819 */ /* 0x000fe400000116a8 */
[----:B------:R-:W-:Y:S02]  /*0420*/  LOP3.LUT R6, R6, 0x38, R180, 0xf8, !PT ;  /* 0x0000003806067812 */ /* 0x000fe400078ef8b4 */
[----:B------:R-:W-:Y:S02]  /*0430*/  LOP3.LUT R10, R10, 0x8, R13, 0xf8, !PT ;  /* 0x000000080a0a7812 */ /* 0x000fe400078ef80d */
[----:B------:R-:W-:Y:S02]  /*0440*/  LEA.HI R7, R7, R14, RZ, 0x3 ;  /* 0x0000000e07077211 */ /* 0x000fe400078f18ff */
[----:B------:R-:W-:Y:S02]  /*0450*/  SHF.R.S32.HI R178, RZ, 0x6, R178 ;  /* 0x00000006ffb27819 */ /* 0x000fe400000114b2 */
[----:B------:R-:W-:-:S02]  /*0460*/  LOP3.LUT R164, R164, R168, RZ, 0x3c, !PT ;  /* 0x000000a8a4a47212 */ /* 0x000fc400078e3cff */
[----:B------:R-:W-:Y:S01]  /*0470*/  SHF.R.S32.HI R8, RZ, 0x7, R8 ;  /* 0x00000007ff087819 */ /* 0x000fe20000011408 */
[----:B------:R-:W-:Y:S01]  /*0480*/  IMAD R12, R178, 0x800, R9 ;  /* 0x00000800b20c7824 */ /* 0x000fe200078e0209 */
[----:B------:R-:W-:Y:S02]  /*0490*/  LOP3.LUT R184, R6, R184, RZ, 0x3c, !PT ;  /* 0x000000b806b87212 */ /* 0x000fe400078e3cff */
[----:B------:R-:W-:Y:S01]  /*04a0*/  LOP3.LUT R11, R4, 0x1, RZ, 0xc0, !PT ;  /* 0x00000001040b7812 */ /* 0x000fe200078ec0ff */
[----:B------:R-:W-:Y:S01]  /*04b0*/  IMAD.SHL.U32 R186, R8, 0x8, RZ ;  /* 0x0000000808ba7824 */ /* 0x000fe200078e00ff */
[----:B------:R-:W-:Y:S01]  /*04c0*/  LOP3.LUT R168, R9, R10, R168, 0xf6, !PT ;  /* 0x0000000a09a87212 */ /* 0x000fe200078ef6a8 */
[----:B------:R-:W-:Y:S01]  /*04d0*/  IMAD.SHL.U32 R10, R4, 0x40, RZ ;  /* 0x00000040040a7824 */ /* 0x000fe200078e00ff */
[----:B------:R-:W-:Y:S01]  /*04e0*/  LOP3.LUT R6, R7, 0xfffffff8, RZ, 0xc0, !PT ;  /* 0xfffffff807067812 */ /* 0x000fe200078ec0ff */
[----:B------:R-:W-:Y:S01]  /*04f0*/  IMAD.SHL.U32 R9, R178, 0x20, RZ ;  /* 0x00000020b2097824 */ /* 0x000fe200078e00ff */
[----:B------:R-:W-:Y:S01]  /*0500*/  ISETP.NE.U32.AND P0, PT, R11, 0x1, PT ;  /* 0x000000010b00780c */ /* 0x000fe20003f05070 */
[----:B------:R-:W-:Y:S01]  /*0510*/  IMAD.IADD R164, R12, 0x1, R164 ;  /* 0x000000010ca47824 */ /* 0x000fe200078e02a4 */
        /* <DEDUP_REMOVED lines=13> */
[----:B------:R-:W-:Y:S01]  /*05f0*/  IMAD.SHL.U32 R170, R164, 0x2, RZ ;  /* 0x00000002a4aa7824 */ /* 0x000fe200078e00ff */
[----:B------:R-:W-:Y:S01]  /*0600*/  LOP3.LUT R9, R9, R0, RZ, 0x3c, !PT ;  /* 0x0000000009097212 */ /* 0x000fe200078e3cff */
[----:B------:R-:W-:Y:S01]  /*0610*/  IMAD.SHL.U32 R0, R7, 0x40, RZ ;  /* 0x0000004007007824 */ /* 0x000fe200078e00ff */
[----:B------:R-:W-:Y:S01]  /*0620*/  LOP3.LUT R6, R6, 0x1c0, RZ, 0xc0, !PT ;  /* 0x000001c006067812 */ /* 0x000fe200078ec0ff */
[----:B------:R-:W-:Y:S01]  /*0630*/  IMAD.IADD R186, R4, 0x1, R186 ;  /* 0x0000000104ba7824 */ /* 0x000fe200078e02ba */
[----:B------:R-:W-:Y:S01]  /*0640*/  SHF.R.S32.HI R183, RZ, 0x2, R2 ;  /* 0x00000002ffb77819 */ /* 0x000fe20000011402 */
[----:B------:R-:W-:Y:S01]  /*0650*/  IMAD.IADD R187, R9, 0x1, R8 ;  /* 0x0000000109bb7824 */ /* 0x000fe200078e0208 */
[----:B------:R-:W-:Y:S01]  /*0660*/  SHF.R.U32.HI R169, RZ, 0x3, R6 ;  /* 0x00000003ffa97819 */ /* 0x000fe20000011606 */
[----:B------:R-:W-:Y:S01]  /*0670*/  IMAD R184, R178, 0x200, R184 ;  /* 0x00000200b2b87824 */ /* 0x000fe200078e02b8 */
[----:B------:R-:W-:Y:S01]  /*0680*/  LOP3.LUT R5, R6, 0x8, R5, 0xf8, !PT ;  /* 0x0000000806057812 */ /* 0x000fe200078ef805 */
[----:B------:R-:W-:Y:S01]  /*0690*/  IMAD.SHL.U32 R187, R187, 0x2, RZ ;  /* 0x00000002bbbb7824 */ /* 0x000fe200078e00ff */
[----:B------:R-:W-:Y:S01]  /*06a0*/  LOP3.LUT R0, R0, 0xfffffe00, RZ, 0xc0, !PT ;  /* 0xfffffe0000007812 */ /* 0x000fe200078ec0ff */
[----:B------:R-:W-:Y:S01]  /*06b0*/  IMAD R183, R175, 0x10, R183 ;  /* 0x00000010afb77824 */ /* 0x000fe200078e02b7 */
[----:B------:R-:W-:Y:S01]  /*06c0*/  LOP3.LUT R171, R169, R171, R6, 0x1e, !PT ;  /* 0x000000aba9ab7212 */ /* 0x000fe200078e1e06 */
[----:B------:R-:W-:Y:S01]  /*06d0*/  IMAD.SHL.U32 R168, R168, 0x2, RZ ;  /* 0x00000002a8a87824 */ /* 0x000fe200078e00ff */
[----:B------:R-:W-:Y:S01]  /*06e0*/  LOP3.LUT R169, R5, R169, RZ, 0x3c, !PT ;  /* 0x000000a905a97212 */ /* 0x000fe200078e3cff */
[--C-:B------:R-:W-:Y:S01]  /*06f0*/  IMAD R172, R175, 0x400, R0.reuse ;  /* 0x00000400afac7824 */ /* 0x100fe200078e0200 */
[----:B------:R-:W-:Y:S01]  /*0700*/  SEL R2, R196, 0xffffffe0, !P4 ;  /* 0xffffffe0c4027807 */ /* 0x000fe20006000000 */
[----:B------:R-:W-:Y:S01]  /*0710*/  IMAD R3, R3, 0x400, R0 ;  /* 0x0000040003037824 */ /* 0x000fe200078e0200 */
[----:B------:R-:W-:Y:S01]  /*0720*/  LEA R186, R186, 0x6000, 0x1 ;  /* 0x00006000baba7811 */ /* 0x000fe200078e08ff */
[----:B------:R-:W-:Y:S01]  /*0730*/  IMAD.IADD R172, R172, 0x1, R169 ;  /* 0x00000001acac7824 */ /* 0x000fe200078e02a9 */
[----:B------:R-:W-:Y:S01]  /*0740*/  SEL R196, R196, 0xffffffe0, !P1 ;  /* 0xffffffe0c4c47807 */ /* 0x000fe20004800000 */
[----:B------:R-:W-:Y:S01]  /*0750*/  IMAD.IADD R169, R169, 0x1, R3 ;  /* 0x00000001a9a97824 */ /* 0x000fe200078e0203 */
[----:B------:R-:W-:Y:S01]  /*0760*/  SEL R223, R223, 0x10, !P0 ;  /* 0x00000010dfdf7807 */ /* 0x000fe20004000000 */
[----:B------:R-:W-:Y:S01]  /*0770*/  IMAD.MOV.U32 R3, RZ, RZ, 0x40 ;  /* 0x00000040ff037424 */ /* 0x000fe200078e00ff */
[C---:B------:R-:W-:Y:S01]  /*0780*/  IADD3 R188, R186.reuse, 0x40, RZ ;  /* 0x00000040babc7810 */ /* 0x040fe20007ffe0ff */
[C---:B------:R-:W-:Y:S01]  /*0790*/  IMAD.IADD R191, R187.reuse, 0x1, R196 ;  /* 0x00000001bbbf7824 */ /* 0x040fe200078e02c4 */
[----:B------:R-:W-:Y:S01]  /*07a0*/  @P2 IADD3 R188, R186, -0x40, RZ ;  /* 0xffffffc0babc2810 */ /* 0x000fe20007ffe0ff */
[----:B------:R-:W-:Y:S01]  /*07b0*/  IMAD.IADD R192, R187, 0x1, R223 ;  /* 0x00000001bbc07824 */ /* 0x000fe200078e02df */
[----:B------:R-:W-:Y:S01]  /*07c0*/  SEL R3, R3, 0xffffffc0, !P3 ;  /* 0xffffffc003037807 */ /* 0x000fe20005800000 */
[----:B------:R-:W-:Y:S01]  /*07d0*/  IMAD.IADD R190, R196, 0x1, R186 ;  /* 0x00000001c4be7824 */ /* 0x000fe200078e02ba */
[----:B------:R-:W-:Y:S01]  /*07e0*/  IADD3 R189, R186, 0x420, RZ ;  /* 0x00000420babd7810 */ /* 0x000fe20007ffe0ff */
[----:B------:R-:W-:Y:S01]  /*07f0*/  IMAD.IADD R223, R223, 0x1, R191 ;  /* 0x00000001dfdf7824 */ /* 0x000fe200078e02bf */
[----:B------:R-:W-:Y:S01]  /*0800*/  LOP3.LUT R171, R171, R0, RZ, 0xfc, !PT ;  /* 0x00000000abab7212 */ /* 0x000fe200078efcff */
[C---:B------:R-:W-:Y:S01]  /*0810*/  IMAD R3, R164.reuse, 0x2, R3 ;  /* 0x00000002a4037824 */ /* 0x040fe200078e0203 */
[----:B------:R-:W-:Y:S01]  /*0820*/  LEA R169, R169, 0xa000, 0x1 ;  /* 0x0000a000a9a97811 */ /* 0x000fe200078e08ff */
[----:B------:R-:W-:Y:S01]  /*0830*/  IMAD R164, R164, 0x2, R2 ;  /* 0x00000002a4a47824 */ /* 0x000fe200078e0202 */
[----:B------:R-:W-:Y:S01]  /*0840*/  @P1 IADD3 R189, R186, 0x3e0, RZ ;  /* 0x000003e0babd1810 */ /* 0x000fe20007ffe0ff */
[----:B------:R-:W-:-:S02]  /*0850*/  IMAD.IADD R2, R2, 0x1, R3 ;  /* 0x0000000102027824 */ /* 0x000fc400078e0203 */
[----:B--23--:R-:W-:Y:S02]  /*0860*/  IMAD.IADD R196, R196, 0x1, R188 ;  /* 0x00000001c4c47824 */ /* 0x00cfe400078e02bc */
.L_x_1396:
[----:B-1-3--:R-:W1:Y:S01]  /*0870*/  LDC.U8 R4, c[0x0][0x312] ;  /* 0x0000c480ff047b82 */ /* 0x00ae620000000000 */
[----:B------:R-:W-:Y:S01]  /*0880*/  ISETP.NE.U32.AND P2, PT, RZ, c[0x0][0x240], PT ;  /* 0x00009000ff007a0c */ /* 0x000fe20003f45070 */
[C---:B------:R-:W-:Y:S01]  /*0890*/  IMAD.SHL.U32 R5, R182.reuse, 0x4, RZ ;  /* 0x00000004b6057824 */ /* 0x040fe200078e00ff */
[----:B------:R-:W-:Y:S01]  /*08a0*/  ISETP.NE.U32.AND P3, PT, RZ, c[0x0][0x250], PT ;  /* 0x00009400ff007a0c */ /* 0x000fe20003f65070 */
[----:B------:R-:W-:Y:S01]  /*08b0*/  IMAD.MOV.U32 R16, RZ, RZ, -0x1 ;  /* 0xffffffffff107424 */ /* 0x000fe200078e00ff */
[----:B------:R-:W-:Y:S02]  /*08c0*/  SHF.R.S32.HI R6, RZ, 0x1f, R182 ;  /* 0x0000001fff067819 */ /* 0x000fe400000114b6 */
[----:B------:R-:W-:Y:S02]  /*08d0*/  ISETP.NE.AND.EX P2, PT, RZ, c[0x0][0x244], PT, P2 ;  /* 0x00009100ff007a0c */ /* 0x000fe40003f45320 */
[----:B------:R-:W-:Y:S02]  /*08e0*/  ISETP.NE.AND.EX P3, PT, RZ, c[0x0][0x254], PT, P3 ;  /* 0x00009500ff007a0c */ /* 0x000fe40003f65330 */
[----:B------:R-:W-:-:S02]  /*08f0*/  SHF.L.U64.HI R0, R182, 0x2, R6 ;  /* 0x00000002b6007819 */ /* 0x000fc40000010206 */
[----:B------:R-:W-:Y:S02]  /*0900*/  IADD3 R8, P0, R5, c[0x0][0x240], RZ ;  /* 0x0000900005087a10 */ /* 0x000fe40007f1e0ff */
[----:B------:R-:W-:Y:S02]  /*0910*/  ISETP.EQ.U32.AND P5, PT, RZ, c[0x0][0x248], PT ;  /* 0x00009200ff007a0c */ /* 0x000fe40003fa2070 */
[----:B------:R-:W-:Y:S01]  /*0920*/  IADD3.X R9, R0, c[0x0][0x244], RZ, P0, !PT ;  /* 0x0000910000097a10 */ /* 0x000fe200007fe4ff */
[----:B------:R-:W-:-:S04]  /*0930*/  IMAD.MOV.U32 R220, RZ, RZ, RZ ;  /* 0x000000ffffdc7224 */ /* 0x000fc800078e00ff */
[----:B--2---:R2:W3:Y:S01]  /*0940*/  @P2 LDG.E R16, [R8.64] ;  /* 0x0000000608102981 */ /* 0x0044e2000c1e1900 */
[----:B------:R-:W-:Y:S02]  /*0950*/  @P3 IADD3 R10, P0, R5, c[0x0][0x250], RZ ;  /* 0x00009400050a3a10 */ /* 0x000fe40007f1e0ff */
[----:B-1----:R-:W-:Y:S01]  /*0960*/  ISETP.NE.AND P4, PT, R4, RZ, PT ;  /* 0x000000ff0400720c */ /* 0x002fe20003f85270 */
[----:B------:R2:W3:Y:S03]  /*0970*/  @P2 LDG.E R221, [R8.64+0x4] ;  /* 0x0000040608dd2981 */ /* 0x0004e6000c1e1900 */
[----:B------:R-:W-:Y:S01]  /*0980*/  ISETP.EQ.OR.EX P5, PT, RZ, c[0x0][0x24c], !P4, P5 ;  /* 0x00009300ff007a0c */ /* 0x000fe200067a2750 */
[----:B------:R-:W-:Y:S01]  /*0990*/  IMAD.MOV.U32 R222, RZ, RZ, -0x1 ;  /* 0xffffffffffde7424 */ /* 0x000fe200078e00ff */
[----:B------:R-:W-:-:S05]  /*09a0*/  @P3 IADD3.X R11, R0, c[0x0][0x254], RZ, P0, !PT ;  /* 0x00009500000b3a10 */ /* 0x000fca00007fe4ff */
[----:B-----5:R1:W5:Y:S01]  /*09b0*/  @P3 LDG.E R220, [R10.64] ;  /* 0x000000060adc3981 */ /* 0x020362000c1e1900 */
[----:B--2---:R-:W-:-:S04]  /*09c0*/  IADD3 R8, P1, R5, c[0x0][0x248], RZ ;  /* 0x0000920005087a10 */ /* 0x004fc80007f3e0ff */
[----:B------:R-:W-:-:S05]  /*09d0*/  IADD3.X R9, R0, c[0x0][0x24c], RZ, P1, !PT ;  /* 0x0000930000097a10 */ /* 0x000fca0000ffe4ff */
[----:B------:R1:W5:Y:S01]  /*09e0*/  @!P5 LDG.E R222, [R8.64] ;  /* 0x0000000608ded981 */ /* 0x000362000c1e1900 */
[----:B------:R-:W-:-:S04]  /*09f0*/  ISETP.NE.U32.AND P0, PT, RZ, c[0x0][0x248], PT ;  /* 0x00009200ff007a0c */ /* 0x000fc80003f05070 */
[----:B------:R-:W-:Y:S01]  /*0a00*/  ISETP.NE.AND.EX P0, PT, RZ, c[0x0][0x24c], PT, P0 ;  /* 0x00009300ff007a0c */ /* 0x000fe20003f05300 */
[----:B------:R-:W-:Y:S02]  /*0a10*/  IMAD.MOV.U32 R4, RZ, RZ, c[0x0][0x218] ;  /* 0x00008600ff047624 */ /* 0x000fe400078e00ff */
[----:B---3--:R-:W-:Y:S02]  /*0a20*/  @P2 IMAD.IADD R221, R221, 0x1, -R16 ;  /* 0x00000001dddd2824 */ /* 0x008fe400078e0a10 */
[----:B------:R-:W-:-:S08]  /*0a30*/  @!P2 IMAD.MOV.U32 R221, RZ, RZ, c[0x0][0x214] ;  /* 0x00008500ffdda624 */ /* 0x000fd000078e00ff */
[----:B------:R-:W-:Y:S05]  /*0a40*/  @!P0 BRA `(.L_x_1350) ;  /* 0x0000003000008947 */ /* 0x000fea0003800000 */
[----:B-1----:R-:W2:Y:S02]  /*0a50*/  @P4 LDG.E R4, [R8.64+0x4] ;  /* 0x0000040608044981 */ /* 0x002ea4000c1e1900 */
[----:B--2--5:R-:W-:-:S06]  /*0a60*/  @P4 IADD3 R4, R4, -R222, RZ ;  /* 0x800000de04044210 */ /* 0x024fcc0007ffe0ff */
[----:B------:R1:W5:Y:S02]  /*0a70*/  @!P4 LDG.E R4, [R8.64] ;  /* 0x000000060804c981 */ /* 0x000364000c1e1900 */
.L_x_1350:
        /* <DEDUP_REMOVED lines=20> */
[----:B------:R-:W-:Y:S02]  /*0bc0*/  IADD3 R4, R4, 0x3f, RZ ;  /* 0x0000003f04047810 */ /* 0x000fe40007ffe0ff */
[----:B------:R-:W-:Y:S01]  /*0bd0*/  SHF.R.S32.HI R0, RZ, 0x1f, R5 ;  /* 0x0000001fff007819 */ /* 0x000fe20000011405 */
[----:B------:R-:W-:Y:S01]  /*0be0*/  IMAD.IADD R17, R23, 0x1, R17 ;  /* 0x0000000117117824 */ /* 0x000fe200078e0211 */
[----:B------:R-:W-:-:S02]  /*0bf0*/  SHF.R.S32.HI R218, RZ, 0x1f, R4 ;  /* 0x0000001fffda7819 */ /* 0x000fc40000011404 */
[----:B------:R-:W-:Y:S02]  /*0c00*/  LEA.HI R0, R0, R5, RZ, 0x6 ;  /* 0x0000000500007211 */ /* 0x000fe400078f30ff */
[----:B------:R-:W-:Y:S01]  /*0c10*/  LEA.HI R218, R218, R4, RZ, 0x6 ;  /* 0x00000004dada7211 */ /* 0x000fe200078f30ff */
[C---:B------:R-:W-:Y:S01]  /*0c20*/  IMAD.WIDE.U32 R4, R16.reuse, c[0x0][0x190], RZ ;  /* 0x0000640010047a25 */ /* 0x040fe200078e00ff */
[----:B------:R-:W-:Y:S02]  /*0c30*/  ISETP.NE.AND P1, PT, R16, -0x1, PT ;  /* 0xffffffff1000780c */ /* 0x000fe40003f25270 */
[----:B------:R-:W-:Y:S01]  /*0c40*/  SHF.R.S32.HI R0, RZ, 0x6, R0 ;  /* 0x00000006ff007819 */ /* 0x000fe20000011400 */
[----:B------:R-:W-:Y:S01]  /*0c50*/  @P0 IMAD.IADD R11, R220, 0x1, R222 ;  /* 0x00000001dc0b0824 */ /* 0x000fe200078e02de */
[----:B------:R-:W-:Y:S02]  /*0c60*/  SHF.R.S32.HI R218, RZ, 0x6, R218 ;  /* 0x00000006ffda7819 */ /* 0x000fe400000114da */
[----:B------:R-:W-:Y:S01]  /*0c70*/  SEL R22, R22, R4, !P1 ;  /* 0x0000000416167207 */ /* 0x000fe20004800000 */
[----:B------:R-:W-:Y:S01]  /*0c80*/  @P0 IMAD.WIDE.U32 R12, R11, c[0x0][0x198], RZ ;  /* 0x000066000b0c0a25 */ /* 0x000fe200078e00ff */
[----:B------:R-:W-:-:S03]  /*0c90*/  IMNMX R218, R0, R218, PT ;  /* 0x000000da00da7217 */ /* 0x000fc60003800200 */
[----:B------:R-:W-:Y:S01]  /*0ca0*/  IMAD R0, R16, c[0x0][0x194], RZ ;  /* 0x0000650010007a24 */ /* 0x000fe200078e02ff */
[----:B------:R-:W-:Y:S01]  /*0cb0*/  LEA R28, R218, 0xffffffc0, 0x6 ;  /* 0xffffffc0da1c7811 */ /* 0x000fe200078e30ff */
[----:B------:R-:W-:Y:S02]  /*0cc0*/  @P0 IMAD R11, R11, c[0x0][0x19c], R13 ;  /* 0x000067000b0b0a24 */ /* 0x000fe400078e020d */
[----:B------:R-:W-:Y:S01]  /*0cd0*/  @P1 IMAD.IADD R17, R5, 0x1, R0 ;  /* 0x0000000105111824 */ /* 0x000fe200078e0200 */
        /* <DEDUP_REMOVED lines=13> */
.L_x_1352:
        /* <DEDUP_REMOVED lines=16> */
.L_x_1353:
        /* <DEDUP_REMOVED lines=10> */
[----:B------:R-:W-:Y:S01]  /*0f50*/  LOP3.LUT R21, R201, c[0x0][0x1c8], RZ, 0x3c, !PT ;  /* 0x00007200c9157a12 */ /* 0x000fe200078e3cff */
        /* <DEDUP_REMOVED lines=18> */
[----:B------:R-:W-:-:S03]  /*1080*/  SEL R235, R34, R14, !P1 ;  /* 0x0000000e22eb7207 */ /* 0x000fc60004800000 */
        /* <DEDUP_REMOVED lines=30> */
[----:B------:R-:W-:Y:S01]  /*1270*/  SHF.R.S32.HI R9, RZ, 0x1f, R195 ;  /* 0x0000001fff097819 */ /* 0x000fe200000114c3 */
[----:B------:R-:W-:Y:S01]  /*1280*/  @P1 IMAD.IADD R21, R15, 0x1, R7 ;  /* 0x000000010f151824 */ /* 0x000fe200078e0207 */
[----:B------:R-:W-:Y:S01]  /*1290*/  IADD3 R26, R31, R26, RZ ;  /* 0x0000001a1f1a7210 */ /* 0x000fe20007ffe0ff */
[----:B-1----:R-:W-:Y:S01]  /*12a0*/  IMAD.WIDE.U32 R14, R4, c[0x0][0x3d8], RZ ;  /* 0x0000f600040e7a25 */ /* 0x002fe200078e00ff */
[----:B------:R-:W-:-:S03]  /*12b0*/  SHF.R.S32.HI R27, RZ, 0x1f, R18 ;  /* 0x0000001fff1b7819 */ /* 0x000fc60000011412 */
        /* <DEDUP_REMOVED lines=18> */
.L_x_1354:
[----:B------:R-:W-:-:S04]  /*13e0*/  IMAD R16, R182, c[0x0][0x1c0], R201 ;  /* 0x00007000b6107a24 */ /* 0x000fc800078e02c9 */
[----:B------:R-:W-:Y:S02]  /*13f0*/  IMAD R16, R16, c[0x0][0x224], RZ ;  /* 0x0000890010107a24 */ /* 0x000fe400078e02ff */
.L_x_1355:
        /* <DEDUP_REMOVED lines=51> */
[----:B------:R-:W-:Y:S01]  /*1730*/  IMAD R17, R201, c[0x0][0x1ac], R17 ;  /* 0x00006b00c9117a24 */ /* 0x000fe200078e0211 */
        /* <DEDUP_REMOVED lines=29> */
.L_x_1357:
        /* <DEDUP_REMOVED lines=15> */
.L_x_1358:
        /* <DEDUP_REMOVED lines=22> */
.L_x_1360:
[----:B------:R-:W-:Y:S05]  /*1b60*/  BSYNC B0 ;  /* 0x0000000000007941 */ /* 0x000fea0003800000 */
.L_x_1359:
        /* <DEDUP_REMOVED lines=15> */
.L_x_1362:
[----:B------:R-:W-:Y:S05]  /*1c60*/  BSYNC B0 ;  /* 0x0000000000007941 */ /* 0x000fea0003800000 */
.L_x_1361:
        /* <DEDUP_REMOVED lines=15> */
.L_x_1364:
[----:B------:R-:W-:Y:S05]  /*1d60*/  BSYNC B0 ;  /* 0x0000000000007941 */ /* 0x000fea0003800000 */
.L_x_1363:
        /* <DEDUP_REMOVED lines=14> */
.L_x_1366:
[----:B------:R-:W-:Y:S05]  /*1e50*/  BSYNC B0 ;  /* 0x0000000000007941 */ /* 0x000fea0003800000 */
.L_x_1365:
[----:B--2---:R-:W-:Y:S01]  /*1e60*/  IMAD.WIDE.U32 R6, R195, c[0x0][0x3a8], R180 ;  /* 0x0000ea00c3067a25 */ /* 0x004fe200078e00b4 */
        /* <DEDUP_REMOVED lines=19> */
.L_x_1368:
[----:B------:R-:W-:Y:S05]  /*1fa0*/  BSYNC B0 ;  /* 0x0000000000007941 */ /* 0x000fea0003800000 */
.L_x_1367:
[----:B------:R-:W-:Y:S01]  /*1fb0*/  BSSY B0, `(.L_x_1369) ;  /* 0x000000d000007945 */ /* 0x000fe20003800000 */
[----:B------:R-:W-:Y:S05]  /*1fc0*/  @P2 BRA `(.L_x_1370) ;  /* 0x000000b000002947 */ /* 0x000fea0003800000 */
[----:B------:R-:W-:Y:S01]  /*1fd0*/  IADD3 R0, P2, R179, 0x20, RZ ;  /* 0x00000020b3007810 */ /* 0x000fe20007f5e0ff */
[----:B--2---:R-:W-:Y:S01]  /*1fe0*/  IMAD.MOV.U32 R10, RZ, RZ, R8 ;  /* 0x000000ffff0a7224 */ /* 0x004fe200078e0008 */
        /* <DEDUP_REMOVED lines=9> */
.L_x_1370:
[----:B------:R-:W-:Y:S05]  /*2080*/  BSYNC B0 ;  /* 0x0000000000007941 */ /* 0x000fea0003800000 */
.L_x_1369:
        /* <DEDUP_REMOVED lines=13> */
.L_x_1372:
[----:B------:R-:W-:Y:S05]  /*2160*/  BSYNC B0 ;  /* 0x0000000000007941 */ /* 0x000fea0003800000 */
.L_x_1371:
        /* <DEDUP_REMOVED lines=13> */
.L_x_1356:
[----:B------:R-:W-:Y:S01]  /*2240*/  IMAD R14, R9, c[0x0][0x1a0], RZ ;  /* 0x00006800090e7a24 */ /* 0x000fe200078e02ff */
[----:B------:R-:W-:Y:S01]  /*2250*/  @P2 BAR.SYNC.DEFER_BLOCKING 0x0 ;  /* 0x0000000000002b1d */ /* 0x000fe20000010000 */
[----:B------:R-:W-:Y:S01]  /*2260*/  IMAD.WIDE.U32 R16, R195, c[0x0][0x1a0], R180 ;  /* 0x00006800c3107a25 */ /* 0x000fe200078e00b4 */
[----:B------:R-:W-:-:S03]  /*2270*/  MOV R216, 0x7f800000 ;  /* 0x7f80000000d87802 */ /* 0x000fc60000000f00 */
[----:B------:R-:W-:Y:S01]  /*2280*/  IMAD R6, R185, -0x80, R219 ;  /* 0xffffff80b9067824 */ /* 0x000fe200078e02db */
[----:B------:R-:W-:Y:S01]  /*2290*/  IADD3 R18, P0, R13, R16, RZ ;  /* 0x000000100d127210 */ /* 0x000fe20007f1e0ff */
[----:B------:R-:W-:Y:S01]  /*22a0*/  IMAD R14, R195, c[0x0][0x1a4], R14 ;  /* 0x00006900c30e7a24 */ /* 0x000fe200078e020e */
[----:B------:R-:W-:Y:S01]  /*22b0*/  IADD3 R13, R179, 0x40, RZ ;  /* 0x00000040b30d7810 */ /* 0x000fe20007ffe0ff */
[----:B------:R-:W-:Y:S01]  /*22c0*/  IMAD R15, R7, c[0x0][0x1b8], RZ ;  /* 0x00006e00070f7a24 */ /* 0x000fe200078e02ff */
[CC--:B------:R-:W-:Y:S01]  /*22d0*/  ISETP.GE.AND P6, PT, R179.reuse, R6.reuse, PT ;  /* 0x00000006b300720c */ /* 0x0c0fe20003fc6270 */
[----:B------:R-:W-:Y:S01]  /*22e0*/  IMAD.MOV.U32 R173, RZ, RZ, 0x40 ;  /* 0x00000040ffad7424 */ /* 0x000fe200078e00ff */
[----:B------:R-:W-:Y:S01]  /*22f0*/  IADD3.X R19, R10, R17, R14, P0, !PT ;  /* 0x000000110a137210 */ /* 0x000fe200007fe40e */
[C---:B------:R-:W-:Y:S01]  /*2300*/  IMAD R15, R8.reuse, c[0x0][0x1bc], R15 ;  /* 0x00006f00080f7a24 */ /* 0x040fe200078e020f */
        /* <DEDUP_REMOVED lines=9> */
[----:B------:R-:W-:-:S04]  /*23a0*/  @!P6 IMAD.WIDE.U32 R16, R179, c[0x0][0x1a0], R18 ;  /* 0x00006800b310ea25 */ /* 0x000fc800078e0012 */
[----:B------:R-:W-:Y:S01]  /*23b0*/  @!P6 IMAD R14, R179, c[0x0][0x1a4], R14 ;  /* 0x00006900b30eea24 */ /* 0x000fe200078e020e */
[C---:B------:R-:W-:Y:S01]  /*23c0*/  @!P6 LEA R24, P1, R16.reuse, c[0x0][0x170], 0x1 ;  /* 0x00005c001018ea11 */ /* 0x040fe200078208ff */
[----:B------:R-:W-:Y:S02]  /*23d0*/  @!P5 IMAD.MOV.U32 R20, RZ, RZ, R18 ;  /* 0x000000ffff14d224 */ /* 0x000fe400078e0012 */
[----:B------:R-:W-:Y:S01]  /*23e0*/  @!P6 IMAD.IADD R6, R17, 0x1, R14 ;  /* 0x000000011106e824 */ /* 0x000fe200078e020e */
[----:B------:R-:W-:Y:S01]  /*23f0*/  @!P5 IADD3 R14, P0, R179, 0x20, RZ ;  /* 0x00000020b30ed810 */ /* 0x000fe20007f1e0ff */
[----:B------:R-:W-:Y:S02]  /*2400*/  @!P5 IMAD.MOV.U32 R21, RZ, RZ, R19 ;  /* 0x000000ffff15d224 */ /* 0x000fe400078e0013 */
[----:B------:R-:W-:Y:S01]  /*2410*/  IMAD R9, R195, c[0x0][0x19c], R9 ;  /* 0x00006700c3097a24 */ /* 0x000fe200078e0209 */
[----:B------:R-:W-:Y:S01]  /*2420*/  @!P6 LEA.HI.X R25, R16, c[0x0][0x174], R6, 0x1, P1 ;  /* 0x00005d001019ea11 */ /* 0x000fe200008f0c06 */
[----:B------:R-:W-:Y:S01]  /*2430*/  @!P5 IMAD.X R15, RZ, RZ, R5, P0 ;  /* 0x000000ffff0fd224 */ /* 0x000fe200000e0605 */
[C---:B------:R-:W-:Y:S01]  /*2440*/  @!P4 IADD3 R16, P1, R179.reuse, 0x40, RZ ;  /* 0x00000040b310c810 */ /* 0x040fe20007f3e0ff */
[----:B------:R-:W-:Y:S01]  /*2450*/  IMAD R6, R218, -0x40, R221 ;  /* 0xffffffc0da067824 */ /* 0x000fe200078e02dd */
[----:B------:R-:W-:Y:S01]  /*2460*/  @!P3 IADD3 R13, P0, R179, 0x60, RZ ;  /* 0x00000060b30db810 */ /* 0x000fe20007f1e0ff */
[----:B------:R-:W-:Y:S01]  /*2470*/  @!P5 IMAD R15, R15, c[0x0][0x1a0], RZ ;  /* 0x000068000f0fda24 */ /* 0x000fe200078e02ff */
[----:B------:R-:W-:Y:S01]  /*2480*/  @!P4 IADD3.X R17, RZ, R5, RZ, P1, !PT ;  /* 0x00000005ff11c210 */ /* 0x000fe20000ffe4ff */
[----:B------:R-:W-:Y:S01]  /*2490*/  @!P5 IMAD.WIDE.U32 R20, R14, c[0x0][0x1a0], R20 ;  /* 0x000068000e14da25 */ /* 0x000fe200078e0014 */
[----:B------:R-:W-:-:S03]  /*24a0*/  ISETP.GE.AND P1, PT, R10, R6, PT ;  /* 0x000000060a00720c */ /* 0x000fc60003f26270 */
[----:B------:R-:W-:Y:S02]  /*24b0*/  @!P4 IMAD R17, R17, c[0x0][0x1a0], RZ ;  /* 0x000068001111ca24 */ /* 0x000fe400078e02ff */
[----:B------:R-:W-:Y:S02]  /*24c0*/  @!P5 IMAD R15, R14, c[0x0][0x1a4], R15 ;  /* 0x000069000e0fda24 */ /* 0x000fe400078e020f */
[----:B------:R-:W-:Y:S01]  /*24d0*/  @!P3 IMAD.X R10, RZ, RZ, R5, P0 ;  /* 0x000000ffff0ab224 */ /* 0x000fe200000e0605 */
[----:B------:R-:W-:Y:S01]  /*24e0*/  @!P5 LEA R22, P0, R20, c[0x0][0x170], 0x1 ;  /* 0x00005c001416da11 */ /* 0x000fe200078008ff */
[C---:B------:R-:W-:Y:S01]  /*24f0*/  @!P4 IMAD R14, R16.reuse, c[0x0][0x1a4], R17 ;  /* 0x00006900100eca24 */ /* 0x040fe200078e0211 */
[----:B------:R-:W-:Y:S01]  /*2500*/  @!P5 IADD3 R15, R21, R15, RZ ;  /* 0x0000000f150fd210 */ /* 0x000fe20007ffe0ff */
[----:B------:R-:W-:-:S03]  /*2510*/  @!P4 IMAD.WIDE.U32 R16, R16, c[0x0][0x1a0], R18 ;  /* 0x000068001010ca25 */ /* 0x000fc600078e0012 */
[----:B------:R-:W-:Y:S01]  /*2520*/  @!P5 LEA.HI.X R23, R20, c[0x0][0x174], R15, 0x1, P0 ;  /* 0x00005d001417da11 */ /* 0x000fe200000f0c0f */
[----:B------:R-:W-:Y:S01]  /*2530*/  @!P3 IMAD R10, R10, c[0x0][0x1a0], RZ ;  /* 0x000068000a0aba24 */ /* 0x000fe200078e02ff */
[C---:B------:R-:W-:Y:S01]  /*2540*/  @!P4 LEA R20, P0, R16.reuse, c[0x0][0x170], 0x1 ;  /* 0x00005c001014ca11 */ /* 0x040fe200078008ff */
[----:B------:R-:W-:Y:S02]  /*2550*/  @!P4 IMAD.IADD R14, R17, 0x1, R14 ;  /* 0x00000001110ec824 */ /* 0x000fe400078e020e */
[C---:B------:R-:W-:Y:S02]  /*2560*/  @!P3 IMAD R10, R13.reuse, c[0x0][0x1a4], R10 ;  /* 0x000069000d0aba24 */ /* 0x040fe400078e020a */
[----:B------:R-:W-:Y:S01]  /*2570*/  @!P3 IMAD.WIDE.U32 R26, R13, c[0x0][0x1a0], R18 ;  /* 0x000068000d1aba25 */ /* 0x000fe200078e0012 */
[----:B------:R-:W-:Y:S02]  /*2580*/  @!P4 LEA.HI.X R21, R16, c[0x0][0x174], R14, 0x1, P0 ;  /* 0x00005d001015ca11 */ /* 0x000fe400000f0c0e */
[----:B------:R-:W-:Y:S01]  /*2590*/  LEA.HI R13, R218, R218, RZ, 0x1 ;  /* 0x000000dada0d7211 */ /* 0x000fe200078f08ff */
[----:B------:R-:W-:Y:S01]  /*25a0*/  @!P3 IMAD.IADD R10, R27, 0x1, R10 ;  /* 0x000000011b0ab824 */ /* 0x000fe200078e020a */
[----:B------:R-:W-:Y:S01]  /*25b0*/  @!P3 LEA R18, P0, R26, c[0x0][0x170], 0x1 ;  /* 0x00005c001a12ba11 */ /* 0x000fe200078008ff */
[----:B------:R-:W-:Y:S01]  /*25c0*/  IMAD.WIDE.U32 R16, R173, c[0x0][0x370], RZ ;  /* 0x0000dc00ad107a25 */ /* 0x000fe200078e00ff */
[----:B------:R-:W-:-:S02]  /*25d0*/  LOP3.LUT R13, R13, 0xfffffffe, RZ, 0xc0, !PT ;  /* 0xfffffffe0d0d7812 */ /* 0x000fc400078ec0ff */
[----:B------:R-:W-:Y:S01]  /*25e0*/  @!P3 LEA.HI.X R19, R26, c[0x0][0x174], R10, 0x1, P0 ;  /* 0x00005d001a13ba11 */ /* 0x000fe200000f0c0a */
[C---:B------:R-:W-:Y:S01]  /*25f0*/  IMAD R10, R173.reuse, c[0x0][0x374], RZ ;  /* 0x0000dd00ad0a7a24 */ /* 0x040fe200078e02ff */
[----:B------:R-:W-:Y:S01]  /*2600*/  @!P1 IADD3 R16, P0, R228, R16, RZ ;  /* 0x00000010e4109210 */ /* 0x000fe20007f1e0ff */
[----:B------:R-:W-:Y:S01]  /*2610*/  IMAD.WIDE.U32 R14, R173, c[0x0][0x190], RZ ;  /* 0x00006400ad0e7a25 */ /* 0x000fe200078e00ff */
[----:B------:R-:W-:Y:S02]  /*2620*/  IADD3 R13, R218, -R13, RZ ;  /* 0x8000000dda0d7210 */ /* 0x000fe40007ffe0ff */
[----:B------:R-:W-:Y:S01]  /*2630*/  @!P1 IADD3.X R17, R229, R17, R10, P0, !PT ;  /* 0x00000011e5119210 */ /* 0x000fe200007fe40a */
[----:B------:R-:W-:Y:S01]  /*2640*/  IMAD R10, R173, c[0x0][0x194], RZ ;  /* 0x00006500ad0a7a24 */ /* 0x000fe200078e02ff */
[----:B------:R-:W-:Y:S01]  /*2650*/  @!P1 IADD3 R14, P0, R230, R14, RZ ;  /* 0x0000000ee60e9210 */ /* 0x000fe20007f1e0ff */
[----:B------:R-:W-:Y:S01]  /*2660*/  IMAD.WIDE.U32 R26, R195, c[0x0][0x198], R180 ;  /* 0x00006600c31a7a25 */ /* 0x000fe200078e00b4 */
[----:B------:R-:W-:-:S02]  /*2670*/  ISETP.NE.AND P2, PT, R13, 0x1, PT ;  /* 0x000000010d00780c */ /* 0x000fc40003f45270 */
[----:B------:R-:W-:Y:S01]  /*2680*/  @!P1 IADD3.X R15, R231, R15, R10, P0, !PT ;  /* 0x0000000fe70f9210 */ /* 0x000fe200007fe40a */
[----:B------:R-:W-:Y:S01]  /*2690*/  IMAD.MOV.U32 R215, RZ, RZ, 0x7f800000 ;  /* 0x7f800000ffd77424 */ /* 0x000fe200078e00ff */
[----:B------:R-:W-:Y:S01]  /*26a0*/  IADD3 R10, P0, R12, R26, RZ ;  /* 0x0000001a0c0a7210 */ /* 0x000fe20007f1e0ff */
[----:B------:R-:W-:Y:S02]  /*26b0*/  IMAD.MOV.U32 R213, RZ, RZ, 0x7f800000 ;  /* 0x7f800000ffd57424 */ /* 0x000fe400078e00ff */
[----:B------:R-:W-:Y:S01]  /*26c0*/  IMAD.MOV.U32 R214, RZ, RZ, 0x7f800000 ;  /* 0x7f800000ffd67424 */ /* 0x000fe200078e00ff */
[----:B------:R-:W-:Y:S01]  /*26d0*/  IADD3.X R11, R11, R27, R9, P0, !PT ;  /* 0x0000001b0b0b7210 */ /* 0x000fe200007fe409 */
[----:B------:R-:W-:Y:S01]  /*26e0*/  IMAD R9, R7, c[0x0][0x1b0], RZ ;  /* 0x00006c0007097a24 */ /* 0x000fe200078e02ff */
[----:B------:R-:W-:Y:S01]  /*26f0*/  ISETP.GE.AND P0, PT, R179, R6, PT ;  /* 0x00000006b300720c */ /* 0x000fe20003f06270 */
[----:B------:R-:W-:Y:S02]  /*2700*/  IMAD.SHL.U32 R7, R184, 0x2, RZ ;  /* 0x00000002b8077824 */ /* 0x000fe400078e00ff */
[----:B------:R-:W-:-:S02]  /*2710*/  IMAD R9, R8, c[0x0][0x1b4], R9 ;  /* 0x00006d0008097a24 */ /* 0x000fc400078e0209 */
[----:B------:R-:W-:Y:S01]  /*2720*/  IMAD.WIDE.U32 R12, R8, c[0x0][0x1b0], R10 ;  /* 0x00006c00080c7a25 */ /* 0x000fe200078e000a */
[----:B------:R-:W-:Y:S01]  /*2730*/  @P6 STS.128 [R7+0xa000], RZ ;  /* 0x00a000ff07006388 */ /* 0x000fe20000000c00 */
[----:B------:R-:W-:Y:S02]  /*2740*/  IADD3 R8, R184, 0x1000, RZ ;  /* 0x00001000b8087810 */ /* 0x000fe40007ffe0ff */
[----:B------:R-:W-:Y:S01]  /*2750*/  @!P6 IMAD R10, R5, c[0x0][0x198], RZ ;  /* 0x00006600050aea24 */ /* 0x000fe200078e02ff */
[----:B------:R-:W-:Y:S01]  /*2760*/  @!PT LDS RZ, [RZ] ;  /* 0x00000000fffff984 */ /* 0x000fe20000000800 */
[----:B------:R-:W-:Y:S01]  /*2770*/  @!PT LDS RZ, [RZ] ;  /* 0x00000000fffff984 */ /* 0x000fe20000000800 */
[----:B------:R-:W-:Y:S01]  /*2780*/  @!PT LDS RZ, [RZ] ;  /* 0x00000000fffff984 */ /* 0x000fe20000000800 */
[----:B------:R1:W-:Y:S01]  /*2790*/  @!P6 LDGSTS.E.BYPASS.LTC128B.128 [R7+0xa000], [R24.64] ;  /* 0x0a0000001807efae */ /* 0x0003e2000b901d46 */
[----:B------:R-:W-:Y:S02]  /*27a0*/  SEL R8, R8, R184, !P2 ;  /* 0x000000b808087207 */ /* 0x000fe40005000000 */
[----:B------:R-:W-:Y:S01]  /*27b0*/  @!P6 IMAD R10, R179, c[0x0][0x19c], R10 ;  /* 0x00006700b30aea24 */ /* 0x000fe200078e020a */
[----:B------:R-:W-:Y:S01]  /*27c0*/  @P5 STS.128 [R7+0xb000], RZ ;  /* 0x00b000ff07005388 */ /* 0x000fe20000000c00 */
[----:B------:R-:W-:-:S03]  /*27d0*/  SHF.L.U32 R217, R8, 0x1, RZ ;  /* 0x0000000108d97819 */ /* 0x000fc600000006ff */
        /* <DEDUP_REMOVED lines=14> */
[----:B------:R-:W0:Y:S04]  /*28c0*/  LDGDEPBAR ;  /* 0x00000000000079af */ /* 0x000e280000000000 */
[----:B------:R-:W-:Y:S01]  /*28d0*/  @P0 STS.128 [R7+0x4000], RZ ;  /* 0x004000ff07000388 */ /* 0x000fe20000000c00 */
[----:B--2---:R-:W-:-:S03]  /*28e0*/  @!P3 IMAD.MOV.U32 R22, RZ, RZ, R12 ;  /* 0x000000ffff16b224 */ /* 0x004fc600078e000c */
[----:B------:R-:W-:Y:S01]  /*28f0*/  @!PT LDS RZ, [RZ] ;  /* 0x00000000fffff984 */ /* 0x000fe20000000800 */
[----:B------:R-:W-:Y:S01]  /*2900*/  @!PT LDS RZ, [RZ] ;  /* 0x00000000fffff984 */ /* 0x000fe20000000800 */
[----:B------:R-:W-:Y:S01]  /*2910*/  @!PT LDS RZ, [RZ] ;  /* 0x00000000fffff984 */ /* 0x000fe20000000800 */
[----:B------:R1:W-:Y:S04]  /*2920*/  @!P0 LDGSTS.E.BYPASS.LTC128B.128 [R7+0x4000], [R228.64] ;  /* 0x04000000e4078fae */ /* 0x0003e8000b901d46 */
[----:B------:R-:W-:Y:S01]  /*2930*/  @P1 STS.128 [R7+0x5000], RZ ;  /* 0x005000ff07001388 */ /* 0x000fe20000000c00 */
[----:B---3--:R-:W-:-:S03]  /*2940*/  IMAD.IADD R21, R13, 0x1, R9 ;  /* 0x000000010d157824 */ /* 0x008fc600078e0209 */
[----:B------:R-:W-:Y:S01]  /*2950*/  @!PT LDS RZ, [RZ] ;  /* 0x00000000fffff984 */ /* 0x000fe20000000800 */
[----:B------:R-:W-:Y:S01]  /*2960*/  @!PT LDS RZ, [RZ] ;  /* 0x00000000fffff984 */ /* 0x000fe20000000800 */
[----:B------:R-:W-:Y:S01]  /*2970*/  @!PT LDS RZ, [RZ] ;  /* 0x00000000fffff984 */ /* 0x000fe20000000800 */
[----:B------:R2:W-:Y:S01]  /*2980*/  @!P1 LDGSTS.E.BYPASS.LTC128B.128 [R7+0x5000], [R16.64] ;  /* 0x0500000010079fae */ /* 0x0005e2000b901d46 */
[----:B------:R-:W-:Y:S02]  /*2990*/  @!P6 IMAD.MOV.U32 R20, RZ, RZ, R12 ;  /* 0x000000ffff14e224 */ /* 0x000fe400078e000c */
[--C-:B------:R-:W-:Y:S01]  /*29a0*/  @!P3 IMAD.MOV.U32 R23, RZ, RZ, R21.reuse ;  /* 0x000000ffff17b224 */ /* 0x100fe200078e0015 */
[----:B------:R-:W-:Y:S01]  /*29b0*/  @P0 STS [R217], RZ ;  /* 0x000000ffd9000388 */ /* 0x000fe20000000800 */
[----:B------:R-:W-:Y:S01]  /*29c0*/  @!P6 IMAD.WIDE.U32 R8, R179, c[0x0][0x198], R20 ;  /* 0x00006600b308ea25 */ /* 0x000fe200078e0014 */
[----:B----4-:R-:W-:Y:S02]  /*29d0*/  @!P5 MOV R18, R12 ;  /* 0x0000000c0012d202 */ /* 0x010fe40000000f00 */
[----:B------:R-:W-:Y:S01]  /*29e0*/  @P0 STS [R217+0x4], RZ ;  /* 0x000004ffd9000388 */ /* 0x000fe20000000800 */
[----:B------:R-:W-:Y:S02]  /*29f0*/  @!P6 IMAD.IADD R10, R9, 0x1, R10 ;  /* 0x00000001090ae824 */ /* 0x000fe400078e020a */
[----:B------:R-:W-:Y:S01]  /*2a00*/  @!P5 IMAD.MOV.U32 R19, RZ, RZ, R21 ;  /* 0x000000ffff13d224 */ /* 0x000fe200078e0015 */
[----:B------:R-:W-:Y:S01]  /*2a10*/  @P0 STS [R217+0x8], RZ ;  /* 0x000008ffd9000388 */ /* 0x000fe20000000800 */
[----:B------:R-:W-:-:S03]  /*2a20*/  @!P4 IMAD.MOV.U32 R20, RZ, RZ, R12 ;  /* 0x000000ffff14c224 */ /* 0x000fc600078e000c */
[----:B------:R-:W-:Y:S04]  /*2a30*/  @P0 STS [R217+0xc], RZ ;  /* 0x00000cffd9000388 */ /* 0x000fe80000000800 */
[----:B------:R-:W-:Y:S01]  /*2a40*/  @!PT LDS RZ, [RZ] ;  /* 0x00000000fffff984 */ /* 0x000fe20000000800 */
[----:B------:R-:W-:Y:S01]  /*2a50*/  @!PT LDS RZ, [RZ] ;  /* 0x00000000fffff984 */ /* 0x000fe20000000800 */
[----:B------:R-:W-:Y:S01]  /*2a60*/  @!PT LDS RZ, [RZ] ;  /* 0x00000000fffff984 */ /* 0x000fe20000000800 */
[----:B------:R3:W-:Y:S04]  /*2a70*/  @!P0 LDGSTS.E.BYPASS.LTC128B.128 [R217], [R230.64] ;  /* 0x00000000e6d98fae */ /* 0x0007e8000b901d46 */
[----:B------:R-:W-:Y:S01]  /*2a80*/  @P1 STS [R217+0x1000], RZ ;  /* 0x001000ffd9001388 */ /* 0x000fe20000000800 */
[----:B--2---:R-:W-:-:S03]  /*2a90*/  @!P6 LEA R16, P0, R8, c[0x0][0x168], 0x1 ;  /* 0x00005a000810ea11 */ /* 0x004fc600078008ff */
[----:B------:R-:W-:Y:S01]  /*2aa0*/  @P1 STS [R217+0x1004], RZ ;  /* 0x001004ffd9001388 */ /* 0x000fe20000000800 */
[----:B------:R-:W-:-:S03]  /*2ab0*/  @!P6 LEA.HI.X R17, R8, c[0x0][0x16c], R10, 0x1, P0 ;  /* 0x00005b000811ea11 */ /* 0x000fc600000f0c0a */
[----:B------:R-:W-:Y:S01]  /*2ac0*/  @P1 STS [R217+0x1008], RZ ;  /* 0x001008ffd9001388 */ /* 0x000fe20000000800 */
[----:B------:R-:W-:-:S03]  /*2ad0*/  @!P5 IADD3 R11, P0, R179, 0x20, RZ ;  /* 0x00000020b30bd810 */ /* 0x000fc60007f1e0ff */
[----:B------:R-:W-:Y:S01]  /*2ae0*/  @P1 STS [R217+0x100c], RZ ;  /* 0x00100cffd9001388 */ /* 0x000fe20000000800 */
[----:B------:R-:W-:Y:S01]  /*2af0*/  @!P5 IADD3.X R13, RZ, R5, RZ, P0, !PT ;  /* 0x00000005ff0dd210 */ /* 0x000fe200007fe4ff */
[----:B------:R-:W-:Y:S01]  /*2b00*/  @!P5 IMAD.WIDE.U32 R18, R11, c[0x0][0x198], R18 ;  /* 0x000066000b12da25 */ /* 0x000fe200078e0012 */
[----:B------:R-:W-:Y:S01]  /*2b10*/  @!P4 IADD3 R10, P0, R179, 0x40, RZ ;  /* 0x00000040b30ac810 */ /* 0x000fe20007f1e0ff */
[----:B------:R-:W-:Y:S01]  /*2b20*/  @!PT LDS RZ, [RZ] ;  /* 0x00000000fffff984 */ /* 0x000fe20000000800 */
[----:B------:R-:W-:Y:S01]  /*2b30*/  @!PT LDS RZ, [RZ] ;  /* 0x00000000fffff984 */ /* 0x000fe20000000800 */
[----:B------:R-:W-:Y:S01]  /*2b40*/  @!PT LDS RZ, [RZ] ;  /* 0x00000000fffff984 */ /* 0x000fe20000000800 */
[----:B------:R3:W-:Y:S02]  /*2b50*/  @!P1 LDGSTS.E.BYPASS.LTC128B.128 [R217+0x1000], [R14.64] ;  /* 0x010000000ed99fae */ /* 0x0007e4000b901d46 */
[----:B------:R-:W-:Y:S02]  /*2b60*/  @!P5 IMAD R13, R13, c[0x0][0x198], RZ ;  /* 0x000066000d0dda24 */ /* 0x000fe400078e02ff */
[----:B------:R-:W-:Y:S01]  /*2b70*/  @!P4 IMAD.X R9, RZ, RZ, R5, P0 ;  /* 0x000000ffff09c224 */ /* 0x000fe200000e0605 */
[----:B------:R-:W-:Y:S01]  /*2b80*/  @!P3 IADD3 R8, P0, R179, 0x60, RZ ;  /* 0x00000060b308b810 */ /* 0x000fe20007f1e0ff */
[----:B------:R-:W-:Y:S01]  /*2b90*/  @!P5 IMAD R13, R11, c[0x0][0x19c], R13 ;  /* 0x000067000b0dda24 */ /* 0x000fe200078e020d */
[----:B------:R-:W-:Y:S01]  /*2ba0*/  @P6 STS.128 [R7+0x6000], RZ ;  /* 0x006000ff07006388 */ /* 0x000fe20000000c00 */
[----:B------:R-:W-:-:S02]  /*2bb0*/  @!P4 IMAD R9, R9, c[0x0][0x198], RZ ;  /* 0x000066000909ca24 */ /* 0x000fc400078e02ff */
[----:B------:R-:W-:Y:S01]  /*2bc0*/  @!P3 IMAD.X R5, RZ, RZ, R5, P0 ;  /* 0x000000ffff05b224 */ /* 0x000fe200000e0605 */
[----:B------:R-:W-:Y:S01]  /*2bd0*/  @!P5 IADD3 R13, R19, R13, RZ ;  /* 0x0000000d130dd210 */ /* 0x000fe20007ffe0ff */
[C---:B------:R-:W-:Y:S01]  /*2be0*/  @!P4 IMAD R9, R10.reuse, c[0x0][0x19c], R9 ;  /* 0x000067000a09ca24 */ /* 0x040fe200078e0209 */
[----:B------:R-:W-:Y:S01]  /*2bf0*/  @!PT LDS RZ, [RZ] ;  /* 0x00000000fffff984 */ /* 0x000fe20000000800 */
[----:B------:R-:W-:Y:S01]  /*2c00*/  @!PT LDS RZ, [RZ] ;  /* 0x00000000fffff984 */ /* 0x000fe20000000800 */
[----:B------:R-:W-:Y:S01]  /*2c10*/  @!PT LDS RZ, [RZ] ;  /* 0x00000000fffff984 */ /* 0x000fe20000000800 */
[----:B------:R1:W-:Y:S01]  /*2c20*/  @!P6 LDGSTS.E.BYPASS.LTC128B.128 [R7+0x6000], [R16.64] ;  /* 0x060000001007efae */ /* 0x0003e2000b901d46 */
[----:B------:R-:W-:Y:S01]  /*2c30*/  @!P4 IMAD.WIDE.U32 R10, R10, c[0x0][0x198], R20 ;  /* 0x000066000a0aca25 */ /* 0x000fe200078e0014 */
[C---:B------:R-:W-:Y:S02]  /*2c40*/  @!P5 LEA R20, P0, R18.reuse, c[0x0][0x168], 0x1 ;  /* 0x00005a001214da11 */ /* 0x040fe400078008ff */
[----:B------:R-:W-:Y:S01]  /*2c50*/  @P5 STS.128 [R7+0x7000], RZ ;  /* 0x007000ff07005388 */ /* 0x000fe20000000c00 */
[----:B------:R-:W-:Y:S01]  /*2c60*/  @!P3 IMAD R5, R5, c[0x0][0x198], RZ ;  /* 0x000066000505ba24 */ /* 0x000fe200078e02ff */
[----:B------:R-:W-:Y:S01]  /*2c70*/  @!P5 LEA.HI.X R21, R18, c[0x0][0x16c], R13, 0x1, P0 ;  /* 0x00005b001215da11 */ /* 0x000fe200000f0c0d */
[----:B------:R-:W-:Y:S01]  /*2c80*/  @!P3 IMAD.WIDE.U32 R22, R8, c[0x0][0x198], R22 ;  /* 0x000066000816ba25 */ /* 0x000fe200078e0016 */
[----:B------:R-:W-:-:S03]  /*2c90*/  @!P4 IADD3 R9, R11, R9, RZ ;  /* 0x000000090b09c210 */ /* 0x000fc60007ffe0ff */
[----:B------:R-:W-:Y:S01]  /*2ca0*/  @!P3 IMAD R5, R8, c[0x0][0x19c], R5 ;  /* 0x000067000805ba24 */ /* 0x000fe200078e0205 */
[C---:B------:R-:W-:Y:S01]  /*2cb0*/  @!P4 LEA R8, P0, R10.reuse, c[0x0][0x168], 0x1 ;  /* 0x00005a000a08ca11 */ /* 0x040fe200078008ff */
[----:B------:R-:W-:Y:S01]  /*2cc0*/  @!PT LDS RZ, [RZ] ;  /* 0x00000000fffff984 */ /* 0x000fe20000000800 */
[----:B------:R-:W-:Y:S01]  /*2cd0*/  @!PT LDS RZ, [RZ] ;  /* 0x00000000fffff984 */ /* 0x000fe20000000800 */
[----:B------:R-:W-:Y:S01]  /*2ce0*/  @!PT LDS RZ, [RZ] ;  /* 0x00000000fffff984 */ /* 0x000fe20000000800 */
[----:B------:R1:W-:Y:S02]  /*2cf0*/  @!P5 LDGSTS.E.BYPASS.LTC128B.128 [R7+0x7000], [R20.64] ;  /* 0x070000001407dfae */ /* 0x0003e4000b901d46 */
[----:B------:R-:W-:Y:S01]  /*2d00*/  @!P3 IMAD.IADD R5, R23, 0x1, R5 ;  /* 0x000000011705b824 */ /* 0x000fe200078e0205 */
[----:B------:R-:W-:Y:S01]  /*2d10*/  @!P4 LEA.HI.X R9, R10, c[0x0][0x16c], R9, 0x1, P0 ;  /* 0x00005b000a09ca11 */ /* 0x000fe200000f0c09 */
[----:B------:R-:W-:Y:S01]  /*2d20*/  @P4 STS.128 [R7+0x8000], RZ ;  /* 0x008000ff07004388 */ /* 0x000fe20000000c00 */
[C---:B------:R-:W-:Y:S02]  /*2d30*/  @!P3 LEA R12, P0, R22.reuse, c[0x0][0x168], 0x1 ;  /* 0x00005a00160cba11 */ /* 0x040fe400078008ff */
[----:B------:R-:W-:Y:S01]  /*2d40*/  IADD3 R10, R183, 0x8, RZ ;  /* 0x00000008b70a7810 */ /* 0x000fe20007ffe0ff */
[----:B------:R-:W-:Y:S01]  /*2d50*/  @!PT LDS RZ, [RZ] ;  /* 0x00000000fffff984 */ /* 0x000fe20000000800 */
[----:B------:R-:W-:Y:S01]  /*2d60*/  @!PT LDS RZ, [RZ] ;  /* 0x00000000fffff984 */ /* 0x000fe20000000800 */
[----:B------:R-:W-:Y:S01]  /*2d70*/  @!PT LDS RZ, [RZ] ;  /* 0x00000000fffff984 */ /* 0x000fe20000000800 */
[----:B------:R2:W-:Y:S01]  /*2d80*/  @!P4 LDGSTS.E.BYPASS.LTC128B.128 [R7+0x8000], [R8.64] ;  /* 0x080000000807cfae */ /* 0x0005e2000b901d46 */
[----:B------:R-:W-:-:S02]  /*2d90*/  @!P3 LEA.HI.X R13, R22, c[0x0][0x16c], R5, 0x1, P0 ;  /* 0x00005b00160dba11 */ /* 0x000fc400000f0c05 */
[C---:B------:R-:W-:Y:S01]  /*2da0*/  IADD3 R5, R183.reuse, 0x28, RZ ;  /* 0x00000028b7057810 */ /* 0x040fe20007ffe0ff */
[----:B------:R1:W-:Y:S01]  /*2db0*/  @P3 STS.128 [R7+0x9000], RZ ;  /* 0x009000ff07003388 */ /* 0x0003e20000000c00 */
[-C--:B------:R-:W-:Y:S02]  /*2dc0*/  ISETP.GE.AND P4, PT, R183, R6.reuse, PT ;  /* 0x00000006b700720c */ /* 0x080fe40003f86270 */
[-C--:B------:R-:W-:Y:S01]  /*2dd0*/  ISETP.GE.AND P0, PT, R5, R6.reuse, PT ;  /* 0x000000060500720c */ /* 0x080fe20003f06270 */
[----:B------:R-:W-:Y:S01]  /*2de0*/  @!PT LDS RZ, [RZ] ;  /* 0x00000000fffff984 */ /* 0x000fe20000000800 */
[----:B------:R-:W-:Y:S01]  /*2df0*/  @!PT LDS RZ, [RZ] ;  /* 0x00000000fffff984 */ /* 0x000fe20000000800 */
[----:B------:R-:W-:Y:S01]  /*2e00*/  @!PT LDS RZ, [RZ] ;  /* 0x00000000fffff984 */ /* 0x000fe20000000800 */
[----:B------:R1:W-:Y:S01]  /*2e10*/  @!P3 LDGSTS.E.BYPASS.LTC128B.128 [R7+0x9000], [R12.64] ;  /* 0x090000000c07bfae */ /* 0x0003e2000b901d46 */
[----:B------:R-:W-:-:S03]  /*2e20*/  ISETP.GE.AND P3, PT, R10, R6, PT ;  /* 0x000000060a00720c */ /* 0x000fc60003f66270 */
[----:B------:R-:W0:Y:S08]  /*2e30*/  LDGDEPBAR ;  /* 0x00000000000079af */ /* 0x000e300000000000 */
[----:B--2---:R-:W-:-:S05]  /*2e40*/  @!P0 IMAD.WIDE R8, R5, 0x4, R232 ;  /* 0x0000000405088825 */ /* 0x004fca00078e02e8 */
[----:B------:R3:W5:Y:S01]  /*2e50*/  @!P0 LDG.E R214, [R8.64] ;  /* 0x0000000608d68981 */ /* 0x000762000c1e1900 */
[----:B-1----:R-:W-:Y:S01]  /*2e60*/  IADD3 R7, R183, 0x20, RZ ;  /* 0x00000020b7077810 */ /* 0x002fe20007ffe0ff */
[----:B------:R-:W-:-:S04]  /*2e70*/  DEPBAR.LE SB0, 0x1 ;  /* 0x000080400000791a */ /* 0x000fc80000000000 */
[----:B------:R-:W-:Y:S01]  /*2e80*/  ISETP.GE.AND P1, PT, R7, R6, PT ;  /* 0x000000060700720c */ /* 0x000fe20003f26270 */
[----:B------:R-:W-:-:S05]  /*2e90*/  IMAD.WIDE R6, R183, 0x4, R232 ;  /* 0x00000004b7067825 */ /* 0x000fca00078e02e8 */
[----:B------:R1:W5:Y:S04]  /*2ea0*/  @!P4 LDG.E R215, [R6.64] ;  /* 0x0000000606d7c981 */ /* 0x000368000c1e1900 */
[----:B------:R1:W5:Y:S04]  /*2eb0*/  @!P3 LDG.E R216, [R6.64+0x20] ;  /* 0x0000200606d8b981 */ /* 0x000368000c1e1900 */
[----:B------:R1:W5:Y:S04]  /*2ec0*/  @!P1 LDG.E R213, [R6.64+0x80] ;  /* 0x0000800606d59981 */ /* 0x000368000c1e1900 */
[----:B------:R-:W-:Y:S01]  /*2ed0*/  BAR.SYNC.DEFER_BLOCKING 0x0 ;  /* 0x0000000000007b1d */ /* 0x000fe20000010000 */
[----:B------:R-:W-:Y:S01]  /*2ee0*/  MOV R176, c[0x0][0x308] ;  /* 0x0000c20000b07a02 */ /* 0x000fe20000000f00 */
[----:B------:R-:W-:-:S05]  /*2ef0*/  IMAD.MOV.U32 R177, RZ, RZ, c[0x0][0x30c] ;  /* 0x0000c300ffb17624 */ /* 0x000fca00078e00ff */
[----:B-1----:R1:W2:Y:S01]  /*2f00*/  LDG.E.64 R6, [R176.64+0x8] ;  /* 0x00000806b0067981 */ /* 0x0022a2000c1e1b00 */
        /* <DEDUP_REMOVED lines=8> */
[----:B------:R-:W-:-:S03]  /*2f90*/  LOP3.LUT R5, R5, 0xfffffff0, RZ, 0xc0, !PT ;  /* 0xfffffff005057812 */ /* 0x000fc600078ec0ff */
[----:B------:R1:W1:Y:S04]  /*2fa0*/  LDSM.16.M88.4 R156, [R2+0xa000] ;  /* 0x00a00000029c783b */ /* 0x0002680000000200 */
[----:B------:R1:W1:Y:S01]  /*2fb0*/  LDSM.16.M88.4 R160, [R2+0xa800] ;  /* 0x00a8000002a0783b */ /* 0x0002620000000200 */
[----:B------:R-:W-:Y:S02]  /*2fc0*/  IMAD.IADD R5, R4, 0x1, -R5 ;  /* 0x0000000104057824 */ /* 0x000fe400078e0a05 */
[----:B------:R-:W-:-:S03]  /*2fd0*/  IMAD.SHL.U32 R210, R205, 0x10, RZ ;  /* 0x00000010cdd27824 */ /* 0x000fc600078e00ff */
[----:B------:R-:W-:Y:S02]  /*2fe0*/  SHF.R.S32.HI R0, RZ, 0x1f, R5 ;  /* 0x0000001fff007819 */ /* 0x000fe40000011405 */
[----:B------:R-:W-:Y:S02]  /*2ff0*/  SHF.L.U32 R211, R205, 0x3, RZ ;  /* 0x00000003cdd37819 */ /* 0x000fe400000006ff */
[----:B------:R-:W-:Y:S02]  /*3000*/  LEA.HI R0, R0, R5, RZ, 0x3 ;  /* 0x0000000500007211 */ /* 0x000fe400078f18ff */
[----:B------:R-:W-:Y:S01]  /*3010*/  IADD3 R204, R210, 0x20, RZ ;  /* 0x00000020d2cc7810 */ /* 0x000fe20007ffe0ff */
[----:B------:R-:W-:Y:S01]  /*3020*/  IMAD R4, R182, c[0x0][0x1c0], R201 ;  /* 0x00007000b6047a24 */ /* 0x000fe200078e02c9 */
[----:B------:R-:W-:Y:S02]  /*3030*/  LOP3.LUT R0, R0, 0xfffffff8, RZ, 0xc0, !PT ;  /* 0xfffffff800007812 */ /* 0x000fe400078ec0ff */
[----:B------:R-:W-:-:S02]  /*3040*/  IADD3 R203, R211, R204, RZ ;  /* 0x000000ccd3cb7210 */ /* 0x000fc40007ffe0ff */
[----:B------:R-:W-:Y:S01]  /*3050*/  SHF.L.U32 R4, R4, 0x5, RZ ;  /* 0x0000000504047819 */ /* 0x000fe200000006ff */
[----:B------:R-:W-:Y:S02]  /*3060*/  IMAD.IADD R0, R5, 0x1, -R0 ;  /* 0x0000000105007824 */ /* 0x000fe400078e0a00 */
[----:B------:R-:W-:Y:S01]  /*3070*/  IMAD.IADD R202, R211, 0x1, R203 ;  /* 0x00000001d3ca7824 */ /* 0x000fe200078e02cb */
[----:B------:R-:W-:Y:S01]  /*3080*/  SHF.R.S32.HI R227, RZ, 0x1f, R200 ;  /* 0x0000001fffe37819 */ /* 0x000fe200000114c8 */
[----:B------:R-:W-:Y:S01]  /*3090*/  IMAD.IADD R193, R195, 0x1, R221 ;  /* 0x00000001c3c17824 */ /* 0x000fe200078e02dd */
[----:B------:R-:W-:Y:S01]  /*30a0*/  IADD3 R167, R172, 0x1000, RZ ;  /* 0x00001000aca77810 */ /* 0x000fe20007ffe0ff */
[----:B------:R-:W-:Y:S01]  /*30b0*/  IMAD.IADD R226, R211, 0x1, R202 ;  /* 0x00000001d3e27824 */ /* 0x000fe200078e02ca */
[----:B------:R-:W-:Y:S02]  /*30c0*/  LOP3.LUT P0, RZ, R0, 0x2, RZ, 0xc0, !PT ;  /* 0x0000000200ff7812 */ /* 0x000fe4000780c0ff */
[----:B------:R-:W-:-:S02]  /*30d0*/  IADD3 R166, R171, 0x1000, RZ ;  /* 0x00001000aba67810 */ /* 0x000fc40007ffe0ff */
[----:B------:R-:W-:Y:S01]  /*30e0*/  MOV R165, 0x20 ;  /* 0x0000002000a57802 */ /* 0x000fe20000000f00 */
        /* <DEDUP_REMOVED lines=48> */
[----:B------:R-:W-:Y:S01]  /*33f0*/  IMAD.IADD R224, R211, 0x1, R225 ;  /* 0x00000001d3e07824 */ /* 0x000fe200078e02e1 */
[----:B------:R-:W-:-:S02]  /*3400*/  SEL R173, R173, 0xffffffc0, !P1 ;  /* 0xffffffc0adad7807 */ /* 0x000fc40004800000 */
[----:B------:R-:W-:Y:S02]  /*3410*/  IADD3 R0, R169, R165, RZ ;  /* 0x000000a5a9007210 */ /* 0x000fe40007ffe0ff */
[----:B--2---:R-:W-:Y:S02]  /*3420*/  IADD3 R200, P4, P3, R4, R6, R200 ;  /* 0x0000000604c87210 */ /* 0x004fe40007b9e0c8 */
[----:B------:R-:W-:-:S04]  /*3430*/  SHF.R.S32.HI R4, RZ, 0x1f, R4 ;  /* 0x0000001fff047819 */ /* 0x000fc80000011404 */
[----:B------:R-:W-:-:S04]  /*3440*/  IADD3.X R227, R4, R7, R227, P4, P3 ;  /* 0x0000000704e37210 */ /* 0x000fc800027e64e3 */
[----:B-1-34-:R-:W-:Y:S02]  /*3450*/  LOP3.LUT R227, R227, R176, RZ, 0x3c, !PT ;  /* 0x000000b0e3e37212 */ /* 0x01afe400078e3cff */
.L_x_1378:
[----:B------:R-:W0:Y:S01]  /*3460*/  LDGDEPBAR ;  /* 0x00000000000079af */ /* 0x000e220000000000 */
[----:B------:R-:W-:Y:S01]  /*3470*/  IMAD.MOV.U32 R4, RZ, RZ, R199 ;  /* 0x000000ffff047224 */ /* 0x000fe200078e00c7 */
[C---:B------:R-:W-:Y:S01]  /*3480*/  IADD3 R174, R167.reuse, R165, RZ ;  /* 0x000000a5a7ae7210 */ /* 0x040fe20007ffe0ff */
[----:B------:R-:W-:Y:S02]  /*3490*/  IMAD.MOV.U32 R5, RZ, RZ, R198 ;  /* 0x000000ffff057224 */ /* 0x000fe400078e00c6 */
[----:B------:R-:W-:Y:S01]  /*34a0*/  IMAD.IADD R124, R167, 0x1, R173 ;  /* 0x00000001a77c7824 */ /* 0x000fe200078e02ad */
[C---:B------:R-:W-:Y:S04]  /*34b0*/  LEA R4, P0, R183.reuse, R4, 0x2 ;  /* 0x00000004b7047211 */ /* 0x040fe800078010ff */
        /* <DEDUP_REMOVED lines=35> */
[----:B------:R-:W-:Y:S01]  /*36f0*/  IADD3 R112, R174, R173, RZ ;  /* 0x000000adae707210 */ /* 0x000fe20007ffe0ff */
        /* <DEDUP_REMOVED lines=14> */
[----:B------:R-:W-:Y:S01]  /*37e0*/  MOV R100, c[0x0][0x2e4] ;  /* 0x0000b90000647a02 */ /* 0x000fe20000000f00 */
[-C--:B-1----:R-:W-:Y:S08]  /*37f0*/  HMMA.16816.F32.BF16 R4, R104, R108.reuse, R4 ;  /* 0x0000006c6804723c */ /* 0x082ff00000041804 */
[C---:B--2---:R-:W-:Y:S08]  /*3800*/  HMMA.16816.F32.BF16 R8, R112.reuse, R108, R8 ;  /* 0x0000006c7008723c */ /* 0x044ff00000041808 */
[-C--:B------:R-:W-:Y:S08]  /*3810*/  HMMA.16816.F32.BF16 R12, R112, R110.reuse, R12 ;  /* 0x0000006e700c723c */ /* 0x080ff0000004180c */
[C---:B------:R-:W-:Y:S08]  /*3820*/  HMMA.16816.F32.BF16 R16, R104.reuse, R110, R16 ;  /* 0x0000006e6810723c */ /* 0x040ff00000041810 */
[-C--:B------:R-:W-:Y:S08]  /*3830*/  HMMA.16816.F32.BF16 R20, R104, R116.reuse, R20 ;  /* 0x000000746814723c */ /* 0x080ff00000041814 */
[C---:B------:R-:W-:Y:S08]  /*3840*/  HMMA.16816.F32.BF16 R24, R112.reuse, R116, R24 ;  /* 0x000000747018723c */ /* 0x040ff00000041818 */
[-C--:B------:R-:W-:Y:S07]  /*3850*/  HMMA.16816.F32.BF16 R28, R112, R118.reuse, R28 ;  /* 0x00000076701c723c */ /* 0x080fee000004181c */
[----:B------:R-:W-:Y:S01]  /*3860*/  IMAD.SHL.U32 R114, R218, 0x40, RZ ;  /* 0x00000040da727824 */ /* 0x000fe200078e00ff */
        /* <DEDUP_REMOVED lines=13> */
.L_x_1374:
        /* <DEDUP_REMOVED lines=16> */
[-C--:B------:R-:W-:Y:S02]  /*3a40*/  IMNMX R105, R105, R219.reuse, PT ;  /* 0x000000db69697217 */ /* 0x080fe40003800200 */
        /* <DEDUP_REMOVED lines=115> */
.L_x_1375:
[C---:B------:R-:W-:Y:S01]  /*4180*/  FSETP.NEU.FTZ.AND P0, PT, R215.reuse, -INF , PT ;  /* 0xff800000d700780b */ /* 0x040fe20003f1d000 */
[----:B------:R-:W-:Y:S01]  /*4190*/  FMUL.FTZ R100, R215, 1.4426950216293334961 ;  /* 0x3fb8aa3bd7647820 */ /* 0x000fe20000410000 */
[----:B------:R-:W-:Y:S01]  /*41a0*/  IADD3 R104, R177, 0x76cf5d0a, RZ ;  /* 0x76cf5d0ab1687810 */ /* 0x000fe20007ffe0ff */
[----:B------:R-:W-:Y:S01]  /*41b0*/  FMUL.FTZ R101, R216, 1.4426950216293334961 ;  /* 0x3fb8aa3bd8657820 */ /* 0x000fe20000410000 */
        /* <DEDUP_REMOVED lines=127> */
[--C-:B------:R-:W-:Y:S02]  /*49b0*/  LOP3.LUT R7, R105, R16, R5.reuse, 0x96, !PT ;  /* 0x0000001069077212 */ /* 0x100fe400078e9605 */
[----:B------:R-:W-:Y:S01]  /*49c0*/  ISETP.LE.U32.AND P3, PT, R12, UR4, PT ;  /* 0x000000040c007c0c */ /* 0x000fe2000bf63070 */
[----:B------:R-:W-:Y:S01]  /*49d0*/  IMAD.SHL.U32 R109, R172, 0x2, RZ ;  /* 0x00000002ac6d7824 */ /* 0x000fe200078e00ff */
[----:B------:R-:W-:Y:S02]  /*49e0*/  LOP3.LUT R5, R31, R106, R5, 0x96, !PT ;  /* 0x0000006a1f057212 */ /* 0x000fe400078e9605 */
[C---:B------:R-:W-:Y:S01]  /*49f0*/  LOP3.LUT R16, R30.reuse, 0xff, RZ, 0xc0, !PT ;  /* 0x000000ff1e107812 */ /* 0x040fe200078ec0ff */
[----:B------:R-:W-:Y:S01]  /*4a00*/  MUFU.EX2 R235, R21 ;  /* 0x0000001500eb7308 */ /* 0x000fe20000000800 */
[--C-:B----4-:R-:W-:Y:S01]  /*4a10*/  SHF.R.U32.HI R14, RZ, 0x18, R30.reuse ;  /* 0x00000018ff0e7819 */ /* 0x110fe2000001161e */
[----:B------:R-:W-:Y:S01]  /*4a20*/  IMAD.IADD R108, R109, 0x1, R165 ;  /* 0x000000016d6c7824 */ /* 0x000fe200078e02a5 */
        /* <DEDUP_REMOVED lines=151> */
[----:B------:R-:W-:Y:S01]  /*53a0*/  STS [R192+0xf000], R8 ;  /* 0x00f00008c0007388 */ /* 0x000fe20000000800 */
[----:B---3--:R-:W-:Y:S02]  /*53b0*/  F2FP.RELU.BF16.PACK_AB R4, R126, R112 ;  /* 0x000000707e04723e */ /* 0x008fe400000018ff */
[----:B-1----:R-:W-:Y:S02]  /*53c0*/  F2FP.RELU.BF16.PACK_AB R5, R117, R125 ;  /* 0x0000007d7505723e */ /* 0x002fe400000018ff */
[----:B----4-:R-:W-:Y:S02]  /*53d0*/  F2FP.RELU.BF16.PACK_AB R7, R242, R243 ;  /* 0x000000f3f207723e */ /* 0x010fe400000018ff */
[----:B------:R-:W-:Y:S03]  /*53e0*/  F2FP.RELU.BF16.PACK_AB R6, R235, R116 ;  /* 0x00000074eb06723e */ /* 0x000fe600000018ff */
[----:B------:R1:W-:Y:S04]  /*53f0*/  STS [R192+0xf400], R7 ;  /* 0x00f40007c0007388 */ /* 0x0003e80000000800 */
[----:B------:R2:W-:Y:S04]  /*5400*/  STS [R191+0xe000], R6 ;  /* 0x00e00006bf007388 */ /* 0x0005e80000000800 */
[----:B------:R3:W-:Y:S04]  /*5410*/  STS [R191+0xe400], R5 ;  /* 0x00e40005bf007388 */ /* 0x0007e80000000800 */
[----:B------:R4:W-:Y:S01]  /*5420*/  STS [R223+0xe000], R4 ;  /* 0x00e00004df007388 */ /* 0x0009e20000000800 */
[----:B-1----:R-:W-:Y:S02]  /*5430*/  F2FP.RELU.BF16.PACK_AB R7, R174, R234 ;  /* 0x000000eaae07723e */ /* 0x002fe400000018ff */
[----:B--2---:R-:W-:Y:S02]  /*5440*/  F2FP.RELU.BF16.PACK_AB R6, R129, R130 ;  /* 0x000000828106723e */ /* 0x004fe400000018ff */
[----:B---3--:R-:W-:Y:S02]  /*5450*/  F2FP.RELU.BF16.PACK_AB R5, R131, R114 ;  /* 0x000000728305723e */ /* 0x008fe400000018ff */
[----:B----4-:R-:W-:Y:S05]  /*5460*/  F2FP.RELU.BF16.PACK_AB R4, R113, R118 ;  /* 0x000000767104723e */ /* 0x010fea00000018ff */
[----:B------:R1:W-:Y:S04]  /*5470*/  STS [R223+0xe400], R4 ;  /* 0x00e40004df007388 */ /* 0x0003e80000000800 */
[----:B------:R-:W-:Y:S04]  /*5480*/  STS [R191+0xf000], R7 ;  /* 0x00f00007bf007388 */ /* 0x000fe80000000800 */
[----:B------:R-:W-:Y:S04]  /*5490*/  STS [R191+0xf400], R6 ;  /* 0x00f40006bf007388 */ /* 0x000fe80000000800 */
[----:B------:R-:W-:Y:S01]  /*54a0*/  STS [R223+0xf000], R5 ;  /* 0x00f00005df007388 */ /* 0x000fe20000000800 */
[----:B-1----:R-:W-:Y:S05]  /*54b0*/  F2FP.RELU.BF16.PACK_AB R4, R115, R128 ;  /* 0x000000807304723e */ /* 0x002fea00000018ff */
[----:B------:R-:W-:Y:S04]  /*54c0*/  STS [R223+0xf400], R4 ;  /* 0x00f40004df007388 */ /* 0x000fe80000000800 */
[----:B------:R-:W1:Y:S08]  /*54d0*/  LDSM.16.M88.4 R32, [R109+0x4000] ;  /* 0x004000006d20783b */ /* 0x000e700000000200 */
[----:B------:R2:W3:Y:S08]  /*54e0*/  LDSM.16.M88.4 R28, [R109+0x5000] ;  /* 0x005000006d1c783b */ /* 0x0004f00000000200 */
[----:B------:R-:W4:Y:S08]  /*54f0*/  LDSM.16.M88.4 R100, [R108+0x4000] ;  /* 0x004000006c64783b */ /* 0x000f300000000200 */
[----:B------:R3:W4:Y:S01]  /*5500*/  LDSM.16.M88.4 R104, [R108+0x5000] ;  /* 0x005000006c68783b */ /* 0x0007220000000200 */
[----:B--2---:R-:W-:Y:S01]  /*5510*/  IMAD.IADD R109, R109, 0x1, R173 ;  /* 0x000000016d6d7824 */ /* 0x004fe200078e02ad */
[-C--:B-1----:R-:W-:Y:S01]  /*5520*/  HMMA.16816.F32.BF16 R4, R32, R132.reuse, RZ ;  /* 0x000000842004723c */ /* 0x082fe200000418ff */
[----:B---3--:R-:W-:Y:S07]  /*5530*/  IMAD.IADD R108, R173, 0x1, R108 ;  /* 0x00000001ad6c7824 */ /* 0x008fee00078e026c */
        /* <DEDUP_REMOVED lines=41> */
[C---:B------:R-:W-:Y:S01]  /*57d0*/  FADD.FTZ R9, -R237.reuse, R9 ;  /* 0x00000009ed097221 */ /* 0x040fe20000010100 */
[----:B------:R-:W-:Y:S01]  /*57e0*/  FSETP.GE.FTZ.AND P2, PT, R246, RZ, PT ;  /* 0x000000fff600720b */ /* 0x000fe20003f56000 */
[C---:B------:R-:W-:Y:S01]  /*57f0*/  FADD.FTZ R14, -R236.reuse, R14 ;  /* 0x0000000eec0e7221 */ /* 0x040fe20000010100 */
[C---:B------:R-:W-:Y:S03]  /*5800*/  HMMA.16816.F32.BF16 R24, R108.reuse, R160, R24 ;  /* 0x000000a06c18723c */ /* 0x040fe60000041818 */
[----:B------:R-:W-:Y:S01]  /*5810*/  FADD.FTZ R15, -R236, R15 ;  /* 0x0000000fec0f7221 */ /* 0x000fe20000010100 */
[----:B------:R-:W-:Y:S01]  /*5820*/  FSEL R4, R4, R238, P0 ;  /* 0x000000ee04047208 */ /* 0x000fe20000000000 */
        /* <DEDUP_REMOVED lines=15> */
[----:B------:R-:W-:Y:S01]  /*5920*/  FADD.FTZ R26, -R236, R26 ;  /* 0x0000001aec1a7221 */ /* 0x000fe20000010100 */
        /* <DEDUP_REMOVED lines=111> */
.L_x_1376:
        /* <DEDUP_REMOVED lines=27> */
[----:B-1----:R-:W-:Y:S02]  /*61d0*/  IADD3 R100, R116, 0x4040, RZ ;  /* 0x0000404074647810 */ /* 0x002fe40007ffe0ff */
        /* <DEDUP_REMOVED lines=73> */
.L_x_1377:
        /* <DEDUP_REMOVED lines=60> */
[----:B------:R-:W-:Y:S03]  /*6a30*/  @P6 IMAD.WIDE R20, R20, 0x4, R232 ;  /* 0x0000000414146825 */ /* 0x000fe600078e02e8 */
        /* <DEDUP_REMOVED lines=37> */
[C---:B-1----:R-:W-:Y:S02]  /*6c90*/  LEA R20, P4, R202.reuse, R234, 0x2 ;  /* 0x000000eaca147211 */ /* 0x042fe400078810ff */
[-C--:B------:R-:W-:Y:S02]  /*6ca0*/  LEA.HI.X.SX32 R9, R225, R235.reuse, 0x2, P2 ;  /* 0x000000ebe1097211 */ /* 0x080fe400010f16ff */
[-C--:B------:R-:W-:Y:S02]  /*6cb0*/  LEA.HI.X.SX32 R21, R202, R235.reuse, 0x2, P4 ;  /* 0x000000ebca157211 */ /* 0x080fe400020f16ff */
[----:B------:R-:W-:Y:S02]  /*6cc0*/  ISETP.GT.AND P4, PT, R218, R194, PT ;  /* 0x000000c2da00720c */ /* 0x000fe40003f84270 */
[-C--:B--2---:R-:W-:Y:S02]  /*6cd0*/  LEA R6, P0, R204, R234.reuse, 0x2 ;  /* 0x000000eacc067211 */ /* 0x084fe400078010ff */
[-C--:B------:R-:W-:Y:S02]  /*6ce0*/  LEA R10, P3, R226, R234.reuse, 0x2 ;  /* 0x000000eae20a7211 */ /* 0x080fe400078610ff */
[-C--:B------:R-:W-:Y:S02]  /*6cf0*/  LEA.HI.X.SX32 R7, R204, R235.reuse, 0x2, P0 ;  /* 0x000000ebcc077211 */ /* 0x080fe400000f16ff */
[-C--:B---3--:R-:W-:Y:S02]  /*6d00*/  LEA.HI.X.SX32 R11, R226, R235.reuse, 0x2, P3 ;  /* 0x000000ebe20b7211 */ /* 0x088fe400018f16ff */
[C---:B------:R-:W-:Y:S01]  /*6d10*/  LEA R4, P0, R224.reuse, R234, 0x2 ;  /* 0x000000eae0047211 */ /* 0x040fe200078010ff */
[----:B------:R-:W-:Y:S01]  /*6d20*/  RED.E.ADD.F32.FTZ.RN.STRONG.GPU [R6.64], R14 ;  /* 0x0000000e0600798e */ /* 0x000fe2000c10e786 */
[----:B------:R-:W-:Y:S02]  /*6d30*/  @P6 IADD3 R199, P2, R199, -0x100, RZ ;  /* 0xffffff00c7c76810 */ /* 0x000fe40007f5e0ff */
[----:B------:R-:W-:Y:S01]  /*6d40*/  LEA.HI.X.SX32 R5, R224, R235, 0x2, P0 ;  /* 0x000000ebe0057211 */ /* 0x000fe200000f16ff */
[----:B------:R-:W-:Y:S01]  /*6d50*/  RED.E.ADD.F32.FTZ.RN.STRONG.GPU [R24.64], R15 ;  /* 0x0000000f1800798e */ /* 0x000fe2000c10e786 */
[----:B------:R-:W-:Y:S03]  /*6d60*/  @P6 IADD3.X R198, R198, -0x1, RZ, P2, !PT ;  /* 0xffffffffc6c66810 */ /* 0x000fe600017fe4ff */
        /* <DEDUP_REMOVED lines=42> */
[----:B------:R-:W-:Y:S02]  /*7010*/  @P6 IADD3 R5, P3, R232, -0x100, RZ ;  /* 0xffffff00e8056810 */ /* 0x000fe40007f7e0ff */
[----:B------:R-:W-:Y:S01]  /*7020*/  IADD3 R218, R218, -0x1, RZ ;  /* 0xffffffffdada7810 */ /* 0x000fe20007ffe0ff */
[----:B------:R-:W-:Y:S04]  /*7030*/  HMMA.16816.F32.BF16 R96, R8, R6, R96 ;  /* 0x000000060860723c */ /* 0x000fe80000041860 */
[----:B------:R-:W-:Y:S01]  /*7040*/  @P6 IADD3.X R4, R233, -0x1, RZ, P3, !PT ;  /* 0xffffffffe9046810 */ /* 0x000fe20001ffe4ff */
[----:B------:R-:W-:Y:S02]  /*7050*/  @P6 IMAD.MOV.U32 R232, RZ, RZ, R5 ;  /* 0x000000ffffe86224 */ /* 0x000fe400078e0005 */
        /* <DEDUP_REMOVED lines=138> */
[----:B-1----:R-:W-:Y:S01]  /*7900*/  @P0 IMAD.WIDE.U32 R36, R35, c[0x0][0x3a0], RZ ;  /* 0x0000e80023240a25 */ /* 0x002fe200078e00ff */
        /* <DEDUP_REMOVED lines=18> */
.L_x_1379:
        /* <DEDUP_REMOVED lines=13> */
.L_x_1380:
[----:B------:R-:W-:Y:S01]  /*7b00*/  BAR.SYNC.DEFER_BLOCKING 0x0 ;  /* 0x0000000000007b1d */ /* 0x000fe20000010000 */
[----:B------:R-:W-:Y:S01]  /*7b10*/  SHF.R.S32.HI R34, RZ, 0x1f, R195 ;  /* 0x0000001fff227819 */ /* 0x000fe200000114c3 */
[----:B------:R-:W-:Y:S01]  /*7b20*/  IMAD R219, R185, -0x80, R219 ;  /* 0xffffff80b9db7824 */ /* 0x000fe200078e02db */
[----:B------:R-:W-:Y:S02]  /*7b30*/  SHF.R.S32.HI R41, RZ, 0x1f, R180 ;  /* 0x0000001fff297819 */ /* 0x000fe400000114b4 */
[----:B--2---:R-:W-:Y:S01]  /*7b40*/  MOV R40, R180 ;  /* 0x000000b400287202 */ /* 0x004fe20000000f00 */
[----:B------:R-:W-:Y:S01]  /*7b50*/  IMAD R37, R34, c[0x0][0x3a0], RZ ;  /* 0x0000e80022257a24 */ /* 0x000fe200078e02ff */
[----:B------:R-:W-:Y:S01]  /*7b60*/  ISETP.GE.AND P4, PT, R179, R219, PT ;  /* 0x000000dbb300720c */ /* 0x000fe20003f86270 */
[----:B------:R-:W-:Y:S01]  /*7b70*/  BSSY B0, `(.L_x_1381) ;  /* 0x000001d000007945 */ /* 0x000fe20003800000 */
[----:B------:R-:W-:Y:S01]  /*7b80*/  SHF.R.S32.HI R33, RZ, 0x1f, R201 ;  /* 0x0000001fff217819 */ /* 0x000fe200000114c9 */
[----:B------:R-:W-:-:S04]  /*7b90*/  IMAD.WIDE.U32 R38, R195, c[0x0][0x3a0], R40 ;  /* 0x0000e800c3267a25 */ /* 0x000fc800078e0028 */
[----:B------:R-:W-:Y:S01]  /*7ba0*/  IMAD R37, R195, c[0x0][0x3a4], R37 ;  /* 0x0000e900c3257a24 */ /* 0x000fe200078e0225 */
[----:B------:R-:W-:Y:S01]  /*7bb0*/  IADD3 R42, P0, R36, R38, RZ ;  /* 0x00000026242a7210 */ /* 0x000fe20007f1e0ff */
[----:B------:R-:W-:-:S03]  /*7bc0*/  IMAD R36, R33, c[0x0][0x3b8], RZ ;  /* 0x0000ee0021247a24 */ /* 0x000fc600078e02ff */
[----:B------:R-:W-:Y:S01]  /*7bd0*/  IADD3.X R43, R35, R39, R37, P0, !PT ;  /* 0x00000027232b7210 */ /* 0x000fe200007fe425 */
[C---:B------:R-:W-:Y:S01]  /*7be0*/  IMAD R36, R201.reuse, c[0x0][0x3bc], R36 ;  /* 0x0000ef00c9247a24 */ /* 0x040fe200078e0224 */
[----:B------:R-:W-:Y:S01]  /*7bf0*/  SHF.R.S32.HI R35, RZ, 0x1f, R179 ;  /* 0x0000001fff237819 */ /* 0x000fe200000114b3 */
[----:B------:R1:W2:Y:S02]  /*7c00*/  LDS.128 R28, [R122+0x7000] ;  /* 0x007000007a1c7984 */ /* 0x0002a40000000c00 */
[----:B------:R-:W-:Y:S02]  /*7c10*/  IMAD.WIDE.U32 R42, R201, c[0x0][0x3b8], R42 ;  /* 0x0000ee00c92a7a25 */ /* 0x000fe400078e002a */
[----:B------:R1:W3:Y:S03]  /*7c20*/  LDS.128 R24, [R122+0x8000] ;  /* 0x008000007a187984 */ /* 0x0002e60000000c00 */
[----:B------:R-:W-:Y:S01]  /*7c30*/  IADD3 R36, R36, R43, RZ ;  /* 0x0000002b24247210 */ /* 0x000fe20007ffe0ff */
[----:B------:R1:W4:Y:S04]  /*7c40*/  LDS.128 R20, [R122+0x9000] ;  /* 0x009000007a147984 */ /* 0x0003280000000c00 */
        /* <DEDUP_REMOVED lines=15> */
.L_x_1382:
[----:B------:R-:W-:Y:S05]  /*7d40*/  BSYNC B0 ;  /* 0x0000000000007941 */ /* 0x000fea0003800000 */
.L_x_1381:
[----:B------:R-:W-:Y:S01]  /*7d50*/  IADD3 R37, R179, 0x20, RZ ;  /* 0x00000020b3257810 */ /* 0x000fe20007ffe0ff */
[----:B------:R-:W-:Y:S03]  /*7d60*/  BSSY B0, `(.L_x_1383) ;  /* 0x000000e000007945 */ /* 0x000fe60003800000 */
[----:B------:R-:W-:-:S13]  /*7d70*/  ISETP.GE.AND P3, PT, R37, R219, PT ;  /* 0x000000db2500720c */ /* 0x000fda0003f66270 */
        /* <DEDUP_REMOVED lines=12> */
.L_x_1384:
[----:B------:R-:W-:Y:S05]  /*7e40*/  BSYNC B0 ;  /* 0x0000000000007941 */ /* 0x000fea0003800000 */
.L_x_1383:
[----:B-12---:R-:W-:Y:S01]  /*7e50*/  IADD3 R28, R179, 0x40, RZ ;  /* 0x00000040b31c7810 */ /* 0x006fe20007ffe0ff */
        /* <DEDUP_REMOVED lines=14> */
.L_x_1386:
[----:B------:R-:W-:Y:S05]  /*7f40*/  BSYNC B0 ;  /* 0x0000000000007941 */ /* 0x000fea0003800000 */
.L_x_1385:
[----:B-1-3--:R-:W-:Y:S01]  /*7f50*/  IADD3 R24, R179, 0x60, RZ ;  /* 0x00000060b3187810 */ /* 0x00afe20007ffe0ff */
        /* <DEDUP_REMOVED lines=14> */
.L_x_1388:
[----:B------:R-:W-:Y:S05]  /*8040*/  BSYNC B0 ;  /* 0x0000000000007941 */ /* 0x000fea0003800000 */
.L_x_1387:
        /* <DEDUP_REMOVED lines=20> */
.L_x_1390:
[----:B------:R-:W-:Y:S05]  /*8190*/  BSYNC B0 ;  /* 0x0000000000007941 */ /* 0x000fea0003800000 */
.L_x_1389:
        /* <DEDUP_REMOVED lines=13> */
.L_x_1392:
[----:B------:R-:W-:Y:S05]  /*8270*/  BSYNC B0 ;  /* 0x0000000000007941 */ /* 0x000fea0003800000 */
.L_x_1391:
        /* <DEDUP_REMOVED lines=13> */
.L_x_1394:
[----:B------:R-:W-:Y:S05]  /*8350*/  BSYNC B0 ;  /* 0x0000000000007941 */ /* 0x000fea0003800000 */
.L_x_1393:
        /* <DEDUP_REMOVED lines=12> */
.L_x_1373:
[----:B------:R-:W-:Y:S05]  /*8420*/  BSYNC B1 ;  /* 0x0000000000017941 */ /* 0x000fea0003800000 */
.L_x_1351:
        /* <DEDUP_REMOVED lines=9> */
.L_x_1395:
[----:B------:R-:W-:Y:S05]  /*84c0*/  EXIT ;  /* 0x000000000000794d */ /* 0x000fea0003800000 */
.L_x_1397:
        /* <DEDUP_REMOVED lines=11> */
.L_x_2476:


//--------------------- .text._ZN5flash44flash_bwd_dq_dk_dv_loop_seqk_parallel_kernelI23Flash_bwd_kernel_traitsILi64ELi64ELi128ELi8ELi2ELi4ELi4ELb1ELb0EN7cutlass10bfloat16_tE19Flash_kernel_traitsILi64ELi64ELi128ELi8ES3_EELb0ELb0ELb1ELb0ELb0ELb1ELb1EEEvNS_16Flash_bwd_paramsE --------------------------
	.section	.text._ZN5flash44flash_bwd_dq_dk_dv_loop_seqk_parallel_kernelI23Flash_bwd_kernel_traitsILi64ELi64ELi128ELi8ELi2ELi4ELi4ELb1ELb0EN7cutlass10bfloat16_tE19Flash_kernel_traitsILi64ELi64ELi128ELi8ES3_EELb0ELb0ELb1ELb0ELb0ELb1ELb1EEEvNS_16Flash_bwd_paramsE,"ax",@progbits
	.sectioninfo	@"SHI_REGISTERS=255"
	.align	128
        .global         _ZN5flash44flash_bwd_dq_dk_dv_loop_seqk_parallel_kernelI23Flash_bwd_kernel_traitsILi64ELi64ELi128ELi8ELi2ELi4ELi4ELb1ELb0EN7cutlass10bfloat16_tE19Flash_kernel_traitsILi64ELi64ELi128ELi8ES3_EELb0ELb0ELb1ELb0ELb0ELb1ELb1EEEvNS_16Flash_bwd_paramsE
        .type           _ZN5flash44flash_bwd_dq_dk_dv_loop_seqk_parallel_kernelI23Flash_bwd_kernel_traitsILi64ELi64ELi128ELi8ELi2ELi4ELi4ELb1ELb0EN7cutlass10bfloat16_tE19Flash_kernel_traitsILi64ELi64ELi128ELi8ES3_EELb0ELb0ELb1ELb0ELb0ELb1ELb1EEEvNS_16Flash_bwd_paramsE,@function
        .size           _ZN5flash44flash_bwd_dq_dk_dv_loop_seqk_parallel_kernelI23Flash_bwd_kernel_traitsILi64ELi64ELi128ELi8ELi2ELi4ELi4ELb1ELb0EN7cutlass10bfloat16_tE19Flash_kernel_traitsILi64ELi64ELi128ELi8ES3_EELb0ELb0ELb1ELb0ELb0ELb1ELb1EEEvNS_16Flash_bwd_paramsE,(.L_x_2477 - _ZN5flash44flash_bwd_dq_dk_dv_loop_seqk_parallel_kernelI23Flash_bwd_kernel_traitsILi64ELi64ELi128ELi8ELi2ELi4ELi4ELb1ELb0EN7cutlass10bfloat16_tE19Flash_kernel_traitsILi64ELi64ELi128ELi8ES3_EELb0ELb0ELb1ELb0ELb0ELb1ELb1EEEvNS_16Flash_bwd_paramsE)
        .other          _ZN5flash44flash_bwd_dq_dk_dv_loop_seqk_parallel_kernelI23Flash_bwd_kernel_traitsILi64ELi64ELi128ELi8ELi2ELi4ELi4ELb1ELb0EN7cutlass10bfloat16_tE19Flash_kernel_traitsILi64ELi64ELi128ELi8ES3_EELb0ELb0ELb1ELb0ELb0ELb1ELb1EEEvNS_16Flash_bwd_paramsE,@"STO_CUDA_ENTRY STV_DEFAULT"
_ZN5flash44flash_bwd_dq_dk_dv_loop_seqk_parallel_kernelI23Flash_bwd_kernel_traitsILi64ELi64ELi128ELi8ELi2ELi4ELi4ELb1ELb0EN7cutlass10bfloat16_tE19Flash_kernel_traitsILi64ELi64ELi128ELi8ES3_EELb0ELb0ELb1ELb0ELb0ELb1ELb1EEEvNS_16Flash_bwd_paramsE:
.text._ZN5flash44flash_bwd_dq_dk_dv_loop_seqk_parallel_kernelI23Flash_bwd_kernel_traitsILi64ELi64ELi128ELi8ELi2ELi4ELi4ELb1ELb0EN7cutlass10bfloat16_tE19Flash_kernel_traitsILi64ELi64ELi128ELi8ES3_EELb0ELb0ELb1ELb0ELb0ELb1ELb1EEEvNS_16Flash_bwd_paramsE:
        /* <DEDUP_REMOVED lines=33> */
[CC--:B------:R-:W-:Y:S01]  /*0210*/  LEA.HI R5, R7.reuse, R14.reuse, RZ, 0x4 ;  /* 0x0000000e07057211 */ /* 0x0c0fe200078f20ff */
[----:B------:R-:W-:Y:S01]  /*0220*/  ULDC UR18, c[0x0][0x224] ;  /* 0x0000890000127ab9 */ /* 0x000fe20000000800 */
[--C-:B------:R-:W-:Y:S01]  /*0230*/  SHF.R.S32.HI R3, RZ, 0x5, R4.reuse ;  /* 0x00000005ff037819 */ /* 0x100fe20000011404 */
[----:B------:R-:W-:Y:S01]  /*0240*/  IMAD.U32 R6, RZ, RZ, UR17 ;  /* 0x00000011ff067e24 */ /* 0x000fe2000f8e00ff */
[----:B------:R-:W-:Y:S01]  /*0250*/  SHF.R.S32.HI R0, RZ, 0x1f, R4 ;  /* 0x0000001fff007819 */ /* 0x000fe20000011404 */
[----:B------:R-:W-:Y:S01]  /*0260*/  UIMAD UR61, UR61, UR13, URZ ;  /* 0x0000000d3d3d72a4 */ /* 0x000fe2000f8e023f */
[-C--:B------:R-:W-:Y:S01]  /*0270*/  LEA.HI R2, R4, R3.reuse, RZ, 0x1 ;  /* 0x0000000304027211 */ /* 0x080fe200078f08ff */
[----:B---3--:R-:W-:Y:S01]  /*0280*/  @UP5 UIMAD UR13, UR46, UR12, URZ ;  /* 0x0000000c2e0d52a4 */ /* 0x008fe2000f8e023f */
[----:B------:R-:W-:Y:S01]  /*0290*/  LEA.HI R0, R0, R3, RZ, 0x2 ;  /* 0x0000000300007211 */ /* 0x000fe200078f10ff */
[----:B------:R-:W-:Y:S01]  /*02a0*/  USHF.R.S32.HI UR5, URZ, 0x1f, UR18 ;  /* 0x0000001f3f057899 */ /* 0x000fe20008011412 */
[----:B------:R-:W-:Y:S01]  /*02b0*/  LOP3.LUT R2, R2, 0xfffffffe, RZ, 0xc0, !PT ;  /* 0xfffffffe02027812 */ /* 0x000fe200078ec0ff */
[----:B------:R-:W-:Y:S01]  /*02c0*/  ULDC UR16, c[0x0][0x224] ;  /* 0x0000890000107ab9 */ /* 0x000fe20000000800 */
[----:B------:R-:W-:Y:S01]  /*02d0*/  LOP3.LUT R0, R0, 0xfffffffc, RZ, 0xc0, !PT ;  /* 0xfffffffc00007812 */ /* 0x000fe200078ec0ff */
[----:B------:R-:W-:Y:S01]  /*02e0*/  ULDC.U8 UR11, c[0x0][0x3d0] ;  /* 0x0000f400000b7ab9 */ /* 0x000fe20000000000 */
[----:B------:R-:W-:Y:S01]  /*02f0*/  LEA.HI R16, R7, R14, RZ, 0x2 ;  /* 0x0000000e07107211 */ /* 0x000fe200078f10ff */
[C---:B------:R-:W-:Y:S01]  /*0300*/  IMAD.IADD R12, R3.reuse, 0x1, -R2 ;  /* 0x00000001030c7824 */ /* 0x040fe200078e0a02 */
[----:B------:R-:W-:Y:S01]  /*0310*/  SHF.R.S32.HI R2, RZ, 0x4, R5 ;  /* 0x00000004ff027819 */ /* 0x000fe20000011405 */
[----:B------:R-:W-:Y:S01]  /*0320*/  IMAD.IADD R174, R3, 0x1, -R0 ;  /* 0x0000000103ae7824 */ /* 0x000fe200078e0a00 */
[--C-:B------:R-:W-:Y:S01]  /*0330*/  SHF.R.S32.HI R8, RZ, 0x2, R16.reuse ;  /* 0x00000002ff087819 */ /* 0x100fe20000011410 */
[----:B------:R-:W-:Y:S01]  /*0340*/  UISETP.NE.AND UP6, UPT, UR11, URZ, UPT ;  /* 0x0000003f0b00728c */ /* 0x000fe2000bfc5270 */
[----:B------:R-:W-:Y:S01]  /*0350*/  LEA.HI R0, R5, R2, RZ, 0x1 ;  /* 0x0000000205007211 */ /* 0x000fe200078f08ff */
[----:B------:R-:W-:Y:S01]  /*0360*/  UIMAD.WIDE.U32 UR10, UR46, UR18, URZ ;  /* 0x000000122e0a72a5 */ /* 0x000fe2000f8e003f */
[----:B------:R-:W-:Y:S01]  /*0370*/  SHF.R.S32.HI R3, RZ, 0x1f, R16 ;  /* 0x0000001fff037819 */ /* 0x000fe20000011410 */
[----:B------:R-:W-:Y:S01]  /*0380*/  ULDC UR15, c[0x0][0x1c0] ;  /* 0x00007000000f7ab9 */ /* 0x000fe20000000800 */
[----:B------:R-:W-:Y:S01]  /*0390*/  LOP3.LUT R0, R0, 0xfffffffe, RZ, 0xc0, !PT ;  /* 0xfffffffe00007812 */ /* 0x000fe200078ec0ff */
[----:B------:R-:W-:Y:S01]  /*03a0*/  USHF.L.U32 UR25, UR61, 0x4, URZ ;  /* 0x000000043d197899 */ /* 0x000fe2000800063f */
[----:B------:R-:W-:Y:S01]  /*03b0*/  LEA.HI R15, R7, R14, RZ, 0x3 ;  /* 0x0000000e070f7211 */ /* 0x000fe200078f18ff */
[----:B------:R-:W-:Y:S01]  /*03c0*/  IMAD.U32 R18, RZ, RZ, UR10 ;  /* 0x0000000aff127e24 */ /* 0x000fe2000f8e00ff */
[----:B------:R-:W-:Y:S01]  /*03d0*/  USHF.L.U32 UR19, UR61, 0x3, URZ ;  /* 0x000000033d137899 */ /* 0x000fe2000800063f */
[----:B------:R-:W-:Y:S01]  /*03e0*/  IMAD.IADD R10, R2, 0x1, -R0 ;  /* 0x00000001020a7824 */ /* 0x000fe200078e0a00 */
[----:B------:R-:W-:Y:S01]  /*03f0*/  LEA.HI R0, R3, R8, RZ, 0x3 ;  /* 0x0000000803007211 */ /* 0x000fe200078f18ff */
[----:B------:R-:W-:Y:S01]  /*0400*/  UIADD3 UR24, UR25, 0x20, URZ ;  /* 0x0000002019187890 */ /* 0x000fe2000fffe03f */
[----:B------:R-:W-:Y:S01]  /*0410*/  LOP3.LUT R3, R4, 0xffffffe0, RZ, 0xc0, !PT ;  /* 0xffffffe004037812 */ /* 0x000fe200078ec0ff */
[----:B------:R-:W-:Y:S01]  /*0420*/  USHF.L.U32 UR60, UR61, 0x6, URZ ;  /* 0x000000063d3c7899 */ /* 0x000fe2000800063f */
        /* <DEDUP_REMOVED lines=9> */
[----:B------:R-:W-:Y:S01]  /*04c0*/  UIMAD UR4, UR46, UR7, UR51 ;  /* 0x000000072e0472a4 */ /* 0x000fe2000f8e0233 */
[----:B------:R-:W-:Y:S01]  /*04d0*/  IMAD.U32 R19, RZ, RZ, UR11 ;  /* 0x0000000bff137e24 */ /* 0x000fe2000f8e00ff */
[----:B------:R-:W-:Y:S01]  /*04e0*/  USHF.R.S32.HI UR7, URZ, 0x1f, UR51 ;  /* 0x0000001f3f077899 */ /* 0x000fe20008011433 */
[----:B------:R-:W-:Y:S01]  /*04f0*/  LEA.HI R17, R2, R0, RZ, 0x2 ;  /* 0x0000000002117211 */ /* 0x000fe200078f10ff */
[----:B------:R1:W-:Y:S01]  /*0500*/  STL [R1+0x20], R3 ;  /* 0x0000200301007387 */ /* 0x0003e20000100800 */
[----:B------:R-:W-:Y:S01]  /*0510*/  LOP3.LUT R0, R15, 0xfffffff8, RZ, 0xc0, !PT ;  /* 0xfffffff80f007812 */ /* 0x000fe200078ec0ff */
[----:B------:R-:W-:Y:S01]  /*0520*/  UIADD3 UR21, UR19, UR22, URZ ;  /* 0x0000001613157290 */ /* 0x000fe2000fffe03f */
[----:B------:R-:W-:Y:S01]  /*0530*/  LOP3.LUT R2, R5, 0xfffffff0, RZ, 0xc0, !PT ;  /* 0xfffffff005027812 */ /* 0x000fe200078ec0ff */
[----:B------:R2:W-:Y:S01]  /*0540*/  STL [R1+0x1c], R6 ;  /* 0x00001c0601007387 */ /* 0x0005e20000100800 */
[----:B------:R-:W-:Y:S01]  /*0550*/  ULDC UR57, c[0x0][0x2e8] ;  /* 0x0000ba0000397ab9 */ /* 0x000fe20000000800 */
[C---:B------:R-:W-:Y:S01]  /*0560*/  IMAD.IADD R0, R14.reuse, 0x1, -R0 ;  /* 0x000000010e007824 */ /* 0x040fe200078e0a00 */
[----:B------:R-:W-:Y:S01]  /*0570*/  UIADD3 UR20, UR19, UR21, URZ ;  /* 0x0000001513147290 */ /* 0x000fe2000fffe03f */
[----:B------:R-:W-:Y:S01]  /*0580*/  IMAD.IADD R2, R14, 0x1, -R2 ;  /* 0x000000010e027824 */ /* 0x000fe200078e0a02 */
[----:B------:R-:W-:Y:S01]  /*0590*/  UIMAD.WIDE.U32 UR58, UR52, UR10, URZ ;  /* 0x0000000a343a72a5 */ /* 0x000fe2000f8e003f */
        /* <DEDUP_REMOVED lines=25> */
[----:B------:R-:W-:Y:S02]  /*0730*/  IMAD.IADD R13, R2, 0x1, -R3 ;  /* 0x00000001020d7824 */ /* 0x000fe400078e0a03 */
[----:B------:R-:W-:Y:S02]  /*0740*/  IMAD.SHL.U32 R2, R174, 0x10, RZ ;  /* 0x00000010ae027824 */ /* 0x000fe400078e00ff */
[----:B------:R-:W-:Y:S01]  /*0750*/  IMAD.U32 R3, RZ, RZ, UR6 ;  /* 0x00000006ff037e24 */ /* 0x000fe2000f8e00ff */
[----:B------:R-:W-:Y:S01]  /*0760*/  LOP3.LUT R3, R8, 0x1, RZ, 0xc0, !PT ;  /* 0x0000000108037812 */ /* 0x000fe200078ec0ff */
[----:B------:R-:W-:Y:S01]  /*0770*/  USHF.L.U32 UR6, UR46, 0x7, URZ ;  /* 0x000000072e067899 */ /* 0x000fe2000800063f */
[----:B--2---:R-:W-:Y:S02]  /*0780*/  LOP3.LUT R6, R0, 0x30, R2, 0xf8, !PT ;  /* 0x0000003000067812 */ /* 0x004fe400078ef802 */
[----:B------:R-:W-:-:S02]  /*0790*/  SHF.R.U32.HI R0, RZ, 0x3, R0 ;  /* 0x00000003ff007819 */ /* 0x000fc40000011600 */
[----:B------:R-:W-:Y:S01]  /*07a0*/  ISETP.NE.U32.AND P0, PT, R3, 0x1, PT ;  /* 0x000000010300780c */ /* 0x000fe20003f05070 */
[----:B------:R-:W-:Y:S01]  /*07b0*/  IMAD.U32 R18, RZ, RZ, UR6 ;  /* 0x00000006ff127e24 */ /* 0x000fe2000f8e00ff */
[----:B------:R-:W-:Y:S01]  /*07c0*/  LOP3.LUT R176, R176, R0, RZ, 0x3c, !PT ;  /* 0x00000000b0b07212 */ /* 0x000fe200078e3cff */
[----:B------:R-:W-:Y:S01]  /*07d0*/  USHF.R.S32.HI UR6, URZ, 0x1f, UR46 ;  /* 0x0000001f3f067899 */ /* 0x000fe2000801142e */
[----:B------:R-:W-:Y:S02]  /*07e0*/  LOP3.LUT R3, R6, 0x8, R15, 0xf8, !PT ;  /* 0x0000000806037812 */ /* 0x000fe400078ef80f */
[----:B------:R-:W-:Y:S02]  /*07f0*/  R2P PR, R8, 0x6 ;  /* 0x0000000608007804 */ /* 0x000fe40000000000 */
[----:B------:R-:W-:Y:S01]  /*0800*/  SEL R193, R193, 0x10, !P0 ;  /* 0x00000010c1c17807 */ /* 0x000fe20004000000 */
[----:B------:R-:W-:Y:S01]  /*0810*/  IMAD.U32 R6, RZ, RZ, UR6 ;  /* 0x00000006ff067e24 */ /* 0x000fe2000f8e00ff */
[----:B------:R-:W-:Y:S01]  /*0820*/  @!UP5 UIMAD UR6, UR46, UR15, UR51 ;  /* 0x0000000f2e06d2a4 */ /* 0x000fe2000f8e0233 */
[----:B-1----:R-:W-:-:S04]  /*0830*/  LEA.HI R4, R7, R14, RZ, 0x6 ;  /* 0x0000000e07047211 */ /* 0x002fc800078f30ff */
[----:B------:R-:W-:-:S05]  /*0840*/  SHF.R.S32.HI R4, RZ, 0x6, R4 ;  /* 0x00000006ff047819 */ /* 0x000fca0000011404 */
[----:B------:R-:W-:Y:S01]  /*0850*/  IMAD R2, R4, 0x800, R5 ;  /* 0x0000080004027824 */ /* 0x000fe200078e0205 */
[----:B------:R-:W-:Y:S01]  /*0860*/  LOP3.LUT R5, R5, R3, R0, 0xf6, !PT ;  /* 0x0000000305057212 */ /* 0x000fe200078ef600 */
[----:B------:R-:W-:Y:S01]  /*0870*/  IMAD.U32 R3, RZ, RZ, UR13 ;  /* 0x0000000dff037e24 */ /* 0x000fe2000f8e00ff */
[----:B------:R-:W-:Y:S01]  /*0880*/  LOP3.LUT R0, R16, 0x7ffffffc, RZ, 0xc0, !PT ;  /* 0x7ffffffc10007812 */ /* 0x000fe200078ec0ff */
[----:B------:R-:W-:Y:S02]  /*0890*/  IMAD.IADD R176, R2, 0x1, R176 ;  /* 0x0000000102b07824 */ /* 0x000fe400078e02b0 */
[----:B------:R-:W-:Y:S01]  /*08a0*/  IMAD.U32 R2, RZ, RZ, UR7 ;  /* 0x00000007ff027e24 */ /* 0x000fe2000f8e00ff */
[----:B------:R-:W-:Y:S01]  /*08b0*/  UIMAD UR7, UR4, UR16, URZ ;  /* 0x00000010040772a4 */ /* 0x000fe2000f8e023f */
[----:B------:R-:W-:Y:S01]  /*08c0*/  LEA.HI R2, R7, R14, RZ, 0x7 ;  /* 0x0000000e07027211 */ /* 0x000fe200078f38ff */
[----:B------:R-:W-:Y:S01]  /*08d0*/  UIMAD UR4, UR5, UR46, URZ ;  /* 0x0000002e050472a4 */ /* 0x000fe2000f8e023f */
[----:B------:R-:W-:Y:S01]  /*08e0*/  IMAD.IADD R7, R14, 0x1, -R0 ;  /* 0x000000010e077824 */ /* 0x000fe200078e0a00 */
[----:B------:R1:W-:Y:S01]  /*08f0*/  STL [R1+0x14], R3 ;  /* 0x0000140301007387 */ /* 0x0003e20000100800 */
[----:B------:R-:W-:Y:S01]  /*0900*/  SHF.R.S32.HI R2, RZ, 0x7, R2 ;  /* 0x00000007ff027819 */ /* 0x000fe20000011402 */
[----:B------:R-:W-:-:S02]  /*0910*/  IMAD R250, R4, 0x200, R9 ;  /* 0x0000020004fa7824 */ /* 0x000fc400078e0209 */
[----:B------:R-:W-:Y:S01]  /*0920*/  IMAD.U32 R0, RZ, RZ, UR4 ;  /* 0x00000004ff007e24 */ /* 0x000fe2000f8e00ff */
[----:B------:R-:W-:Y:S01]  /*0930*/  USHF.R.S32.HI UR4, URZ, 0x1f, UR17 ;  /* 0x0000001f3f047899 */ /* 0x000fe20008011411 */
[----:B------:R-:W-:Y:S02]  /*0940*/  IMAD.SHL.U32 R4, R4, 0x20, RZ ;  /* 0x0000002004047824 */ /* 0x000fe400078e00ff */
[----:B------:R-:W-:Y:S02]  /*0950*/  IMAD.SHL.U32 R7, R7, 0x2, RZ ;  /* 0x0000000207077824 */ /* 0x000fe400078e00ff */
[----:B------:R-:W-:Y:S01]  /*0960*/  IMAD.SHL.U32 R176, R176, 0x2, RZ ;  /* 0x00000002b0b07824 */ /* 0x000fe200078e00ff */
[----:B------:R-:W-:Y:S01]  /*0970*/  LOP3.LUT R242, R4, 0x6, R242, 0xf8, !PT ;  /* 0x0000000604f27812 */ /* 0x000fe200078ef8f2 */
        /* <DEDUP_REMOVED lines=9> */
[----:B------:R-:W-:-:S04]  /*0a10*/  LOP3.LUT R0, R0, 0x1c0, RZ, 0xc0, !PT ;  /* 0x000001c000007812 */ /* 0x000fc800078ec0ff */
[----:B------:R-:W-:Y:S02]  /*0a20*/  SHF.R.U32.HI R6, RZ, 0x3, R0 ;  /* 0x00000003ff067819 */ /* 0x000fe40000011600 */
[----:B------:R-:W-:Y:S01]  /*0a30*/  LOP3.LUT R4, R0, 0x20, R4, 0xf8, !PT ;  /* 0x0000002000047812 */ /* 0x000fe200078ef804 */
[----:B-1----:R-:W-:-:S05]  /*0a40*/  IMAD.SHL.U32 R3, R2, 0x8, RZ ;  /* 0x0000000802037824 */ /* 0x002fca00078e00ff */
[----:B------:R-:W-:-:S04]  /*0a50*/  LOP3.LUT R3, R3, 0x8, RZ, 0xc0, !PT ;  /* 0x0000000803037812 */ /* 0x000fc800078ec0ff */
        /* <DEDUP_REMOVED lines=37> */
[C---:B------:R-:W-:Y:S01]  /*0cb0*/  @P2 IADD3 R246, R243.reuse, -0x40, RZ ;  /* 0xffffffc0f3f62810 */ /* 0x040fe20007ffe0ff */
        /* <DEDUP_REMOVED lines=11> */
[C---:B------:R-:W-:Y:S02]  /*0d70*/  IMAD.IADD R248, R4.reuse, 0x1, R243 ;  /* 0x0000000104f87824 */ /* 0x040fe400078e02f3 */
[----:B------:R-:W-:Y:S02]  /*0d80*/  IMAD.IADD R193, R193, 0x1, R194 ;  /* 0x00000001c1c17824 */ /* 0x000fe400078e02c2 */
[----:B------:R-:W-:Y:S01]  /*0d90*/  IMAD.IADD R247, R4, 0x1, R246 ;  /* 0x0000000104f77824 */ /* 0x000fe200078e02f6 */
[----:B-1----:R-:W-:-:S04]  /*0da0*/  IADD3 R2, R237, -0x40, RZ ;  /* 0xffffffc0ed027810 */ /* 0x002fc80007ffe0ff */
[----:B------:R-:W-:Y:S01]  /*0db0*/  SHF.R.S32.HI R3, RZ, 0x1f, R2 ;  /* 0x0000001fff037819 */ /* 0x000fe20000011402 */
[----:B------:R-:W-:-:S03]  /*0dc0*/  IMAD.SHL.U32 R240, R2, 0x4, RZ ;  /* 0x0000000402f07824 */ /* 0x000fc600078e00ff */
[----:B------:R-:W-:Y:S01]  /*0dd0*/  SHF.L.U64.HI R241, R2, 0x2, R3 ;  /* 0x0000000202f17819 */ /* 0x000fe20000010203 */
[----:B------:R-:W-:Y:S02]  /*0de0*/  IMAD.SHL.U32 R3, R5, 0x2, RZ ;  /* 0x0000000205037824 */ /* 0x000fe400078e00ff */
.L_x_1444:
        /* <DEDUP_REMOVED lines=27> */
[----:B------:R-:W-:Y:S02]  /*0fa0*/  MOV R4, UR6 ;  /* 0x0000000600047c02 */ /* 0x000fe40008000f00 */
        /* <DEDUP_REMOVED lines=25> */
.L_x_1398:
        /* <DEDUP_REMOVED lines=67> */
.L_x_1400:
        /* <DEDUP_REMOVED lines=18> */
.L_x_1401:
        /* <DEDUP_REMOVED lines=84> */
.L_x_1402:
[----:B------:R-:W2:Y:S02]  /*1bd0*/  LDL R0, [R1+0x10] ;  /* 0x0000100001007983 */ /* 0x000ea40000100800 */
[----:B--2---:R1:W2:Y:S01]  /*1be0*/  R2UR UR11, R0 ;  /* 0x00000000000b73c2 */ /* 0x0042a200000e0000 */
[----:B------:R-:W-:-:S07]  /*1bf0*/  DEPBAR.LE SB1, 0x0, {2} ;  /* 0x000090040000791a */ /* 0x000fce0000000000 */
.L_x_1403:
[----:B------:R-:W2:Y:S04]  /*1c00*/  LDL R2, [R1+0x1c] ;  /* 0x00001c0001027983 */ /* 0x000ea80000100800 */
[----:B------:R-:W3:Y:S01]  /*1c10*/  LDL R0, [R1] ;  /* 0x0000000001007983 */ /* 0x000ee20000100800 */
[----:B------:R-:W-:Y:S01]  /*1c20*/  USHF.R.S32.HI UR4, URZ, 0x1f, UR60 ;  /* 0x0000001f3f047899 */ /* 0x000fe2000801143c */
[----:B------:R-:W-:Y:S01]  /*1c30*/  SHF.R.S32.HI R24, RZ, 0x1f, R236 ;  /* 0x0000001fff187819 */ /* 0x000fe200000114ec */
[----:B------:R-:W-:Y:S01]  /*1c40*/  IMAD.U32 R8, RZ, RZ, UR6 ;  /* 0x00000006ff087e24 */ /* 0x000fe2000f8e00ff */
[----:B------:R-:W1:Y:S01]  /*1c50*/  S2R R25, SR_TID.X ;  /* 0x0000000000197919 */ /* 0x000e620000002100 */
[----:B------:R-:W-:Y:S01]  /*1c60*/  SHF.R.S32.HI R245, RZ, 0x1f, R244 ;  /* 0x0000001ffff57819 */ /* 0x000fe200000114f4 */
        /* <DEDUP_REMOVED lines=14> */
[----:B------:R-:W-:Y:S02]  /*1d50*/  UIMAD UR4, UR35, UR12, URZ ;  /* 0x0000000c230472a4 */ /* 0x000fe4000f8e023f */
[----:B------:R-:W-:Y:S01]  /*1d60*/  ULDC.64 UR14, c[0x0][0x200] ;  /* 0x00008000000e7ab9 */ /* 0x000fe20000000a00 */
[----:B------:R-:W-:Y:S01]  /*1d70*/  IMAD R2, R2, c[0x0][0x190], RZ ;  /* 0x0000640002027a24 */ /* 0x000fe200078e02ff */
[----:B------:R-:W-:Y:S01]  /*1d80*/  UIMAD UR36, UR51, UR13, UR4 ;  /* 0x0000000d332472a4 */ /* 0x000fe2000f8e0204 */
[----:B------:R-:W-:-:S02]  /*1d90*/  IADD3 R6, P0, R4, UR54, RZ ;  /* 0x0000003604067c10 */ /* 0x000fc4000ff1e0ff */
[----:B------:R-:W-:Y:S01]  /*1da0*/  ULDC.64 UR12, c[0x0][0x378] ;  /* 0x0000de00000c7ab9 */ /* 0x000fe20000000a00 */
[----:B------:R-:W-:Y:S01]  /*1db0*/  IMAD R0, R0, c[0x0][0x194], R2 ;  /* 0x0000650000007a24 */ /* 0x000fe200078e0202 */
[----:B------:R-:W-:Y:S01]  /*1dc0*/  UIMAD UR4, UR35, UR12, URZ ;  /* 0x0000000c230472a4 */ /* 0x000fe2000f8e023f */
[----:B------:R-:W-:-:S03]  /*1dd0*/  LEA.HI R2, R26, R25, RZ, 0x5 ;  /* 0x000000191a027211 */ /* 0x000fc600078f28ff */
[----:B------:R-:W-:Y:S01]  /*1de0*/  UIMAD UR35, UR51, UR13, UR4 ;  /* 0x0000000d332372a4 */ /* 0x000fe2000f8e0204 */
[----:B------:R-:W-:Y:S02]  /*1df0*/  IADD3.X R7, R5, UR50, R0, P0, !PT ;  /* 0x0000003205077c10 */ /* 0x000fe400087fe400 */
[----:B------:R-:W-:Y:S01]  /*1e00*/  ULDC.64 UR12, c[0x0][0x370] ;  /* 0x0000dc00000c7ab9 */ /* 0x000fe20000000a00 */
[----:B------:R-:W-:Y:S01]  /*1e10*/  IADD3 R4, P0, R244, UR40, RZ ;  /* 0x00000028f4047c10 */ /* 0x000fe2000ff1e0ff */
[----:B------:R-:W-:Y:S01]  /*1e20*/  UIMAD UR4, UR41, UR12, URZ ;  /* 0x0000000c290472a4 */ /* 0x000fe2000f8e023f */
[----:B------:R-:W-:Y:S01]  /*1e30*/  LOP3.LUT R0, R2, 0xffffffe0, RZ, 0xc0, !PT ;  /* 0xffffffe002007812 */ /* 0x000fe200078ec0ff */
[----:B------:R-:W-:Y:S01]  /*1e40*/  UIADD3 UR12, UR6, UR7, URZ ;  /* 0x00000007060c7290 */ /* 0x000fe2000fffe03f */
[----:B------:R-:W-:Y:S01]  /*1e50*/  SHF.R.S32.HI R2, RZ, 0x5, R2 ;  /* 0x00000005ff027819 */ /* 0x000fe20000011402 */
[----:B------:R-:W-:Y:S01]  /*1e60*/  UIADD3 UR7, UR6, UR11, URZ ;  /* 0x0000000b06077290 */ /* 0x000fe2000fffe03f */
[----:B------:R-:W-:Y:S01]  /*1e70*/  IADD3.X R5, R245, UR43, RZ, P0, !PT ;  /* 0x0000002bf5057c10 */ /* 0x000fe200087fe4ff */
[----:B------:R-:W-:Y:S01]  /*1e80*/  UIMAD UR34, UR6, UR13, UR4 ;  /* 0x0000000d062272a4 */ /* 0x000fe2000f8e0204 */
[----:B------:R-:W-:Y:S01]  /*1e90*/  IMAD.IADD R0, R25, 0x1, -R0 ;  /* 0x0000000119007824 */ /* 0x000fe200078e0a00 */
[----:B------:R-:W-:-:S02]  /*1ea0*/  ULDC.64 UR40, c[0x0][0x3c8] ;  /* 0x0000f20000287ab9 */ /* 0x000fc40000000a00 */
[----:B------:R-:W-:Y:S01]  /*1eb0*/  UIADD3 UR4, -UR5, UR10, UR17 ;  /* 0x0000000a05047290 */ /* 0x000fe2000fffe111 */
[----:B------:R-:W-:Y:S01]  /*1ec0*/  IMAD R0, R2, UR61, R0 ;  /* 0x0000003d02007c24 */ /* 0x000fe2000f8e0200 */
[----:B------:R-:W-:Y:S01]  /*1ed0*/  UIMAD.WIDE UR12, UR12, UR18, UR14 ;  /* 0x000000120c0c72a5 */ /* 0x000fe2000f8e020e */
[----:B------:R-:W-:Y:S01]  /*1ee0*/  IMAD.WIDE.U32 R4, R8, c[0x0][0x370], R4 ;  /* 0x0000dc0008047a25 */ /* 0x000fe200078e0004 */
[----:B------:R-:W-:Y:S02]  /*1ef0*/  UIMAD.WIDE UR6, UR7, UR18, UR40 ;  /* 0x00000012070672a5 */ /* 0x000fe4000f8e0228 */
[C---:B------:R-:W-:Y:S01]  /*1f00*/  IADD3 R2, P0, R0.reuse, UR42, RZ ;  /* 0x0000002a00027c10 */ /* 0x040fe2000ff1e0ff */
        /* <DEDUP_REMOVED lines=9> */
[----:B------:R-:W-:Y:S01]  /*1fa0*/  UMOV UR14, UR12 ;  /* 0x0000000c000e7c82 */ /* 0x000fe20008000000 */
[----:B------:R-:W-:Y:S01]  /*1fb0*/  LEA.HI.X R188, R2, c[0x0][0x354], R188, 0x2, P2 ;  /* 0x0000d50002bc7a11 */ /* 0x000fe200010f14bc */
[----:B------:R-:W-:Y:S01]  /*1fc0*/  ULEA.HI UR18, UR18, UR4, URZ, 0x6 ;  /* 0x0000000412127291 */ /* 0x000fe2000f8f303f */
[----:B------:R-:W-:Y:S01]  /*1fd0*/  IMAD.WIDE.U32 R6, R0, c[0x0][0x1a8], R6 ;  /* 0x00006a0000067a25 */ /* 0x000fe200078e0006 */
[----:B------:R-:W-:Y:S01]  /*1fe0*/  IADD3 R5, R5, UR35, RZ ;  /* 0x0000002305057c10 */ /* 0x000fe2000fffe0ff */
[----:B------:R-:W-:-:S02]  /*1ff0*/  UMOV UR15, UR7 ;  /* 0x00000007000f7c82 */ /* 0x000fc40008000000 */
[----:B------:R-:W-:Y:S01]  /*2000*/  USHF.R.S32.HI UR18, URZ, 0x6, UR18 ;  /* 0x000000063f127899 */ /* 0x000fe20008011412 */
[----:B------:R-:W-:Y:S01]  /*2010*/  IMAD R0, R24, c[0x0][0x370], RZ ;  /* 0x0000dc0018007a24 */ /* 0x000fe200078e02ff */
[----:B------:R-:W-:Y:S01]  /*2020*/  IADD3 R7, R7, UR36, RZ ;  /* 0x0000002407077c10 */ /* 0x000fe2000fffe0ff */
[----:B------:R-:W-:Y:S01]  /*2030*/  IMAD.WIDE.U32 R4, R236, c[0x0][0x370], R4 ;  /* 0x0000dc00ec047a25 */ /* 0x000fe200078e0004 */
[----:B------:R-:W-:Y:S01]  /*2040*/  UISETP.LT.AND UP1, UPT, URZ, UR18, UPT ;  /* 0x000000123f00728c */ /* 0x000fe2000bf21270 */
[----:B------:R-:W-:Y:S01]  /*2050*/  LEA R200, P4, R6, c[0x0][0x160], 0x1 ;  /* 0x0000580006c87a11 */ /* 0x000fe200078808ff */
[----:B------:R-:W-:Y:S01]  /*2060*/  UIADD3 UR6, UR44, -0x1, URZ ;  /* 0xffffffff2c067890 */ /* 0x000fe2000fffe03f */
        /* <DEDUP_REMOVED lines=8> */
[----:B------:R-:W-:Y:S05]  /*20f0*/  @P0 BRA `(.L_x_1404) ;  /* 0x00000b1000000947 */ /* 0x000fea0003800000 */
        /* <DEDUP_REMOVED lines=18> */
.L_x_1405:
        /* <DEDUP_REMOVED lines=16> */
.L_x_1406:
[----:B------:R-:W-:Y:S01]  /*2320*/  ULDC.64 UR10, c[0x0][0x3a0] ;  /* 0x0000e800000a7ab9 */ /* 0x000fe20000000a00 */
[----:B------:R-:W-:Y:S01]  /*2330*/  IMAD.U32 R4, RZ, RZ, UR17 ;  /* 0x00000011ff047e24 */ /* 0x000fe2000f8e00ff */
[----:B------:R-:W-:Y:S01]  /*2340*/  UIMAD UR7, UR39, UR10, URZ ;  /* 0x0000000a270772a4 */ /* 0x000fe2000f8e023f */
[----:B------:R-:W-:Y:S01]  /*2350*/  BSSY B0, `(.L_x_1407) ;  /* 0x0000019000007945 */ /* 0x000fe20003800000 */
[----:B------:R-:W-:Y:S01]  /*2360*/  UIMAD UR5, UR33, -0x80, UR5 ;  /* 0xffffff80210578a4 */ /* 0x000fe2000f8e0205 */
[----:B------:R-:W-:Y:S01]  /*2370*/  IMAD.WIDE.U32 R4, R4, c[0x0][0x3a0], R244 ;  /* 0x0000e80004047a25 */ /* 0x000fe200078e00f4 */
[----:B------:R-:W-:Y:S02]  /*2380*/  UIMAD UR7, UR17, UR11, UR7 ;  /* 0x0000000b110772a4 */ /* 0x000fe4000f8e0207 */
[----:B------:R-:W-:Y:S02]  /*2390*/  USHF.R.S32.HI UR12, URZ, 0x1f, UR51 ;  /* 0x0000001f3f0c7899 */ /* 0x000fe40008011433 */
[----:B------:R-:W-:Y:S01]  /*23a0*/  IADD3 R4, P0, R4, UR13, RZ ;  /* 0x0000000d04047c10 */ /* 0x000fe2000ff1e0ff */
[----:B------:R-:W-:Y:S01]  /*23b0*/  ULDC.64 UR10, c[0x0][0x3b8] ;  /* 0x0000ee00000a7ab9 */ /* 0x000fe20000000a00 */
[----:B------:R-:W-:Y:S01]  /*23c0*/  MOV R0, UR7 ;  /* 0x0000000700007c02 */ /* 0x000fe20008000f00 */
[----:B------:R-:W-:Y:S01]  /*23d0*/  UIMAD UR7, UR12, UR10, URZ ;  /* 0x0000000a0c0772a4 */ /* 0x000fe2000f8e023f */
[----:B------:R-:W-:-:S02]  /*23e0*/  ISETP.GE.AND P3, PT, R236, UR5, PT ;  /* 0x00000005ec007c0c */ /* 0x000fc4000bf66270 */
        /* <DEDUP_REMOVED lines=15> */
.L_x_1408:
[----:B------:R-:W-:Y:S05]  /*24e0*/  BSYNC B0 ;  /* 0x0000000000007941 */ /* 0x000fea0003800000 */
.L_x_1407:
        /* <DEDUP_REMOVED lines=15> */
.L_x_1410:
[----:B------:R-:W-:Y:S05]  /*25e0*/  BSYNC B0 ;  /* 0x0000000000007941 */ /* 0x000fea0003800000 */
.L_x_1409:
        /* <DEDUP_REMOVED lines=15> */
.L_x_1412:
[----:B------:R-:W-:Y:S05]  /*26e0*/  BSYNC B0 ;  /* 0x0000000000007941 */ /* 0x000fea0003800000 */
.L_x_1411:
        /* <DEDUP_REMOVED lines=14> */
.L_x_1414:
[----:B------:R-:W-:Y:S05]  /*27d0*/  BSYNC B0 ;  /* 0x0000000000007941 */ /* 0x000fea0003800000 */
.L_x_1413:
        /* <DEDUP_REMOVED lines=26> */
.L_x_1416:
[----:B------:R-:W-:Y:S05]  /*2980*/  BSYNC B0 ;  /* 0x0000000000007941 */ /* 0x000fea0003800000 */
.L_x_1415:
        /* <DEDUP_REMOVED lines=13> */
.L_x_1418:
[----:B------:R-:W-:Y:S05]  /*2a60*/  BSYNC B0 ;  /* 0x0000000000007941 */ /* 0x000fea0003800000 */
.L_x_1417:
        /* <DEDUP_REMOVED lines=13> */
.L_x_1420:
[----:B------:R-:W-:Y:S05]  /*2b40*/  BSYNC B0 ;  /* 0x0000000000007941 */ /* 0x000fea0003800000 */
.L_x_1419:
        /* <DEDUP_REMOVED lines=12> */
.L_x_1404:
[----:B------:R-:W-:Y:S01]  /*2c10*/  ULDC.64 UR36, c[0x0][0x1a0] ;  /* 0x0000680000247ab9 */ /* 0x000fe20000000a00 */
[----:B------:R-:W-:Y:S01]  /*2c20*/  IMAD.U32 R4, RZ, RZ, UR17 ;  /* 0x00000011ff047e24 */ /* 0x000fe2000f8e00ff */
[----:B------:R-:W-:Y:S01]  /*2c30*/  UIMAD UR36, UR39, UR36, URZ ;  /* 0x00000024272472a4 */ /* 0x000fe2000f8e023f */
[----:B------:R-:W-:Y:S01]  /*2c40*/  IMAD.U32 R6, RZ, RZ, UR17 ;  /* 0x00000011ff067e24 */ /* 0x000fe2000f8e00ff */
[----:B------:R-:W-:Y:S01]  /*2c50*/  ULDC.64 UR34, c[0x0][0x198] ;  /* 0x0000660000227ab9 */ /* 0x000fe20000000a00 */
[--C-:B------:R-:W-:Y:S01]  /*2c60*/  IMAD.WIDE.U32 R4, R4, c[0x0][0x1a0], R244.reuse ;  /* 0x0000680004047a25 */ /* 0x100fe200078e00f4 */
[----:B------:R-:W-:Y:S01]  /*2c70*/  UIMAD UR4, UR39, UR34, URZ ;  /* 0x00000022270472a4 */ /* 0x000fe2000f8e023f */
[----:B------:R-:W-:Y:S01]  /*2c80*/  IADD3 R23, R236, 0x20, RZ ;  /* 0x00000020ec177810 */ /* 0x000fe20007ffe0ff */
[----:B------:R-:W-:Y:S01]  /*2c90*/  UIMAD UR37, UR17, UR37, UR36 ;  /* 0x00000025112572a4 */ /* 0x000fe2000f8e0224 */
[----:B------:R-:W-:Y:S01]  /*2ca0*/  IMAD.WIDE.U32 R6, R6, c[0x0][0x198], R244 ;  /* 0x0000660006067a25 */ /* 0x000fe200078e00f4 */
[----:B------:R-:W-:Y:S01]  /*2cb0*/  UIMAD UR4, UR17, UR35, UR4 ;  /* 0x00000023110472a4 */ /* 0x000fe2000f8e0204 */
[----:B------:R-:W-:-:S02]  /*2cc0*/  IADD3 R4, P1, R4, UR45, RZ ;  /* 0x0000002d04047c10 */ /* 0x000fc4000ff3e0ff */
[----:B------:R-:W-:Y:S01]  /*2cd0*/  MOV R128, 0x40 ;  /* 0x0000004000807802 */ /* 0x000fe20000000f00 */
[----:B------:R-:W-:Y:S01]  /*2ce0*/  IMAD.U32 R2, RZ, RZ, UR37 ;  /* 0x00000025ff027e24 */ /* 0x000fe2000f8e00ff */
[----:B------:R-:W-:Y:S01]  /*2cf0*/  IADD3 R20, P0, R6, UR48, RZ ;  /* 0x0000003006147c10 */ /* 0x000fe2000ff1e0ff */
[----:B------:R-:W-:Y:S01]  /*2d00*/  IMAD.U32 R0, RZ, RZ, UR4 ;  /* 0x00000004ff007e24 */ /* 0x000fe2000f8e00ff */
[----:B------:R-:W-:Y:S01]  /*2d10*/  UIMAD UR4, UR33, -0x80, UR5 ;  /* 0xffffff80210478a4 */ /* 0x000fe2000f8e0205 */
[----:B------:R-:W-:Y:S01]  /*2d20*/  IMAD.MOV.U32 R233, RZ, RZ, 0x7f800000 ;  /* 0x7f800000ffe97424 */ /* 0x000fe200078e00ff */
[----:B------:R-:W-:Y:S01]  /*2d30*/  IADD3.X R5, R5, UR47, R2, P1, !PT ;  /* 0x0000002f05057c10 */ /* 0x000fe20008ffe402 */
[----:B------:R-:W-:Y:S01]  /*2d40*/  IMAD.MOV.U32 R234, RZ, RZ, 0x7f800000 ;  /* 0x7f800000ffea7424 */ /* 0x000fe200078e00ff */
[----:B------:R-:W-:Y:S01]  /*2d50*/  IADD3 R2, R236, 0x40, RZ ;  /* 0x00000040ec027810 */ /* 0x000fe20007ffe0ff */
[----:B------:R-:W-:Y:S01]  /*2d60*/  IMAD.MOV.U32 R231, RZ, RZ, 0x7f800000 ;  /* 0x7f800000ffe77424 */ /* 0x000fe200078e00ff */
[----:B------:R-:W-:Y:S01]  /*2d70*/  ISETP.GE.AND P4, PT, R23, UR4, PT ;  /* 0x0000000417007c0c */ /* 0x000fe2000bf86270 */
[----:B------:R-:W-:Y:S01]  /*2d80*/  IMAD.WIDE.U32 R4, R12, c[0x0][0x1b8], R4 ;  /* 0x00006e000c047a25 */ /* 0x000fe200078e0004 */
[----:B------:R-:W-:-:S02]  /*2d90*/  ISETP.GE.AND P3, PT, R2, UR4, PT ;  /* 0x0000000402007c0c */ /* 0x000fc4000bf66270 */
[C---:B------:R-:W-:Y:S01]  /*2da0*/  ISETP.GE.AND P5, PT, R236.reuse, UR4, PT ;  /* 0x00000004ec007c0c */ /* 0x040fe2000bfa6270 */
[----:B------:R-:W-:Y:S01]  /*2db0*/  IMAD.MOV.U32 R232, RZ, RZ, 0x7f800000 ;  /* 0x7f800000ffe87424 */ /* 0x000fe200078e00ff */
[----:B------:R-:W-:Y:S02]  /*2dc0*/  IADD3.X R21, R7, UR49, R0, P0, !PT ;  /* 0x0000003107157c10 */ /* 0x000fe400087fe400 */
[----:B------:R-:W-:-:S04]  /*2dd0*/  IADD3 R0, R236, 0x60, RZ ;  /* 0x00000060ec007810 */ /* 0x000fc80007ffe0ff */
[----:B------:R-:W-:Y:S01]  /*2de0*/  ISETP.GE.AND P2, PT, R0, UR4, PT ;  /* 0x0000000400007c0c */ /* 0x000fe2000bf46270 */
[----:B------:R-:W-:Y:S01]  /*2df0*/  IMAD R0, R22, c[0x0][0x1b8], RZ ;  /* 0x00006e0016007a24 */ /* 0x000fe200078e02ff */
[C---:B------:R-:W-:Y:S01]  /*2e00*/  @!P4 IADD3 R2, P1, R236.reuse, 0x20, RZ ;  /* 0x00000020ec02c810 */ /* 0x040fe20007f3e0ff */
[----:B------:R-:W-:Y:S01]  /*2e10*/  @!P4 IMAD.MOV.U32 R10, RZ, RZ, R4 ;  /* 0x000000ffff0ac224 */ /* 0x000fe200078e0004 */
[----:B------:R-:W-:Y:S01]  /*2e20*/  @!P3 IADD3 R13, P0, R236, 0x40, RZ ;  /* 0x00000040ec0db810 */ /* 0x000fe20007f1e0ff */
[----:B------:R-:W-:Y:S01]  /*2e30*/  IMAD R6, R12, c[0x0][0x1bc], R0 ;  /* 0x00006f000c067a24 */ /* 0x000fe200078e0200 */
[----:B------:R-:W-:Y:S01]  /*2e40*/  ULEA.HI UR4, UR6, UR6, URZ, 0x1 ;  /* 0x0000000606047291 */ /* 0x000fe2000f8f083f */
[----:B------:R-:W-:Y:S02]  /*2e50*/  @!P5 IMAD R8, R24, c[0x0][0x1a0], RZ ;  /* 0x000068001808da24 */ /* 0x000fe400078e02ff */
[--C-:B------:R-:W-:Y:S01]  /*2e60*/  @!P4 IMAD.X R0, RZ, RZ, R24.reuse, P1 ;  /* 0x000000ffff00c224 */ /* 0x100fe200008e0618 */
[----:B------:R-:W-:Y:S01]  /*2e70*/  ULOP3.LUT UR4, UR4, 0xfffffffe, URZ, 0xc0, !UPT ;  /* 0xfffffffe04047892 */ /* 0x000fe2000f8ec03f */
[----:B------:R-:W-:-:S02]  /*2e80*/  @!P3 IMAD.X R7, RZ, RZ, R24, P0 ;  /* 0x000000ffff07b224 */ /* 0x000fc400000e0618 */
[----:B------:R-:W-:Y:S01]  /*2e90*/  IMAD.IADD R5, R5, 0x1, R6 ;  /* 0x0000000105057824 */ /* 0x000fe200078e0206 */
[C---:B------:R-:W-:Y:S01]  /*2ea0*/  @!P2 IADD3 R15, P0, R236.reuse, 0x60, RZ ;  /* 0x00000060ec0fa810 */ /* 0x040fe20007f1e0ff */
[----:B------:R-:W-:Y:S01]  /*2eb0*/  @!P5 IMAD R9, R236, c[0x0][0x1a4], R8 ;  /* 0x00006900ec09da24 */ /* 0x000fe200078e0208 */
[----:B------:R-:W-:Y:S01]  /*2ec0*/  UIADD3 UR4, UR6, -UR4, URZ ;  /* 0x8000000406047290 */ /* 0x000fe2000fffe03f */
[----:B------:R-:W-:Y:S01]  /*2ed0*/  @!P4 IMAD R0, R0, c[0x0][0x1a0], RZ ;  /* 0x000068000000ca24 */ /* 0x000fe200078e02ff */
[----:B------:R-:W-:Y:S01]  /*2ee0*/  @!P4 MOV R11, R5 ;  /* 0x00000005000bc202 */ /* 0x000fe20000000f00 */
[----:B------:R-:W-:Y:S01]  /*2ef0*/  @!P3 IMAD R8, R7, c[0x0][0x1a0], RZ ;  /* 0x000068000708ba24 */ /* 0x000fe200078e02ff */
[----:B------:R-:W-:Y:S01]  /*2f00*/  UISETP.NE.AND UP0, UPT, UR4, 0x1, UPT ;  /* 0x000000010400788c */ /* 0x000fe2000bf05270 */
[----:B------:R-:W-:Y:S01]  /*2f10*/  @!P5 IMAD.WIDE.U32 R6, R236, c[0x0][0x1a0], R4 ;  /* 0x00006800ec06da25 */ /* 0x000fe200078e0004 */
[----:B------:R-:W-:-:S03]  /*2f20*/  UIMAD UR4, UR6, -0x40, UR10 ;  /* 0xffffffc0060478a4 */ /* 0x000fc6000f8e020a */
[C---:B------:R-:W-:Y:S02]  /*2f30*/  @!P4 IMAD R16, R2.reuse, c[0x0][0x1a4], R0 ;  /* 0x000069000210ca24 */ /* 0x040fe400078e0200 */
[----:B------:R-:W-:Y:S02]  /*2f40*/  @!P3 IMAD R14, R13, c[0x0][0x1a4], R8 ;  /* 0x000069000d0eba24 */ /* 0x000fe400078e0208 */
[----:B------:R-:W-:Y:S02]  /*2f50*/  @!P5 IMAD.IADD R0, R7, 0x1, R9 ;  /* 0x000000010700d824 */ /* 0x000fe400078e0209 */
[----:B------:R-:W-:Y:S02]  /*2f60*/  @!P3 IMAD.MOV.U32 R8, RZ, RZ, R4 ;  /* 0x000000ffff08b224 */ /* 0x000fe400078e0004 */
[----:B------:R-:W-:Y:S02]  /*2f70*/  @!P3 IMAD.MOV.U32 R9, RZ, RZ, R5 ;  /* 0x000000ffff09b224 */ /* 0x000fe400078e0005 */
[----:B------:R-:W-:-:S04]  /*2f80*/  @!P4 IMAD.WIDE.U32 R10, R2, c[0x0][0x1a0], R10 ;  /* 0x00006800020aca25 */ /* 0x000fc800078e000a */
[----:B------:R-:W-:Y:S01]  /*2f90*/  @!P2 IMAD.X R2, RZ, RZ, R24, P0 ;  /* 0x000000ffff02a224 */ /* 0x000fe200000e0618 */
[----:B------:R-:W-:Y:S01]  /*2fa0*/  @!P5 LEA R18, P0, R6, c[0x0][0x170], 0x1 ;  /* 0x00005c000612da11 */ /* 0x000fe200078008ff */
[----:B------:R-:W-:-:S03]  /*2fb0*/  @!P3 IMAD.WIDE.U32 R8, R13, c[0x0][0x1a0], R8 ;  /* 0x000068000d08ba25 */ /* 0x000fc600078e0008 */
[----:B------:R-:W-:Y:S01]  /*2fc0*/  @!P5 LEA.HI.X R19, R6, c[0x0][0x174], R0, 0x1, P0 ;  /* 0x00005d000613da11 */ /* 0x000fe200000f0c00 */
[----:B------:R-:W-:Y:S02]  /*2fd0*/  @!P2 IMAD R0, R2, c[0x0][0x1a0], RZ ;  /* 0x000068000200aa24 */ /* 0x000fe400078e02ff */
[----:B------:R-:W-:Y:S01]  /*2fe0*/  @!P3 IMAD.IADD R9, R9, 0x1, R14 ;  /* 0x000000010909b824 */ /* 0x000fe200078e020e */
[C---:B------:R-:W-:Y:S01]  /*2ff0*/  @!P3 LEA R14, P0, R8.reuse, c[0x0][0x170], 0x1 ;  /* 0x00005c00080eba11 */ /* 0x040fe200078008ff */
[C---:B------:R-:W-:Y:S02]  /*3000*/  @!P2 IMAD R2, R15.reuse, c[0x0][0x1a4], R0 ;  /* 0x000069000f02aa24 */ /* 0x040fe400078e0200 */
[----:B------:R-:W-:Y:S01]  /*3010*/  @!P2 IMAD.WIDE.U32 R6, R15, c[0x0][0x1a0], R4 ;  /* 0x000068000f06aa25 */ /* 0x000fe200078e0004 */
[----:B------:R-:W-:Y:S02]  /*3020*/  @!P3 LEA.HI.X R15, R8, c[0x0][0x174], R9, 0x1, P0 ;  /* 0x00005d00080fba11 */ /* 0x000fe400000f0c09 */
[----:B------:R-:W-:Y:S01]  /*3030*/  PLOP3.LUT P0, PT, PT, PT, UP6, 0x80, 0x0 ;  /* 0x000000000000781c */ /* 0x000fe20003f0f068 */
[----:B------:R-:W-:Y:S01]  /*3040*/  @!P4 IMAD.IADD R11, R11, 0x1, R16 ;  /* 0x000000010b0bc824 */ /* 0x000fe200078e0210 */
[----:B------:R-:W-:Y:S01]  /*3050*/  @!P4 LEA R16, P1, R10, c[0x0][0x170], 0x1 ;  /* 0x00005c000a10ca11 */ /* 0x000fe200078208ff */
[----:B------:R-:W-:Y:S01]  /*3060*/  IMAD R0, R22, c[0x0][0x1b0], RZ ;  /* 0x00006c0016007a24 */ /* 0x000fe200078e02ff */
[----:B------:R-:W-:Y:S01]  /*3070*/  @!P2 LEA R8, P6, R6, c[0x0][0x170], 0x1 ;  /* 0x00005c000608aa11 */ /* 0x000fe200078c08ff */
[----:B------:R-:W-:Y:S01]  /*3080*/  IMAD.WIDE.U32 R4, R12, c[0x0][0x1b0], R20 ;  /* 0x00006c000c047a25 */ /* 0x000fe200078e0014 */
[----:B------:R-:W-:-:S02]  /*3090*/  @!P4 LEA.HI.X R17, R10, c[0x0][0x174], R11, 0x1, P1 ;  /* 0x00005d000a11ca11 */ /* 0x000fc400008f0c0b */
[----:B------:R-:W-:Y:S01]  /*30a0*/  ISETP.GE.AND P1, PT, R23, UR4, PT ;  /* 0x0000000417007c0c */ /* 0x000fe2000bf26270 */
[----:B------:R-:W-:Y:S02]  /*30b0*/  IMAD R11, R12, c[0x0][0x1b4], R0 ;  /* 0x00006d000c0b7a24 */ /* 0x000fe400078e0200 */
[----:B------:R-:W-:Y:S01]  /*30c0*/  @!P2 IMAD.IADD R0, R7, 0x1, R2 ;  /* 0x000000010700a824 */ /* 0x000fe200078e0202 */
[----:B------:R-:W-:Y:S01]  /*30d0*/  IADD3 R2, R237, 0x8, RZ ;  /* 0x00000008ed027810 */ /* 0x000fe20007ffe0ff */
[----:B------:R-:W-:Y:S01]  /*30e0*/  @P0 BAR.SYNC.DEFER_BLOCKING 0x0 ;  /* 0x0000000000000b1d */ /* 0x000fe20000010000 */
[----:B------:R-:W-:Y:S02]  /*30f0*/  IMAD.WIDE.U32 R12, R128, c[0x0][0x370], RZ ;  /* 0x0000dc00800c7a25 */ /* 0x000fe400078e00ff */
[----:B------:R-:W-:Y:S02]  /*3100*/  @!P2 LEA.HI.X R9, R6, c[0x0][0x174], R0, 0x1, P6 ;  /* 0x00005d000609aa11 */ /* 0x000fe400030f0c00 */
[----:B------:R-:W-:Y:S01]  /*3110*/  @!P4 IADD3 R6, P0, R236, 0x20, RZ ;  /* 0x00000020ec06c810 */ /* 0x000fe20007f1e0ff */
[----:B------:R-:W-:-:S02]  /*3120*/  IMAD.WIDE.U32 R20, R128, c[0x0][0x190], RZ ;  /* 0x0000640080147a25 */ /* 0x000fc400078e00ff */
[----:B------:R-:W-:Y:S02]  /*3130*/  @!P1 IADD3 R10, P6, R198, R12, RZ ;  /* 0x0000000cc60a9210 */ /* 0x000fe40007fde0ff */
[----:B------:R-:W-:Y:S01]  /*3140*/  @!P4 IMAD.X R0, RZ, RZ, R24, P0 ;  /* 0x000000ffff00c224 */ /* 0x000fe200000e0618 */
[----:B------:R-:W-:Y:S01]  /*3150*/  @!P1 IADD3 R12, P0, R200, R20, RZ ;  /* 0x00000014c80c9210 */ /* 0x000fe20007f1e0ff */
[C---:B------:R-:W-:Y:S02]  /*3160*/  IMAD R22, R128.reuse, c[0x0][0x374], RZ ;  /* 0x0000dd0080167a24 */ /* 0x040fe400078e02ff */
[----:B------:R-:W-:Y:S02]  /*3170*/  IMAD R7, R128, c[0x0][0x194], RZ ;  /* 0x0000650080077a24 */ /* 0x000fe400078e02ff */
[----:B------:R-:W-:Y:S02]  /*3180*/  @!P4 IMAD R0, R0, c[0x0][0x198], RZ ;  /* 0x000066000000ca24 */ /* 0x000fe400078e02ff */
[----:B------:R-:W-:Y:S01]  /*3190*/  IMAD.IADD R5, R5, 0x1, R11 ;  /* 0x0000000105057824 */ /* 0x000fe200078e020b */
[----:B------:R-:W-:Y:S01]  /*31a0*/  @!P1 IADD3.X R11, R199, R13, R22, P6, !PT ;  /* 0x0000000dc70b9210 */ /* 0x000fe200037fe416 */
[C---:B------:R-:W-:Y:S01]  /*31b0*/  @!P4 IMAD R20, R6.reuse, c[0x0][0x19c], R0 ;  /* 0x000067000614ca24 */ /* 0x040fe200078e0200 */
[----:B------:R-:W-:Y:S01]  /*31c0*/  @!P1 IADD3.X R13, R201, R21, R7, P0, !PT ;  /* 0x00000015c90d9210 */ /* 0x000fe200007fe407 */
[----:B------:R-:W-:Y:S01]  /*31d0*/  @!P4 IMAD.WIDE.U32 R6, R6, c[0x0][0x198], R4 ;  /* 0x000066000606ca25 */ /* 0x000fe200078e0004 */
[----:B------:R-:W-:Y:S01]  /*31e0*/  IADD3 R0, R250, 0x1000, RZ ;  /* 0x00001000fa007810 */ /* 0x000fe20007ffe0ff */
[----:B------:R1:W-:Y:S01]  /*31f0*/  @P5 STS.128 [R235+0xa000], RZ ;  /* 0x00a000ffeb005388 */ /* 0x0003e20000000c00 */
[----:B------:R-:W-:-:S02]  /*3200*/  PLOP3.LUT P0, PT, PT, PT, UP0, 0x40, 0x0 ;  /* 0x000000000000781c */ /* 0x000fc40003f0e808 */
[----:B------:R-:W-:Y:S01]  /*3210*/  ISETP.GE.AND P6, PT, R2, UR4, PT ;  /* 0x0000000402007c0c */ /* 0x000fe2000bfc6270 */
[----:B------:R-:W-:Y:S01]  /*3220*/  @!PT LDS RZ, [RZ] ;  /* 0x00000000fffff984 */ /* 0x000fe20000000800 */
[----:B------:R-:W-:Y:S01]  /*3230*/  @!PT LDS RZ, [RZ] ;  /* 0x00000000fffff984 */ /* 0x000fe20000000800 */
[----:B------:R-:W-:Y:S01]  /*3240*/  @!PT LDS RZ, [RZ] ;  /* 0x00000000fffff984 */ /* 0x000fe20000000800 */
[----:B------:R1:W-:Y:S01]  /*3250*/  @!P5 LDGSTS.E.BYPASS.LTC128B.128 [R235+0xa000], [R18.64] ;  /* 0x0a00000012ebdfae */ /* 0x0003e2000b901d48 */
[----:B------:R-:W-:Y:S01]  /*3260*/  SEL R2, R0, R250, P0 ;  /* 0x000000fa00027207 */ /* 0x000fe20000000000 */
[----:B------:R-:W-:Y:S01]  /*3270*/  @!P5 IMAD R0, R24, c[0x0][0x198], RZ ;  /* 0x000066001800da24 */ /* 0x000fe200078e02ff */
[----:B------:R-:W-:Y:S01]  /*3280*/  ISETP.GE.AND P0, PT, R236, UR4, PT ;  /* 0x00000004ec007c0c */ /* 0x000fe2000bf06270 */
[----:B------:R1:W-:Y:S02]  /*3290*/  @P4 STS.128 [R235+0xb000], RZ ;  /* 0x00b000ffeb004388 */ /* 0x0003e40000000c00 */
[----:B------:R-:W-:Y:S01]  /*32a0*/  IMAD.SHL.U32 R208, R2, 0x2, RZ ;  /* 0x0000000202d07824 */ /* 0x000fe200078e00ff */
[----:B------:R-:W-:Y:S01]  /*32b0*/  @!P4 IADD3 R2, R7, R20, RZ ;  /* 0x000000140702c210 */ /* 0x000fe20007ffe0ff */
[----:B------:R-:W-:Y:S01]  /*32c0*/  @!PT LDS RZ, [RZ] ;  /* 0x00000000fffff984 */ /* 0x000fe20000000800 */
[----:B------:R-:W-:Y:S01]  /*32d0*/  @!PT LDS RZ, [RZ] ;  /* 0x00000000fffff984 */ /* 0x000fe20000000800 */
[----:B------:R-:W-:Y:S01]  /*32e0*/  @!PT LDS RZ, [RZ] ;  /* 0x00000000fffff984 */ /* 0x000fe20000000800 */
[----:B------:R1:W-:Y:S01]  /*32f0*/  @!P4 LDGSTS.E.BYPASS.LTC128B.128 [R235+0xb000], [R16.64] ;  /* 0x0b00000010ebcfae */ /* 0x0003e2000b901d48 */
[----:B------:R-:W-:-:S03]  /*3300*/  @!P5 IMAD R0, R236, c[0x0][0x19c], R0 ;  /* 0x00006700ec00da24 */ /* 0x000fc600078e0200 */
        /* <DEDUP_REMOVED lines=40> */
[----:B------:R1:W-:Y:S02]  /*3590*/  @P1 STS [R208+0x100c], RZ ;  /* 0x00100cffd0001388 */ /* 0x0003e40000000800 */
[----:B------:R-:W-:Y:S01]  /*35a0*/  @!P3 IMAD.X R7, RZ, RZ, R24, P0 ;  /* 0x000000ffff07b224 */ /* 0x000fe200000e0618 */
        /* <DEDUP_REMOVED lines=40> */
[----:B------:R-:W-:Y:S02]  /*3830*/  @!P2 LEA.HI.X R9, R4, c[0x0][0x16c], R2, 0x1, P4 ;  /* 0x00005b000409aa11 */ /* 0x000fe400020f0c02 */
[----:B------:R-:W-:Y:S01]  /*3840*/  SHF.R.S32.HI R2, RZ, 0x1f, R0 ;  /* 0x0000001fff027819 */ /* 0x000fe20000011400 */
[----:B------:R1:W-:Y:S01]  /*3850*/  @P2 STS.128 [R235+0x9000], RZ ;  /* 0x009000ffeb002388 */ /* 0x0003e20000000c00 */
[C---:B------:R-:W-:Y:S02]  /*3860*/  @!P1 LEA R6, P4, R0.reuse, UR14, 0x2 ;  /* 0x0000000e00069c11 */ /* 0x040fe4000f8810ff */
[C---:B------:R-:W-:Y:S01]  /*3870*/  SHF.L.U32 R4, R237.reuse, 0x2, RZ ;  /* 0x00000002ed047819 */ /* 0x040fe200000006ff */
[----:B------:R-:W-:Y:S01]  /*3880*/  @!PT LDS RZ, [RZ] ;  /* 0x00000000fffff984 */ /* 0x000fe20000000800 */
[----:B------:R-:W-:Y:S01]  /*3890*/  @!PT LDS RZ, [RZ] ;  /* 0x00000000fffff984 */ /* 0x000fe20000000800 */
[----:B------:R-:W-:Y:S01]  /*38a0*/  @!PT LDS RZ, [RZ] ;  /* 0x00000000fffff984 */ /* 0x000fe20000000800 */
[----:B------:R1:W-:Y:S01]  /*38b0*/  @!P2 LDGSTS.E.BYPASS.LTC128B.128 [R235+0x9000], [R8.64] ;  /* 0x0900000008ebafae */ /* 0x0003e2000b901d48 */
[----:B------:R-:W-:Y:S02]  /*38c0*/  @!P1 LEA.HI.X R7, R0, UR13, R2, 0x2, P4 ;  /* 0x0000000d00079c11 */ /* 0x000fe4000a0f1402 */
[----:B------:R-:W-:Y:S01]  /*38d0*/  SHF.L.U64.HI R0, R237, 0x2, R252 ;  /* 0x00000002ed007819 */ /* 0x000fe200000102fc */
[----:B------:R-:W0:Y:S01]  /*38e0*/  LDGDEPBAR ;  /* 0x00000000000079af */ /* 0x000e220000000000 */
[----:B------:R-:W-:-:S03]  /*38f0*/  IADD3 R4, P3, R4, UR14, RZ ;  /* 0x0000000e04047c10 */ /* 0x000fc6000ff7e0ff */
[----:B------:R1:W5:Y:S01]  /*3900*/  @!P1 LDG.E R232, [R6.64] ;  /* 0x0000000806e89981 */ /* 0x000362000c1e1900 */
[----:B------:R-:W-:-:S05]  /*3910*/  IADD3.X R5, R0, UR13, RZ, P3, !PT ;  /* 0x0000000d00057c10 */ /* 0x000fca0009ffe4ff */
[----:B------:R1:W5:Y:S04]  /*3920*/  @!P5 LDG.E R233, [R4.64] ;  /* 0x0000000804e9d981 */ /* 0x000368000c1e1900 */
[----:B------:R1:W5:Y:S04]  /*3930*/  @!P6 LDG.E R234, [R4.64+0x20] ;  /* 0x0000200804eae981 */ /* 0x000368000c1e1900 */
[----:B------:R1:W5:Y:S01]  /*3940*/  @!P0 LDG.E R231, [R4.64+0x80] ;  /* 0x0000800804e78981 */ /* 0x000362000c1e1900 */
[----:B------:R-:W-:-:S04]  /*3950*/  DEPBAR.LE SB0, 0x1 ;  /* 0x000080400000791a */ /* 0x000fc80000000000 */
[----:B------:R-:W-:Y:S01]  /*3960*/  BAR.SYNC.DEFER_BLOCKING 0x0 ;  /* 0x0000000000007b1d */ /* 0x000fe20000010000 */
[----:B------:R-:W-:-:S04]  /*3970*/  LEA.HI R0, R26, R25, RZ, 0x4 ;  /* 0x000000191a007211 */ /* 0x000fc800078f20ff */
[----:B------:R-:W-:-:S05]  /*3980*/  LOP3.LUT R0, R0, 0xfffffff0, RZ, 0xc0, !PT ;  /* 0xfffffff000007812 */ /* 0x000fca00078ec0ff */
[----:B------:R-:W-:-:S05]  /*3990*/  IMAD.IADD R0, R25, 0x1, -R0 ;  /* 0x0000000119007824 */ /* 0x000fca00078e0a00 */
[----:B------:R-:W-:Y:S01]  /*39a0*/  SHF.R.S32.HI R2, RZ, 0x1f, R0 ;  /* 0x0000001fff027819 */ /* 0x000fe20000011400 */
        /* <DEDUP_REMOVED lines=8> */
[----:B------:R-:W-:-:S04]  /*3a30*/  LEA.HI R2, R2, R0, RZ, 0x3 ;  /* 0x0000000002027211 */ /* 0x000fc800078f18ff */
[----:B------:R-:W-:-:S05]  /*3a40*/  LOP3.LUT R2, R2, 0xfffffff8, RZ, 0xc0, !PT ;  /* 0xfffffff802027812 */ /* 0x000fca00078ec0ff */
[----:B------:R-:W-:Y:S01]  /*3a50*/  IMAD.IADD R0, R0, 0x1, -R2 ;  /* 0x0000000100007824 */ /* 0x000fe200078e0a02 */
[----:B------:R-:W-:Y:S02]  /*3a60*/  IADD3 R2, R181, 0x1000, RZ ;  /* 0x00001000b5027810 */ /* 0x000fe40007ffe0ff */
[----:B------:R-:W-:Y:S02]  /*3a70*/  MOV R180, 0x20 ;  /* 0x0000002000b47802 */ /* 0x000fe40000000f00 */
[C---:B------:R-:W-:Y:S02]  /*3a80*/  LOP3.LUT P0, RZ, R0.reuse, 0x2, RZ, 0xc0, !PT ;  /* 0x0000000200ff7812 */ /* 0x040fe4000780c0ff */
[----:B------:R-:W-:Y:S02]  /*3a90*/  LOP3.LUT P1, RZ, R0, 0x4, RZ, 0xc0, !PT ;  /* 0x0000000400ff7812 */ /* 0x000fe4000782c0ff */
[----:B------:R-:W-:Y:S02]  /*3aa0*/  IADD3 R0, R182, 0x1000, RZ ;  /* 0x00001000b6007810 */ /* 0x000fe40007ffe0ff */
[----:B------:R-:W-:-:S02]  /*3ab0*/  PLOP3.LUT P3, PT, PT, PT, UP0, 0x40, 0x0 ;  /* 0x000000000000781c */ /* 0x000fc40003f6e808 */
[----:B------:R-:W-:Y:S01]  /*3ac0*/  PLOP3.LUT P2, PT, PT, PT, UP0, 0x40, 0x0 ;  /* 0x000000000000781c */ /* 0x000fe20003f4e808 */
[----:B------:R-:W-:Y:S01]  /*3ad0*/  UIADD3 UR4, UR17, UR10, URZ ;  /* 0x0000000a11047290 */ /* 0x000fe2000fffe03f */
[----:B------:R-:W-:Y:S02]  /*3ae0*/  SEL R2, R2, R181, P3 ;  /* 0x000000b502027207 */ /* 0x000fe40001800000 */
[----:B------:R-:W-:Y:S02]  /*3af0*/  SEL R0, R0, R182, P2 ;  /* 0x000000b600007207 */ /* 0x000fe40001000000 */
[----:B------:R-:W-:Y:S01]  /*3b00*/  SEL R180, R180, 0xffffffe0, !P0 ;  /* 0xffffffe0b4b47807 */ /* 0x000fe20004000000 */
[----:B------:R-:W-:Y:S01]  /*3b10*/  UIADD3 UR4, -UR5, 0x80, UR4 ;  /* 0x0000008005047890 */ /* 0x000fe2000fffe104 */
[----:B------:R-:W-:Y:S01]  /*3b20*/  IMAD R249, RZ, RZ, -UR60 ;  /* 0x8000003cfff97e24 */ /* 0x000fe2000f8e02ff */
        /* <DEDUP_REMOVED lines=35> */
[C---:B------:R-:W-:Y:S01]  /*3d60*/  SHF.L.U64.HI R239, R237.reuse, 0x2, R252 ;  /* 0x00000002edef7819 */ /* 0x040fe200000102fc */
[----:B------:R-:W-:Y:S01]  /*3d70*/  IMAD.SHL.U32 R238, R237, 0x4, RZ ;  /* 0x00000004edee7824 */ /* 0x000fe200078e00ff */
[----:B------:R-:W-:Y:S01]  /*3d80*/  ULDC UR7, c[0x0][0x2e8] ;  /* 0x0000ba0000077ab9 */ /* 0x000fe20000000800 */
[----:B------:R-:W-:Y:S01]  /*3d90*/  IMAD.IADD R175, R174, 0x1, R180 ;  /* 0x00000001aeaf7824 */ /* 0x000fe200078e02b4 */
[----:B------:R-:W-:-:S02]  /*3da0*/  UIADD3 UR34, UR4, -UR7, URZ ;  /* 0x8000000704227290 */ /* 0x000fc4000fffe03f */
[----:B------:R-:W-:Y:S02]  /*3db0*/  UIADD3 UR35, UR17, 0x80, URZ ;  /* 0x0000008011237890 */ /* 0x000fe4000fffe03f */
[----:B-1234-:R-:W-:Y:S02]  /*3dc0*/  ULDC UR12, c[0x0][0x2e4] ;  /* 0x0000b900000c7ab9 */ /* 0x01efe40000000800 */
.L_x_1426:
[----:B------:R-:W0:Y:S01]  /*3dd0*/  LDGDEPBAR ;  /* 0x00000000000079af */ /* 0x000e220000000000 */
[----:B------:R-:W-:Y:S01]  /*3de0*/  IADD3 R8, P0, R238, UR16, RZ ;  /* 0x00000010ee087c10 */ /* 0x000fe2000ff1e0ff */
[----:B------:R-:W-:Y:S01]  /*3df0*/  USHF.L.U32 UR4, UR6, 0x6, URZ ;  /* 0x0000000606047899 */ /* 0x000fe2000800063f */
[----:B------:R-:W-:Y:S01]  /*3e00*/  IADD3 R0, R173, R180, RZ ;  /* 0x000000b4ad007210 */ /* 0x000fe20007ffe0ff */
        /* <DEDUP_REMOVED lines=10> */
[----:B------:R-:W1:Y:S08]  /*3eb0*/  LDSM.16.M88.4 R16, [R176+0x6000] ;  /* 0x00600000b010783b */ /* 0x000e700000000200 */
[----:B------:R-:W2:Y:S08]  /*3ec0*/  LDSM.16.M88.4 R28, [R173+0x1000] ;  /* 0x00100000ad1c783b */ /* 0x000eb00000000200 */
[----:B-----5:R2:W5:Y:S04]  /*3ed0*/  LDG.E R185, [R8.64] ;  /* 0x0000000808b97981 */ /* 0x020568000c1e1900 */
[----:B------:R2:W5:Y:S04]  /*3ee0*/  LDG.E R186, [R8.64+0x20] ;  /* 0x0000200808ba7981 */ /* 0x000568000c1e1900 */
[----:B------:R2:W5:Y:S04]  /*3ef0*/  LDG.E R184, [R8.64+0x80] ;  /* 0x0000800808b87981 */ /* 0x000568000c1e1900 */
[----:B------:R2:W5:Y:S04]  /*3f00*/  LDG.E R183, [R8.64+0xa0] ;  /* 0x0000a00808b77981 */ /* 0x000568000c1e1900 */
[----:B------:R-:W3:Y:S01]  /*3f10*/  LDSM.16.M88.4 R100, [R176+0x6800] ;  /* 0x00680000b064783b */ /* 0x000ee20000000200 */
[-C--:B-1----:R-:W-:Y:S07]  /*3f20*/  HMMA.16816.F32.BF16 R4, R32, R16.reuse, RZ ;  /* 0x000000102004723c */ /* 0x082fee00000418ff */
[----:B------:R-:W-:Y:S08]  /*3f30*/  LDSM.16.M88.4 R104, [R0] ;  /* 0x000000000068783b */ /* 0x000ff00000000200 */
[----:B------:R-:W1:Y:S01]  /*3f40*/  LDSM.16.M88.4 R108, [R179+0x6000] ;  /* 0x00600000b36c783b */ /* 0x000e620000000200 */
[C---:B--2---:R-:W-:Y:S07]  /*3f50*/  HMMA.16816.F32.BF16 R8, R28.reuse, R16, RZ ;  /* 0x000000101c08723c */ /* 0x044fee00000418ff */
[----:B------:R2:W4:Y:S01]  /*3f60*/  LDSM.16.M88.4 R112, [R0+0x1000] ;  /* 0x001000000070783b */ /* 0x0005220000000200 */
[-C--:B------:R-:W-:Y:S07]  /*3f70*/  HMMA.16816.F32.BF16 R12, R28, R18.reuse, RZ ;  /* 0x000000121c0c723c */ /* 0x080fee00000418ff */
[----:B------:R-:W1:Y:S01]  /*3f80*/  LDSM.16.M88.4 R116, [R179+0x6800] ;  /* 0x00680000b374783b */ /* 0x000e620000000200 */
[C---:B------:R-:W-:Y:S07]  /*3f90*/  HMMA.16816.F32.BF16 R16, R32.reuse, R18, RZ ;  /* 0x000000122010723c */ /* 0x040fee00000418ff */
[----:B------:R-:W-:Y:S01]  /*3fa0*/  LDSM.16.M88.4 R120, [R2] ;  /* 0x000000000278783b */ /* 0x000fe20000000200 */
[-C--:B---3--:R-:W-:Y:S07]  /*3fb0*/  HMMA.16816.F32.BF16 R20, R32, R100.reuse, RZ ;  /* 0x000000642014723c */ /* 0x088fee00000418ff */
[----:B------:R-:W3:Y:S01]  /*3fc0*/  LDSM.16.M88.4 R124, [R177+0x6000] ;  /* 0x00600000b17c783b */ /* 0x000ee20000000200 */
[----:B--2---:R-:W-:Y:S01]  /*3fd0*/  IADD3 R0, R0, R128, RZ ;  /* 0x0000008000007210 */ /* 0x004fe20007ffe0ff */
[C---:B------:R-:W-:Y:S06]  /*3fe0*/  HMMA.16816.F32.BF16 R24, R28.reuse, R100, RZ ;  /* 0x000000641c18723c */ /* 0x040fec00000418ff */
[----:B------:R-:W-:Y:S02]  /*3ff0*/  LDSM.16.M88.4 R128, [R177+0x6800] ;  /* 0x00680000b180783b */ /* 0x000fe40000000200 */
[-C--:B------:R-:W-:Y:S06]  /*4000*/  HMMA.16816.F32.BF16 R28, R28, R102.reuse, RZ ;  /* 0x000000661c1c723c */ /* 0x080fec00000418ff */
[----:B------:R-:W-:Y:S02]  /*4010*/  LDSM.16.M88.4 R132, [R0] ;  /* 0x000000000084783b */ /* 0x000fe40000000200 */
[----:B------:R-:W-:Y:S06]  /*4020*/  HMMA.16816.F32.BF16 R32, R32, R102, RZ ;  /* 0x000000662020723c */ /* 0x000fec00000418ff */
[----:B------:R-:W2:Y:S02]  /*4030*/  LDSM.16.M88.4 R100, [R2+0x1000] ;  /* 0x001000000264783b */ /* 0x000ea40000000200 */
[-C--:B-1----:R-:W-:Y:S06]  /*4040*/  HMMA.16816.F32.BF16 R4, R104, R108.reuse, R4 ;  /* 0x0000006c6804723c */ /* 0x082fec0000041804 */
[----:B------:R-:W1:Y:S02]  /*4050*/  LDSM.16.M88.4 R136, [R178+0x6000] ;  /* 0x00600000b288783b */ /* 0x000e640000000200 */
[C---:B----4-:R-:W-:Y:S08]  /*4060*/  HMMA.16816.F32.BF16 R8, R112.reuse, R108, R8 ;  /* 0x0000006c7008723c */ /* 0x050ff00000041808 */
[-C--:B------:R-:W-:Y:S08]  /*4070*/  HMMA.16816.F32.BF16 R12, R112, R110.reuse, R12 ;  /* 0x0000006e700c723c */ /* 0x080ff0000004180c */
[C---:B------:R-:W-:Y:S08]  /*4080*/  HMMA.16816.F32.BF16 R16, R104.reuse, R110, R16 ;  /* 0x0000006e6810723c */ /* 0x040ff00000041810 */
[-C--:B------:R-:W-:Y:S08]  /*4090*/  HMMA.16816.F32.BF16 R20, R104, R116.reuse, R20 ;  /* 0x000000746814723c */ /* 0x080ff00000041814 */
[C---:B------:R-:W-:Y:S08]  /*40a0*/  HMMA.16816.F32.BF16 R24, R112.reuse, R116, R24 ;  /* 0x000000747018723c */ /* 0x040ff00000041818 */
[-C--:B------:R-:W-:Y:S08]  /*40b0*/  HMMA.16816.F32.BF16 R28, R112, R118.reuse, R28 ;  /* 0x00000076701c723c */ /* 0x080ff0000004181c */
[----:B------:R-:W-:Y:S01]  /*40c0*/  HMMA.16816.F32.BF16 R32, R104, R118, R32 ;  /* 0x000000766820723c */ /* 0x000fe20000041820 */
[----:B------:R-:W4:Y:S07]  /*40d0*/  LDSM.16.M88.4 R104, [R0+0x1000] ;  /* 0x001000000068783b */ /* 0x000f2e0000000200 */
[-C--:B---3--:R-:W-:Y:S08]  /*40e0*/  HMMA.16816.F32.BF16 R4, R120, R124.reuse, R4 ;  /* 0x0000007c7804723c */ /* 0x088ff00000041804 */
[C---:B--2---:R-:W-:Y:S08]  /*40f0*/  HMMA.16816.F32.BF16 R8, R100.reuse, R124, R8 ;  /* 0x0000007c6408723c */ /* 0x044ff00000041808 */
[-C--:B------:R-:W-:Y:S08]  /*4100*/  HMMA.16816.F32.BF16 R12, R100, R126.reuse, R12 ;  /* 0x0000007e640c723c */ /* 0x080ff0000004180c */
[C---:B------:R-:W-:Y:S08]  /*4110*/  HMMA.16816.F32.BF16 R16, R120.reuse, R126, R16 ;  /* 0x0000007e7810723c */ /* 0x040ff00000041810 */
[-C--:B------:R-:W-:Y:S08]  /*4120*/  HMMA.16816.F32.BF16 R20, R120, R128.reuse, R20 ;  /* 0x000000807814723c */ /* 0x080ff00000041814 */
[C---:B------:R-:W-:Y:S08]  /*4130*/  HMMA.16816.F32.BF16 R24, R100.reuse, R128, R24 ;  /* 0x000000806418723c */ /* 0x040ff00000041818 */
[-C--:B------:R-:W-:Y:S08]  /*4140*/  HMMA.16816.F32.BF16 R28, R100, R130.reuse, R28 ;  /* 0x00000082641c723c */ /* 0x080ff0000004181c */
[----:B------:R-:W-:Y:S08]  /*4150*/  HMMA.16816.F32.BF16 R32, R120, R130, R32 ;  /* 0x000000827820723c */ /* 0x000ff00000041820 */
[-C--:B-1----:R-:W-:Y:S08]  /*4160*/  HMMA.16816.F32.BF16 R4, R132, R136.reuse, R4 ;  /* 0x000000888404723c */ /* 0x082ff00000041804 */
[C---:B----4-:R-:W-:Y:S08]  /*4170*/  HMMA.16816.F32.BF16 R8, R104.reuse, R136, R8 ;  /* 0x000000886808723c */ /* 0x050ff00000041808 */
        /* <DEDUP_REMOVED lines=114> */
.L_x_1422:
        /* <DEDUP_REMOVED lines=129> */
.L_x_1423:
        /* <DEDUP_REMOVED lines=337> */
.L_x_1424:
        /* <DEDUP_REMOVED lines=102> */
.L_x_1425:
[----:B------:R-:W-:Y:S01]  /*6c20*/  LDSM.16.M88.4 R16, [R174] ;  /* 0x00000000ae10783b */ /* 0x000fe20000000200 */
[--C-:B------:R-:W-:Y:S01]  /*6c30*/  IMAD.IADD R2, R0, 0x1, R128.reuse ;  /* 0x0000000100027824 */ /* 0x100fe200078e0280 */
[C---:B------:R-:W-:Y:S01]  /*6c40*/  LEA R189, P0, R249.reuse, R210, 0x2 ;  /* 0x000000d2f9bd7211 */ /* 0x040fe200078010ff */
        /* <DEDUP_REMOVED lines=315> */
.L_x_1427:
        /* <DEDUP_REMOVED lines=17> */
.L_x_1428:
[----:B------:R-:W-:Y:S01]  /*8110*/  BAR.SYNC.DEFER_BLOCKING 0x0 ;  /* 0x0000000000007b1d */ /* 0x000fe20000010000 */
[----:B------:R-:W-:Y:S01]  /*8120*/  USHF.R.S32.HI UR4, URZ, 0x1f, UR17 ;  /* 0x0000001f3f047899 */ /* 0x000fe20008011411 */
[--C-:B-1----:R-:W-:Y:S01]  /*8130*/  SHF.R.S32.HI R7, RZ, 0x1f, R244.reuse ;  /* 0x0000001fff077819 */ /* 0x102fe200000114f4 */
[----:B------:R-:W-:Y:S01]  /*8140*/  IMAD.U32 R4, RZ, RZ, UR17 ;  /* 0x00000011ff047e24 */ /* 0x000fe2000f8e00ff */
[----:B------:R-:W-:Y:S01]  /*8150*/  UIMAD UR5, UR33, -0x80, UR5 ;  /* 0xffffff80210578a4 */ /* 0x000fe2000f8e0205 */
[----:B------:R-:W-:Y:S01]  /*8160*/  IMAD.MOV.U32 R6, RZ, RZ, R244 ;  /* 0x000000ffff067224 */ /* 0x000fe200078e00f4 */
[----:B------:R-:W-:Y:S01]  /*8170*/  ULDC.64 UR10, c[0x0][0x3a0] ;  /* 0x0000e800000a7ab9 */ /* 0x000fe20000000a00 */
[----:B------:R-:W-:Y:S01]  /*8180*/  BSSY B0, `(.L_x_1429) ;  /* 0x0000022000007945 */ /* 0x000fe20003800000 */
[----:B------:R-:W-:Y:S01]  /*8190*/  UIMAD UR10, UR4, UR10, URZ ;  /* 0x0000000a040a72a4 */ /* 0x000fe2000f8e023f */
[----:B------:R-:W-:Y:S01]  /*81a0*/  IMAD.WIDE.U32 R4, R4, c[0x0][0x3a0], R6 ;  /* 0x0000e80004047a25 */ /* 0x000fe200078e0006 */
[----:B------:R-:W-:Y:S01]  /*81b0*/  USHF.R.S32.HI UR12, URZ, 0x1f, UR51 ;  /* 0x0000001f3f0c7899 */ /* 0x000fe20008011433 */
[----:B------:R-:W-:Y:S01]  /*81c0*/  ISETP.GE.AND P4, PT, R236, UR5, PT ;  /* 0x00000005ec007c0c */ /* 0x000fe2000bf86270 */
[----:B------:R-:W-:Y:S01]  /*81d0*/  UIMAD UR10, UR17, UR11, UR10 ;  /* 0x0000000b110a72a4 */ /* 0x000fe2000f8e020a */
[----:B------:R-:W-:-:S02]  /*81e0*/  SHF.R.S32.HI R44, RZ, 0x1f, R236 ;  /* 0x0000001fff2c7819 */ /* 0x000fc400000114ec */
[----:B------:R-:W-:-:S03]  /*81f0*/  IADD3 R4, P0, R4, UR13, RZ ;  /* 0x0000000d04047c10 */ /* 0x000fc6000ff1e0ff */
[----:B------:R-:W-:Y:S01]  /*8200*/  IMAD.U32 R0, RZ, RZ, UR10 ;  /* 0x0000000aff007e24 */ /* 0x000fe2000f8e00ff */
[----:B------:R-:W-:Y:S02]  /*8210*/  ULDC.64 UR10, c[0x0][0x3b8] ;  /* 0x0000ee00000a7ab9 */ /* 0x000fe40000000a00 */
[----:B------:R-:W-:Y:S02]  /*8220*/  UIMAD UR10, UR12, UR10, URZ ;  /* 0x0000000a0c0a72a4 */ /* 0x000fe4000f8e023f */
[----:B------:R-:W-:Y:S01]  /*8230*/  IADD3.X R5, R5, UR14, R0, P0, !PT ;  /* 0x0000000e05057c10 */ /* 0x000fe200087fe400 */
[----:B------:R1:W2:Y:S01]  /*8240*/  LDS.128 R16, [R235+0x7000] ;  /* 0x00700000eb107984 */ /* 0x0002a20000000c00 */
[----:B------:R-:W-:Y:S01]  /*8250*/  IMAD.U32 R0, RZ, RZ, UR51 ;  /* 0x00000033ff007e24 */ /* 0x000fe2000f8e00ff */
[----:B------:R-:W-:Y:S02]  /*8260*/  UIMAD UR10, UR51, UR11, UR10 ;  /* 0x0000000b330a72a4 */ /* 0x000fe4000f8e020a */
        /* <DEDUP_REMOVED lines=19> */
.L_x_1430:
[----:B------:R-:W-:Y:S05]  /*83a0*/  BSYNC B0 ;  /* 0x0000000000007941 */ /* 0x000fea0003800000 */
.L_x_1429:
        /* <DEDUP_REMOVED lines=15> */
.L_x_1432:
[----:B------:R-:W-:Y:S05]  /*84a0*/  BSYNC B0 ;  /* 0x0000000000007941 */ /* 0x000fea0003800000 */
.L_x_1431:
        /* <DEDUP_REMOVED lines=15> */
.L_x_1434:
[----:B------:R-:W-:Y:S05]  /*85a0*/  BSYNC B0 ;  /* 0x0000000000007941 */ /* 0x000fea0003800000 */
.L_x_1433:
        /* <DEDUP_REMOVED lines=14> */
.L_x_1436:
[----:B------:R-:W-:Y:S05]  /*8690*/  BSYNC B0 ;  /* 0x0000000000007941 */ /* 0x000fea0003800000 */
.L_x_1435:
[----:B------:R-:W-:Y:S01]  /*86a0*/  ULDC.64 UR10, c[0x0][0x3a8] ;  /* 0x0000ea00000a7ab9 */ /* 0x000fe20000000a00 */
[----:B------:R-:W-:Y:S01]  /*86b0*/  IMAD.U32 R0, RZ, RZ, UR17 ;  /* 0x00000011ff007e24 */ /* 0x000fe2000f8e00ff */
[----:B------:R-:W-:Y:S01]  /*86c0*/  UIMAD UR4, UR4, UR10, URZ ;  /* 0x0000000a040472a4 */ /* 0x000fe2000f8e023f */
[----:B------:R-:W-:Y:S01]  /*86d0*/  BSSY B0, `(.L_x_1437) ;  /* 0x0000017000007945 */ /* 0x000fe20003800000 */
[----:B------:R-:W-:Y:S01]  /*86e0*/  USHF.R.S32.HI UR12, URZ, 0x1f, UR51 ;  /* 0x0000001f3f0c7899 */ /* 0x000fe20008011433 */
[----:B------:R-:W-:Y:S01]  /*86f0*/  IMAD.WIDE.U32 R6, R0, c[0x0][0x3a8], R6 ;  /* 0x0000ea0000067a25 */ /* 0x000fe200078e0006 */
[----:B------:R-:W-:-:S04]  /*8700*/  UIMAD UR4, UR17, UR11, UR4 ;  /* 0x0000000b110472a4 */ /* 0x000fc8000f8e0204 */
[----:B--2---:R-:W-:Y:S02]  /*8710*/  IADD3 R4, P0, R6, UR6, RZ ;  /* 0x0000000606047c10 */ /* 0x004fe4000ff1e0ff */
[----:B------:R-:W-:Y:S01]  /*8720*/  MOV R0, UR4 ;  /* 0x0000000400007c02 */ /* 0x000fe20008000f00 */
[----:B------:R-:W-:Y:S02]  /*8730*/  ULDC.64 UR4, c[0x0][0x3c0] ;  /* 0x0000f00000047ab9 */ /* 0x000fe40000000a00 */
[----:B------:R-:W-:Y:S01]  /*8740*/  UIMAD UR4, UR12, UR4, URZ ;  /* 0x000000040c0472a4 */ /* 0x000fe2000f8e023f */
[----:B------:R-:W-:Y:S01]  /*8750*/  IADD3.X R5, R7, UR7, R0, P0, !PT ;  /* 0x0000000707057c10 */ /* 0x000fe200087fe400 */
[----:B------:R-:W-:Y:S02]  /*8760*/  IMAD.U32 R0, RZ, RZ, UR51 ;  /* 0x00000033ff007e24 */ /* 0x000fe4000f8e00ff */
[----:B------:R-:W-:Y:S02]  /*8770*/  UIMAD UR4, UR51, UR5, UR4 ;  /* 0x00000005330472a4 */ /* 0x000fe4000f8e0204 */
        /* <DEDUP_REMOVED lines=12> */
.L_x_1438:
[----:B------:R-:W-:Y:S05]  /*8840*/  BSYNC B0 ;  /* 0x0000000000007941 */ /* 0x000fea0003800000 */
.L_x_1437:
        /* <DEDUP_REMOVED lines=13> */
.L_x_1440:
[----:B------:R-:W-:Y:S05]  /*8920*/  BSYNC B0 ;  /* 0x0000000000007941 */ /* 0x000fea0003800000 */
.L_x_1439:
        /* <DEDUP_REMOVED lines=13> */
.L_x_1442:
[----:B------:R-:W-:Y:S05]  /*8a00*/  BSYNC B0 ;  /* 0x0000000000007941 */ /* 0x000fea0003800000 */
.L_x_1441:
        /* <DEDUP_REMOVED lines=11> */
.L_x_1421:
[----:B------:R-:W-:Y:S05]  /*8ac0*/  BSYNC B1 ;  /* 0x0000000000017941 */ /* 0x000fea0003800000 */
.L_x_1399:
        /* <DEDUP_REMOVED lines=11> */
.L_x_1443:
[----:B------:R-:W-:Y:S05]  /*8b80*/  EXIT ;  /* 0x000000000000794d */ /* 0x000fea0003800000 */
.L_x_1445:
        /* <DEDUP_REMOVED lines=15> */
.L_x_2477:


//--------------------- .text._ZN5flash44flash_bwd_dq_dk_dv_loop_seqk_parallel_kernelI23Flash_bwd_kernel_traitsILi64ELi64ELi128ELi8ELi2ELi4ELi4ELb1ELb0EN7cutlass10bfloat16_tE19Flash_kernel_traitsILi64ELi64ELi128ELi8ES3_EELb1ELb0ELb1ELb1ELb0ELb0ELb0EEEvNS_16Flash_bwd_paramsE --------------------------
	.section	.text._ZN5flash44flash_bwd_dq_dk_dv_loop_seqk_parallel_kernelI23Flash_bwd_kernel_traitsILi64ELi64ELi128ELi8ELi2ELi4ELi4ELb1ELb0EN7cutlass10bfloat16_tE19Flash_kernel_traitsILi64ELi64ELi128ELi8ES3_EELb1ELb0ELb1ELb1ELb0ELb0ELb0EEEvNS_16Flash_bwd_paramsE,"ax",@progbits
	.sectioninfo	@"SHI_REGISTERS=255"
	.align	128
        .global         _ZN5flash44flash_bwd_dq_dk_dv_loop_seqk_parallel_kernelI23Flash_bwd_kernel_traitsILi64ELi64ELi128ELi8ELi2ELi4ELi4ELb1ELb0EN7cutlass10bfloat16_tE19Flash_kernel_traitsILi64ELi64ELi128ELi8ES3_EELb1ELb0ELb1ELb1ELb0ELb0ELb0EEEvNS_16Flash_bwd_paramsE
        .type           _ZN5flash44flash_bwd_dq_dk_dv_loop_seqk_parallel_kernelI23Flash_bwd_kernel_traitsILi64ELi64ELi128ELi8ELi2ELi4ELi4ELb1ELb0EN7cutlass10bfloat16_tE19Flash_kernel_traitsILi64ELi64ELi128ELi8ES3_EELb1ELb0ELb1ELb1ELb0ELb0ELb0EEEvNS_16Flash_bwd_paramsE,@function
        .size           _ZN5flash44flash_bwd_dq_dk_dv_loop_seqk_parallel_kernelI23Flash_bwd_kernel_traitsILi64ELi64ELi128ELi8ELi2ELi4ELi4ELb1ELb0EN7cutlass10bfloat16_tE19Flash_kernel_traitsILi64ELi64ELi128ELi8ES3_EELb1ELb0ELb1ELb1ELb0ELb0ELb0EEEvNS_16Flash_bwd_paramsE,(.L_x_2478 - _ZN5flash44flash_bwd_dq_dk_dv_loop_seqk_parallel_kernelI23Flash_bwd_kernel_traitsILi64ELi64ELi128ELi8ELi2ELi4ELi4ELb1ELb0EN7cutlass10bfloat16_tE19Flash_kernel_traitsILi64ELi64ELi128ELi8ES3_EELb1ELb0ELb1ELb1ELb0ELb0ELb0EEEvNS_16Flash_bwd_paramsE)
        .other          _ZN5flash44flash_bwd_dq_dk_dv_loop_seqk_parallel_kernelI23Flash_bwd_kernel_traitsILi64ELi64ELi128ELi8ELi2ELi4ELi4ELb1ELb0EN7cutlass10bfloat16_tE19Flash_kernel_traitsILi64ELi64ELi128ELi8ES3_EELb1ELb0ELb1ELb1ELb0ELb0ELb0EEEvNS_16Flash_bwd_paramsE,@"STO_CUDA_ENTRY STV_DEFAULT"
_ZN5flash44flash_bwd_dq_dk_dv_loop_seqk_parallel_kernelI23Flash_bwd_kernel_traitsILi64ELi64ELi128ELi8ELi2ELi4ELi4ELb1ELb0EN7cutlass10bfloat16_tE19Flash_kernel_traitsILi64ELi64ELi128ELi8ES3_EELb1ELb0ELb1ELb1ELb0ELb0ELb0EEEvNS_16Flash_bwd_paramsE:
.text._ZN5flash44flash_bwd_dq_dk_dv_loop_seqk_parallel_kernelI23Flash_bwd_kernel_traitsILi64ELi64ELi128ELi8ELi2ELi4ELi4ELb1ELb0EN7cutlass10bfloat16_tE19Flash_kernel_traitsILi64ELi64ELi128ELi8ES3_EELb1ELb0ELb1ELb1ELb0ELb0ELb0EEEvNS_16Flash_bwd_paramsE:
        /* <DEDUP_REMOVED lines=14> */
[----:B-1----:R-:W-:-:S04]  /*00e0*/  SHF.R.S32.HI R4, RZ, 0x1f, R8 ;  /* 0x0000001fff047819 */ /* 0x002fc80000011408 */
[CC--:B------:R-:W-:Y:S02]  /*00f0*/  LEA.HI R3, R4.reuse, R8.reuse, RZ, 0x4 ;  /* 0x0000000804037211 */ /* 0x0c0fe400078f20ff */
[CC--:B------:R-:W-:Y:S02]  /*0100*/  LEA.HI R2, R4.reuse, R8.reuse, RZ, 0x5 ;  /* 0x0000000804027211 */ /* 0x0c0fe400078f28ff */
[CC--:B------:R-:W-:Y:S02]  /*0110*/  LEA.HI R12, R4.reuse, R8.reuse, RZ, 0x3 ;  /* 0x00000008040c7211 */ /* 0x0c0fe400078f18ff */
[CC--:B------:R-:W-:Y:S02]  /*0120*/  LEA.HI R0, R4.reuse, R8.reuse, RZ, 0x2 ;  /* 0x0000000804007211 */ /* 0x0c0fe400078f10ff */
[----:B------:R-:W-:Y:S02]  /*0130*/  LOP3.LUT R6, R3, 0xfffffff0, RZ, 0xc0, !PT ;  /* 0xfffffff003067812 */ /* 0x000fe400078ec0ff */
[----:B------:R-:W-:-:S02]  /*0140*/  LEA.HI R15, R4, R8, RZ, 0x6 ;  /* 0x00000008040f7211 */ /* 0x000fc400078f30ff */
[----:B------:R-:W-:Y:S01]  /*0150*/  LEA.HI R16, R4, R8, RZ, 0x7 ;  /* 0x0000000804107211 */ /* 0x000fe200078f38ff */
[----:B------:R-:W-:Y:S01]  /*0160*/  IMAD.IADD R10, R8, 0x1, -R6 ;  /* 0x00000001080a7824 */ /* 0x000fe200078e0a06 */
[----:B------:R-:W-:Y:S02]  /*0170*/  LOP3.LUT R4, R2, 0xffffffe0, RZ, 0xc0, !PT ;  /* 0xffffffe002047812 */ /* 0x000fe400078ec0ff */
[----:B------:R-:W-:Y:S02]  /*0180*/  LOP3.LUT R5, R12, 0xfffffff8, RZ, 0xc0, !PT ;  /* 0xfffffff80c057812 */ /* 0x000fe400078ec0ff */
[----:B------:R-:W-:Y:S01]  /*0190*/  LOP3.LUT R7, R0, 0x7ffffffc, RZ, 0xc0, !PT ;  /* 0x7ffffffc00077812 */ /* 0x000fe200078ec0ff */
[C---:B------:R-:W-:Y:S01]  /*01a0*/  IMAD.IADD R11, R8.reuse, 0x1, -R4 ;  /* 0x00000001080b7824 */ /* 0x040fe200078e0a04 */
[--C-:B------:R-:W-:Y:S01]  /*01b0*/  SHF.R.S32.HI R9, RZ, 0x2, R0.reuse ;  /* 0x00000002ff097819 */ /* 0x100fe20000011400 */
[C---:B------:R-:W-:Y:S01]  /*01c0*/  IMAD.IADD R5, R8.reuse, 0x1, -R5 ;  /* 0x0000000108057824 */ /* 0x040fe200078e0a05 */
[----:B------:R-:W-:Y:S01]  /*01d0*/  SHF.R.S32.HI R6, RZ, 0x1f, R0 ;  /* 0x0000001fff067819 */ /* 0x000fe20000011400 */
[----:B------:R-:W-:Y:S01]  /*01e0*/  IMAD.IADD R17, R8, 0x1, -R7 ;  /* 0x0000000108117824 */ /* 0x000fe200078e0a07 */
[--C-:B------:R-:W-:Y:S01]  /*01f0*/  SHF.R.S32.HI R0, RZ, 0x5, R2.reuse ;  /* 0x00000005ff007819 */ /* 0x100fe20000011402 */
[----:B------:R-:W-:Y:S01]  /*0200*/  IMAD.SHL.U32 R210, R5, 0x8, RZ ;  /* 0x0000000805d27824 */ /* 0x000fe200078e00ff */
[----:B------:R-:W-:-:S02]  /*0210*/  SHF.R.S32.HI R4, RZ, 0x1f, R2 ;  /* 0x0000001fff047819 */ /* 0x000fc40000011402 */
[----:B------:R-:W-:Y:S02]  /*0220*/  SHF.R.S32.HI R8, RZ, 0x4, R3 ;  /* 0x00000004ff087819 */ /* 0x000fe40000011403 */
[-C--:B------:R-:W-:Y:S02]  /*0230*/  LEA.HI R7, R2, R0.reuse, RZ, 0x1 ;  /* 0x0000000002077211 */ /* 0x080fe400078f08ff */
[----:B------:R-:W-:Y:S02]  /*0240*/  LEA.HI R2, R4, R0, RZ, 0x2 ;  /* 0x0000000004027211 */ /* 0x000fe400078f10ff */
[----:B------:R-:W-:Y:S02]  /*0250*/  LEA.HI R4, R3, R8, RZ, 0x1 ;  /* 0x0000000803047211 */ /* 0x000fe400078f08ff */
[----:B------:R-:W-:Y:S02]  /*0260*/  LEA.HI R3, R6, R9, RZ, 0x3 ;  /* 0x0000000906037211 */ /* 0x000fe400078f18ff */
[----:B------:R-:W-:-:S02]  /*0270*/  LOP3.LUT R6, R7, 0xfffffffe, RZ, 0xc0, !PT ;  /* 0xfffffffe07067812 */ /* 0x000fc400078ec0ff */
[----:B------:R-:W-:Y:S02]  /*0280*/  LOP3.LUT R2, R2, 0xfffffffc, RZ, 0xc0, !PT ;  /* 0xfffffffc02027812 */ /* 0x000fe400078ec0ff */
[----:B------:R-:W-:Y:S01]  /*0290*/  SHF.R.S32.HI R220, RZ, 0x3, R12 ;  /* 0x00000003ffdc7819 */ /* 0x000fe2000001140c */
[C---:B------:R-:W-:Y:S01]  /*02a0*/  IMAD.IADD R240, R0.reuse, 0x1, -R6 ;  /* 0x0000000100f07824 */ /* 0x040fe200078e0a06 */
[----:B------:R-:W-:Y:S01]  /*02b0*/  LOP3.LUT R3, R3, 0xfffffff8, RZ, 0xc0, !PT ;  /* 0xfffffff803037812 */ /* 0x000fe200078ec0ff */
[----:B------:R-:W-:Y:S01]  /*02c0*/  IMAD.IADD R160, R0, 0x1, -R2 ;  /* 0x0000000100a07824 */ /* 0x000fe200078e0a02 */
[----:B------:R-:W-:Y:S01]  /*02d0*/  LOP3.LUT R4, R4, 0xfffffffe, RZ, 0xc0, !PT ;  /* 0xfffffffe04047812 */ /* 0x000fe200078ec0ff */
[----:B------:R-:W-:Y:S01]  /*02e0*/  IMAD.SHL.U32 R0, R220, 0x40, RZ ;  /* 0x00000040dc007824 */ /* 0x000fe200078e00ff */
[----:B------:R-:W-:Y:S01]  /*02f0*/  SHF.R.S32.HI R14, RZ, 0x1f, R10 ;  /* 0x0000001fff0e7819 */ /* 0x000fe2000001140a */
[----:B------:R-:W-:Y:S01]  /*0300*/  IMAD.IADD R7, R9, 0x1, -R3 ;  /* 0x0000000109077824 */ /* 0x000fe200078e0a03 */
[----:B------:R-:W-:Y:S01]  /*0310*/  LOP3.LUT P4, RZ, R5, 0x2, RZ, 0xc0, !PT ;  /* 0x0000000205ff7812 */ /* 0x000fe2000788c0ff */
[----:B------:R-:W-:Y:S01]  /*0320*/  IMAD.IADD R13, R8, 0x1, -R4 ;  /* 0x00000001080d7824 */ /* 0x000fe200078e0a04 */
[----:B------:R-:W-:-:S02]  /*0330*/  LOP3.LUT R0, R0, 0x1c0, RZ, 0xc0, !PT ;  /* 0x000001c000007812 */ /* 0x000fc400078ec0ff */
[----:B------:R-:W-:Y:S02]  /*0340*/  SHF.R.S32.HI R4, RZ, 0x1f, R11 ;  /* 0x0000001fff047819 */ /* 0x000fe4000001140b */
[----:B------:R-:W-:Y:S02]  /*0350*/  SHF.R.U32.HI R3, RZ, 0x3, R0 ;  /* 0x00000003ff037819 */ /* 0x000fe40000011600 */
[----:B------:R-:W-:Y:S01]  /*0360*/  LOP3.LUT R2, R0, 0x38, R210, 0xf8, !PT ;  /* 0x0000003800027812 */ /* 0x000fe200078ef8d2 */
[----:B------:R-:W-:Y:S01]  /*0370*/  IMAD.SHL.U32 R0, R5, 0x40, RZ ;  /* 0x0000004005007824 */ /* 0x000fe200078e00ff */
[----:B------:R-:W-:Y:S02]  /*0380*/  LEA.HI R14, R14, R10, RZ, 0x3 ;  /* 0x0000000a0e0e7211 */ /* 0x000fe400078f18ff */
[----:B------:R-:W-:Y:S01]  /*0390*/  LOP3.LUT R238, R2, R3, RZ, 0x3c, !PT ;  /* 0x0000000302ee7212 */ /* 0x000fe200078e3cff */
[----:B------:R-:W-:Y:S01]  /*03a0*/  IMAD.SHL.U32 R2, R160, 0x10, RZ ;  /* 0x00000010a0027824 */ /* 0x000fe200078e00ff */
[----:B------:R-:W-:-:S02]  /*03b0*/  LOP3.LUT R0, R0, 0x1c0, RZ, 0xc0, !PT ;  /* 0x000001c000007812 */ /* 0x000fc400078ec0ff */
[----:B------:R-:W-:Y:S02]  /*03c0*/  LOP3.LUT P3, RZ, R5, 0x4, RZ, 0xc0, !PT ;  /* 0x0000000405ff7812 */ /* 0x000fe4000786c0ff */
[----:B------:R-:W-:Y:S02]  /*03d0*/  LEA.HI R217, R4, R11, RZ, 0x2 ;  /* 0x0000000b04d97211 */ /* 0x000fe400078f10ff */
[----:B------:R-:W-:Y:S02]  /*03e0*/  LOP3.LUT R6, R14, 0xfffffff8, RZ, 0xc0, !PT ;  /* 0xfffffff80e067812 */ /* 0x000fe400078ec0ff */
[----:B------:R-:W-:Y:S02]  /*03f0*/  SHF.R.S32.HI R3, RZ, 0x6, R15 ;  /* 0x00000006ff037819 */ /* 0x000fe4000001140f */
[----:B------:R-:W-:Y:S01]  /*0400*/  LOP3.LUT R5, R0, 0x8, R12, 0xf8, !PT ;  /* 0x0000000800057812 */ /* 0x000fe200078ef80c */
[----:B------:R-:W-:Y:S01]  /*0410*/  IMAD.IADD R11, R10, 0x1, -R6 ;  /* 0x000000010a0b7824 */ /* 0x000fe200078e0a06 */
[----:B------:R-:W-:Y:S01]  /*0420*/  LOP3.LUT R8, R0, 0x30, R2, 0xf8, !PT ;  /* 0x0000003000087812 */ /* 0x000fe200078ef802 */
[----:B------:R-:W-:Y:S01]  /*0430*/  IMAD.SHL.U32 R2, R13, 0x200, RZ ;  /* 0x000002000d027824 */ /* 0x000fe200078e00ff */
[----:B------:R-:W-:Y:S01]  /*0440*/  SHF.R.U32.HI R4, RZ, 0x3, R0 ;  /* 0x00000003ff047819 */ /* 0x000fe20000011600 */
[----:B------:R-:W-:Y:S01]  /*0450*/  IMAD.SHL.U32 R10, R17, 0x2, RZ ;  /* 0x00000002110a7824 */ /* 0x000fe200078e00ff */
[----:B------:R-:W-:Y:S01]  /*0460*/  LOP3.LUT R9, R7, 0x1, RZ, 0xc0, !PT ;  /* 0x0000000107097812 */ /* 0x000fe200078ec0ff */
[----:B------:R-:W-:Y:S01]  /*0470*/  IMAD R6, R3, 0x800, R2 ;  /* 0x0000080003067824 */ /* 0x000fe200078e0202 */
[----:B------:R-:W-:Y:S01]  /*0480*/  LOP3.LUT R0, R5, R4, RZ, 0x3c, !PT ;  /* 0x0000000405007212 */ /* 0x000fe200078e3cff */
[----:B------:R-:W-:Y:S01]  /*0490*/  IMAD R238, R3, 0x200, R238 ;  /* 0x0000020003ee7824 */ /* 0x000fe200078e02ee */
[----:B------:R-:W-:-:S02]  /*04a0*/  LOP3.LUT R8, R8, 0x8, R12, 0xf8, !PT ;  /* 0x0000000808087812 */ /* 0x000fc400078ef80c */
[----:B------:R-:W-:Y:S01]  /*04b0*/  SHF.R.S32.HI R5, RZ, 0x7, R16 ;  /* 0x00000007ff057819 */ /* 0x000fe20000011410 */
[----:B------:R-:W-:Y:S01]  /*04c0*/  IMAD.IADD R0, R6, 0x1, R0 ;  /* 0x0000000106007824 */ /* 0x000fe200078e0200 */
[----:B------:R-:W-:Y:S02]  /*04d0*/  ISETP.NE.U32.AND P0, PT, R9, 0x1, PT ;  /* 0x000000010900780c */ /* 0x000fe40003f05070 */
[----:B------:R-:W-:Y:S01]  /*04e0*/  LOP3.LUT R4, R2, R8, R4, 0xf6, !PT ;  /* 0x0000000802047212 */ /* 0x000fe200078ef604 */
[C---:B------:R-:W-:Y:S01]  /*04f0*/  IMAD.SHL.U32 R2, R7.reuse, 0x40, RZ ;  /* 0x0000004007027824 */ /* 0x040fe200078e00ff */
[----:B------:R-:W-:Y:S01]  /*0500*/  R2P PR, R7, 0x6 ;  /* 0x0000000607007804 */ /* 0x000fe20000000000 */
[----:B------:R-:W-:Y:S01]  /*0510*/  IMAD.SHL.U32 R6, R5, 0x8, RZ ;  /* 0x0000000805067824 */ /* 0x000fe200078e00ff */
[----:B------:R-:W-:Y:S01]  /*0520*/  SEL R202, R202, 0x10, !P0 ;  /* 0x00000010caca7807 */ /* 0x000fe20004000000 */
[----:B------:R-:W-:Y:S01]  /*0530*/  IMAD.SHL.U32 R7, R3, 0x20, RZ ;  /* 0x0000002003077824 */ /* 0x000fe200078e00ff */
[----:B------:R-:W-:Y:S01]  /*0540*/  LOP3.LUT R2, R2, 0x1c0, RZ, 0xc0, !PT ;  /* 0x000001c002027812 */ /* 0x000fe200078ec0ff */
[----:B------:R-:W-:Y:S01]  /*0550*/  IMAD R9, R5, 0x1000, R10 ;  /* 0x0000100005097824 */ /* 0x000fe200078e020a */
[----:B------:R-:W-:Y:S01]  /*0560*/  LOP3.LUT R3, R6, 0x8, RZ, 0xc0, !PT ;  /* 0x0000000806037812 */ /* 0x000fe200078ec0ff */
[----:B------:R-:W-:Y:S01]  /*0570*/  IMAD.SHL.U32 R6, R13, 0x10, RZ ;  /* 0x000000100d067824 */ /* 0x000fe200078e00ff */
[----:B------:R-:W-:Y:S01]  /*0580*/  SHF.R.U32.HI R5, RZ, 0x3, R2 ;  /* 0x00000003ff057819 */ /* 0x000fe20000011602 */
[----:B------:R-:W-:Y:S01]  /*0590*/  IMAD.SHL.U32 R8, R11, 0x40, RZ ;  /* 0x000000400b087824 */ /* 0x000fe200078e00ff */
[----:B------:R-:W-:Y:S01]  /*05a0*/  LOP3.LUT R7, R2, 0x20, R7, 0xf8, !PT ;  /* 0x0000002002077812 */ /* 0x000fe200078ef807 */
[----:B------:R-:W-:Y:S01]  /*05b0*/  IMAD.SHL.U32 R165, R0, 0x2, RZ ;  /* 0x0000000200a57824 */ /* 0x000fe200078e00ff */
[----:B------:R-:W-:-:S02]  /*05c0*/  LOP3.LUT R11, R3, 0x10, R6, 0xf8, !PT ;  /* 0x00000010030b7812 */ /* 0x000fc400078ef806 */
[----:B------:R-:W-:Y:S01]  /*05d0*/  LOP3.LUT R12, R5, R2, R3, 0x1e, !PT ;  /* 0x00000002050c7212 */ /* 0x000fe200078e1e03 */
[----:B------:R-:W-:Y:S01]  /*05e0*/  IMAD R2, R240, 0x400, R9 ;  /* 0x00000400f0027824 */ /* 0x000fe200078e0209 */
[----:B------:R-:W-:Y:S01]  /*05f0*/  LOP3.LUT R6, R7, R5, RZ, 0x3c, !PT ;  /* 0x0000000507067212 */ /* 0x000fe200078e3cff */
[----:B------:R-:W-:Y:S01]  /*0600*/  IMAD.SHL.U32 R7, R14, 0x40, RZ ;  /* 0x000000400e077824 */ /* 0x000fe200078e00ff */
[----:B------:R-:W-:Y:S01]  /*0610*/  LOP3.LUT R3, R8, 0x1c0, RZ, 0xc0, !PT ;  /* 0x000001c008037812 */ /* 0x000fe200078ec0ff */
[----:B------:R-:W-:Y:S01]  /*0620*/  IMAD.SHL.U32 R8, R13, 0x8, RZ ;  /* 0x000000080d087824 */ /* 0x000fe200078e00ff */
[----:B------:R-:W-:Y:S01]  /*0630*/  SHF.R.S32.HI R217, RZ, 0x2, R217 ;  /* 0x00000002ffd97819 */ /* 0x000fe200000114d9 */
[----:B------:R-:W-:Y:S01]  /*0640*/  IMAD.IADD R200, R6, 0x1, R2 ;  /* 0x0000000106c87824 */ /* 0x000fe200078e0202 */
[----:B------:R-:W-:Y:S01]  /*0650*/  LOP3.LUT R2, R7, 0xfffffe00, RZ, 0xc0, !PT ;  /* 0xfffffe0007027812 */ /* 0x000fe200078ec0ff */
[----:B------:R-:W-:Y:S01]  /*0660*/  IMAD R6, R160, 0x400, R10 ;  /* 0x00000400a0067824 */ /* 0x000fe200078e020a */
[--C-:B------:R-:W-:Y:S01]  /*0670*/  SHF.R.U32.HI R5, RZ, 0x3, R3.reuse ;  /* 0x00000003ff057819 */ /* 0x100fe20000011603 */
[----:B------:R-:W-:Y:S01]  /*0680*/  IMAD.SHL.U32 R200, R200, 0x2, RZ ;  /* 0x00000002c8c87824 */ /* 0x000fe200078e00ff */
[----:B------:R-:W-:Y:S01]  /*0690*/  LOP3.LUT R8, R3, 0x8, R8, 0xf8, !PT ;  /* 0x0000000803087812 */ /* 0x000fe200078ef808 */
[----:B------:R-:W-:Y:S01]  /*06a0*/  IMAD.IADD R6, R6, 0x1, R12 ;  /* 0x0000000106067824 */ /* 0x000fe200078e020c */
[----:B------:R-:W-:Y:S01]  /*06b0*/  LOP3.LUT R3, R5, R11, R3, 0x1e, !PT ;  /* 0x0000000b05037212 */ /* 0x000fe200078e1e03 */
[--C-:B------:R-:W-:Y:S01]  /*06c0*/  IMAD R168, R240, 0x400, R2.reuse ;  /* 0x00000400f0a87824 */ /* 0x100fe200078e0202 */
[----:B------:R-:W-:Y:S01]  /*06d0*/  LOP3.LUT R5, R8, R5, RZ, 0x3c, !PT ;  /* 0x0000000508057212 */ /* 0x000fe200078e3cff */
[----:B------:R-:W-:Y:S01]  /*06e0*/  IMAD R160, R160, 0x400, R2 ;  /* 0x00000400a0a07824 */ /* 0x000fe200078e0202 */
[----:B------:R-:W-:Y:S01]  /*06f0*/  LEA R243, R6, 0x6000, 0x1 ;  /* 0x0000600006f37811 */ /* 0x000fe200078e08ff */
[----:B------:R-:W-:Y:S01]  /*0700*/  IMAD.IADD R203, R200, 0x1, R202 ;  /* 0x00000001c8cb7824 */ /* 0x000fe200078e02ca */
[----:B------:R-:W-:Y:S01]  /*0710*/  LOP3.LUT R167, R3, R2, RZ, 0xfc, !PT ;  /* 0x0000000203a77212 */ /* 0x000fe200078efcff */
[----:B------:R-:W-:Y:S01]  /*0720*/  IMAD.IADD R168, R168, 0x1, R5 ;  /* 0x00000001a8a87824 */ /* 0x000fe200078e0205 */
[----:B------:R-:W-:Y:S01]  /*0730*/  IADD3 R7, R243, 0x420, RZ ;  /* 0x00000420f3077810 */ /* 0x000fe20007ffe0ff */
[----:B------:R-:W-:Y:S01]  /*0740*/  IMAD.IADD R160, R5, 0x1, R160 ;  /* 0x0000000105a07824 */ /* 0x000fe200078e02a0 */
[C---:B------:R-:W-:Y:S01]  /*0750*/  @P1 IADD3 R7, R243.reuse, 0x3e0, RZ ;  /* 0x000003e0f3071810 */ /* 0x040fe20007ffe0ff */
[----:B------:R-:W-:Y:S01]  /*0760*/  IMAD.MOV.U32 R5, RZ, RZ, 0x20 ;  /* 0x00000020ff057424 */ /* 0x000fe200078e00ff */
[C---:B------:R-:W-:Y:S01]  /*0770*/  IADD3 R244, R243.reuse, 0x40, RZ ;  /* 0x00000040f3f47810 */ /* 0x040fe20007ffe0ff */
[----:B------:R-:W-:Y:S01]  /*0780*/  IMAD.MOV.U32 R2, RZ, RZ, 0x40 ;  /* 0x00000040ff027424 */ /* 0x000fe200078e00ff */
[----:B------:R-:W-:Y:S01]  /*0790*/  @P2 IADD3 R244, R243, -0x40, RZ ;  /* 0xffffffc0f3f42810 */ /* 0x000fe20007ffe0ff */
[----:B------:R1:W-:Y:S01]  /*07a0*/  STL [R1], R7 ;  /* 0x0000000701007387 */ /* 0x0003e20000100800 */
[C---:B------:R-:W-:Y:S01]  /*07b0*/  SEL R163, R5.reuse, 0xffffffe0, !P4 ;  /* 0xffffffe005a37807 */ /* 0x040fe20006000000 */
[----:B------:R-:W-:Y:S01]  /*07c0*/  IMAD R217, R240, 0x10, R217 ;  /* 0x00000010f0d97824 */ /* 0x000fe200078e02d9 */
[----:B------:R-:W-:Y:S01]  /*07d0*/  SEL R2, R2, 0xffffffc0, !P3 ;  /* 0xffffffc002027807 */ /* 0x000fe20005800000 */
[----:B------:R-:W-:Y:S01]  /*07e0*/  IMAD.SHL.U32 R3, R4, 0x2, RZ ;  /* 0x0000000204037824 */ /* 0x000fe200078e00ff */
[----:B------:R-:W-:Y:S01]  /*07f0*/  SEL R5, R5, 0xffffffe0, !P1 ;  /* 0xffffffe005057807 */ /* 0x000fe20004800000 */
[----:B------:R-:W-:Y:S01]  /*0800*/  IMAD R164, R0, 0x2, R163 ;  /* 0x0000000200a47824 */ /* 0x000fe200078e02a3 */
[----:B------:R-:W-:Y:S01]  /*0810*/  LEA R160, R160, 0xa000, 0x1 ;  /* 0x0000a000a0a07811 */ /* 0x000fe200078e08ff */
[----:B------:R-:W-:-:S02]  /*0820*/  IMAD R162, R0, 0x2, R2 ;  /* 0x0000000200a27824 */ /* 0x000fc400078e0202 */
[----:B------:R-:W-:Y:S02]  /*0830*/  IMAD.IADD R201, R200, 0x1, R5 ;  /* 0x00000001c8c97824 */ /* 0x000fe400078e0205 */
[----:B------:R-:W-:Y:S02]  /*0840*/  IMAD.IADD R163, R163, 0x1, R162 ;  /* 0x00000001a3a37824 */ /* 0x000fe400078e02a2 */
[C---:B------:R-:W-:Y:S02]  /*0850*/  IMAD.IADD R246, R5.reuse, 0x1, R243 ;  /* 0x0000000105f67824 */ /* 0x040fe400078e02f3 */
[----:B------:R-:W-:Y:S02]  /*0860*/  IMAD.IADD R202, R202, 0x1, R201 ;  /* 0x00000001caca7824 */ /* 0x000fe400078e02c9 */
[----:B------:R-:W-:Y:S02]  /*0870*/  IMAD.SHL.U32 R159, R168, 0x2, RZ ;  /* 0x00000002a89f7824 */ /* 0x000fe400078e00ff */
[----:B--2---:R-:W-:-:S02]  /*0880*/  IMAD.IADD R245, R5, 0x1, R244 ;  /* 0x0000000105f57824 */ /* 0x004fc400078e02f4 */
.L_x_1516:
[----:B-12---:R-:W2:Y:S01]  /*0890*/  S2R R36, SR_CTAID.Y ;  /* 0x0000000000247919 */ /* 0x006ea20000002600 */
[----:B---3--:R-:W3:Y:S01]  /*08a0*/  LDC.U8 R0, c[0x0][0x312] ;  /* 0x0000c480ff007b82 */ /* 0x008ee20000000000 */
[----:B------:R-:W-:-:S02]  /*08b0*/  ISETP.NE.U32.AND P2, PT, RZ, c[0x0][0x240], PT ;  /* 0x00009000ff007a0c */ /* 0x000fc40003f45070 */
[----:B------:R-:W-:Y:S02]  /*08c0*/  ISETP.NE.U32.AND P3, PT, RZ, c[0x0][0x250], PT ;  /* 0x00009400ff007a0c */ /* 0x000fe40003f65070 */
[----:B------:R-:W-:Y:S02]  /*08d0*/  ISETP.NE.AND.EX P2, PT, RZ, c[0x0][0x244], PT, P2 ;  /* 0x00009100ff007a0c */ /* 0x000fe40003f45320 */
[----:B------:R-:W-:Y:S02]  /*08e0*/  ISETP.NE.AND.EX P3, PT, RZ, c[0x0][0x254], PT, P3 ;  /* 0x00009500ff007a0c */ /* 0x000fe40003f65330 */
[----:B------:R-:W-:Y:S01]  /*08f0*/  ISETP.EQ.U32.AND P5, PT, RZ, c[0x0][0x248], PT ;  /* 0x00009200ff007a0c */ /* 0x000fe20003fa2070 */
[----:B--2---:R-:W-:Y:S01]  /*0900*/  IMAD.SHL.U32 R9, R36, 0x4, RZ ;  /* 0x0000000424097824 */ /* 0x004fe200078e00ff */
[----:B------:R-:W-:Y:S02]  /*0910*/  SHF.R.S32.HI R32, RZ, 0x1f, R36 ;  /* 0x0000001fff207819 */ /* 0x000fe40000011424 */
[----:B---3--:R-:W-:Y:S01]  /*0920*/  ISETP.NE.AND P4, PT, R0, RZ, PT ;  /* 0x000000ff0000720c */ /* 0x008fe20003f85270 */
[----:B------:R-:W-:Y:S01]  /*0930*/  IMAD.MOV.U32 R0, RZ, RZ, -0x1 ;  /* 0xffffffffff007424 */ /* 0x000fe200078e00ff */
[----:B------:R-:W-:-:S02]  /*0940*/  SHF.L.U64.HI R8, R36, 0x2, R32 ;  /* 0x0000000224087819 */ /* 0x000fc40000010220 */
[C---:B------:R-:W-:Y:S02]  /*0950*/  IADD3 R4, P0, R9.reuse, c[0x0][0x240], RZ ;  /* 0x0000900009047a10 */ /* 0x040fe40007f1e0ff */
[----:B------:R-:W-:Y:S02]  /*0960*/  ISETP.EQ.OR.EX P5, PT, RZ, c[0x0][0x24c], !P4, P5 ;  /* 0x00009300ff007a0c */ /* 0x000fe400067a2750 */
[----:B------:R-:W-:Y:S02]  /*0970*/  IADD3.X R5, R8, c[0x0][0x244], RZ, P0, !PT ;  /* 0x0000910008057a10 */ /* 0x000fe400007fe4ff */
[----:B------:R-:W-:-:S03]  /*0980*/  @P3 IADD3 R6, P0, R9, c[0x0][0x250], RZ ;  /* 0x0000940009063a10 */ /* 0x000fc60007f1e0ff */
[----:B------:R2:W3:Y:S04]  /*0990*/  @P2 LDG.E R0, [R4.64] ;  /* 0x0000000604002981 */ /* 0x0004e8000c1e1900 */
[----:B------:R2:W3:Y:S01]  /*09a0*/  @P2 LDG.E R2, [R4.64+0x4] ;  /* 0x0000040604022981 */ /* 0x0004e2000c1e1900 */
[----:B------:R-:W-:Y:S01]  /*09b0*/  IMAD.MOV.U32 R228, RZ, RZ, RZ ;  /* 0x000000ffffe47224 */ /* 0x000fe200078e00ff */
[----:B-1----:R-:W-:Y:S01]  /*09c0*/  @P3 IADD3.X R7, R8, c[0x0][0x254], RZ, P0, !PT ;  /* 0x0000950008073a10 */ /* 0x002fe200007fe4ff */
[----:B------:R-:W-:-:S04]  /*09d0*/  IMAD.MOV.U32 R241, RZ, RZ, -0x1 ;  /* 0xfffffffffff17424 */ /* 0x000fc800078e00ff */
[----:B-----5:R1:W5:Y:S01]  /*09e0*/  @P3 LDG.E R228, [R6.64] ;  /* 0x0000000606e43981 */ /* 0x020362000c1e1900 */
[----:B--2---:R-:W-:-:S04]  /*09f0*/  IADD3 R4, P1, R9, c[0x0][0x248], RZ ;  /* 0x0000920009047a10 */ /* 0x004fc80007f3e0ff */
[----:B------:R-:W-:-:S05]  /*0a00*/  IADD3.X R5, R8, c[0x0][0x24c], RZ, P1, !PT ;  /* 0x0000930008057a10 */ /* 0x000fca0000ffe4ff */
[----:B------:R1:W5:Y:S01]  /*0a10*/  @!P5 LDG.E R241, [R4.64] ;  /* 0x0000000604f1d981 */ /* 0x000362000c1e1900 */
[----:B------:R-:W-:-:S04]  /*0a20*/  ISETP.NE.U32.AND P0, PT, RZ, c[0x0][0x248], PT ;  /* 0x00009200ff007a0c */ /* 0x000fc80003f05070 */
[----:B------:R-:W-:Y:S01]  /*0a30*/  ISETP.NE.AND.EX P0, PT, RZ, c[0x0][0x24c], PT, P0 ;  /* 0x00009300ff007a0c */ /* 0x000fe20003f05300 */
[----:B---3--:R-:W-:Y:S02]  /*0a40*/  @P2 IMAD.IADD R207, R2, 0x1, -R0 ;  /* 0x0000000102cf2824 */ /* 0x008fe400078e0a00 */
[----:B------:R-:W-:Y:S02]  /*0a50*/  IMAD.MOV.U32 R2, RZ, RZ, c[0x0][0x218] ;  /* 0x00008600ff027624 */ /* 0x000fe400078e00ff */
[----:B------:R-:W-:-:S08]  /*0a60*/  @!P2 IMAD.MOV.U32 R207, RZ, RZ, c[0x0][0x214] ;  /* 0x00008500ffcfa624 */ /* 0x000fd000078e00ff */
[----:B----4-:R-:W-:Y:S05]  /*0a70*/  @!P0 BRA `(.L_x_1446) ;  /* 0x0000003000008947 */ /* 0x010fea0003800000 */
[----:B-1----:R-:W2:Y:S02]  /*0a80*/  @P4 LDG.E R2, [R4.64+0x4] ;  /* 0x0000040604024981 */ /* 0x002ea4000c1e1900 */
[----:B--2--5:R-:W-:-:S06]  /*0a90*/  @P4 IADD3 R2, R2, -R241, RZ ;  /* 0x800000f102024210 */ /* 0x024fcc0007ffe0ff */
[----:B------:R1:W5:Y:S02]  /*0aa0*/  @!P4 LDG.E R2, [R4.64] ;  /* 0x000000060402c981 */ /* 0x000364000c1e1900 */
.L_x_1446:
[----:B-1----:R-:W-:-:S04]  /*0ab0*/  ISETP.NE.U32.AND P1, PT, RZ, c[0x0][0x258], PT ;  /* 0x00009600ff007a0c */ /* 0x002fc80003f25070 */
[----:B------:R-:W-:-:S13]  /*0ac0*/  ISETP.NE.AND.EX P1, PT, RZ, c[0x0][0x25c], PT, P1 ;  /* 0x00009700ff007a0c */ /* 0x000fda0003f25310 */
[----:B------:R-:W-:-:S04]  /*0ad0*/  @P1 IADD3 R4, P0, R9, c[0x0][0x258], RZ ;  /* 0x0000960009041a10 */ /* 0x000fc80007f1e0ff */
        /* <DEDUP_REMOVED lines=48> */
.L_x_1448:
        /* <DEDUP_REMOVED lines=15> */
.L_x_1449:
        /* <DEDUP_REMOVED lines=33> */
[C---:B------:R-:W-:Y:S02]  /*10e0*/  @!P1 IMAD R5, R36.reuse, c[0x0][0x36c], R5 ;  /* 0x0000db0024059a24 */ /* 0x040fe400078e0205 */
        /* <DEDUP_REMOVED lines=10> */
[----:B------:R-:W-:Y:S01]  /*1190*/  IMAD R5, R22, R5, R6 ;  /* 0x0000000516057224 */ /* 0x000fe200078e0206 */
[----:B------:R-:W-:Y:S01]  /*11a0*/  IADD3 R8, P2, R10, R8, RZ ;  /* 0x000000080a087210 */ /* 0x000fe20007f5e0ff */
[----:B------:R-:W-:Y:S02]  /*11b0*/  IMAD.WIDE.U32 R6, R22, R0, RZ ;  /* 0x0000000016067225 */ /* 0x000fe400078e00ff */
[----:B------:R-:W-:Y:S02]  /*11c0*/  @!P5 IADD3 R2, R2, 0x1, RZ ;  /* 0x000000010202d810 */ /* 0x000fe40007ffe0ff */
[----:B------:R-:W-:Y:S01]  /*11d0*/  @!P5 IMAD.IADD R4, R4, 0x1, -R11 ;  /* 0x000000010404d824 */ /* 0x000fe200078e0a0b */
[----:B------:R-:W-:Y:S01]  /*11e0*/  SEL R20, R16, R6, !P1 ;  /* 0x0000000610147207 */ /* 0x000fe20004800000 */
[----:B------:R-:W-:Y:S01]  /*11f0*/  IMAD R12, R23, R8, RZ ;  /* 0x00000008170c7224 */ /* 0x000fe200078e02ff */
[----:B------:R-:W-:Y:S01]  /*1200*/  ISETP.NE.AND P5, PT, RZ, c[0x0][0x1c8], PT ;  /* 0x00007200ff007a0c */ /* 0x000fe20003fa5270 */
        /* <DEDUP_REMOVED lines=8> */
[----:B---3--:R-:W-:-:S03]  /*1290*/  IMAD.WIDE.U32 R22, R14, c[0x0][0x3d8], RZ ;  /* 0x0000f6000e167a25 */ /* 0x008fc600078e00ff */
[----:B------:R-:W-:Y:S01]  /*12a0*/  IADD3 R11, R9, R16, RZ ;  /* 0x00000010090b7210 */ /* 0x000fe20007ffe0ff */
[----:B------:R-:W-:Y:S01]  /*12b0*/  @P3 IMAD R4, R36, c[0x0][0x214], RZ ;  /* 0x0000850024043a24 */ /* 0x000fe200078e02ff */
[----:B------:R-:W-:Y:S01]  /*12c0*/  @P6 IADD3 R2, R2, 0x1, RZ ;  /* 0x0000000102026810 */ /* 0x000fe20007ffe0ff */
[----:B------:R-:W-:Y:S01]  /*12d0*/  IMAD R5, R14, c[0x0][0x3dc], R23 ;  /* 0x0000f7000e057a24 */ /* 0x000fe200078e0217 */
[----:B------:R-:W-:Y:S01]  /*12e0*/  SEL R23, R22, RZ, P2 ;  /* 0x000000ff16177207 */ /* 0x000fe20001000000 */
[----:B------:R-:W-:Y:S01]  /*12f0*/  @!P3 IMAD R6, R36, c[0x0][0x1c0], R230 ;  /* 0x000070002406ba24 */ /* 0x000fe200078e02e6 */
[----:B------:R-:W-:Y:S01]  /*1300*/  @P3 SEL R4, R4, R0, !P1 ;  /* 0x0000000004043207 */ /* 0x000fe20004800000 */
[----:B------:R-:W-:Y:S01]  /*1310*/  IMAD.MOV.U32 R14, RZ, RZ, R2 ;  /* 0x000000ffff0e7224 */ /* 0x000fe200078e0002 */
[----:B------:R-:W-:Y:S01]  /*1320*/  SHF.R.S32.HI R22, RZ, 0x1f, R19 ;  /* 0x0000001fff167819 */ /* 0x000fe20000011413 */
[C---:B------:R-:W-:Y:S01]  /*1330*/  IMAD R2, R230.reuse, c[0x0][0x22c], RZ ;  /* 0x00008b00e6027a24 */ /* 0x040fe200078e02ff */
[----:B------:R-:W-:Y:S01]  /*1340*/  SEL R21, R5, RZ, P2 ;  /* 0x000000ff05157207 */ /* 0x000fe20001000000 */
[----:B------:R-:W-:Y:S01]  /*1350*/  @P3 IMAD R7, R230, c[0x0][0x234], R4 ;  /* 0x00008d00e6073a24 */ /* 0x000fe200078e0204 */
[----:B------:R-:W-:Y:S01]  /*1360*/  @!P4 IADD3 R14, -R14, RZ, RZ ;  /* 0x000000ff0e0ec210 */ /* 0x000fe20007ffe1ff */
[----:B------:R-:W-:Y:S01]  /*1370*/  @!P3 IMAD R7, R6, c[0x0][0x214], RZ ;  /* 0x000085000607ba24 */ /* 0x000fe200078e02ff */
[----:B------:R-:W-:-:S02]  /*1380*/  @!P5 LOP3.LUT R14, RZ, c[0x0][0x1c8], RZ, 0x33, !PT ;  /* 0x00007200ff0eda12 */ /* 0x000fc400078e33ff */
[----:B------:R-:W-:Y:S02]  /*1390*/  SHF.R.S32.HI R12, RZ, 0x1f, R2 ;  /* 0x0000001fff0c7819 */ /* 0x000fe40000011402 */
        /* <DEDUP_REMOVED lines=9> */
.L_x_1450:
[----:B------:R-:W-:-:S04]  /*1430*/  IMAD R0, R36, c[0x0][0x1c0], R230 ;  /* 0x0000700024007a24 */ /* 0x000fc800078e02e6 */
[----:B------:R-:W-:Y:S02]  /*1440*/  IMAD R0, R0, c[0x0][0x224], RZ ;  /* 0x0000890000007a24 */ /* 0x000fe400078e02ff */
.L_x_1451:
[----:B------:R-:W1:Y:S01]  /*1450*/  S2R R33, SR_TID.X ;  /* 0x0000000000217919 */ /* 0x000e620000002100 */
[----:B------:R-:W-:Y:S01]  /*1460*/  IMAD R34, R34, c[0x0][0x1c0], RZ ;  /* 0x0000700022227a24 */ /* 0x000fe200078e02ff */
[----:B------:R-:W-:Y:S01]  /*1470*/  IADD3 R4, P4, R210, R13, RZ ;  /* 0x0000000dd2047210 */ /* 0x000fe20007f9e0ff */
[----:B------:R-:W-:Y:S01]  /*1480*/  IMAD.IADD R16, R10, 0x1, R0 ;  /* 0x000000010a107824 */ /* 0x000fe200078e0200 */
[----:B------:R-:W-:Y:S01]  /*1490*/  SHF.R.S32.HI R211, RZ, 0x1f, R210 ;  /* 0x0000001fffd37819 */ /* 0x000fe200000114d2 */
[----:B------:R-:W-:Y:S01]  /*14a0*/  IMAD.SHL.U32 R224, R34, 0x40, RZ ;  /* 0x0000004022e07824 */ /* 0x000fe200078e00ff */
[----:B------:R-:W-:Y:S01]  /*14b0*/  SHF.R.S32.HI R31, RZ, 0x1f, R220 ;  /* 0x0000001fff1f7819 */ /* 0x000fe200000114dc */
[----:B------:R-:W-:Y:S01]  /*14c0*/  IMAD.IADD R208, R10, 0x1, R7 ;  /* 0x000000010ad07824 */ /* 0x000fe200078e0207 */
[----:B------:R-:W-:Y:S01]  /*14d0*/  IADD3 R0, -R193, R207, R19 ;  /* 0x000000cfc1007210 */ /* 0x000fe20007ffe113 */
[----:B------:R-:W-:Y:S01]  /*14e0*/  IMAD.X R5, R211, 0x1, R15, P4 ;  /* 0x00000001d3057824 */ /* 0x000fe200020e060f */
[----:B------:R-:W-:Y:S01]  /*14f0*/  IADD3 R8, P3, P1, R8, R224, R2 ;  /* 0x000000e008087210 */ /* 0x000fe2000797e002 */
[----:B------:R-:W-:Y:S01]  /*1500*/  IMAD R2, R18, c[0x0][0x370], RZ ;  /* 0x0000dc0012027a24 */ /* 0x000fe200078e02ff */
[----:B------:R-:W-:Y:S01]  /*1510*/  SHF.R.S32.HI R6, RZ, 0x1f, R224 ;  /* 0x0000001fff067819 */ /* 0x000fe200000114e0 */
[----:B------:R-:W-:Y:S01]  /*1520*/  IMAD.WIDE.U32 R4, R10, c[0x0][0x370], R4 ;  /* 0x0000dc000a047a25 */ /* 0x000fe200078e0004 */
[----:B------:R-:W-:Y:S01]  /*1530*/  IADD3 R0, R0, -c[0x0][0x2e8], RZ ;  /* 0x8000ba0000007a10 */ /* 0x000fe20007ffe0ff */
[----:B------:R-:W-:Y:S01]  /*1540*/  BSSY B1, `(.L_x_1447) ;  /* 0x00007e1000017945 */ /* 0x000fe20003800000 */
[----:B------:R-:W-:Y:S01]  /*1550*/  IADD3.X R15, R11, R6, R12, P3, P1 ;  /* 0x000000060b0f7210 */ /* 0x000fe20001fe240c */
[----:B------:R-:W-:Y:S01]  /*1560*/  IMAD R2, R10, c[0x0][0x374], R2 ;  /* 0x0000dd000a027a24 */ /* 0x000fe200078e0202 */
[----:B------:R-:W-:Y:S01]  /*1570*/  IADD3 R12, P3, P1, R23, R8, R20 ;  /* 0x00000008170c7210 */ /* 0x000fe2000797e014 */
[----:B------:R-:W-:Y:S01]  /*1580*/  IMAD.MOV.U32 R209, RZ, RZ, 0x4 ;  /* 0x00000004ffd17424 */ /* 0x000fe200078e00ff */
[----:B------:R-:W-:Y:S01]  /*1590*/  IADD3 R6, P4, R220, R10, RZ ;  /* 0x0000000adc067210 */ /* 0x000fe20007f9e0ff */
[----:B------:R-:W-:Y:S01]  /*15a0*/  IMAD.IADD R5, R5, 0x1, R2 ;  /* 0x0000000105057824 */ /* 0x000fe200078e0202 */
[----:B------:R-:W-:Y:S01]  /*15b0*/  SHF.R.S32.HI R9, RZ, 0x1f, R0 ;  /* 0x0000001fff097819 */ /* 0x000fe20000011400 */
[----:B------:R-:W-:Y:S01]  /*15c0*/  IMAD R10, R231, c[0x0][0x378], RZ ;  /* 0x0000de00e70a7a24 */ /* 0x000fe200078e02ff */
[----:B-1----:R-:W-:Y:S01]  /*15d0*/  SHF.R.S32.HI R35, RZ, 0x1f, R33 ;  /* 0x0000001fff237819 */ /* 0x002fe20000011421 */
[----:B------:R-:W-:-:S02]  /*15e0*/  IMAD.X R7, R31, 0x1, R18, P4 ;  /* 0x000000011f077824 */ /* 0x000fc400020e0612 */
[----:B------:R-:W-:Y:S01]  /*15f0*/  IMAD R11, R230, c[0x0][0x37c], R10 ;  /* 0x0000df00e60b7a24 */ /* 0x000fe200078e020a */
[-C--:B------:R-:W-:Y:S01]  /*1600*/  LEA.HI R8, R35, R33.reuse, RZ, 0x5 ;  /* 0x0000002123087211 */ /* 0x080fe200078f28ff */
[----:B------:R-:W-:Y:S01]  /*1610*/  IMAD R7, R7, c[0x0][0x190], RZ ;  /* 0x0000640007077a24 */ /* 0x000fe200078e02ff */
[----:B------:R-:W-:Y:S01]  /*1620*/  LEA.HI R10, R9, R0, RZ, 0x6 ;  /* 0x00000000090a7211 */ /* 0x000fe200078f30ff */
[----:B------:R-:W-:Y:S01]  /*1630*/  IMAD R0, R231, c[0x0][0x1a8], RZ ;  /* 0x00006a00e7007a24 */ /* 0x000fe200078e02ff */
[----:B------:R-:W-:Y:S01]  /*1640*/  LOP3.LUT R2, R8, 0xffffffe0, RZ, 0xc0, !PT ;  /* 0xffffffe008027812 */ /* 0x000fe200078ec0ff */
[C---:B------:R-:W-:Y:S01]  /*1650*/  IMAD R13, R6.reuse, c[0x0][0x194], R7 ;  /* 0x00006500060d7a24 */ /* 0x040fe200078e0207 */
[----:B------:R-:W-:Y:S01]  /*1660*/  SHF.R.S32.HI R8, RZ, 0x5, R8 ;  /* 0x00000005ff087819 */ /* 0x000fe20000011408 */
[----:B------:R-:W-:Y:S01]  /*1670*/  IMAD.WIDE.U32 R6, R6, c[0x0][0x190], R210 ;  /* 0x0000640006067a25 */ /* 0x000fe200078e00d2 */
[----:B------:R-:W-:Y:S02]  /*1680*/  IADD3 R18, -R2, R33, RZ ;  /* 0x0000002102127210 */ /* 0x000fe40007ffe1ff */
[----:B------:R-:W-:Y:S01]  /*1690*/  IADD3.X R9, R21, R15, R17, P3, P1 ;  /* 0x0000000f15097210 */ /* 0x000fe20001fe2411 */
[----:B------:R-:W-:Y:S01]  /*16a0*/  IMAD.WIDE.U32 R4, R230, c[0x0][0x378], R4 ;  /* 0x0000de00e6047a25 */ /* 0x000fe200078e0004 */
[----:B------:R-:W-:-:S03]  /*16b0*/  IADD3 R6, P4, R28, R6, RZ ;  /* 0x000000061c067210 */ /* 0x000fc60007f9e0ff */
[----:B------:R-:W-:Y:S01]  /*16c0*/  IMAD R2, R8, R34, R18 ;  /* 0x0000002208027224 */ /* 0x000fe200078e0212 */
[----:B------:R-:W-:Y:S01]  /*16d0*/  IADD3.X R7, R24, R7, R13, P4, !PT ;  /* 0x0000000718077210 */ /* 0x000fe200027fe40d */
[----:B------:R-:W-:-:S03]  /*16e0*/  IMAD.IADD R5, R5, 0x1, R11 ;  /* 0x0000000105057824 */ /* 0x000fc600078e020b */
[----:B------:R-:W-:Y:S01]  /*16f0*/  IADD3 R8, P1, R2, R12, RZ ;  /* 0x0000000c02087210 */ /* 0x000fe20007f3e0ff */
[----:B------:R-:W-:-:S03]  /*1700*/  IMAD.WIDE.U32 R6, R230, c[0x0][0x1a8], R6 ;  /* 0x00006a00e6067a25 */ /* 0x000fc600078e0006 */
[----:B------:R-:W-:Y:S01]  /*1710*/  LEA.HI.X.SX32 R184, R2, R9, 0x1, P1 ;  /* 0x0000000902b87211 */ /* 0x000fe200008f0eff */
[----:B------:R-:W-:Y:S01]  /*1720*/  IMAD R9, R230, c[0x0][0x1ac], R0 ;  /* 0x00006b00e6097a24 */ /* 0x000fe200078e0200 */
[----:B------:R-:W-:Y:S01]  /*1730*/  SHF.R.S32.HI R0, RZ, 0x6, R10 ;  /* 0x00000006ff007819 */ /* 0x000fe2000001140a */
[----:B------:R-:W-:Y:S01]  /*1740*/  IMAD R2, R31, c[0x0][0x370], RZ ;  /* 0x0000dc001f027a24 */ /* 0x000fe200078e02ff */
[----:B------:R-:W-:Y:S01]  /*1750*/  LEA R198, P4, R6, c[0x0][0x160], 0x1 ;  /* 0x0000580006c67a11 */ /* 0x000fe200078808ff */
[----:B------:R-:W-:Y:S01]  /*1760*/  IMAD.WIDE.U32 R4, R220, c[0x0][0x370], R4 ;  /* 0x0000dc00dc047a25 */ /* 0x000fe200078e0004 */
[----:B------:R-:W-:Y:S02]  /*1770*/  IMNMX R226, RZ, R0, !PT ;  /* 0x00000000ffe27217 */ /* 0x000fe40007800200 */
[----:B------:R-:W-:Y:S01]  /*1780*/  LEA R185, P1, R8, c[0x0][0x350], 0x2 ;  /* 0x0000d40008b97a11 */ /* 0x000fe200078210ff */
[----:B------:R-:W-:Y:S01]  /*1790*/  IMAD R0, R220, c[0x0][0x374], R2 ;  /* 0x0000dd00dc007a24 */ /* 0x000fe200078e0202 */
[----:B------:R-:W-:Y:S01]  /*17a0*/  ISETP.GT.AND P5, PT, R192, R226, PT ;  /* 0x000000e2c000720c */ /* 0x000fe20003fa4270 */
[----:B------:R-:W-:Y:S01]  /*17b0*/  IMAD.WIDE R10, R16, R209, c[0x0][0x3c8] ;  /* 0x0000f200100a7625 */ /* 0x000fe200078e02d1 */
[----:B------:R-:W-:-:S02]  /*17c0*/  IADD3 R2, R7, R9, RZ ;  /* 0x0000000907027210 */ /* 0x000fc40007ffe0ff */
[----:B------:R-:W-:Y:S01]  /*17d0*/  LEA R196, P3, R4, c[0x0][0x330], 0x1 ;  /* 0x0000cc0004c47a11 */ /* 0x000fe200078608ff */
[----:B------:R-:W-:Y:S01]  /*17e0*/  IMAD.IADD R0, R5, 0x1, R0 ;  /* 0x0000000105007824 */ /* 0x000fe200078e0200 */
[----:B------:R-:W-:Y:S01]  /*17f0*/  LEA.HI.X R199, R6, c[0x0][0x164], R2, 0x1, P4 ;  /* 0x0000590006c77a11 */ /* 0x000fe200020f0c02 */
[----:B------:R-:W-:Y:S01]  /*1800*/  IMAD.MOV.U32 R219, RZ, RZ, R10 ;  /* 0x000000ffffdb7224 */ /* 0x000fe200078e000a */
[----:B------:R-:W-:Y:S01]  /*1810*/  LEA.HI.X R184, R8, c[0x0][0x354], R184, 0x2, P1 ;  /* 0x0000d50008b87a11 */ /* 0x000fe200008f14b8 */
[----:B------:R-:W-:Y:S01]  /*1820*/  IMAD.MOV.U32 R218, RZ, RZ, R11 ;  /* 0x000000ffffda7224 */ /* 0x000fe200078e000b */
[----:B------:R-:W-:Y:S01]  /*1830*/  LEA.HI.X R197, R4, c[0x0][0x334], R0, 0x1, P3 ;  /* 0x0000cd0004c57a11 */ /* 0x000fe200018f0c00 */
[----:B------:R-:W-:Y:S01]  /*1840*/  IMAD.WIDE R208, R208, R209, c[0x0][0x200] ;  /* 0x00008000d0d07625 */ /* 0x000fe200078e02d1 */
[----:B------:R-:W-:Y:S01]  /*1850*/  IADD3 R192, R192, -0x1, RZ ;  /* 0xffffffffc0c07810 */ /* 0x000fe20007ffe0ff */
        /* <DEDUP_REMOVED lines=16> */
.L_x_1453:
        /* <DEDUP_REMOVED lines=15> */
.L_x_1454:
        /* <DEDUP_REMOVED lines=23> */
.L_x_1456:
[----:B------:R-:W-:Y:S05]  /*1bc0*/  BSYNC B0 ;  /* 0x0000000000007941 */ /* 0x000fea0003800000 */
.L_x_1455:
        /* <DEDUP_REMOVED lines=15> */
.L_x_1458:
[----:B------:R-:W-:Y:S05]  /*1cc0*/  BSYNC B0 ;  /* 0x0000000000007941 */ /* 0x000fea0003800000 */
.L_x_1457:
        /* <DEDUP_REMOVED lines=15> */
.L_x_1460:
[----:B------:R-:W-:Y:S05]  /*1dc0*/  BSYNC B0 ;  /* 0x0000000000007941 */ /* 0x000fea0003800000 */
.L_x_1459:
        /* <DEDUP_REMOVED lines=14> */
.L_x_1462:
[----:B------:R-:W-:Y:S05]  /*1eb0*/  BSYNC B0 ;  /* 0x0000000000007941 */ /* 0x000fea0003800000 */
.L_x_1461:
        /* <DEDUP_REMOVED lines=20> */
.L_x_1464:
[----:B------:R-:W-:Y:S05]  /*2000*/  BSYNC B0 ;  /* 0x0000000000007941 */ /* 0x000fea0003800000 */
.L_x_1463:
        /* <DEDUP_REMOVED lines=13> */
.L_x_1466:
[----:B------:R-:W-:Y:S05]  /*20e0*/  BSYNC B0 ;  /* 0x0000000000007941 */ /* 0x000fea0003800000 */
.L_x_1465:
        /* <DEDUP_REMOVED lines=13> */
.L_x_1468:
[----:B------:R-:W-:Y:S05]  /*21c0*/  BSYNC B0 ;  /* 0x0000000000007941 */ /* 0x000fea0003800000 */
.L_x_1467:
        /* <DEDUP_REMOVED lines=10> */
[----:B------:R1:W-:Y:S01]  /*2270*/  STG.E.128 [R4.64], RZ ;  /* 0x000000ff04007986 */ /* 0x0003e2000c101d06 */
[----:B------:R-:W-:Y:S05]  /*2280*/  BRA `(.L_x_1469) ;  /* 0x000070c000007947 */ /* 0x000fea0003800000 */
.L_x_1452:
        /* <DEDUP_REMOVED lines=11> */
[----:B------:R-:W-:-:S02]  /*2340*/  P2R R12, PR, RZ, 0x8 ;  /* 0x00000008ff0c7803 */ /* 0x000fc40000000000 */
        /* <DEDUP_REMOVED lines=24> */
.L_x_1471:
[----:B------:R-:W-:Y:S05]  /*24d0*/  BSYNC B0 ;  /* 0x0000000000007941 */ /* 0x000fea0003800000 */
.L_x_1470:
        /* <DEDUP_REMOVED lines=22> */
.L_x_1473:
[----:B------:R-:W-:Y:S05]  /*2640*/  BSYNC B0 ;  /* 0x0000000000007941 */ /* 0x000fea0003800000 */
.L_x_1472:
        /* <DEDUP_REMOVED lines=22> */
.L_x_1475:
[----:B------:R-:W-:Y:S05]  /*27b0*/  BSYNC B0 ;  /* 0x0000000000007941 */ /* 0x000fea0003800000 */
.L_x_1474:
        /* <DEDUP_REMOVED lines=21> */
.L_x_1477:
[----:B------:R-:W-:Y:S05]  /*2910*/  BSYNC B0 ;  /* 0x0000000000007941 */ /* 0x000fea0003800000 */
.L_x_1476:
        /* <DEDUP_REMOVED lines=13> */
.L_x_1479:
[----:B------:R-:W-:Y:S05]  /*29f0*/  BSYNC B0 ;  /* 0x0000000000007941 */ /* 0x000fea0003800000 */
.L_x_1478:
        /* <DEDUP_REMOVED lines=15> */
.L_x_1481:
[----:B------:R-:W-:Y:S05]  /*2af0*/  BSYNC B0 ;  /* 0x0000000000007941 */ /* 0x000fea0003800000 */
.L_x_1480:
        /* <DEDUP_REMOVED lines=19> */
.L_x_1483:
[----:B------:R-:W-:Y:S05]  /*2c30*/  BSYNC B0 ;  /* 0x0000000000007941 */ /* 0x000fea0003800000 */
.L_x_1482:
        /* <DEDUP_REMOVED lines=20> */
.L_x_1485:
[----:B------:R-:W-:Y:S05]  /*2d80*/  BSYNC B0 ;  /* 0x0000000000007941 */ /* 0x000fea0003800000 */
.L_x_1484:
        /* <DEDUP_REMOVED lines=45> */
.L_x_1487:
[----:B--2---:R-:W-:Y:S05]  /*3060*/  BSYNC B0 ;  /* 0x0000000000007941 */ /* 0x004fea0003800000 */
.L_x_1486:
        /* <DEDUP_REMOVED lines=20> */
.L_x_1489:
[----:B------:R-:W-:Y:S05]  /*31b0*/  BSYNC B0 ;  /* 0x0000000000007941 */ /* 0x000fea0003800000 */
.L_x_1488:
        /* <DEDUP_REMOVED lines=20> */
.L_x_1491:
[----:B------:R-:W-:Y:S05]  /*3300*/  BSYNC B0 ;  /* 0x0000000000007941 */ /* 0x000fea0003800000 */
.L_x_1490:
        /* <DEDUP_REMOVED lines=19> */
.L_x_1493:
[----:B------:R-:W-:Y:S05]  /*3440*/  BSYNC B0 ;  /* 0x0000000000007941 */ /* 0x000fea0003800000 */
.L_x_1492:
        /* <DEDUP_REMOVED lines=12> */
[----:B------:R-:W-:Y:S02]  /*3510*/  @P5 LEA.HI.X R7, R4, c[0x0][0x31c], R0, 0x2, P0 ;  /* 0x0000c70004075a11 */ /* 0x000fe400000f1400 */
[----:B------:R1:W2:Y:S04]  /*3520*/  LDG.E.64 R4, [R194.64+0x8] ;  /* 0x00000806c2047981 */ /* 0x0002a8000c1e1b00 */
[----:B---3--:R4:W3:Y:S04]  /*3530*/  @P5 LDG.E R8, [R6.64] ;  /* 0x0000000606085981 */ /* 0x0088e8000c1e1900 */
[----:B------:R-:W4:Y:S04]  /*3540*/  S2R R12, SR_TID.X ;  /* 0x00000000000c7919 */ /* 0x000f280000002100 */
[----:B------:R2:W2:Y:S04]  /*3550*/  LDSM.16.M88.4 R124, [R165+0xa000] ;  /* 0x00a00000a57c783b */ /* 0x0004a80000000200 */
[----:B------:R2:W2:Y:S04]  /*3560*/  LDSM.16.M88.4 R128, [R165+0xa800] ;  /* 0x00a80000a580783b */ /* 0x0004a80000000200 */
[----:B------:R2:W2:Y:S04]  /*3570*/  LDSM.16.M88.4 R132, [R164+0xa000] ;  /* 0x00a00000a484783b */ /* 0x0004a80000000200 */
[----:B------:R2:W2:Y:S04]  /*3580*/  LDSM.16.M88.4 R136, [R164+0xa800] ;  /* 0x00a80000a488783b */ /* 0x0004a80000000200 */
[----:B-1----:R-:W3:Y:S01]  /*3590*/  LDG.E.64 R194, [R194.64] ;  /* 0x00000006c2c27981 */ /* 0x002ee2000c1e1b00 */
[CC--:B------:R-:W-:Y:S01]  /*35a0*/  LEA.HI R0, R35.reuse, R33.reuse, RZ, 0x4 ;  /* 0x0000002123007211 */ /* 0x0c0fe200078f20ff */
[----:B------:R-:W-:Y:S01]  /*35b0*/  IMAD.SHL.U32 R242, R34, 0x10, RZ ;  /* 0x0000001022f27824 */ /* 0x000fe200078e00ff */
[----:B----4-:R-:W-:Y:S01]  /*35c0*/  LEA.HI R6, R35, R33, RZ, 0x6 ;  /* 0x0000002123067211 */ /* 0x010fe200078f30ff */
[----:B------:R1:W4:Y:S01]  /*35d0*/  LDSM.16.M88.4 R140, [R162+0xa000] ;  /* 0x00a00000a28c783b */ /* 0x0003220000000200 */
[----:B------:R-:W-:Y:S01]  /*35e0*/  LOP3.LUT R0, R0, 0xfffffff0, RZ, 0xc0, !PT ;  /* 0xfffffff000007812 */ /* 0x000fe200078ec0ff */
[----:B------:R-:W-:Y:S01]  /*35f0*/  IMAD R7, R36, c[0x0][0x1c0], R230 ;  /* 0x0000700024077a24 */ /* 0x000fe200078e02e6 */
[----:B------:R-:W-:Y:S01]  /*3600*/  SHF.R.S32.HI R10, RZ, 0x6, R6 ;  /* 0x00000006ff0a7819 */ /* 0x000fe20000011406 */
[----:B------:R1:W1:Y:S01]  /*3610*/  LDSM.16.M88.4 R144, [R162+0xa800] ;  /* 0x00a80000a290783b */ /* 0x0002620000000200 */
[----:B------:R-:W-:Y:S01]  /*3620*/  IADD3 R239, R242, 0x20, RZ ;  /* 0x00000020f2ef7810 */ /* 0x000fe20007ffe0ff */
[----:B------:R-:W-:Y:S01]  /*3630*/  IMAD.IADD R0, R33, 0x1, -R0 ;  /* 0x0000000121007824 */ /* 0x000fe200078e0a00 */
[----:B------:R-:W-:Y:S01]  /*3640*/  SHF.L.U32 R9, R10, 0x5, RZ ;  /* 0x000000050a097819 */ /* 0x000fe200000006ff */
[----:B------:R1:W1:Y:S01]  /*3650*/  LDSM.16.M88.4 R148, [R163+0xa000] ;  /* 0x00a00000a394783b */ /* 0x0002620000000200 */
[----:B------:R-:W-:Y:S01]  /*3660*/  IMAD.SHL.U32 R227, R34, 0x8, RZ ;  /* 0x0000000822e37824 */ /* 0x000fe200078e00ff */
[----:B------:R-:W3:Y:S01]  /*3670*/  @P5 MUFU.RCP R11, c[0x0][0x238] ;  /* 0x00008e00000b5b08 */ /* 0x000ee20000001000 */
[----:B------:R-:W-:Y:S01]  /*3680*/  SHF.R.S32.HI R2, RZ, 0x1f, R0 ;  /* 0x0000001fff027819 */ /* 0x000fe20000011400 */
[----:B------:R1:W1:Y:S01]  /*3690*/  LDSM.16.M88.4 R152, [R163+0xa800] ;  /* 0x00a80000a398783b */ /* 0x0002620000000200 */
[----:B------:R-:W-:Y:S01]  /*36a0*/  IMAD.SHL.U32 R12, R12, 0x2, RZ ;  /* 0x000000020c0c7824 */ /* 0x000fe200078e00ff */
[----:B------:R-:W-:Y:S01]  /*36b0*/  MOV R156, 0x40 ;  /* 0x00000040009c7802 */ /* 0x000fe20000000f00 */
[----:B------:R-:W-:Y:S01]  /*36c0*/  IMAD.IADD R237, R227, 0x1, R239 ;  /* 0x00000001e3ed7824 */ /* 0x000fe200078e02ef */
[----:B------:R-:W-:Y:S01]  /*36d0*/  LEA.HI R2, R2, R0, RZ, 0x3 ;  /* 0x0000000002027211 */ /* 0x000fe200078f18ff */
[----:B------:R-:W-:Y:S01]  /*36e0*/  IMAD.MOV.U32 R166, RZ, RZ, 0x20 ;  /* 0x00000020ffa67424 */ /* 0x000fe200078e00ff */
[----:B------:R-:W-:Y:S01]  /*36f0*/  LOP3.LUT R9, R9, 0x6, R12, 0xf8, !PT ;  /* 0x0000000609097812 */ /* 0x000fe200078ef80c */
[----:B------:R-:W-:Y:S01]  /*3700*/  IMAD.IADD R252, R227, 0x1, R237 ;  /* 0x00000001e3fc7824 */ /* 0x000fe200078e02ed */
[----:B------:R-:W-:Y:S01]  /*3710*/  LOP3.LUT R6, R2, 0xfffffff8, RZ, 0xc0, !PT ;  /* 0xfffffff802067812 */ /* 0x000fe200078ec0ff */
[----:B------:R-:W-:Y:S01]  /*3720*/  IMAD.SHL.U32 R2, R7, 0x20, RZ ;  /* 0x0000002007027824 */ /* 0x000fe200078e00ff */
[----:B------:R-:W-:Y:S01]  /*3730*/  IADD3 R224, -R224, RZ, RZ ;  /* 0x000000ffe0e07210 */ /* 0x000fe20007ffe1ff */
[----:B------:R-:W-:Y:S01]  /*3740*/  IMAD R181, R229, 0x80, R9 ;  /* 0x00000080e5b57824 */ /* 0x000fe200078e0209 */
[----:B------:R-:W-:Y:S01]  /*3750*/  IADD3 R222, R227, R252, RZ ;  /* 0x000000fce3de7210 */ /* 0x000fe20007ffe0ff */
[----:B------:R-:W-:Y:S01]  /*3760*/  IMAD.IADD R0, R0, 0x1, -R6 ;  /* 0x0000000100007824 */ /* 0x000fe200078e0a06 */
[----:B------:R-:W-:Y:S01]  /*3770*/  SHF.R.S32.HI R6, RZ, 0x1f, R18 ;  /* 0x0000001fff067819 */ /* 0x000fe20000011412 */
[----:B------:R-:W-:Y:S01]  /*3780*/  IMAD.IADD R19, R19, 0x1, R207 ;  /* 0x0000000113137824 */ /* 0x000fe200078e02cf */
[----:B------:R-:W-:Y:S01]  /*3790*/  CS2R R94, SRZ ;  /* 0x00000000005e7805 */ /* 0x000fe2000001ff00 */
[----:B------:R-:W-:Y:S01]  /*37a0*/  IMAD R10, R229, 0x4, R10 ;  /* 0x00000004e50a7824 */ /* 0x000fe200078e020a */
[C---:B------:R-:W-:Y:S01]  /*37b0*/  LOP3.LUT P0, RZ, R0.reuse, 0x2, RZ, 0xc0, !PT ;  /* 0x0000000200ff7812 */ /* 0x040fe2000780c0ff */
[----:B------:R-:W-:Y:S01]  /*37c0*/  IMAD.IADD R221, R227, 0x1, R222 ;  /* 0x00000001e3dd7824 */ /* 0x000fe200078e02de */
[----:B------:R-:W-:Y:S01]  /*37d0*/  LOP3.LUT P2, RZ, R0, 0x4, RZ, 0xc0, !PT ;  /* 0x0000000400ff7812 */ /* 0x000fe2000784c0ff */
[----:B------:R-:W-:Y:S01]  /*37e0*/  IMAD.MOV.U32 R173, RZ, RZ, RZ ;  /* 0x000000ffffad7224 */ /* 0x000fe200078e00ff */
[----:B------:R-:W-:Y:S01]  /*37f0*/  IADD3 R0, R167, 0x1000, RZ ;  /* 0x00001000a7007810 */ /* 0x000fe20007ffe0ff */
[----:B------:R-:W-:Y:S01]  /*3800*/  IMAD R251, R34, 0x18, RZ ;  /* 0x0000001822fb7824 */ /* 0x000fe200078e02ff */
[----:B------:R-:W-:Y:S01]  /*3810*/  SEL R166, R166, 0xffffffe0, !P0 ;  /* 0xffffffe0a6a67807 */ /* 0x000fe20004000000 */
[----:B------:R-:W-:Y:S01]  /*3820*/  IMAD.SHL.U32 R250, R34, 0x20, RZ ;  /* 0x0000002022fa7824 */ /* 0x000fe200078e00ff */
[----:B------:R-:W-:Y:S01]  /*3830*/  SEL R157, R0, R167, !P1 ;  /* 0x000000a7009d7207 */ /* 0x000fe20004800000 */
[C---:B------:R-:W-:Y:S01]  /*3840*/  IMAD R249, R34.reuse, 0x28, RZ ;  /* 0x0000002822f97824 */ /* 0x040fe200078e02ff */
[----:B------:R-:W-:Y:S01]  /*3850*/  IADD3 R0, -R207, R217, -R181 ;  /* 0x000000d9cf007210 */ /* 0x000fe20007ffe9b5 */
[C---:B------:R-:W-:Y:S01]  /*3860*/  IMAD R248, R34.reuse, 0x30, RZ ;  /* 0x0000003022f87824 */ /* 0x040fe200078e02ff */
[----:B------:R-:W-:Y:S01]  /*3870*/  IADD3 R19, -R193, 0x80, R19 ;  /* 0x00000080c1137810 */ /* 0x000fe20007ffe113 */
[----:B------:R-:W-:Y:S01]  /*3880*/  IMAD R247, R34, 0x38, RZ ;  /* 0x0000003822f77824 */ /* 0x000fe200078e02ff */
[----:B------:R-:W-:Y:S01]  /*3890*/  CS2R R92, SRZ ;  /* 0x00000000005c7805 */ /* 0x000fe2000001ff00 */
        /* <DEDUP_REMOVED lines=33> */
[----:B------:R-:W-:Y:S01]  /*3ab0*/  IMAD.IADD R235, R0, 0x1, R193 ;  /* 0x0000000100eb7824 */ /* 0x000fe200078e02c1 */
[----:B------:R-:W-:Y:S01]  /*3ac0*/  SHF.L.U32 R157, R157, 0x1, RZ ;  /* 0x000000019d9d7819 */ /* 0x000fe200000006ff */
[----:B------:R-:W-:Y:S01]  /*3ad0*/  IMAD.IADD R161, R160, 0x1, R166 ;  /* 0x00000001a0a17824 */ /* 0x000fe200078e02a6 */
[----:B------:R-:W-:Y:S01]  /*3ae0*/  SEL R156, R156, 0xffffffc0, !P2 ;  /* 0xffffffc09c9c7807 */ /* 0x000fe20005000000 */
[----:B------:R-:W-:Y:S01]  /*3af0*/  IMAD.IADD R223, R227, 0x1, R221 ;  /* 0x00000001e3df7824 */ /* 0x000fe200078e02dd */
[----:B--2---:R-:W-:-:S02]  /*3b00*/  IADD3 R232, P4, P3, R2, R4, R18 ;  /* 0x0000000402e87210 */ /* 0x004fc40007b9e012 */
[----:B------:R-:W-:Y:S01]  /*3b10*/  SHF.R.S32.HI R2, RZ, 0x1f, R2 ;  /* 0x0000001fff027819 */ /* 0x000fe20000011402 */
[----:B---3--:R-:W-:-:S03]  /*3b20*/  @P5 FMUL.FTZ R173, R8, R11 ;  /* 0x0000000b08ad5220 */ /* 0x008fc60000410000 */
[----:B------:R-:W-:Y:S01]  /*3b30*/  IADD3.X R6, R2, R5, R6, P4, P3 ;  /* 0x0000000502067210 */ /* 0x000fe200027e6406 */
[----:B------:R-:W-:Y:S01]  /*3b40*/  IMAD.WIDE.U32 R232, R232, -0x2daee0ad, RZ ;  /* 0xd2511f53e8e87825 */ /* 0x000fe200078e00ff */
[----:B------:R-:W-:-:S04]  /*3b50*/  IADD3 R2, R168, 0x1000, RZ ;  /* 0x00001000a8027810 */ /* 0x000fc80007ffe0ff */
[----:B------:R-:W-:-:S05]  /*3b60*/  SEL R2, R2, R168, !P1 ;  /* 0x000000a802027207 */ /* 0x000fca0004800000 */
[----:B------:R-:W-:Y:S01]  /*3b70*/  IMAD.SHL.U32 R158, R2, 0x2, RZ ;  /* 0x00000002029e7824 */ /* 0x000fe200078e00ff */
[----:B------:R-:W-:Y:S02]  /*3b80*/  LOP3.LUT R10, R195, R10, RZ, 0x3c, !PT ;  /* 0x0000000ac30a7212 */ /* 0x000fe400078e3cff */
[----:B------:R-:W-:Y:S02]  /*3b90*/  LOP3.LUT R225, R6, R194, RZ, 0x3c, !PT ;  /* 0x000000c206e17212 */ /* 0x000fe400078e3cff */
[----:B-1--4-:R-:W-:Y:S02]  /*3ba0*/  LOP3.LUT R234, R233, R10, RZ, 0x3c, !PT ;  /* 0x0000000ae9ea7212 */ /* 0x012fe400078e3cff */
.L_x_1498:
[----:B------:R-:W0:Y:S01]  /*3bb0*/  LDGDEPBAR ;  /* 0x00000000000079af */ /* 0x000e220000000000 */
[----:B------:R-:W-:Y:S02]  /*3bc0*/  IMAD.MOV.U32 R4, RZ, RZ, R219 ;  /* 0x000000ffff047224 */ /* 0x000fe400078e00db */
[----:B------:R-:W-:Y:S02]  /*3bd0*/  IMAD.MOV.U32 R5, RZ, RZ, R218 ;  /* 0x000000ffff057224 */ /* 0x000fe400078e00da */
[C---:B------:R-:W-:Y:S01]  /*3be0*/  IMAD.IADD R0, R158.reuse, 0x1, R166 ;  /* 0x000000019e007824 */ /* 0x040fe200078e02a6 */
[C---:B------:R-:W-:Y:S01]  /*3bf0*/  LEA R4, P0, R217.reuse, R4, 0x2 ;  /* 0x00000004d9047211 */ /* 0x040fe200078010ff */
[----:B------:R-:W-:Y:S02]  /*3c00*/  IMAD.IADD R120, R158, 0x1, R156 ;  /* 0x000000019e787824 */ /* 0x000fe400078e029c */
[----:B------:R-:W-:Y:S01]  /*3c10*/  IMAD.SHL.U32 R177, R192, 0x40, RZ ;  /* 0x00000040c0b17824 */ /* 0x000fe200078e00ff */
[----:B------:R-:W-:Y:S01]  /*3c20*/  LEA.HI.X.SX32 R5, R217, R5, 0x2, P0 ;  /* 0x00000005d9057211 */ /* 0x000fe200000f16ff */
[----:B------:R-:W-:Y:S02]  /*3c30*/  IMAD.MOV.U32 R204, RZ, RZ, R185 ;  /* 0x000000ffffcc7224 */ /* 0x000fe400078e00b9 */
[----:B------:R-:W-:Y:S02]  /*3c40*/  IMAD.IADD R2, R235, 0x1, R177 ;  /* 0x00000001eb027824 */ /* 0x000fe400078e02b1 */
[----:B------:R-:W-:Y:S03]  /*3c50*/  IMAD.MOV.U32 R205, RZ, RZ, R184 ;  /* 0x000000ffffcd7224 */ /* 0x000fe600078e00b8 */
[C---:B------:R-:W-:Y:S02]  /*3c60*/  IADD3 R176, R2.reuse, 0x7, RZ ;  /* 0x0000000702b07810 */ /* 0x040fe40007ffe0ff */
[C---:B------:R-:W-:Y:S02]  /*3c70*/  IADD3 R174, R2.reuse, 0x8, RZ ;  /* 0x0000000802ae7810 */ /* 0x040fe40007ffe0ff */
[----:B------:R-:W-:Y:S01]  /*3c80*/  IADD3 R175, R2, -0x1, RZ ;  /* 0xffffffff02af7810 */ /* 0x000fe20007ffe0ff */
[----:B------:R-:W-:Y:S04]  /*3c90*/  DEPBAR.LE SB0, 0x0 ;  /* 0x000080000000791a */ /* 0x000fe80000000000 */
[----:B------:R-:W-:Y:S01]  /*3ca0*/  BAR.SYNC.DEFER_BLOCKING 0x0 ;  /* 0x0000000000007b1d */ /* 0x000fe20000010000 */
[----:B------:R-:W-:Y:S02]  /*3cb0*/  ISETP.GE.AND P1, PT, R174, RZ, PT ;  /* 0x000000ffae00720c */ /* 0x000fe40003f26270 */
[----:B------:R-:W-:Y:S11]  /*3cc0*/  ISETP.GE.AND P0, PT, R175, RZ, PT ;  /* 0x000000ffaf00720c */ /* 0x000ff60003f06270 */
[C---:B------:R-:W-:Y:S02]  /*3cd0*/  @!P1 IADD3 R174, -R2.reuse, -0x8, RZ ;  /* 0xfffffff802ae9810 */ /* 0x040fe40007ffe1ff */
[----:B------:R-:W-:Y:S02]  /*3ce0*/  @!P0 IADD3 R175, -R2, 0x1, RZ ;  /* 0x0000000102af8810 */ /* 0x000fe40007ffe1ff */
        /* <DEDUP_REMOVED lines=49> */
[----:B------:R-:W-:Y:S02]  /*4000*/  @!P0 IADD3 R116, -R2, -0x27, RZ ;  /* 0xffffffd902748810 */ /* 0x000fe40007ffe1ff */
[----:B------:R-:W-:Y:S04]  /*4010*/  ISETP.GE.AND P0, PT, R174, RZ, PT ;  /* 0x000000ffae00720c */ /* 0x000fe80003f06270 */
[----:B------:R2:W2:Y:S01]  /*4020*/  I2F R182, R116 ;  /* 0x0000007400b67306 */ /* 0x0004a20000201400 */
[C---:B------:R-:W-:Y:S02]  /*4030*/  @!P1 IADD3 R104, -R2.reuse, -0x20, RZ ;  /* 0xffffffe002689810 */ /* 0x040fe40007ffe1ff */
        /* <DEDUP_REMOVED lines=39> */
[C---:B------:R-:W-:Y:S04]  /*42b0*/  @!P0 IADD3 R113, -R2.reuse, 0x11, RZ ;  /* 0x0000001102718810 */ /* 0x040fe80007ffe1ff */
[-C--:B------:R-:W-:Y:S01]  /*42c0*/  FFMA.FTZ R5, R179, -R173.reuse, R5 ;  /* 0x800000adb3057223 */ /* 0x080fe20000010005 */
[----:B------:R-:W-:Y:S01]  /*42d0*/  @!P1 IADD3 R0, -R2, 0x10, RZ ;  /* 0x0000001002009810 */ /* 0x000fe20007ffe1ff */
        /* <DEDUP_REMOVED lines=14> */
[----:B--2---:R-:W-:Y:S01]  /*43c0*/  IADD3 R113, R2, -0x18, RZ ;  /* 0xffffffe802717810 */ /* 0x004fe20007ffe0ff */
[-C--:B------:R-:W-:Y:S01]  /*43d0*/  FFMA.FTZ R14, R176, -R173.reuse, R14 ;  /* 0x800000adb00e7223 */ /* 0x080fe2000001000e */
[----:B------:R-:W-:Y:S01]  /*43e0*/  @!P1 IADD3 R112, -R2, -0x10, RZ ;  /* 0xfffffff002709810 */ /* 0x000fe20007ffe1ff */
[-C--:B------:R-:W-:Y:S01]  /*43f0*/  FFMA.FTZ R15, R174, -R173.reuse, R15 ;  /* 0x800000adae0f7223 */ /* 0x080fe2000001000f */
[----:B------:R-:W-:Y:S01]  /*4400*/  ISETP.GE.AND P3, PT, R113, RZ, PT ;  /* 0x000000ff7100720c */ /* 0x000fe20003f66270 */
[-C--:B------:R-:W-:Y:S02]  /*4410*/  HMMA.16816.F32.BF16 R28, R108, R102.reuse, R28 ;  /* 0x000000666c1c723c */ /* 0x080fe4000004181c */
[----:B------:R-:W-:Y:S01]  /*4420*/  IMAD.MOV.U32 R101, RZ, RZ, c[0x0][0x2e4] ;  /* 0x0000b900ff657624 */ /* 0x000fe200078e00ff */
[----:B------:R-:W-:Y:S01]  /*4430*/  ISETP.GE.AND P1, PT, R114, RZ, PT ;  /* 0x000000ff7200720c */ /* 0x000fe20003f26270 */
[-C--:B------:R-:W-:Y:S01]  /*4440*/  FFMA.FTZ R12, R175, -R173.reuse, R12 ;  /* 0x800000adaf0c7223 */ /* 0x080fe2000001000c */
[----:B-1----:R-:W-:Y:S01]  /*4450*/  IADD3 R0, R2, 0xf, RZ ;  /* 0x0000000f02007810 */ /* 0x002fe20007ffe0ff */
[-C--:B------:R-:W-:Y:S01]  /*4460*/  FFMA.FTZ R13, R121, -R173.reuse, R13 ;  /* 0x800000ad790d7223 */ /* 0x080fe2000001000d */
[----:B------:R-:W1:Y:S01]  /*4470*/  I2F R112, R112 ;  /* 0x0000007000707306 */ /* 0x000e620000201400 */
[-C--:B------:R-:W-:Y:S01]  /*4480*/  FFMA.FTZ R19, R179, -R173.reuse, R19 ;  /* 0x800000adb3137223 */ /* 0x080fe20000010013 */
[----:B------:R-:W-:Y:S01]  /*4490*/  ISETP.GE.AND P0, PT, R0, RZ, PT ;  /* 0x000000ff0000720c */ /* 0x000fe20003f06270 */
[----:B------:R-:W-:Y:S04]  /*44a0*/  HMMA.16816.F32.BF16 R32, R104, R102, R32 ;  /* 0x000000666820723c */ /* 0x000fe80000041820 */
[-C--:B------:R-:W-:Y:S01]  /*44b0*/  FFMA.FTZ R18, R186, -R173.reuse, R18 ;  /* 0x800000adba127223 */ /* 0x080fe20000010012 */
[----:B------:R-:W-:Y:S01]  /*44c0*/  @!P3 IADD3 R113, -R2, 0x18, RZ ;  /* 0x000000180271b810 */ /* 0x000fe20007ffe1ff */
[-C--:B------:R-:W-:Y:S01]  /*44d0*/  FFMA.FTZ R16, R156, -R173.reuse, R16 ;  /* 0x800000ad9c107223 */ /* 0x080fe20000010010 */
[----:B------:R-:W-:Y:S01]  /*44e0*/  @!P1 IADD3 R114, -R2, 0x19, RZ ;  /* 0x0000001902729810 */ /* 0x000fe20007ffe1ff */
[-C--:B------:R-:W-:Y:S03]  /*44f0*/  FFMA.FTZ R17, R120, -R173.reuse, R17 ;  /* 0x800000ad78117223 */ /* 0x080fe60000010011 */
[----:B------:R-:W2:Y:S01]  /*4500*/  I2F R113, R113 ;  /* 0x0000007100717306 */ /* 0x000ea20000201400 */
[-C--:B------:R-:W-:Y:S01]  /*4510*/  FFMA.FTZ R22, R156, -R173.reuse, R22 ;  /* 0x800000ad9c167223 */ /* 0x080fe20000010016 */
[----:B------:R-:W-:Y:S01]  /*4520*/  @!P0 IADD3 R0, -R2, -0xf, RZ ;  /* 0xfffffff102008810 */ /* 0x000fe20007ffe1ff */
[-C--:B------:R-:W-:Y:S01]  /*4530*/  FFMA.FTZ R23, R120, -R173.reuse, R23 ;  /* 0x800000ad78177223 */ /* 0x080fe20000010017 */
[----:B------:R-:W-:Y:S01]  /*4540*/  ISETP.GE.AND P0, PT, R177, R236, PT ;  /* 0x000000ecb100720c */ /* 0x000fe20003f06270 */
[-C--:B---3--:R-:W-:Y:S02]  /*4550*/  FFMA.FTZ R20, R116, -R173.reuse, R20 ;  /* 0x800000ad74147223 */ /* 0x088fe40000010014 */
[-C--:B------:R-:W-:Y:S02]  /*4560*/  FFMA.FTZ R21, R115, -R173.reuse, R21 ;  /* 0x800000ad73157223 */ /* 0x080fe40000010015 */
[-C--:B------:R-:W-:Y:S01]  /*4570*/  FFMA.FTZ R26, R175, -R173.reuse, R26 ;  /* 0x800000adaf1a7223 */ /* 0x080fe2000001001a */
[----:B------:R-:W3:Y:S01]  /*4580*/  I2F R0, R0 ;  /* 0x0000000000007306 */ /* 0x000ee20000201400 */
[-C--:B------:R-:W-:Y:S02]  /*4590*/  FFMA.FTZ R27, R121, -R173.reuse, R27 ;  /* 0x800000ad791b7223 */ /* 0x080fe4000001001b */
[-C--:B-1----:R-:W-:Y:S02]  /*45a0*/  FFMA.FTZ R24, R112, -R173.reuse, R24 ;  /* 0x800000ad70187223 */ /* 0x082fe40000010018 */
[-C--:B------:R-:W-:Y:S02]  /*45b0*/  FFMA.FTZ R28, R180, -R173.reuse, R28 ;  /* 0x800000adb41c7223 */ /* 0x080fe4000001001c */
[-C--:B------:R-:W-:Y:S02]  /*45c0*/  FFMA.FTZ R29, R178, -R173.reuse, R29 ;  /* 0x800000adb21d7223 */ /* 0x080fe4000001001d */
[-C--:B------:R-:W-:Y:S01]  /*45d0*/  FFMA.FTZ R30, R112, -R173.reuse, R30 ;  /* 0x800000ad701e7223 */ /* 0x080fe2000001001e */
[----:B------:R-:W1:Y:S01]  /*45e0*/  I2F R114, R114 ;  /* 0x0000007200727306 */ /* 0x000e620000201400 */
[-C--:B------:R-:W-:Y:S02]  /*45f0*/  FFMA.FTZ R34, R116, -R173.reuse, R34 ;  /* 0x800000ad74227223 */ /* 0x080fe40000010022 */
[-C--:B------:R-:W-:Y:S02]  /*4600*/  FFMA.FTZ R35, R115, -R173.reuse, R35 ;  /* 0x800000ad73237223 */ /* 0x080fe40000010023 */
[-C--:B--2---:R-:W-:Y:S02]  /*4610*/  FFMA.FTZ R32, R113, -R173.reuse, R32 ;  /* 0x800000ad71207223 */ /* 0x084fe40000010020 */
[CC--:B---3--:R-:W-:Y:S02]  /*4620*/  FFMA.FTZ R25, R0.reuse, -R173.reuse, R25 ;  /* 0x800000ad00197223 */ /* 0x0c8fe40000010019 */
[-C--:B------:R-:W-:Y:S02]  /*4630*/  FFMA.FTZ R31, R0, -R173.reuse, R31 ;  /* 0x800000ad001f7223 */ /* 0x080fe4000001001f */
[----:B-1----:R-:W-:Y:S01]  /*4640*/  FFMA.FTZ R33, R114, -R173, R33 ;  /* 0x800000ad72217223 */ /* 0x002fe20000010021 */
[----:B------:R-:W-:-:S05]  /*4650*/  @!P0 BRA `(.L_x_1494) ;  /* 0x000000a000008947 */ /* 0x000fca0003800000 */
[----:B------:R-:W-:Y:S01]  /*4660*/  IADD3 R101, R177, 0x40, RZ ;  /* 0x00000040b1657810 */ /* 0x000fe20007ffe0ff */
[----:B------:R-:W-:Y:S04]  /*4670*/  IMAD.SHL.U32 R0, R229, 0x80, RZ ;  /* 0x00000080e5007824 */ /* 0x000fe800078e00ff */
[C---:B------:R-:W-:Y:S01]  /*4680*/  IMAD.IADD R2, R0.reuse, 0x1, R207 ;  /* 0x0000000100027824 */ /* 0x040fe200078e02cf */
[----:B------:R-:W-:Y:S04]  /*4690*/  IADD3 R100, R0, 0x80, RZ ;  /* 0x0000008000647810 */ /* 0x000fe80007ffe0ff */
[----:B------:R-:W-:Y:S02]  /*46a0*/  IADD3 R0, R212, R2, -R193 ;  /* 0x00000002d4007210 */ /* 0x000fe40007ffe8c1 */
[----:B------:R-:W-:Y:S02]  /*46b0*/  ISETP.LT.AND P0, PT, R100, R193, PT ;  /* 0x000000c16400720c */ /* 0x000fe40003f01270 */
[----:B------:R-:W-:Y:S01]  /*46c0*/  ISETP.GE.AND P1, PT, R101, R0, PT ;  /* 0x000000006500720c */ /* 0x000fe20003f26270 */
[----:B------:R-:W-:Y:S11]  /*46d0*/  IMAD.MOV.U32 R101, RZ, RZ, R212 ;  /* 0x000000ffff657224 */ /* 0x000ff600078e00d4 */
[----:B------:R-:W-:Y:S01]  /*46e0*/  @!UPT UIADD3 URZ, URZ, URZ, URZ ;  /* 0x0000003f3f3ff290 */ /* 0x000fe2000fffe03f */
[----:B------:R-:W-:-:S05]  /*46f0*/  @!P1 BRA P0, `(.L_x_1495) ;  /* 0x000007f000009947 */ /* 0x000fca0000000000 */
.L_x_1494:
[----:B------:R-:W-:Y:S01]  /*4700*/  IADD3 R2, R193, 0x1, -R207 ;  /* 0x00000001c1027810 */ /* 0x000fe20007ffe8cf */
[----:B------:R-:W-:Y:S01]  /*4710*/  IMAD.IADD R0, R217, 0x1, R177 ;  /* 0x00000001d9007824 */ /* 0x000fe200078e02b1 */
[----:B------:R-:W-:Y:S01]  /*4720*/  IADD3 R100, -R101, R193, -R207 ;  /* 0x000000c165647210 */ /* 0x000fe20007ffe9cf */
[----:B------:R-:W-:Y:S01]  /*4730*/  IMAD.MOV.U32 R212, RZ, RZ, R101 ;  /* 0x000000ffffd47224 */ /* 0x000fe200078e0065 */
[----:B------:R-:W-:Y:S02]  /*4740*/  IADD3 R2, R2, c[0x0][0x2e8], RZ ;  /* 0x0000ba0002027a10 */ /* 0x000fe40007ffe0ff */
[C---:B------:R-:W-:Y:S01]  /*4750*/  IADD3 R104, R0.reuse, 0x8, RZ ;  /* 0x0000000800687810 */ /* 0x040fe20007ffe0ff */
[C---:B------:R-:W-:Y:S01]  /*4760*/  IMAD.IADD R109, R0.reuse, 0x1, R100 ;  /* 0x00000001006d7824 */ /* 0x040fe200078e0264 */
[C---:B------:R-:W-:Y:S01]  /*4770*/  IADD3 R103, R0.reuse, 0x20, RZ ;  /* 0x0000002000677810 */ /* 0x040fe20007ffe0ff */
[C---:B------:R-:W-:Y:S01]  /*4780*/  IMAD.IADD R110, R0.reuse, 0x1, R2 ;  /* 0x00000001006e7824 */ /* 0x040fe200078e0202 */
[----:B------:R-:W-:Y:S01]  /*4790*/  IADD3 R102, R0, 0x28, RZ ;  /* 0x0000002800667810 */ /* 0x000fe20007ffe0ff */
[C---:B------:R-:W-:Y:S01]  /*47a0*/  IMAD.IADD R112, R2.reuse, 0x1, R104 ;  /* 0x0000000102707824 */ /* 0x040fe200078e0268 */
[C---:B------:R-:W-:Y:S01]  /*47b0*/  IADD3 R108, R181.reuse, 0x1, RZ ;  /* 0x00000001b56c7810 */ /* 0x040fe20007ffe0ff */
        /* <DEDUP_REMOVED lines=9> */
[CC--:B------:R-:W-:Y:S02]  /*4850*/  ISETP.GE.AND P0, PT, R181.reuse, R0.reuse, PT ;  /* 0x00000000b500720c */ /* 0x0c0fe40003f06270 */
        /* <DEDUP_REMOVED lines=22> */
[-C--:B------:R-:W-:Y:S02]  /*49c0*/  IMNMX R2, R112, R193.reuse, PT ;  /* 0x000000c170027217 */ /* 0x080fe40003800200 */
        /* <DEDUP_REMOVED lines=82> */
.L_x_1495:
[C---:B------:R-:W-:Y:S01]  /*4ef0*/  FSETP.NEU.FTZ.AND P0, PT, R215.reuse, -INF , PT ;  /* 0xff800000d700780b */ /* 0x040fe20003f1d000 */
[----:B------:R-:W-:Y:S01]  /*4f00*/  FMUL.FTZ R100, R215, 1.4426950216293334961 ;  /* 0x3fb8aa3bd7647820 */ /* 0x000fe20000410000 */
[----:B------:R-:W-:Y:S01]  /*4f10*/  IADD3 R102, R194, -0x255992d5, RZ ;  /* 0xdaa66d2bc2667810 */ /* 0x000fe20007ffe0ff */
[----:B------:R-:W-:Y:S01]  /*4f20*/  FMUL.FTZ R0, R216, 1.4426950216293334961 ;  /* 0x3fb8aa3bd8007820 */ /* 0x000fe20000410000 */
[----:B------:R-:W-:Y:S01]  /*4f30*/  ULDC.U8 UR4, c[0x0][0x2d8] ;  /* 0x0000b60000047ab9 */ /* 0x000fe20000000000 */
[----:B------:R-:W-:Y:S01]  /*4f40*/  FMUL.FTZ R2, R213, 1.4426950216293334961 ;  /* 0x3fb8aa3bd5027820 */ /* 0x000fe20000410000 */
[----:B------:R-:W-:Y:S01]  /*4f50*/  FSEL R100, R100, RZ, P0 ;  /* 0x000000ff64647208 */ /* 0x000fe20000000000 */
[----:B------:R-:W-:Y:S01]  /*4f60*/  IMAD.MOV.U32 R156, RZ, RZ, 0x40 ;  /* 0x00000040ff9c7424 */ /* 0x000fe200078e00ff */
[----:B------:R-:W-:Y:S03]  /*4f70*/  FSETP.NEU.FTZ.AND P0, PT, R216, -INF , PT ;  /* 0xff800000d800780b */ /* 0x000fe60003f1d000 */
[--C-:B------:R-:W-:Y:S01]  /*4f80*/  FFMA.FTZ R32, R32, c[0x0][0x23c], -R100.reuse ;  /* 0x00008f0020207a23 */ /* 0x100fe20000010864 */
[----:B------:R-:W-:Y:S01]  /*4f90*/  SEL R156, R156, 0xffffffc0, !P2 ;  /* 0xffffffc09c9c7807 */ /* 0x000fe20005000000 */
[--C-:B------:R-:W-:Y:S02]  /*4fa0*/  FFMA.FTZ R16, R16, c[0x0][0x23c], -R100.reuse ;  /* 0x00008f0010107a23 */ /* 0x100fe40000010864 */
[----:B------:R1:W2:Y:S01]  /*4fb0*/  MUFU.EX2 R189, R32 ;  /* 0x0000002000bd7308 */ /* 0x0002a20000000800 */
[--C-:B------:R-:W-:Y:S02]  /*4fc0*/  FFMA.FTZ R33, R33, c[0x0][0x23c], -R100.reuse ;  /* 0x00008f0021217a23 */ /* 0x100fe40000010864 */
[--C-:B------:R-:W-:Y:S02]  /*4fd0*/  FFMA.FTZ R20, R20, c[0x0][0x23c], -R100.reuse ;  /* 0x00008f0014147a23 */ /* 0x100fe40000010864 */
[--C-:B------:R-:W-:Y:S02]  /*4fe0*/  FFMA.FTZ R4, R4, c[0x0][0x23c], -R100.reuse ;  /* 0x00008f0004047a23 */ /* 0x100fe40000010864 */
[--C-:B------:R-:W-:Y:S01]  /*4ff0*/  FFMA.FTZ R122, R17, c[0x0][0x23c], -R100.reuse ;  /* 0x00008f00117a7a23 */ /* 0x100fe20000010864 */
[----:B------:R-:W-:Y:S01]  /*5000*/  IADD3 R17, R195, 0x76cf5d0a, RZ ;  /* 0x76cf5d0ac3117810 */ /* 0x000fe20007ffe0ff */
[--C-:B------:R-:W-:Y:S01]  /*5010*/  FFMA.FTZ R175, R21, c[0x0][0x23c], -R100.reuse ;  /* 0x00008f0015af7a23 */ /* 0x100fe20000010864 */
[----:B------:R-:W-:Y:S01]  /*5020*/  MUFU.EX2 R185, R33 ;  /* 0x0000002100b97308 */ /* 0x000fe20000000800 */
[----:B------:R-:W-:Y:S09]  /*5030*/  FFMA.FTZ R100, R5, c[0x0][0x23c], -R100 ;  /* 0x00008f0005647a23 */ /* 0x000ff20000010864 */
[----:B------:R-:W-:Y:S01]  /*5040*/  MUFU.EX2 R108, R100 ;  /* 0x00000064006c7308 */ /* 0x000fe20000000800 */
[----:B-1----:R-:W-:Y:S01]  /*5050*/  FSEL R32, R0, RZ, P0 ;  /* 0x000000ff00207208 */ /* 0x002fe20000000000 */
[----:B------:R-:W-:Y:S01]  /*5060*/  FMUL.FTZ R0, R214, 1.4426950216293334961 ;  /* 0x3fb8aa3bd6007820 */ /* 0x000fe20000410000 */
[----:B------:R-:W-:Y:S03]  /*5070*/  FSETP.NEU.FTZ.AND P0, PT, R213, -INF , PT ;  /* 0xff800000d500780b */ /* 0x000fe60003f1d000 */
[--C-:B------:R-:W-:Y:S01]  /*5080*/  FFMA.FTZ R7, R7, c[0x0][0x23c], -R32.reuse ;  /* 0x00008f0007077a23 */ /* 0x100fe20000010820 */
[----:B------:R-:W-:Y:S03]  /*5090*/  FSEL R2, R2, RZ, P0 ;  /* 0x000000ff02027208 */ /* 0x000fe60000000000 */
[----:B------:R1:W-:Y:S01]  /*50a0*/  MUFU.EX2 R180, R16 ;  /* 0x0000001000b47308 */ /* 0x0003e20000000800 */
[----:B------:R-:W-:Y:S01]  /*50b0*/  FSETP.NEU.FTZ.AND P0, PT, R214, -INF , PT ;  /* 0xff800000d600780b */ /* 0x000fe20003f1d000 */
[--C-:B------:R-:W-:Y:S02]  /*50c0*/  FFMA.FTZ R35, R35, c[0x0][0x23c], -R32.reuse ;  /* 0x00008f0023237a23 */ /* 0x100fe40000010820 */
[--C-:B------:R-:W-:Y:S01]  /*50d0*/  FFMA.FTZ R23, R23, c[0x0][0x23c], -R32.reuse ;  /* 0x00008f0017177a23 */ /* 0x100fe20000010820 */
[----:B------:R-:W-:Y:S01]  /*50e0*/  FSEL R0, R0, RZ, P0 ;  /* 0x000000ff00007208 */ /* 0x000fe20000000000 */
[--C-:B------:R-:W-:Y:S02]  /*50f0*/  FFMA.FTZ R34, R34, c[0x0][0x23c], -R32.reuse ;  /* 0x00008f0022227a23 */ /* 0x100fe40000010820 */
[----:B------:R-:W-:Y:S02]  /*5100*/  FFMA.FTZ R22, R22, c[0x0][0x23c], -R32 ;  /* 0x00008f0016167a23 */ /* 0x000fe40000010820 */
[----:B------:R3:W-:Y:S01]  /*5110*/  MUFU.EX2 R177, R7 ;  /* 0x0000000700b17308 */ /* 0x0007e20000000800 */
[----:B------:R-:W-:Y:S02]  /*5120*/  FFMA.FTZ R28, R28, c[0x0][0x23c], -R2 ;  /* 0x00008f001c1c7a23 */ /* 0x000fe40000010802 */
[--C-:B------:R-:W-:Y:S02]  /*5130*/  FFMA.FTZ R19, R19, c[0x0][0x23c], -R32.reuse ;  /* 0x00008f0013137a23 */ /* 0x100fe40000010820 */
[----:B------:R-:W-:Y:S02]  /*5140*/  FFMA.FTZ R18, R18, c[0x0][0x23c], -R32 ;  /* 0x00008f0012127a23 */ /* 0x000fe40000010820 */
[----:B------:R-:W-:Y:S02]  /*5150*/  FFMA.FTZ R15, R15, c[0x0][0x23c], -R0 ;  /* 0x00008f000f0f7a23 */ /* 0x000fe40000010800 */
[----:B------:R-:W-:Y:S01]  /*5160*/  FFMA.FTZ R32, R6, c[0x0][0x23c], -R32 ;  /* 0x00008f0006207a23 */ /* 0x000fe20000010820 */
[----:B------:R-:W-:Y:S01]  /*5170*/  MUFU.EX2 R190, R35 ;  /* 0x0000002300be7308 */ /* 0x000fe20000000800 */
[--C-:B------:R-:W-:Y:S02]  /*5180*/  FFMA.FTZ R12, R12, c[0x0][0x23c], -R2.reuse ;  /* 0x00008f000c0c7a23 */ /* 0x100fe40000010802 */
[----:B------:R-:W-:Y:S02]  /*5190*/  FFMA.FTZ R111, R13, c[0x0][0x23c], -R2 ;  /* 0x00008f000d6f7a23 */ /* 0x000fe40000010802 */
[----:B-1----:R-:W-:Y:S02]  /*51a0*/  IMAD R16, R192, 0x4, R240 ;  /* 0x00000004c0107824 */ /* 0x002fe400078e02f0 */
[----:B------:R-:W-:Y:S02]  /*51b0*/  FFMA.FTZ R31, R31, c[0x0][0x23c], -R0 ;  /* 0x00008f001f1f7a23 */ /* 0x000fe40000010800 */
[----:B------:R-:W-:Y:S01]  /*51c0*/  FFMA.FTZ R120, R8, c[0x0][0x23c], -R2 ;  /* 0x00008f0008787a23 */ /* 0x000fe20000010802 */
[----:B------:R-:W-:Y:S01]  /*51d0*/  MUFU.EX2 R183, R23 ;  /* 0x0000001700b77308 */ /* 0x000fe20000000800 */
[--C-:B------:R-:W-:Y:S02]  /*51e0*/  FFMA.FTZ R119, R11, c[0x0][0x23c], -R0.reuse ;  /* 0x00008f000b777a23 */ /* 0x100fe40000010800 */
[----:B------:R-:W-:Y:S01]  /*51f0*/  FFMA.FTZ R110, R10, c[0x0][0x23c], -R0 ;  /* 0x00008f000a6e7a23 */ /* 0x000fe20000010800 */
[----:B---3--:R-:W-:Y:S01]  /*5200*/  IADD3 R7, R16, 0x2, RZ ;  /* 0x0000000210077810 */ /* 0x008fe20007ffe0ff */
[----:B------:R-:W-:Y:S02]  /*5210*/  FFMA.FTZ R109, R9, c[0x0][0x23c], -R2 ;  /* 0x00008f00096d7a23 */ /* 0x000fe40000010802 */
[----:B------:R-:W-:Y:S02]  /*5220*/  FFMA.FTZ R118, R14, c[0x0][0x23c], -R0 ;  /* 0x00008f000e767a23 */ /* 0x000fe40000010800 */
[----:B------:R-:W-:Y:S01]  /*5230*/  IMAD.WIDE.U32 R6, R7, -0x326172a9, RZ ;  /* 0xcd9e8d5707067825 */ /* 0x000fe200078e00ff */
[----:B------:R1:W-:Y:S03]  /*5240*/  MUFU.EX2 R188, R34 ;  /* 0x0000002200bc7308 */ /* 0x0003e60000000800 */
[--C-:B------:R-:W-:Y:S02]  /*5250*/  FFMA.FTZ R24, R24, c[0x0][0x23c], -R2.reuse ;  /* 0x00008f0018187a23 */ /* 0x100fe40000010802 */
[--C-:B------:R-:W-:Y:S02]  /*5260*/  FFMA.FTZ R25, R25, c[0x0][0x23c], -R2.reuse ;  /* 0x00008f0019197a23 */ /* 0x100fe40000010802 */
[----:B------:R-:W-:Y:S02]  /*5270*/  FFMA.FTZ R2, R29, c[0x0][0x23c], -R2 ;  /* 0x00008f001d027a23 */ /* 0x000fe40000010802 */
[--C-:B------:R-:W-:Y:S01]  /*5280*/  FFMA.FTZ R27, R27, c[0x0][0x23c], -R0.reuse ;  /* 0x00008f001b1b7a23 */ /* 0x100fe20000010800 */
[----:B------:R3:W-:Y:S01]  /*5290*/  MUFU.EX2 R182, R22 ;  /* 0x0000001600b67308 */ /* 0x0007e20000000800 */
[--C-:B------:R-:W-:Y:S02]  /*52a0*/  FFMA.FTZ R26, R26, c[0x0][0x23c], -R0.reuse ;  /* 0x00008f001a1a7a23 */ /* 0x100fe40000010800 */
[----:B------:R-:W-:Y:S07]  /*52b0*/  FFMA.FTZ R0, R30, c[0x0][0x23c], -R0 ;  /* 0x00008f001e007a23 */ /* 0x000fee0000010800 */
[----:B------:R4:W2:Y:S01]  /*52c0*/  MUFU.EX2 R184, R20 ;  /* 0x0000001400b87308 */ /* 0x0008a20000000800 */
[----:B-1----:R-:W-:Y:S01]  /*52d0*/  IMAD.WIDE.U32 R34, R16, -0x326172a9, RZ ;  /* 0xcd9e8d5710227825 */ /* 0x002fe200078e00ff */
[----:B------:R-:W-:Y:S04]  /*52e0*/  IADD3 R16, R195, -0x4498517b, RZ ;  /* 0xbb67ae85c3107810 */ /* 0x000fe80007ffe0ff */
[----:B------:R-:W-:Y:S04]  /*52f0*/  LOP3.LUT R16, R232, R16, RZ, 0x3c, !PT ;  /* 0x00000010e8107212 */ /* 0x000fe800078e3cff */
[----:B------:R1:W1:Y:S01]  /*5300*/  MUFU.EX2 R186, R28 ;  /* 0x0000001c00ba7308 */ /* 0x0002620000000800 */
[----:B---3--:R-:W-:Y:S09]  /*5310*/  IMAD.WIDE.U32 R22, R234, -0x326172a9, RZ ;  /* 0xcd9e8d57ea167825 */ /* 0x008ff200078e00ff */
[----:B------:R3:W-:Y:S01]  /*5320*/  MUFU.EX2 R179, R19 ;  /* 0x0000001300b37308 */ /* 0x0007e20000000800 */
[C---:B----4-:R-:W-:Y:S04]  /*5330*/  IADD3 R20, R194.reuse, -0x61c88647, RZ ;  /* 0x9e3779b9c2147810 */ /* 0x050fe80007ffe0ff */
[C-C-:B------:R-:W-:Y:S05]  /*5340*/  LOP3.LUT R34, R23.reuse, R34, R20.reuse, 0x96, !PT ;  /* 0x0000002217227212 */ /* 0x140fea00078e9614 */
[----:B------:R4:W-:Y:S01]  /*5350*/  MUFU.EX2 R123, R4 ;  /* 0x00000004007b7308 */ /* 0x0009e20000000800 */
[----:B-1----:R-:W-:Y:S04]  /*5360*/  IADD3 R28, R194, 0x3c6ef372, RZ ;  /* 0x3c6ef372c21c7810 */ /* 0x002fe80007ffe0ff */
[----:B------:R-:W-:Y:S02]  /*5370*/  LOP3.LUT R28, R22, R28, RZ, 0x3c, !PT ;  /* 0x0000001c161c7212 */ /* 0x000fe400078e3cff */
[----:B------:R-:W-:Y:S03]  /*5380*/  LOP3.LUT R22, R23, R6, R20, 0x96, !PT ;  /* 0x0000000617167212 */ /* 0x000fe600078e9614 */
[----:B------:R1:W-:Y:S01]  /*5390*/  MUFU.EX2 R178, R18 ;  /* 0x0000001200b27308 */ /* 0x0003e20000000800 */
[-C--:B---3--:R-:W-:Y:S01]  /*53a0*/  LOP3.LUT R19, R35, R225.reuse, RZ, 0x3c, !PT ;  /* 0x000000e123137212 */ /* 0x088fe200078e3cff */
[----:B------:R-:W-:Y:S04]  /*53b0*/  IMAD.WIDE.U32 R34, R34, -0x2daee0ad, RZ ;  /* 0xd2511f5322227825 */ /* 0x000fe800078e00ff */
[----:B------:R-:W-:Y:S04]  /*53c0*/  IMAD.WIDE.U32 R22, R22, -0x2daee0ad, RZ ;  /* 0xd2511f5316167825 */ /* 0x000fe800078e00ff */
[----:B------:R3:W-:Y:S01]  /*53d0*/  MUFU.EX2 R174, R15 ;  /* 0x0000000f00ae7308 */ /* 0x0007e20000000800 */
[----:B----4-:R-:W-:Y:S01]  /*53e0*/  LOP3.LUT R4, R7, R225, RZ, 0x3c, !PT ;  /* 0x000000e107047212 */ /* 0x010fe200078e3cff */
[----:B------:R-:W-:Y:S04]  /*53f0*/  IMAD.WIDE.U32 R6, R19, -0x2daee0ad, RZ ;  /* 0xd2511f5313067825 */ /* 0x000fe800078e00ff */
[----:B------:R-:W-:Y:S01]  /*5400*/  IMAD.WIDE.U32 R4, R4, -0x2daee0ad, RZ ;  /* 0xd2511f5304047825 */ /* 0x000fe200078e00ff */
[C---:B------:R-:W-:Y:S03]  /*5410*/  LOP3.LUT R7, R16.reuse, R7, RZ, 0x3c, !PT ;  /* 0x0000000710077212 */ /* 0x040fe600078e3cff */
[----:B------:R4:W-:Y:S01]  /*5420*/  MUFU.EX2 R176, R12 ;  /* 0x0000000c00b07308 */ /* 0x0009e20000000800 */
[--C-:B------:R-:W-:Y:S02]  /*5430*/  LOP3.LUT R20, R35, R6, R17.reuse, 0x96, !PT ;  /* 0x0000000623147212 */ /* 0x100fe400078e9611 */
[----:B------:R-:W-:Y:S01]  /*5440*/  LOP3.LUT R5, R16, R5, RZ, 0x3c, !PT ;  /* 0x0000000510057212 */ /* 0x000fe200078e3cff */
[----:B------:R-:W-:Y:S01]  /*5450*/  IMAD.WIDE.U32 R6, R7, -0x326172a9, RZ ;  /* 0xcd9e8d5707067825 */ /* 0x000fe200078e00ff */
[----:B------:R-:W-:Y:S03]  /*5460*/  LOP3.LUT R16, R23, R4, R17, 0x96, !PT ;  /* 0x0000000417107212 */ /* 0x000fe600078e9611 */
[----:B------:R-:W-:Y:S01]  /*5470*/  IMAD.WIDE.U32 R20, R20, -0x326172a9, RZ ;  /* 0xcd9e8d5714147825 */ /* 0x000fe200078e00ff */
[----:B------:R-:W-:Y:S01]  /*5480*/  LOP3.LUT R7, R28, R7, RZ, 0x3c, !PT ;  /* 0x000000071c077212 */ /* 0x000fe200078e3cff */
[----:B------:R-:W2:Y:S02]  /*5490*/  MUFU.EX2 R187, R31 ;  /* 0x0000001f00bb7308 */ /* 0x000ea40000000800 */
[----:B------:R-:W-:Y:S01]  /*54a0*/  IMAD.WIDE.U32 R4, R5, -0x326172a9, RZ ;  /* 0xcd9e8d5705047825 */ /* 0x000fe200078e00ff */
[--C-:B-1----:R-:W-:Y:S02]  /*54b0*/  LOP3.LUT R18, R21, R6, R102.reuse, 0x96, !PT ;  /* 0x0000000615127212 */ /* 0x102fe400078e9666 */
[----:B---3--:R-:W-:Y:S01]  /*54c0*/  IADD3 R15, R195, -0x126145ec, RZ ;  /* 0xed9eba14c30f7810 */ /* 0x008fe20007ffe0ff */
[----:B------:R-:W-:Y:S01]  /*54d0*/  IMAD.WIDE.U32 R16, R16, -0x326172a9, RZ ;  /* 0xcd9e8d5710107825 */ /* 0x000fe200078e00ff */
[----:B------:R-:W-:Y:S03]  /*54e0*/  LOP3.LUT R5, R28, R5, RZ, 0x3c, !PT ;  /* 0x000000051c057212 */ /* 0x000fe600078e3cff */
[----:B------:R-:W-:Y:S01]  /*54f0*/  MUFU.EX2 R121, R32 ;  /* 0x0000002000797308 */ /* 0x000fe20000000800 */
[----:B------:R-:W-:Y:S01]  /*5500*/  LOP3.LUT R102, R17, R4, R102, 0x96, !PT ;  /* 0x0000000411667212 */ /* 0x000fe200078e9666 */
[----:B------:R-:W-:Y:S01]  /*5510*/  IMAD.WIDE.U32 R6, R7, -0x2daee0ad, RZ ;  /* 0xd2511f5307067825 */ /* 0x000fe200078e00ff */
[----:B------:R-:W-:Y:S03]  /*5520*/  IADD3 R17, R195, 0x32370b8f, RZ ;  /* 0x32370b8fc3117810 */ /* 0x000fe60007ffe0ff */
[----:B------:R-:W-:Y:S01]  /*5530*/  IMAD.WIDE.U32 R18, R18, -0x2daee0ad, RZ ;  /* 0xd2511f5312127825 */ /* 0x000fe200078e00ff */
[----:B------:R-:W-:Y:S03]  /*5540*/  LOP3.LUT R7, R7, R34, R17, 0x96, !PT ;  /* 0x0000002207077212 */ /* 0x000fe600078e9611 */
[----:B------:R-:W-:Y:S01]  /*5550*/  IMAD.WIDE.U32 R102, R102, -0x2daee0ad, RZ ;  /* 0xd2511f5366667825 */ /* 0x000fe200078e00ff */
[----:B----4-:R-:W-:Y:S01]  /*5560*/  LOP3.LUT R12, R19, R6, R15, 0x96, !PT ;  /* 0x00000006130c7212 */ /* 0x010fe200078e960f */
[----:B------:R-:W-:Y:S02]  /*5570*/  MUFU.EX2 R175, R175 ;  /* 0x000000af00af7308 */ /* 0x000fe40000000800 */
[----:B------:R-:W-:Y:S04]  /*5580*/  IMAD.WIDE.U32 R4, R5, -0x2daee0ad, RZ ;  /* 0xd2511f5305047825 */ /* 0x000fe800078e00ff */
[----:B------:R-:W-:Y:S01]  /*5590*/  IMAD.WIDE.U32 R6, R7, -0x326172a9, RZ ;  /* 0xcd9e8d5707067825 */ /* 0x000fe200078e00ff */
[----:B------:R-:W-:Y:S02]  /*55a0*/  LOP3.LUT R5, R5, R22, R17, 0x96, !PT ;  /* 0x0000001605057212 */ /* 0x000fe400078e9611 */
[----:B------:R-:W-:Y:S01]  /*55b0*/  LOP3.LUT R22, R103, R4, R15, 0x96, !PT ;  /* 0x0000000467167212 */ /* 0x000fe200078e960f */
[----:B------:R-:W-:Y:S01]  /*55c0*/  IMAD.WIDE.U32 R12, R12, -0x326172a9, RZ ;  /* 0xcd9e8d570c0c7825 */ /* 0x000fe200078e00ff */
[C---:B------:R-:W-:Y:S01]  /*55d0*/  IADD3 R15, R194.reuse, 0x78dde6e4, RZ ;  /* 0x78dde6e4c20f7810 */ /* 0x040fe20007ffe0ff */
[----:B------:R-:W-:Y:S01]  /*55e0*/  MUFU.EX2 R112, R0 ;  /* 0x0000000000707308 */ /* 0x000fe20000000800 */
[----:B------:R-:W-:Y:S01]  /*55f0*/  IADD3 R17, R194, 0x1715609d, RZ ;  /* 0x1715609dc2117810 */ /* 0x000fe20007ffe0ff */
[----:B------:R-:W-:Y:S01]  /*5600*/  IMAD.WIDE.U32 R22, R22, -0x326172a9, RZ ;  /* 0xcd9e8d5716167825 */ /* 0x000fe200078e00ff */
[----:B------:R-:W-:Y:S02]  /*5610*/  LOP3.LUT R20, R7, R20, R15, 0x96, !PT ;  /* 0x0000001407147212 */ /* 0x000fe400078e960f */
[----:B------:R-:W-:Y:S01]  /*5620*/  LOP3.LUT R6, R13, R6, R17, 0x96, !PT ;  /* 0x000000060d067212 */ /* 0x000fe200078e9611 */
[----:B------:R-:W-:Y:S04]  /*5630*/  IMAD.WIDE.U32 R4, R5, -0x326172a9, RZ ;  /* 0xcd9e8d5705047825 */ /* 0x000fe800078e00ff */
[----:B------:R-:W-:Y:S01]  /*5640*/  IMAD.WIDE.U32 R10, R20, -0x2daee0ad, RZ ;  /* 0xd2511f53140a7825 */ /* 0x000fe200078e00ff */
[----:B------:R-:W-:Y:S01]  /*5650*/  LOP3.LUT R8, R5, R16, R15, 0x96, !PT ;  /* 0x0000001005087212 */ /* 0x000fe200078e960f */
[----:B------:R-:W-:Y:S01]  /*5660*/  MUFU.EX2 R122, R122 ;  /* 0x0000007a007a7308 */ /* 0x000fe20000000800 */
[----:B------:R-:W-:Y:S01]  /*5670*/  LOP3.LUT R4, R23, R4, R17, 0x96, !PT ;  /* 0x0000000417047212 */ /* 0x000fe200078e9611 */
[----:B------:R-:W-:Y:S01]  /*5680*/  IMAD.WIDE.U32 R6, R6, -0x2daee0ad, RZ ;  /* 0xd2511f5306067825 */ /* 0x000fe200078e00ff */
[C---:B------:R-:W-:Y:S02]  /*5690*/  IADD3 R17, R195.reuse, 0x646e171e, RZ ;  /* 0x646e171ec3117810 */ /* 0x040fe40007ffe0ff */
[----:B------:R-:W-:Y:S01]  /*56a0*/  IADD3 R15, R195, -0x56f99767, RZ ;  /* 0xa9066899c30f7810 */ /* 0x000fe20007ffe0ff */
[----:B------:R-:W-:Y:S01]  /*56b0*/  IMAD.WIDE.U32 R8, R8, -0x2daee0ad, RZ ;  /* 0xd2511f5308087825 */ /* 0x000fe200078e00ff */
[----:B------:R-:W-:Y:S02]  /*56c0*/  LOP3.LUT R10, R7, R10, R17, 0x96, !PT ;  /* 0x0000000a070a7212 */ /* 0x000fe400078e9611 */
[----:B------:R-:W-:Y:S01]  /*56d0*/  LOP3.LUT R13, R6, 0xff, RZ, 0xc0, !PT ;  /* 0x000000ff060d7812 */ /* 0x000fe200078ec0ff */
[----:B------:R-:W-:Y:S01]  /*56e0*/  IMAD.WIDE.U32 R4, R4, -0x2daee0ad, RZ ;  /* 0xd2511f5304047825 */ /* 0x000fe200078e00ff */
[----:B------:R-:W-:Y:S01]  /*56f0*/  LOP3.LUT R102, R9, R102, R15, 0x96, !PT ;  /* 0x0000006609667212 */ /* 0x000fe200078e960f */
[----:B------:R-:W-:Y:S01]  /*5700*/  MUFU.EX2 R120, R120 ;  /* 0x0000007800787308 */ /* 0x000fe20000000800 */
[----:B------:R-:W-:Y:S02]  /*5710*/  ISETP.LE.U32.AND P0, PT, R13, UR4, PT ;  /* 0x000000040d007c0c */ /* 0x000fe4000bf03070 */
[----:B------:R-:W-:Y:S02]  /*5720*/  LOP3.LUT R9, R5, R8, R17, 0x96, !PT ;  /* 0x0000000805097212 */ /* 0x000fe400078e9611 */
[----:B------:R-:W-:Y:S02]  /*5730*/  LOP3.LUT R8, R10, 0xff, RZ, 0xc0, !PT ;  /* 0x000000ff0a087812 */ /* 0x000fe400078ec0ff */
[----:B------:R-:W-:Y:S02]  /*5740*/  LOP3.LUT R18, R11, R18, R15, 0x96, !PT ;  /* 0x000000120b127212 */ /* 0x000fe400078e960f */
[--C-:B------:R-:W-:Y:S01]  /*5750*/  SHF.R.U32.HI R11, RZ, 0x18, R6.reuse ;  /* 0x00000018ff0b7819 */ /* 0x100fe20000011606 */
[----:B------:R-:W-:Y:S01]  /*5760*/  MUFU.EX2 R118, R118 ;  /* 0x0000007600767308 */ /* 0x000fe20000000800 */
[----:B------:R-:W-:Y:S02]  /*5770*/  SHF.R.U32.HI R14, RZ, 0x10, R6 ;  /* 0x00000010ff0e7819 */ /* 0x000fe40000011606 */
[----:B------:R-:W-:Y:S02]  /*5780*/  ISETP.LE.U32.AND P5, PT, R8, UR4, PT ;  /* 0x0000000408007c0c */ /* 0x000fe4000bfa3070 */
[----:B------:R-:W-:Y:S02]  /*5790*/  ISETP.LE.U32.AND P6, PT, R11, UR4, PT ;  /* 0x000000040b007c0c */ /* 0x000fe4000bfc3070 */
[----:B------:R-:W-:Y:S02]  /*57a0*/  LOP3.LUT R19, R4, 0xffff, RZ, 0xc0, !PT ;  /* 0x0000ffff04137812 */ /* 0x000fe400078ec0ff */
[----:B------:R-:W-:Y:S01]  /*57b0*/  SHF.R.U32.HI R5, RZ, 0x18, R10 ;  /* 0x00000018ff057819 */ /* 0x000fe2000001160a */
[----:B------:R-:W-:Y:S01]  /*57c0*/  MUFU.EX2 R113, R2 ;  /* 0x0000000200717308 */ /* 0x000fe20000000800 */
[----:B------:R-:W-:Y:S01]  /*57d0*/  LOP3.LUT R16, R6, 0xffff, RZ, 0xc0, !PT ;  /* 0x0000ffff06107812 */ /* 0x000fe200078ec0ff */
[----:B------:R-:W-:Y:S01]  /*57e0*/  IMAD.WIDE.U32 R6, R18, -0x326172a9, RZ ;  /* 0xcd9e8d5712067825 */ /* 0x000fe200078e00ff */
[----:B------:R-:W-:Y:S02]  /*57f0*/  LOP3.LUT R13, R4, 0xff, RZ, 0xc0, !PT ;  /* 0x000000ff040d7812 */ /* 0x000fe400078ec0ff */
[--C-:B------:R-:W-:Y:S02]  /*5800*/  SHF.R.U32.HI R11, RZ, 0x18, R4.reuse ;  /* 0x00000018ff0b7819 */ /* 0x100fe40000011604 */
[----:B------:R-:W-:Y:S02]  /*5810*/  SHF.R.U32.HI R17, RZ, 0x10, R4 ;  /* 0x00000010ff117819 */ /* 0x000fe40000011604 */
[----:B------:R-:W-:Y:S01]  /*5820*/  LOP3.LUT R4, R14, 0xff, RZ, 0xc0, !PT ;  /* 0x000000ff0e047812 */ /* 0x000fe200078ec0ff */
[----:B------:R-:W-:Y:S01]  /*5830*/  MUFU.EX2 R110, R110 ;  /* 0x0000006e006e7308 */ /* 0x000fe20000000800 */
[----:B------:R-:W-:Y:S02]  /*5840*/  ISETP.LE.U32.AND P4, PT, R5, UR4, PT ;  /* 0x0000000405007c0c */ /* 0x000fe4000bf83070 */
[----:B------:R-:W-:Y:S02]  /*5850*/  IADD3 R18, R194, -0x4ab325aa, RZ ;  /* 0xb54cda56c2127810 */ /* 0x000fe40007ffe0ff */
[----:B------:R-:W-:Y:S01]  /*5860*/  ISETP.LE.U32.AND P3, PT, R4, UR4, PT ;  /* 0x0000000404007c0c */ /* 0x000fe2000bf63070 */
[----:B------:R-:W-:Y:S01]  /*5870*/  IMAD.WIDE.U32 R4, R102, -0x326172a9, RZ ;  /* 0xcd9e8d5766047825 */ /* 0x000fe200078e00ff */
[----:B------:R-:W-:Y:S02]  /*5880*/  ISETP.LE.U32.AND P1, PT, R13, UR4, PT ;  /* 0x000000040d007c0c */ /* 0x000fe4000bf23070 */
[----:B------:R-:W-:Y:S01]  /*5890*/  SHF.R.U32.HI R13, RZ, 0x18, R6 ;  /* 0x00000018ff0d7819 */ /* 0x000fe20000011606 */
[----:B------:R-:W-:Y:S01]  /*58a0*/  MUFU.EX2 R109, R109 ;  /* 0x0000006d006d7308 */ /* 0x000fe20000000800 */
[----:B------:R-:W-:Y:S02]  /*58b0*/  LOP3.LUT R8, R7, R12, R18, 0x96, !PT ;  /* 0x0000000c07087212 */ /* 0x000fe400078e9612 */
[C---:B------:R-:W-:Y:S02]  /*58c0*/  LOP3.LUT R12, R6.reuse, 0xff, RZ, 0xc0, !PT ;  /* 0x000000ff060c7812 */ /* 0x040fe400078ec0ff */
[----:B------:R-:W-:Y:S02]  /*58d0*/  LOP3.LUT R15, R6, 0xffff, RZ, 0xc0, !PT ;  /* 0x0000ffff060f7812 */ /* 0x000fe400078ec0ff */
[----:B------:R-:W-:Y:S02]  /*58e0*/  SHF.R.U32.HI R7, RZ, 0x8, R16 ;  /* 0x00000008ff077819 */ /* 0x000fe40000011610 */
[----:B------:R-:W-:Y:S01]  /*58f0*/  SHF.R.U32.HI R14, RZ, 0x10, R6 ;  /* 0x00000010ff0e7819 */ /* 0x000fe20000011606 */
[----:B------:R-:W-:Y:S01]  /*5900*/  MUFU.EX2 R119, R119 ;  /* 0x0000007700777308 */ /* 0x000fe20000000800 */
[----:B------:R-:W-:Y:S02]  /*5910*/  LOP3.LUT R7, R7, 0xffff, RZ, 0xc0, !PT ;  /* 0x0000ffff07077812 */ /* 0x000fe400078ec0ff */
[----:B------:R-:W-:Y:S02]  /*5920*/  LOP3.LUT R16, R4, 0xffff, RZ, 0xc0, !PT ;  /* 0x0000ffff04107812 */ /* 0x000fe400078ec0ff */
[----:B------:R-:W-:Y:S02]  /*5930*/  LOP3.LUT R6, R5, R22, R18, 0x96, !PT ;  /* 0x0000001605067212 */ /* 0x000fe400078e9612 */
[----:B------:R-:W-:Y:S03]  /*5940*/  LOP3.LUT R5, R8, 0xff, RZ, 0xc0, !PT ;  /* 0x000000ff08057812 */ /* 0x000fe600078ec0ff */
[----:B------:R-:W-:Y:S10]  /*5950*/  MUFU.EX2 R111, R111 ;  /* 0x0000006f006f7308 */ /* 0x000ff40000000800 */
[----:B------:R-:W1:Y:S10]  /*5960*/  MUFU.EX2 R117, R24 ;  /* 0x0000001800757308 */ /* 0x000e740000000800 */
[----:B------:R-:W3:Y:S10]  /*5970*/  MUFU.EX2 R116, R27 ;  /* 0x0000001b00747308 */ /* 0x000ef40000000800 */
[----:B------:R-:W-:Y:S10]  /*5980*/  MUFU.EX2 R115, R25 ;  /* 0x0000001900737308 */ /* 0x000ff40000000800 */
[----:B------:R-:W4:Y:S01]  /*5990*/  MUFU.EX2 R114, R26 ;  /* 0x0000001a00727308 */ /* 0x000f220000000800 */
[----:B--2---:R-:W-:Y:S01]  /*59a0*/  @!P0 FADD.FTZ R189, -R189, -RZ ;  /* 0x800000ffbdbd8221 */ /* 0x004fe20000010100 */
[----:B------:R-:W-:Y:S01]  /*59b0*/  ISETP.LE.U32.AND P0, PT, R11, UR4, PT ;  /* 0x000000040b007c0c */ /* 0x000fe2000bf03070 */
[----:B------:R-:W-:Y:S01]  /*59c0*/  @!P5 FADD.FTZ R184, -R184, -RZ ;  /* 0x800000ffb8b8d221 */ /* 0x000fe20000010100 */
[----:B------:R-:W-:Y:S01]  /*59d0*/  SHF.R.U32.HI R11, RZ, 0x10, R10 ;  /* 0x00000010ff0b7819 */ /* 0x000fe2000001160a */
        /* <DEDUP_REMOVED lines=10> */
[--C-:B------:R-:W-:Y:S02]  /*5a80*/  SHF.R.U32.HI R11, RZ, 0x18, R4.reuse ;  /* 0x00000018ff0b7819 */ /* 0x100fe40000011604 */
[----:B------:R-:W-:Y:S01]  /*5a90*/  SHF.R.U32.HI R13, RZ, 0x10, R4 ;  /* 0x00000010ff0d7819 */ /* 0x000fe20000011604 */
[----:B------:R-:W-:Y:S01]  /*5aa0*/  @!P5 FADD.FTZ R179, -R179, -RZ ;  /* 0x800000ffb3b3d221 */ /* 0x000fe20000010100 */
[----:B------:R-:W-:Y:S01]  /*5ab0*/  SHF.R.U32.HI R4, RZ, 0x18, R8 ;  /* 0x00000018ff047819 */ /* 0x000fe20000011608 */
[----:B------:R-:W-:Y:S01]  /*5ac0*/  @!P6 FADD.FTZ R180, -R180, -RZ ;  /* 0x800000ffb4b4e221 */ /* 0x000fe20000010100 */
[----:B------:R-:W-:Y:S02]  /*5ad0*/  ISETP.LE.U32.AND P3, PT, R7, UR4, PT ;  /* 0x0000000407007c0c */ /* 0x000fe4000bf63070 */
[----:B------:R-:W-:Y:S02]  /*5ae0*/  ISETP.LE.U32.AND P0, PT, R4, UR4, PT ;  /* 0x0000000404007c0c */ /* 0x000fe4000bf03070 */
[----:B------:R-:W-:Y:S01]  /*5af0*/  LOP3.LUT R4, R14, 0xff, RZ, 0xc0, !PT ;  /* 0x000000ff0e047812 */ /* 0x000fe200078ec0ff */
[----:B------:R-:W-:Y:S01]  /*5b00*/  @!P4 FADD.FTZ R182, -R182, -RZ ;  /* 0x800000ffb6b6c221 */ /* 0x000fe20000010100 */
[----:B------:R-:W-:Y:S02]  /*5b10*/  LOP3.LUT R10, R10, 0xffff, RZ, 0xc0, !PT ;  /* 0x0000ffff0a0a7812 */ /* 0x000fe400078ec0ff */
[----:B------:R-:W-:Y:S02]  /*5b20*/  ISETP.LE.U32.AND P5, PT, R4, UR4, PT ;  /* 0x0000000404007c0c */ /* 0x000fe4000bfa3070 */
[----:B------:R-:W-:Y:S02]  /*5b30*/  ISETP.LE.U32.AND P6, PT, R5, UR4, PT ;  /* 0x0000000405007c0c */ /* 0x000fe4000bfc3070 */
[----:B------:R-:W-:Y:S01]  /*5b40*/  LOP3.LUT R7, R9, 0xff, RZ, 0xc0, !PT ;  /* 0x000000ff09077812 */ /* 0x000fe200078ec0ff */
[----:B------:R-:W-:Y:S01]  /*5b50*/  @!P3 FADD.FTZ R185, -R185, -RZ ;  /* 0x800000ffb9b9b221 */ /* 0x000fe20000010100 */
[----:B------:R-:W-:Y:S01]  /*5b60*/  SHF.R.U32.HI R10, RZ, 0x8, R10 ;  /* 0x00000008ff0a7819 */ /* 0x000fe2000001160a */
[----:B------:R-:W-:Y:S01]  /*5b70*/  @!P0 FADD.FTZ R177, -R177, -RZ ;  /* 0x800000ffb1b18221 */ /* 0x000fe20000010100 */
[----:B------:R-:W-:Y:S02]  /*5b80*/  ISETP.LE.U32.AND P1, PT, R7, UR4, PT ;  /* 0x0000000407007c0c */ /* 0x000fe4000bf23070 */
[----:B------:R-:W-:Y:S02]  /*5b90*/  ISETP.LE.U32.AND P4, PT, R12, UR4, PT ;  /* 0x000000040c007c0c */ /* 0x000fe4000bf83070 */
[----:B------:R-:W-:Y:S01]  /*5ba0*/  SHF.R.U32.HI R7, RZ, 0x10, R8 ;  /* 0x00000010ff077819 */ /* 0x000fe20000011608 */
[----:B------:R-:W-:Y:S01]  /*5bb0*/  @!P5 FADD.FTZ R178, -R178, -RZ ;  /* 0x800000ffb2b2d221 */ /* 0x000fe20000010100 */
[----:B------:R-:W-:Y:S01]  /*5bc0*/  LOP3.LUT R10, R10, 0xffff, RZ, 0xc0, !PT ;  /* 0x0000ffff0a0a7812 */ /* 0x000fe200078ec0ff */
[----:B------:R-:W-:Y:S01]  /*5bd0*/  @!P6 FADD.FTZ R123, -R123, -RZ ;  /* 0x800000ff7b7be221 */ /* 0x000fe20000010100 */
[----:B------:R-:W-:Y:S02]  /*5be0*/  ISETP.LE.U32.AND P3, PT, R11, UR4, PT ;  /* 0x000000040b007c0c */ /* 0x000fe4000bf63070 */
[----:B------:R-:W-:Y:S02]  /*5bf0*/  LOP3.LUT R7, R7, 0xff, RZ, 0xc0, !PT ;  /* 0x000000ff07077812 */ /* 0x000fe400078ec0ff */
[----:B------:R-:W-:Y:S01]  /*5c00*/  ISETP.LE.U32.AND P0, PT, R10, UR4, PT ;  /* 0x000000040a007c0c */ /* 0x000fe2000bf03070 */
[----:B-1----:R-:W-:Y:S01]  /*5c10*/  @!P1 FADD.FTZ R117, -R117, -RZ ;  /* 0x800000ff75759221 */ /* 0x002fe20000010100 */
[----:B------:R-:W-:Y:S01]  /*5c20*/  SHF.R.U32.HI R5, RZ, 0x8, R15 ;  /* 0x00000008ff057819 */ /* 0x000fe2000001160f */
[----:B------:R-:W-:Y:S01]  /*5c30*/  @!P4 FADD.FTZ R176, -R176, -RZ ;  /* 0x800000ffb0b0c221 */ /* 0x000fe20000010100 */
[--C-:B------:R-:W-:Y:S02]  /*5c40*/  SHF.R.U32.HI R4, RZ, 0x18, R9.reuse ;  /* 0x00000018ff047819 */ /* 0x100fe40000011609 */
[----:B------:R-:W-:Y:S02]  /*5c50*/  ISETP.LE.U32.AND P5, PT, R7, UR4, PT ;  /* 0x0000000407007c0c */ /* 0x000fe4000bfa3070 */
[----:B------:R-:W-:Y:S01]  /*5c60*/  ISETP.LE.U32.AND P6, PT, R4, UR4, PT ;  /* 0x0000000404007c0c */ /* 0x000fe2000bfc3070 */
[----:B------:R-:W-:Y:S01]  /*5c70*/  @!P3 FADD.FTZ R174, -R174, -RZ ;  /* 0x800000ffaeaeb221 */ /* 0x000fe20000010100 */
[----:B------:R-:W-:Y:S02]  /*5c80*/  LOP3.LUT R4, R5, 0xffff, RZ, 0xc0, !PT ;  /* 0x0000ffff05047812 */ /* 0x000fe400078ec0ff */
[----:B------:R-:W-:Y:S01]  /*5c90*/  LOP3.LUT R5, R6, 0xff, RZ, 0xc0, !PT ;  /* 0x000000ff06057812 */ /* 0x000fe200078ec0ff */
[----:B------:R-:W-:Y:S01]  /*5ca0*/  @!P0 FADD.FTZ R175, -R175, -RZ ;  /* 0x800000ffafaf8221 */ /* 0x000fe20000010100 */
[----:B------:R-:W-:Y:S02]  /*5cb0*/  ISETP.LE.U32.AND P4, PT, R4, UR4, PT ;  /* 0x0000000404007c0c */ /* 0x000fe4000bf83070 */
[----:B------:R-:W-:Y:S02]  /*5cc0*/  LOP3.LUT R8, R8, 0xffff, RZ, 0xc0, !PT ;  /* 0x0000ffff08087812 */ /* 0x000fe400078ec0ff */
[----:B------:R-:W-:Y:S01]  /*5cd0*/  SHF.R.U32.HI R4, RZ, 0x18, R6 ;  /* 0x00000018ff047819 */ /* 0x000fe20000011606 */
[----:B------:R-:W-:Y:S01]  /*5ce0*/  @!P5 FADD.FTZ R121, -R121, -RZ ;  /* 0x800000ff7979d221 */ /* 0x000fe20000010100 */
[----:B------:R-:W-:Y:S01]  /*5cf0*/  ISETP.LE.U32.AND P3, PT, R5, UR4, PT ;  /* 0x0000000405007c0c */ /* 0x000fe2000bf63070 */
[----:B---3--:R-:W-:Y:S01]  /*5d00*/  @!P6 FADD.FTZ R116, -R116, -RZ ;  /* 0x800000ff7474e221 */ /* 0x008fe20000010100 */
[----:B------:R-:W-:Y:S02]  /*5d10*/  LOP3.LUT R5, R13, 0xff, RZ, 0xc0, !PT ;  /* 0x000000ff0d057812 */ /* 0x000fe400078ec0ff */
[----:B------:R-:W-:Y:S02]  /*5d20*/  ISETP.LE.U32.AND P0, PT, R4, UR4, PT ;  /* 0x0000000404007c0c */ /* 0x000fe4000bf03070 */
[----:B------:R-:W-:Y:S01]  /*5d30*/  SHF.R.U32.HI R4, RZ, 0x8, R8 ;  /* 0x00000008ff047819 */ /* 0x000fe20000011608 */
[----:B------:R-:W-:Y:S01]  /*5d40*/  @!P4 FADD.FTZ R122, -R122, -RZ ;  /* 0x800000ff7a7ac221 */ /* 0x000fe20000010100 */
[----:B------:R-:W-:Y:S02]  /*5d50*/  SHF.R.U32.HI R7, RZ, 0x10, R6 ;  /* 0x00000010ff077819 */ /* 0x000fe40000011606 */
[----:B------:R-:W-:Y:S02]  /*5d60*/  ISETP.LE.U32.AND P5, PT, R5, UR4, PT ;  /* 0x0000000405007c0c */ /* 0x000fe4000bfa3070 */
[----:B------:R-:W-:Y:S01]  /*5d70*/  LOP3.LUT R4, R4, 0xffff, RZ, 0xc0, !PT ;  /* 0x0000ffff04047812 */ /* 0x000fe200078ec0ff */
[----:B------:R-:W-:Y:S01]  /*5d80*/  @!P3 FADD.FTZ R120, -R120, -RZ ;  /* 0x800000ff7878b221 */ /* 0x000fe20000010100 */
[----:B------:R-:W-:Y:S02]  /*5d90*/  LOP3.LUT R5, R7, 0xff, RZ, 0xc0, !PT ;  /* 0x000000ff07057812 */ /* 0x000fe400078ec0ff */
[----:B------:R-:W-:Y:S01]  /*5da0*/  ISETP.LE.U32.AND P4, PT, R4, UR4, PT ;  /* 0x0000000404007c0c */ /* 0x000fe2000bf83070 */
[----:B------:R-:W-:Y:S01]  /*5db0*/  @!P0 FADD.FTZ R119, -R119, -RZ ;  /* 0x800000ff77778221 */ /* 0x000fe20000010100 */
[----:B------:R-:W-:Y:S02]  /*5dc0*/  SHF.R.U32.HI R4, RZ, 0x8, R16 ;  /* 0x00000008ff047819 */ /* 0x000fe40000011610 */
[----:B------:R-:W-:Y:S02]  /*5dd0*/  ISETP.LE.U32.AND P3, PT, R5, UR4, PT ;  /* 0x0000000405007c0c */ /* 0x000fe4000bf63070 */
[----:B------:R-:W-:Y:S01]  /*5de0*/  LOP3.LUT R4, R4, 0xffff, RZ, 0xc0, !PT ;  /* 0x0000ffff04047812 */ /* 0x000fe200078ec0ff */
[----:B------:R-:W-:Y:S01]  /*5df0*/  @!P5 FADD.FTZ R118, -R118, -RZ ;  /* 0x800000ff7676d221 */ /* 0x000fe20000010100 */
[----:B------:R-:W-:Y:S02]  /*5e00*/  LOP3.LUT R6, R6, 0xffff, RZ, 0xc0, !PT ;  /* 0x0000ffff06067812 */ /* 0x000fe400078ec0ff */
[----:B------:R-:W-:Y:S02]  /*5e10*/  ISETP.LE.U32.AND P5, PT, R4, UR4, PT ;  /* 0x0000000404007c0c */ /* 0x000fe4000bfa3070 */
[----:B------:R-:W-:Y:S01]  /*5e20*/  SHF.R.U32.HI R4, RZ, 0x10, R9 ;  /* 0x00000010ff047819 */ /* 0x000fe20000011609 */
[----:B------:R-:W-:Y:S01]  /*5e30*/  @!P4 FADD.FTZ R108, -R108, -RZ ;  /* 0x800000ff6c6cc221 */ /* 0x000fe20000010100 */
[----:B------:R-:W-:Y:S02]  /*5e40*/  SHF.R.U32.HI R5, RZ, 0x8, R6 ;  /* 0x00000008ff057819 */ /* 0x000fe40000011606 */
[----:B------:R-:W-:Y:S01]  /*5e50*/  LOP3.LUT R2, R4, 0xff, RZ, 0xc0, !PT ;  /* 0x000000ff04027812 */ /* 0x000fe200078ec0ff */
[----:B------:R-:W-:Y:S01]  /*5e60*/  @!P3 FADD.FTZ R110, -R110, -RZ ;  /* 0x800000ff6e6eb221 */ /* 0x000fe20000010100 */
[----:B------:R-:W-:Y:S02]  /*5e70*/  LOP3.LUT R5, R5, 0xffff, RZ, 0xc0, !PT ;  /* 0x0000ffff05057812 */ /* 0x000fe400078ec0ff */
[----:B------:R-:W-:Y:S02]  /*5e80*/  ISETP.LE.U32.AND P3, PT, R2, UR4, PT ;  /* 0x0000000402007c0c */ /* 0x000fe4000bf63070 */
[----:B------:R-:W-:Y:S01]  /*5e90*/  F2FP.RELU.BF16.PACK_AB R2, R177, R121 ;  /* 0x00000079b102723e */ /* 0x000fe200000018ff */
[----:B------:R-:W-:Y:S01]  /*5ea0*/  @!P5 FADD.FTZ R111, -R111, -RZ ;  /* 0x800000ff6f6fd221 */ /* 0x000fe20000010100 */
[----:B------:R-:W-:Y:S02]  /*5eb0*/  ISETP.LE.U32.AND P4, PT, R5, UR4, PT ;  /* 0x0000000405007c0c */ /* 0x000fe4000bf83070 */
[----:B------:R-:W-:Y:S01]  /*5ec0*/  LOP3.LUT R9, R9, 0xffff, RZ, 0xc0, !PT ;  /* 0x0000ffff09097812 */ /* 0x000fe200078ec0ff */
[----:B------:R1:W-:Y:S01]  /*5ed0*/  STS [R200+0xe400], R2 ;  /* 0x00e40002c8007388 */ /* 0x0003e20000000800 */
[----:B------:R-:W-:Y:S02]  /*5ee0*/  F2FP.RELU.BF16.PACK_AB R6, R108, R123 ;  /* 0x0000007b6c06723e */ /* 0x000fe400000018ff */
[----:B------:R-:W-:Y:S02]  /*5ef0*/  SHF.R.U32.HI R5, RZ, 0x8, R9 ;  /* 0x00000008ff057819 */ /* 0x000fe40000011609 */
[----:B------:R-:W-:Y:S01]  /*5f00*/  F2FP.RELU.BF16.PACK_AB R0, R179, R178 ;  /* 0x000000b2b300723e */ /* 0x000fe200000018ff */
[----:B------:R2:W-:Y:S01]  /*5f10*/  STS [R200+0xe000], R6 ;  /* 0x00e00006c8007388 */ /* 0x0005e20000000800 */
[----:B------:R-:W-:Y:S01]  /*5f20*/  LOP3.LUT R5, R5, 0xffff, RZ, 0xc0, !PT ;  /* 0x0000ffff05057812 */ /* 0x000fe200078ec0ff */
[----:B----4-:R-:W-:Y:S01]  /*5f30*/  @!P3 FADD.FTZ R114, -R114, -RZ ;  /* 0x800000ff7272b221 */ /* 0x010fe20000010100 */
[----:B------:R-:W-:Y:S01]  /*5f40*/  SHF.R.U32.HI R4, RZ, 0x8, R19 ;  /* 0x00000008ff047819 */ /* 0x000fe20000011613 */
[----:B------:R-:W-:Y:S01]  /*5f50*/  @!P4 FADD.FTZ R109, -R109, -RZ ;  /* 0x800000ff6d6dc221 */ /* 0x000fe20000010100 */
[----:B------:R-:W-:Y:S01]  /*5f60*/  ISETP.LE.U32.AND P4, PT, R5, UR4, PT ;  /* 0x0000000405007c0c */ /* 0x000fe2000bf83070 */
[----:B------:R3:W-:Y:S01]  /*5f70*/  STS [R203+0xe400], R0 ;  /* 0x00e40000cb007388 */ /* 0x0007e20000000800 */
[----:B------:R-:W-:Y:S02]  /*5f80*/  LOP3.LUT R4, R4, 0xffff, RZ, 0xc0, !PT ;  /* 0x0000ffff04047812 */ /* 0x000fe400078ec0ff */
[----:B------:R-:W-:Y:S02]  /*5f90*/  F2FP.RELU.BF16.PACK_AB R5, R109, R120 ;  /* 0x000000786d05723e */ /* 0x000fe400000018ff */
[----:B------:R-:W-:Y:S02]  /*5fa0*/  ISETP.LE.U32.AND P5, PT, R4, UR4, PT ;  /* 0x0000000404007c0c */ /* 0x000fe4000bfa3070 */
[----:B------:R-:W-:Y:S02]  /*5fb0*/  F2FP.RELU.BF16.PACK_AB R4, R119, R110 ;  /* 0x0000006e7704723e */ /* 0x000fe400000018ff */
[----:B------:R-:W-:Y:S02]  /*5fc0*/  LOP3.LUT R7, R17, 0xff, RZ, 0xc0, !PT ;  /* 0x000000ff11077812 */ /* 0x000fe400078ec0ff */
[----:B------:R-:W-:Y:S01]  /*5fd0*/  FSETP.GE.FTZ.AND P1, PT, R121, RZ, PT ;  /* 0x000000ff7900720b */ /* 0x000fe20003f36000 */
[----:B------:R-:W-:Y:S01]  /*5fe0*/  @!P4 FADD.FTZ R115, -R115, -RZ ;  /* 0x800000ff7373c221 */ /* 0x000fe20000010100 */
[----:B-1----:R-:W-:Y:S02]  /*5ff0*/  F2FP.RELU.BF16.PACK_AB R2, R122, R180 ;  /* 0x000000b47a02723e */ /* 0x002fe400000018ff */
[----:B------:R-:W-:Y:S02]  /*6000*/  ISETP.LE.U32.AND P0, PT, R7, UR4, PT ;  /* 0x0000000407007c0c */ /* 0x000fe4000bf03070 */
[----:B------:R-:W-:Y:S01]  /*6010*/  FSETP.GE.FTZ.AND P3, PT, R108, RZ, PT ;  /* 0x000000ff6c00720b */ /* 0x000fe20003f76000 */
[----:B------:R1:W-:Y:S01]  /*6020*/  STS [R203+0xe000], R2 ;  /* 0x00e00002cb007388 */ /* 0x0003e20000000800 */
[----:B--2---:R-:W-:Y:S01]  /*6030*/  F2FP.RELU.BF16.PACK_AB R6, R111, R176 ;  /* 0x000000b06f06723e */ /* 0x004fe200000018ff */
[----:B------:R-:W-:Y:S01]  /*6040*/  @!P5 FADD.FTZ R113, -R113, -RZ ;  /* 0x800000ff7171d221 */ /* 0x000fe20000010100 */
[----:B------:R-:W-:Y:S01]  /*6050*/  FSETP.GE.FTZ.AND P4, PT, R120, RZ, PT ;  /* 0x000000ff7800720b */ /* 0x000fe20003f96000 */
[----:B------:R2:W-:Y:S01]  /*6060*/  STS [R200+0xf000], R5 ;  /* 0x00f00005c8007388 */ /* 0x0005e20000000800 */
[C---:B------:R-:W-:Y:S02]  /*6070*/  FSETP.GE.FTZ.AND P6, PT, R185.reuse, RZ, PT ;  /* 0x000000ffb900720b */ /* 0x040fe40003fd6000 */
[----:B---3--:R-:W-:Y:S01]  /*6080*/  F2FP.RELU.BF16.PACK_AB R0, R185, R189 ;  /* 0x000000bdb900723e */ /* 0x008fe200000018ff */
[----:B------:R3:W-:Y:S01]  /*6090*/  STS [R200+0xf400], R4 ;  /* 0x00f40004c8007388 */ /* 0x0007e20000000800 */
[----:B------:R-:W-:Y:S01]  /*60a0*/  FSETP.GE.FTZ.AND P5, PT, R190, RZ, PT ;  /* 0x000000ffbe00720b */ /* 0x000fe20003fb6000 */
[----:B------:R-:W-:Y:S01]  /*60b0*/  @!P0 FADD.FTZ R112, -R112, -RZ ;  /* 0x800000ff70708221 */ /* 0x000fe20000010100 */
[----:B------:R-:W-:Y:S01]  /*60c0*/  FSETP.GE.FTZ.AND P0, PT, R123, RZ, PT ;  /* 0x000000ff7b00720b */ /* 0x000fe20003f16000 */
[----:B------:R4:W-:Y:S01]  /*60d0*/  STS [R203+0xf000], R6 ;  /* 0x00f00006cb007388 */ /* 0x0009e20000000800 */
[----:B-1----:R-:W-:Y:S02]  /*60e0*/  F2FP.RELU.BF16.PACK_AB R2, R183, R182 ;  /* 0x000000b6b702723e */ /* 0x002fe400000018ff */
[----:B--2---:R-:W-:Y:S02]  /*60f0*/  F2FP.RELU.BF16.PACK_AB R5, R174, R118 ;  /* 0x00000076ae05723e */ /* 0x004fe400000018ff */
[----:B---3--:R-:W-:Y:S03]  /*6100*/  F2FP.RELU.BF16.PACK_AB R4, R175, R184 ;  /* 0x000000b8af04723e */ /* 0x008fe600000018ff */
[----:B------:R1:W-:Y:S01]  /*6110*/  STS [R203+0xf400], R5 ;  /* 0x00f40005cb007388 */ /* 0x0003e20000000800 */
[----:B----4-:R-:W-:Y:S03]  /*6120*/  F2FP.RELU.BF16.PACK_AB R6, R115, R117 ;  /* 0x000000757306723e */ /* 0x010fe600000018ff */
[----:B------:R2:W-:Y:S04]  /*6130*/  STS [R201+0xe000], R4 ;  /* 0x00e00004c9007388 */ /* 0x0005e80000000800 */
[----:B------:R3:W-:Y:S04]  /*6140*/  STS [R201+0xe400], R2 ;  /* 0x00e40002c9007388 */ /* 0x0007e80000000800 */
[----:B------:R4:W-:Y:S01]  /*6150*/  STS [R202+0xe000], R0 ;  /* 0x00e00000ca007388 */ /* 0x0009e20000000800 */
[----:B-1----:R-:W-:Y:S02]  /*6160*/  F2FP.RELU.BF16.PACK_AB R5, R116, R114 ;  /* 0x000000727405723e */ /* 0x002fe400000018ff */
[----:B--2---:R-:W-:Y:S02]  /*6170*/  F2FP.RELU.BF16.PACK_AB R4, R190, R188 ;  /* 0x000000bcbe04723e */ /* 0x004fe400000018ff */
[----:B---3--:R-:W-:Y:S03]  /*6180*/  F2FP.RELU.BF16.PACK_AB R2, R113, R186 ;  /* 0x000000ba7102723e */ /* 0x008fe600000018ff */
[----:B------:R-:W-:Y:S01]  /*6190*/  STS [R202+0xe400], R4 ;  /* 0x00e40004ca007388 */ /* 0x000fe20000000800 */
[----:B----4-:R-:W-:Y:S03]  /*61a0*/  F2FP.RELU.BF16.PACK_AB R0, R187, R112 ;  /* 0x00000070bb00723e */ /* 0x010fe600000018ff */
[----:B------:R-:W-:Y:S04]  /*61b0*/  STS [R201+0xf000], R6 ;  /* 0x00f00006c9007388 */ /* 0x000fe80000000800 */
[----:B------:R-:W-:Y:S04]  /*61c0*/  STS [R201+0xf400], R5 ;  /* 0x00f40005c9007388 */ /* 0x000fe80000000800 */
[----:B------:R-:W-:Y:S04]  /*61d0*/  STS [R202+0xf000], R2 ;  /* 0x00f00002ca007388 */ /* 0x000fe80000000800 */
[----:B------:R1:W-:Y:S04]  /*61e0*/  STS [R202+0xf400], R0 ;  /* 0x00f40000ca007388 */ /* 0x0003e80000000800 */
[----:B------:R-:W2:Y:S08]  /*61f0*/  LDSM.16.M88.4 R32, [R159+0x4000] ;  /* 0x004000009f20783b */ /* 0x000eb00000000200 */
[----:B------:R-:W3:Y:S01]  /*6200*/  LDSM.16.M88.4 R28, [R159+0x5000] ;  /* 0x005000009f1c783b */ /* 0x000ee20000000200 */
[C---:B-1----:R-:W-:Y:S07]  /*6210*/  IMAD.IADD R0, R159.reuse, 0x1, R166 ;  /* 0x000000019f007824 */ /* 0x042fee00078e02a6 */
[----:B------:R-:W1:Y:S08]  /*6220*/  LDSM.16.M88.4 R100, [R0+0x4000] ;  /* 0x004000000064783b */ /* 0x000e700000000200 */
[----:B------:R-:W4:Y:S01]  /*6230*/  LDSM.16.M88.4 R104, [R0+0x5000] ;  /* 0x005000000068783b */ /* 0x000f220000000200 */
        /* <DEDUP_REMOVED lines=8> */
[-C--:B-1----:R-:W-:Y:S08]  /*62c0*/  HMMA.16816.F32.BF16 R4, R100, R132.reuse, R4 ;  /* 0x000000846404723c */ /* 0x082ff00000041804 */
[C---:B----4-:R-:W-:Y:S08]  /*62d0*/  HMMA.16816.F32.BF16 R8, R104.reuse, R132, R8 ;  /* 0x000000846808723c */ /* 0x050ff00000041808 */
[-C--:B------:R-:W-:Y:S08]  /*62e0*/  HMMA.16816.F32.BF16 R12, R104, R134.reuse, R12 ;  /* 0x00000086680c723c */ /* 0x080ff0000004180c */
[C---:B------:R-:W-:Y:S08]  /*62f0*/  HMMA.16816.F32.BF16 R16, R100.reuse, R134, R16 ;  /* 0x000000866410723c */ /* 0x040ff00000041810 */
[-C--:B------:R-:W-:Y:S08]  /*6300*/  HMMA.16816.F32.BF16 R20, R100, R136.reuse, R20 ;  /* 0x000000886414723c */ /* 0x080ff00000041814 */
[C---:B------:R-:W-:Y:S08]  /*6310*/  HMMA.16816.F32.BF16 R24, R104.reuse, R136, R24 ;  /* 0x000000886818723c */ /* 0x040ff00000041818 */
[-C--:B------:R-:W-:Y:S07]  /*6320*/  HMMA.16816.F32.BF16 R28, R104, R138.reuse, R28 ;  /* 0x0000008a681c723c */ /* 0x080fee000004181c */
[----:B------:R-:W-:Y:S01]  /*6330*/  IMAD.IADD R104, R159, 0x1, R156 ;  /* 0x000000019f687824 */ /* 0x000fe200078e029c */
        /* <DEDUP_REMOVED lines=17> */
[----:B-----5:R-:W-:Y:S01]  /*6450*/  FADD.FTZ R0, -R172, R4 ;  /* 0x00000004ac007221 */ /* 0x020fe20000010100 */
[C---:B------:R-:W-:Y:S03]  /*6460*/  HMMA.16816.F32.BF16 R16, R100.reuse, R150, R16 ;  /* 0x000000966410723c */ /* 0x040fe60000041810 */
[----:B------:R-:W-:Y:S01]  /*6470*/  FADD.FTZ R2, -R171, R6 ;  /* 0x00000006ab027221 */ /* 0x000fe20000010100 */
[----:B------:R-:W-:Y:S01]  /*6480*/  FSEL R0, R0, R172, P0 ;  /* 0x000000ac00007208 */ /* 0x000fe20000000000 */
[----:B------:R-:W-:Y:S01]  /*6490*/  FADD.FTZ R4, -R172, R5 ;  /* 0x00000005ac047221 */ /* 0x000fe20000010100 */
[----:B------:R-:W-:Y:S01]  /*64a0*/  FSETP.GE.FTZ.AND P0, PT, R177, RZ, PT ;  /* 0x000000ffb100720b */ /* 0x000fe20003f16000 */
[----:B------:R-:W-:Y:S01]  /*64b0*/  FADD.FTZ R10, -R169, R10 ;  /* 0x0000000aa90a7221 */ /* 0x000fe20000010100 */
[-C--:B------:R-:W-:Y:S01]  /*64c0*/  HMMA.16816.F32.BF16 R20, R100, R152.reuse, R20 ;  /* 0x000000986414723c */ /* 0x080fe20000041814 */
[----:B------:R-:W-:Y:S03]  /*64d0*/  FMUL.FTZ R123, R123, R0 ;  /* 0x000000007b7b7220 */ /* 0x000fe60000410000 */
[----:B------:R-:W-:Y:S01]  /*64e0*/  FADD.FTZ R0, -R171, R7 ;  /* 0x00000007ab007221 */ /* 0x000fe20000010100 */
[-C--:B------:R-:W-:Y:S01]  /*64f0*/  FSEL R2, R2, R171.reuse, P1 ;  /* 0x000000ab02027208 */ /* 0x080fe20000800000 */
[C---:B------:R-:W-:Y:S01]  /*6500*/  FADD.FTZ R11, -R169.reuse, R11 ;  /* 0x0000000ba90b7221 */ /* 0x040fe20000010100 */
[----:B------:R-:W-:Y:S01]  /*6510*/  FSETP.GE.FTZ.AND P1, PT, R110, RZ, PT ;  /* 0x000000ff6e00720b */ /* 0x000fe20003f36000 */
[----:B------:R-:W-:Y:S01]  /*6520*/  FADD.FTZ R14, -R169, R14 ;  /* 0x0000000ea90e7221 */ /* 0x000fe20000010100 */
[C---:B------:R-:W-:Y:S03]  /*6530*/  HMMA.16816.F32.BF16 R24, R104.reuse, R152, R24 ;  /* 0x000000986818723c */ /* 0x040fe60000041818 */
[----:B------:R-:W-:Y:S01]  /*6540*/  FMUL.FTZ R121, R121, R2 ;  /* 0x0000000279797220 */ /* 0x000fe20000410000 */
[----:B------:R-:W-:Y:S01]  /*6550*/  FSEL R0, R0, R171, P0 ;  /* 0x000000ab00007208 */ /* 0x000fe20000000000 */
[C---:B------:R-:W-:Y:S01]  /*6560*/  FADD.FTZ R7, -R170.reuse, R8 ;  /* 0x00000008aa077221 */ /* 0x040fe20000010100 */
[----:B------:R-:W-:Y:S01]  /*6570*/  FSETP.GE.FTZ.AND P0, PT, R119, RZ, PT ;  /* 0x000000ff7700720b */ /* 0x000fe20003f16000 */
[----:B------:R-:W-:Y:S01]  /*6580*/  FADD.FTZ R15, -R169, R15 ;  /* 0x0000000fa90f7221 */ /* 0x000fe20000010100 */
[-C--:B------:R-:W-:Y:S01]  /*6590*/  HMMA.16816.F32.BF16 R28, R104, R154.reuse, R28 ;  /* 0x0000009a681c723c */ /* 0x080fe2000004181c */
[----:B------:R-:W-:Y:S03]  /*65a0*/  FMUL.FTZ R177, R177, R0 ;  /* 0x00000000b1b17220 */ /* 0x000fe60000410000 */
[----:B------:R-:W-:Y:S01]  /*65b0*/  FADD.FTZ R6, -R170, R9 ;  /* 0x00000009aa067221 */ /* 0x000fe20000010100 */
[-C--:B------:R-:W-:Y:S01]  /*65c0*/  FSEL R2, R10, R169.reuse, P1 ;  /* 0x000000a90a027208 */ /* 0x080fe20000800000 */
[----:B------:R-:W-:Y:S01]  /*65d0*/  FADD.FTZ R5, -R170, R12 ;  /* 0x0000000caa057221 */ /* 0x000fe20000010100 */
[----:B------:R-:W-:Y:S01]  /*65e0*/  FSETP.GE.FTZ.AND P1, PT, R118, RZ, PT ;  /* 0x000000ff7600720b */ /* 0x000fe20003f36000 */
[----:B------:R-:W-:Y:S01]  /*65f0*/  FADD.FTZ R22, -R171, R22 ;  /* 0x00000016ab167221 */ /* 0x000fe20000010100 */
[----:B------:R-:W-:Y:S03]  /*6600*/  HMMA.16816.F32.BF16 R32, R100, R154, R32 ;  /* 0x0000009a6420723c */ /* 0x000fe60000041820 */
[----:B------:R-:W-:Y:S01]  /*6610*/  FMUL.FTZ R110, R110, R2 ;  /* 0x000000026e6e7220 */ /* 0x000fe20000410000 */
[-C--:B------:R-:W-:Y:S01]  /*6620*/  FSEL R0, R11, R169.reuse, P0 ;  /* 0x000000a90b007208 */ /* 0x080fe20000000000 */
[----:B------:R-:W-:Y:S01]  /*6630*/  FADD.FTZ R2, -R171, R18 ;  /* 0x00000012ab027221 */ /* 0x000fe20000010100 */
[----:B------:R-:W-:Y:S01]  /*6640*/  FSEL R4, R4, R172, P3 ;  /* 0x000000ac04047208 */ /* 0x000fe20001800000 */
[----:B------:R-:W-:Y:S01]  /*6650*/  FADD.FTZ R16, -R172, R16 ;  /* 0x00000010ac107221 */ /* 0x000fe20000010100 */
[----:B------:R-:W-:Y:S01]  /*6660*/  FSETP.GE.FTZ.AND P0, PT, R174, RZ, PT ;  /* 0x000000ffae00720b */ /* 0x000fe20003f16000 */
[----:B------:R-:W-:Y:S01]  /*6670*/  FMUL.FTZ R119, R119, R0 ;  /* 0x0000000077777220 */ /* 0x000fe20000410000 */
[----:B------:R-:W-:Y:S02]  /*6680*/  FSETP.GE.FTZ.AND P3, PT, R109, RZ, PT ;  /* 0x000000ff6d00720b */ /* 0x000fe40003f76000 */
[----:B------:R-:W-:Y:S01]  /*6690*/  FADD.FTZ R0, -R171, R19 ;  /* 0x00000013ab007221 */ /* 0x000fe20000010100 */
[-C--:B------:R-:W-:Y:S01]  /*66a0*/  FSEL R14, R14, R169.reuse, P1 ;  /* 0x000000a90e0e7208 */ /* 0x080fe20000800000 */
[----:B------:R-:W-:Y:S01]  /*66b0*/  FMUL.FTZ R108, R108, R4 ;  /* 0x000000046c6c7220 */ /* 0x000fe20000410000 */
        /* <DEDUP_REMOVED lines=9> */
[----:B------:R-:W-:Y:S01]  /*6750*/  FMUL.FTZ R118, R118, R14 ;  /* 0x0000000e76767220 */ /* 0x000fe20000410000 */
[-C--:B------:R-:W-:Y:S01]  /*6760*/  FSEL R6, R6, R170.reuse, P3 ;  /* 0x000000aa06067208 */ /* 0x080fe20001800000 */
[----:B------:R-:W-:Y:S01]  /*6770*/  FADD.FTZ R20, -R172, R20 ;  /* 0x00000014ac147221 */ /* 0x000fe20000010100 */
[----:B------:R-:W-:Y:S01]  /*6780*/  FSETP.GE.FTZ.AND P3, PT, R111, RZ, PT ;  /* 0x000000ff6f00720b */ /* 0x000fe20003f76000 */
[C---:B------:R-:W-:Y:S01]  /*6790*/  FADD.FTZ R27, -R169.reuse, R27 ;  /* 0x0000001ba91b7221 */ /* 0x040fe20000010100 */
[-C--:B------:R-:W-:Y:S01]  /*67a0*/  FSEL R2, R2, R171.reuse, P1 ;  /* 0x000000ab02027208 */ /* 0x080fe20000800000 */
[----:B------:R-:W-:Y:S01]  /*67b0*/  FADD.FTZ R21, -R172, R21 ;  /* 0x00000015ac157221 */ /* 0x000fe20000010100 */
[----:B------:R-:W-:Y:S01]  /*67c0*/  FSETP.GE.FTZ.AND P1, PT, R182, RZ, PT ;  /* 0x000000ffb600720b */ /* 0x000fe20003f36000 */
[----:B------:R-:W-:Y:S01]  /*67d0*/  FADD.FTZ R30, -R169, R30 ;  /* 0x0000001ea91e7221 */ /* 0x000fe20000010100 */
[----:B------:R-:W-:Y:S01]  /*67e0*/  FSEL R5, R5, R170, P4 ;  /* 0x000000aa05057208 */ /* 0x000fe20002000000 */
[----:B------:R-:W-:Y:S01]  /*67f0*/  FMUL.FTZ R178, R178, R2 ;  /* 0x00000002b2b27220 */ /* 0x000fe20000410000 */
[----:B------:R-:W-:Y:S01]  /*6800*/  FSEL R0, R0, R171, P0 ;  /* 0x000000ab00007208 */ /* 0x000fe20000000000 */
[----:B------:R-:W-:Y:S01]  /*6810*/  FADD.FTZ R24, -R170, R24 ;  /* 0x00000018aa187221 */ /* 0x000fe20000010100 */
        /* <DEDUP_REMOVED lines=35> */
[----:B------:R-:W-:Y:S01]  /*6a50*/  FADD.FTZ R0, -R171, R34 ;  /* 0x00000022ab007221 */ /* 0x000fe20000010100 */
        /* <DEDUP_REMOVED lines=15> */
[----:B------:R-:W-:Y:S01]  /*6b50*/  FSEL R4, R25, R170, P4 ;  /* 0x000000aa19047208 */ /* 0x000fe20002000000 */
[----:B------:R-:W-:Y:S01]  /*6b60*/  FMUL.FTZ R7, R185, R172 ;  /* 0x000000acb9077220 */ /* 0x000fe20000410000 */
        /* <DEDUP_REMOVED lines=45> */
.L_x_1496:
        /* <DEDUP_REMOVED lines=109> */
.L_x_1497:
        /* <DEDUP_REMOVED lines=58> */
[----:B------:R-:W-:Y:S01]  /*78b0*/  IMAD.MOV.U32 R20, RZ, RZ, R185 ;  /* 0x000000ffff147224 */ /* 0x000fe200078e00b9 */
[----:B------:R-:W-:Y:S04]  /*78c0*/  HMMA.16816.F32.BF16 R16, R108, R22, R16 ;  /* 0x000000166c10723c */ /* 0x000fe80000041810 */
[----:B------:R-:W-:Y:S03]  /*78d0*/  IMAD.MOV.U32 R21, RZ, RZ, R184 ;  /* 0x000000ffff157224 */ /* 0x000fe600078e00b8 */
[----:B------:R-:W-:Y:S01]  /*78e0*/  @P6 IADD3 R22, R217, -0x40, RZ ;  /* 0xffffffc0d9166810 */ /* 0x000fe20007ffe0ff */
[C---:B------:R-:W-:Y:S05]  /*78f0*/  HMMA.16816.F32.BF16 R4, R28.reuse, R32, R4 ;  /* 0x000000201c04723c */ /* 0x040fea0000041804 */
[----:B------:R-:W-:Y:S03]  /*7900*/  @P6 IMAD.WIDE R22, R22, 0x4, R208 ;  /* 0x0000000416166825 */ /* 0x000fe600078e02d0 */
[C---:B------:R-:W-:Y:S01]  /*7910*/  HMMA.16816.F32.BF16 R8, R28.reuse, R34, R8 ;  /* 0x000000221c08723c */ /* 0x040fe20000041808 */
[----:B------:R-:W-:Y:S04]  /*7920*/  LDSM.16.MT88.4 R32, [R3+0xc800] ;  /* 0x00c800000320783b */ /* 0x000fe80000004200 */
[----:B------:R1:W5:Y:S03]  /*7930*/  @P6 LDG.E R215, [R22.64] ;  /* 0x0000000616d76981 */ /* 0x000366000c1e1900 */
[C---:B--2---:R-:W-:Y:S01]  /*7940*/  HMMA.16816.F32.BF16 R12, R28.reuse, R24, R12 ;  /* 0x000000181c0c723c */ /* 0x044fe2000004180c */
[----:B------:R1:W5:Y:S04]  /*7950*/  @P6 LDG.E R216, [R22.64+0x20] ;  /* 0x0000200616d86981 */ /* 0x000368000c1e1900 */
[----:B------:R1:W5:Y:S02]  /*7960*/  @P6 LDG.E R213, [R22.64+0x80] ;  /* 0x0000800616d56981 */ /* 0x000364000c1e1900 */
[CC--:B------:R-:W-:Y:S01]  /*7970*/  LEA R24, P1, R227.reuse, R20.reuse, 0x2 ;  /* 0x00000014e3187211 */ /* 0x0c0fe200078210ff */
[----:B------:R-:W-:Y:S01]  /*7980*/  HMMA.16816.F32.BF16 R16, R28, R26, R16 ;  /* 0x0000001a1c10723c */ /* 0x000fe20000041810 */
[----:B------:R1:W5:Y:S03]  /*7990*/  @P6 LDG.E R214, [R22.64+0xa0] ;  /* 0x0000a00616d66981 */ /* 0x000366000c1e1900 */
[-C--:B------:R-:W-:Y:S01]  /*79a0*/  LEA.HI.X.SX32 R25, R227, R21.reuse, 0x2, P1 ;  /* 0x00000015e3197211 */ /* 0x080fe200008f16ff */
[----:B------:R2:W-:Y:S04]  /*79b0*/  RED.E.ADD.F32.FTZ.RN.STRONG.GPU [R20.64], R4 ;  /* 0x000000041400798e */ /* 0x0005e8000c10e786 */
[----:B------:R3:W-:Y:S04]  /*79c0*/  RED.E.ADD.F32.FTZ.RN.STRONG.GPU [R24.64], R5 ;  /* 0x000000051800798e */ /* 0x0007e8000c10e786 */
[----:B------:R-:W-:Y:S01]  /*79d0*/  LDSM.16.MT88.4 R28, [R3+0xa800] ;  /* 0x00a80000031c783b */ /* 0x000fe20000004200 */
[CC--:B-1----:R-:W-:Y:S04]  /*79e0*/  LEA R22, P0, R242.reuse, R20.reuse, 0x2 ;  /* 0x00000014f2167211 */ /* 0x0c2fe800078010ff */
[-C--:B------:R-:W-:Y:S02]  /*79f0*/  LEA.HI.X.SX32 R23, R242, R21.reuse, 0x2, P0 ;  /* 0x00000015f2177211 */ /* 0x080fe400000f16ff */
[CC--:B--2---:R-:W-:Y:S02]  /*7a00*/  LEA R4, P1, R251.reuse, R20.reuse, 0x2 ;  /* 0x00000014fb047211 */ /* 0x0c4fe400078210ff */
[CC--:B------:R-:W-:Y:S01]  /*7a10*/  LEA R26, P0, R250.reuse, R20.reuse, 0x2 ;  /* 0x00000014fa1a7211 */ /* 0x0c0fe200078010ff */
[----:B------:R1:W-:Y:S01]  /*7a20*/  RED.E.ADD.F32.FTZ.RN.STRONG.GPU [R22.64], R6 ;  /* 0x000000061600798e */ /* 0x0003e2000c10e786 */
[-C--:B---3--:R-:W-:Y:S02]  /*7a30*/  LEA.HI.X.SX32 R5, R251, R21.reuse, 0x2, P1 ;  /* 0x00000015fb057211 */ /* 0x088fe400008f16ff */
[-C--:B------:R-:W-:Y:S03]  /*7a40*/  LEA.HI.X.SX32 R27, R250, R21.reuse, 0x2, P0 ;  /* 0x00000015fa1b7211 */ /* 0x080fe600000f16ff */
[----:B------:R2:W-:Y:S04]  /*7a50*/  RED.E.ADD.F32.FTZ.RN.STRONG.GPU [R4.64], R7 ;  /* 0x000000070400798e */ /* 0x0005e8000c10e786 */
[----:B------:R3:W-:Y:S01]  /*7a60*/  RED.E.ADD.F32.FTZ.RN.STRONG.GPU [R26.64], R8 ;  /* 0x000000081a00798e */ /* 0x0007e2000c10e786 */
[CC--:B-1----:R-:W-:Y:S02]  /*7a70*/  LEA R22, P3, R249.reuse, R20.reuse, 0x2 ;  /* 0x00000014f9167211 */ /* 0x0c2fe400078610ff */
[CC--:B------:R-:W-:Y:S02]  /*7a80*/  LEA R6, P1, R248.reuse, R20.reuse, 0x2 ;  /* 0x00000014f8067211 */ /* 0x0c0fe400078210ff */
[-C--:B------:R-:W-:Y:S02]  /*7a90*/  LEA.HI.X.SX32 R23, R249, R21.reuse, 0x2, P3 ;  /* 0x00000015f9177211 */ /* 0x080fe400018f16ff */
[CC--:B--2---:R-:W-:Y:S02]  /*7aa0*/  LEA R4, P0, R247.reuse, R20.reuse, 0x2 ;  /* 0x00000014f7047211 */ /* 0x0c4fe400078010ff */
[-C--:B------:R-:W-:Y:S01]  /*7ab0*/  LEA.HI.X.SX32 R7, R248, R21.reuse, 0x2, P1 ;  /* 0x00000015f8077211 */ /* 0x080fe200008f16ff */
[----:B------:R1:W-:Y:S01]  /*7ac0*/  RED.E.ADD.F32.FTZ.RN.STRONG.GPU [R22.64], R9 ;  /* 0x000000091600798e */ /* 0x0003e2000c10e786 */
[-C--:B------:R-:W-:Y:S02]  /*7ad0*/  LEA.HI.X.SX32 R5, R247, R21.reuse, 0x2, P0 ;  /* 0x00000015f7057211 */ /* 0x080fe400000f16ff */
[CC--:B---3--:R-:W-:Y:S01]  /*7ae0*/  LEA R26, P0, R239.reuse, R20.reuse, 0x2 ;  /* 0x00000014ef1a7211 */ /* 0x0c8fe200078010ff */
[----:B------:R2:W-:Y:S01]  /*7af0*/  RED.E.ADD.F32.FTZ.RN.STRONG.GPU [R6.64], R10 ;  /* 0x0000000a0600798e */ /* 0x0005e2000c10e786 */
[CC--:B------:R-:W-:Y:S02]  /*7b00*/  LEA R8, P3, R222.reuse, R20.reuse, 0x2 ;  /* 0x00000014de087211 */ /* 0x0c0fe400078610ff */
[-C--:B------:R-:W-:Y:S01]  /*7b10*/  LEA.HI.X.SX32 R27, R239, R21.reuse, 0x2, P0 ;  /* 0x00000015ef1b7211 */ /* 0x080fe200000f16ff */
[----:B------:R3:W-:Y:S04]  /*7b20*/  RED.E.ADD.F32.FTZ.RN.STRONG.GPU [R4.64], R11 ;  /* 0x0000000b0400798e */ /* 0x0007e8000c10e786 */
[----:B------:R-:W-:Y:S04]  /*7b30*/  RED.E.ADD.F32.FTZ.RN.STRONG.GPU [R20.64+0x80], R12 ;  /* 0x0000800c1400798e */ /* 0x000fe8000c10e786 */
[----:B------:R-:W-:Y:S04]  /*7b40*/  RED.E.ADD.F32.FTZ.RN.STRONG.GPU [R24.64+0x80], R13 ;  /* 0x0000800d1800798e */ /* 0x000fe8000c10e786 */
[----:B------:R-:W-:Y:S04]  /*7b50*/  RED.E.ADD.F32.FTZ.RN.STRONG.GPU [R26.64], R14 ;  /* 0x0000000e1a00798e */ /* 0x000fe8000c10e786 */
[----:B------:R-:W-:Y:S01]  /*7b60*/  LDSM.16.MT88.4 R24, [R0] ;  /* 0x000000000018783b */ /* 0x000fe20000004200 */
[CC--:B-1----:R-:W-:Y:S02]  /*7b70*/  LEA R22, P5, R237.reuse, R20.reuse, 0x2 ;  /* 0x00000014ed167211 */ /* 0x0c2fe400078a10ff */
[-C--:B------:R-:W-:Y:S02]  /*7b80*/  LEA.HI.X.SX32 R9, R222, R21.reuse, 0x2, P3 ;  /* 0x00000015de097211 */ /* 0x080fe400018f16ff */
[CC--:B--2---:R-:W-:Y:S02]  /*7b90*/  LEA R10, P4, R252.reuse, R20.reuse, 0x2 ;  /* 0x00000014fc0a7211 */ /* 0x0c4fe400078810ff */
[-C--:B------:R-:W-:Y:S02]  /*7ba0*/  LEA.HI.X.SX32 R23, R237, R21.reuse, 0x2, P5 ;  /* 0x00000015ed177211 */ /* 0x080fe400028f16ff */
[-C--:B---3--:R-:W-:Y:S02]  /*7bb0*/  LEA.HI.X.SX32 R11, R252, R21.reuse, 0x2, P4 ;  /* 0x00000015fc0b7211 */ /* 0x088fe400020f16ff */
[-C--:B------:R-:W-:Y:S01]  /*7bc0*/  LEA R6, P1, R221, R20.reuse, 0x2 ;  /* 0x00000014dd067211 */ /* 0x080fe200078210ff */
[----:B------:R-:W-:Y:S01]  /*7bd0*/  RED.E.ADD.F32.FTZ.RN.STRONG.GPU [R22.64], R15 ;  /* 0x0000000f1600798e */ /* 0x000fe2000c10e786 */
        /* <DEDUP_REMOVED lines=13> */
[----:B------:R-:W3:Y:S04]  /*7cb0*/  LDSM.16.MT88.4 R12, [R157+0x800] ;  /* 0x000800009d0c783b */ /* 0x000ee80000004200 */
        /* <DEDUP_REMOVED lines=14> */
[C---:B------:R-:W-:Y:S08]  /*7da0*/  HMMA.16816.F32.BF16 R72, R32.reuse, R12, R72 ;  /* 0x0000000c2048723c */ /* 0x040ff00000041848 */
        /* <DEDUP_REMOVED lines=21> */
[----:B------:R-:W-:Y:S01]  /*7f00*/  IADD3 R5, R192, -0x1, RZ ;  /* 0xffffffffc0057810 */ /* 0x000fe20007ffe0ff */
[----:B------:R-:W-:Y:S01]  /*7f10*/  IMAD.MOV.U32 R157, RZ, RZ, R0 ;  /* 0x000000ffff9d7224 */ /* 0x000fe200078e0000 */
[----:B------:R-:W-:Y:S01]  /*7f20*/  @P6 IADD3.X R2, R209, -0x1, RZ, P3, !PT ;  /* 0xffffffffd1026810 */ /* 0x000fe20001ffe4ff */
[----:B------:R-:W-:Y:S01]  /*7f30*/  @P6 IMAD.MOV.U32 R208, RZ, RZ, R4 ;  /* 0x000000ffffd06224 */ /* 0x000fe200078e0004 */
        /* <DEDUP_REMOVED lines=14> */
[----:B------:R-:W-:Y:S01]  /*8020*/  ISETP.NE.AND P0, PT, R241, -0x1, PT ;  /* 0xfffffffff100780c */ /* 0x000fe20003f05270 */
[----:B------:R-:W-:-:S02]  /*8030*/  FMUL.FTZ R32, R69, c[0x0][0x2e0] ;  /* 0x0000b80045207a20 */ /* 0x000fc40000410000 */
[----:B------:R-:W-:Y:S02]  /*8040*/  FMUL.FTZ R70, R70, c[0x0][0x2e0] ;  /* 0x0000b80046467a20 */ /* 0x000fe40000410000 */
        /* <DEDUP_REMOVED lines=95> */
[----:B------:R-:W-:-:S04]  /*8640*/  F2FP.BF16.PACK_AB R0, R0, R62 ;  /* 0x0000003e0000723e */ /* 0x000fc800000010ff */
[----:B------:R-:W-:Y:S01]  /*8650*/  F2FP.BF16.PACK_AB R2, R2, R60 ;  /* 0x0000003c0202723e */ /* 0x000fe200000010ff */
[----:B--2---:R-:W-:Y:S04]  /*8660*/  STS [R119], R27 ;  /* 0x0000001b77007388 */ /* 0x004fe80000000800 */
        /* <DEDUP_REMOVED lines=21> */
[----:B------:R-:W-:Y:S04]  /*87c0*/  STS [R244+0x4400], R8 ;  /* 0x00440008f4007388 */ /* 0x000fe80000000800 */
[----:B-1----:R-:W1:Y:S04]  /*87d0*/  S2R R119, SR_CTAID.Y ;  /* 0x0000000000777919 */ /* 0x002e680000002600 */
[----:B------:R-:W-:Y:S04]  /*87e0*/  STS [R245+0x4000], R5 ;  /* 0x00400005f5007388 */ /* 0x000fe80000000800 */
[----:B------:R-:W-:Y:S04]  /*87f0*/  STS [R245+0x4400], R4 ;  /* 0x00440004f5007388 */ /* 0x000fe80000000800 */
[----:B------:R-:W-:Y:S04]  /*8800*/  STS [R244+0x6000], R7 ;  /* 0x00600007f4007388 */ /* 0x000fe80000000800 */
[----:B------:R1:W-:Y:S04]  /*8810*/  STS [R244+0x6400], R6 ;  /* 0x00640006f4007388 */ /* 0x0003e80000000800 */
[----:B------:R2:W-:Y:S04]  /*8820*/  STS [R245+0x6400], R0 ;  /* 0x00640000f5007388 */ /* 0x0005e80000000800 */
[----:B------:R3:W-:Y:S01]  /*8830*/  STS [R245+0x6000], R2 ;  /* 0x00600002f5007388 */ /* 0x0007e20000000800 */
[----:B-1----:R-:W-:-:S02]  /*8840*/  SHF.R.S32.HI R6, RZ, 0x1f, R119 ;  /* 0x0000001fff067819 */ /* 0x002fc40000011477 */
[----:B--2---:R-:W-:-:S05]  /*8850*/  @P0 IADD3 R0, R228, R241, RZ ;  /* 0x000000f1e4000210 */ /* 0x004fca0007ffe0ff */
[----:B------:R-:W-:-:S04]  /*8860*/  @P0 IMAD.WIDE.U32 R4, R0, c[0x0][0x3a0], RZ ;  /* 0x0000e80000040a25 */ /* 0x000fc800078e00ff */
[----:B------:R-:W-:Y:S01]  /*8870*/  @P0 IMAD R8, R0, c[0x0][0x3a4], R5 ;  /* 0x0000e90000080a24 */ /* 0x000fe200078e0205 */
[----:B---3--:R-:W-:Y:S01]  /*8880*/  @P0 MOV R2, R4 ;  /* 0x0000000400020202 */ /* 0x008fe20000000f00 */
        /* <DEDUP_REMOVED lines=11> */
.L_x_1499:
        /* <DEDUP_REMOVED lines=15> */
.L_x_1500:
[----:B------:R-:W-:Y:S01]  /*8a30*/  BAR.SYNC.DEFER_BLOCKING 0x0 ;  /* 0x0000000000007b1d */ /* 0x000fe20000010000 */
[C---:B------:R-:W-:Y:S01]  /*8a40*/  IMAD.SHL.U32 R13, R229.reuse, 0x80, RZ ;  /* 0x00000080e50d7824 */ /* 0x040fe200078e00ff */
        /* <DEDUP_REMOVED lines=36> */
.L_x_1502:
[----:B------:R-:W-:Y:S05]  /*8c90*/  BSYNC B0 ;  /* 0x0000000000007941 */ /* 0x000fea0003800000 */
.L_x_1501:
        /* <DEDUP_REMOVED lines=14> */
[----:B--2---:R1:W-:Y:S02]  /*8d80*/  STG.E.128 [R10.64], R16 ;  /* 0x000000100a007986 */ /* 0x0043e4000c101d06 */
.L_x_1504:
[----:B------:R-:W-:Y:S05]  /*8d90*/  BSYNC B0 ;  /* 0x0000000000007941 */ /* 0x000fea0003800000 */
.L_x_1503:
        /* <DEDUP_REMOVED lines=14> */
[----:B---3--:R1:W-:Y:S02]  /*8e80*/  STG.E.128 [R10.64], R20 ;  /* 0x000000140a007986 */ /* 0x0083e4000c101d06 */
.L_x_1506:
[----:B------:R-:W-:Y:S05]  /*8e90*/  BSYNC B0 ;  /* 0x0000000000007941 */ /* 0x000fea0003800000 */
.L_x_1505:
        /* <DEDUP_REMOVED lines=13> */
[----:B----4-:R1:W-:Y:S02]  /*8f70*/  STG.E.128 [R4.64], R28 ;  /* 0x0000001c04007986 */ /* 0x0103e4000c101d06 */
.L_x_1508:
[----:B------:R-:W-:Y:S05]  /*8f80*/  BSYNC B0 ;  /* 0x0000000000007941 */ /* 0x000fea0003800000 */
.L_x_1507:
        /* <DEDUP_REMOVED lines=20> */
.L_x_1510:
[----:B------:R-:W-:Y:S05]  /*90d0*/  BSYNC B0 ;  /* 0x0000000000007941 */ /* 0x000fea0003800000 */
.L_x_1509:
        /* <DEDUP_REMOVED lines=13> */
.L_x_1512:
[----:B------:R-:W-:Y:S05]  /*91b0*/  BSYNC B0 ;  /* 0x0000000000007941 */ /* 0x000fea0003800000 */
.L_x_1511:
        /* <DEDUP_REMOVED lines=13> */
.L_x_1514:
[----:B------:R-:W-:Y:S05]  /*9290*/  BSYNC B0 ;  /* 0x0000000000007941 */ /* 0x000fea0003800000 */
.L_x_1513:
        /* <DEDUP_REMOVED lines=11> */
.L_x_1469:
[----:B------:R-:W-:Y:S05]  /*9350*/  BSYNC B1 ;  /* 0x0000000000017941 */ /* 0x000fea0003800000 */
.L_x_1447:
        /* <DEDUP_REMOVED lines=9> */
.L_x_1515:
[----:B------:R-:W-:Y:S05]  /*93f0*/  EXIT ;  /* 0x000000000000794d */ /* 0x000fea0003800000 */
.L_x_1517:
        /* <DEDUP_REMOVED lines=16> */
.L_x_2478:


//--------------------- .text._ZN5flash44flash_bwd_dq_dk_dv_loop_seqk_parallel_kernelI23Flash_bwd_kernel_traitsILi64ELi64ELi128ELi8ELi2ELi4ELi4ELb1ELb0EN7cutlass10bfloat16_tE19Flash_kernel_traitsILi64ELi64ELi128ELi8ES3_EELb0ELb0ELb1ELb1ELb0ELb0ELb1EEEvNS_16Flash_bwd_paramsE --------------------------
	.section	.text._ZN5flash44flash_bwd_dq_dk_dv_loop_seqk_parallel_kernelI23Flash_bwd_kernel_traitsILi64ELi64ELi128ELi8ELi2ELi4ELi4ELb1ELb0EN7cutlass10bfloat16_tE19Flash_kernel_traitsILi64ELi64ELi128ELi8ES3_EELb0ELb0ELb1ELb1ELb0ELb0ELb1EEEvNS_16Flash_bwd_paramsE,"ax",@progbits
	.sectioninfo	@"SHI_REGISTERS=255"
	.align	128
        .global         _ZN5flash44flash_bwd_dq_dk_dv_loop_seqk_parallel_kernelI23Flash_bwd_kernel_traitsILi64ELi64ELi128ELi8ELi2ELi4ELi4ELb1ELb0EN7cutlass10bfloat16_tE19Flash_kernel_traitsILi64ELi64ELi128ELi8ES3_EELb0ELb0ELb1ELb1ELb0ELb0ELb1EEEvNS_16Flash_bwd_paramsE
        .type           _ZN5flash44flash_bwd_dq_dk_dv_loop_seqk_parallel_kernelI23Flash_bwd_kernel_traitsILi64ELi64ELi128ELi8ELi2ELi4ELi4ELb1ELb0EN7cutlass10bfloat16_tE19Flash_kernel_traitsILi64ELi64ELi128ELi8ES3_EELb0ELb0ELb1ELb1ELb0ELb0ELb1EEEvNS_16Flash_bwd_paramsE,@function
        .size           _ZN5flash44flash_bwd_dq_dk_dv_loop_seqk_parallel_kernelI23Flash_bwd_kernel_traitsILi64ELi64ELi128ELi8ELi2ELi4ELi4ELb1ELb0EN7cutlass10bfloat16_tE19Flash_kernel_traitsILi64ELi64ELi128ELi8ES3_EELb0ELb0ELb1ELb1ELb0ELb0ELb1EEEvNS_16Flash_bwd_paramsE,(.L_x_2479 - _ZN5flash44flash_bwd_dq_dk_dv_loop_seqk_parallel_kernelI23Flash_bwd_kernel_traitsILi64ELi64ELi128ELi8ELi2ELi4ELi4ELb1ELb0EN7cutlass10bfloat16_tE19Flash_kernel_traitsILi64ELi64ELi128ELi8ES3_EELb0ELb0ELb1ELb1ELb0ELb0ELb1EEEvNS_16Flash_bwd_paramsE)
        .other          _ZN5flash44flash_bwd_dq_dk_dv_loop_seqk_parallel_kernelI23Flash_bwd_kernel_traitsILi64ELi64ELi128ELi8ELi2ELi4ELi4ELb1ELb0EN7cutlass10bfloat16_tE19Flash_kernel_traitsILi64ELi64ELi128ELi8ES3_EELb0ELb0ELb1ELb1ELb0ELb0ELb1EEEvNS_16Flash_bwd_paramsE,@"STO_CUDA_ENTRY STV_DEFAULT"
_ZN5flash44flash_bwd_dq_dk_dv_loop_seqk_parallel_kernelI23Flash_bwd_kernel_traitsILi64ELi64ELi128ELi8ELi2ELi4ELi4ELb1ELb0EN7cutlass10bfloat16_tE19Flash_kernel_traitsILi64ELi64ELi128ELi8ES3_EELb0ELb0ELb1ELb1ELb0ELb0ELb1EEEvNS_16Flash_bwd_paramsE:
.text._ZN5flash44flash_bwd_dq_dk_dv_loop_seqk_parallel_kernelI23Flash_bwd_kernel_traitsILi64ELi64ELi128ELi8ELi2ELi4ELi4ELb1ELb0EN7cutlass10bfloat16_tE19Flash_kernel_traitsILi64ELi64ELi128ELi8ES3_EELb0ELb0ELb1ELb1ELb0ELb0ELb1EEEvNS_16Flash_bwd_paramsE:
        /* <DEDUP_REMOVED lines=20> */
[----:B------:R-:W-:Y:S02]  /*0140*/  ULDC UR14, c[0x0][0x1c0] ;  /* 0x00007000000e7ab9 */ /* 0x000fe40000000800 */
[----:B------:R-:W-:Y:S02]  /*0150*/  ULDC UR54, c[0x0][0x1c0] ;  /* 0x0000700000367ab9 */ /* 0x000fe40000000800 */
[----:B------:R-:W-:Y:S02]  /*0160*/  UIMAD UR14, UR5, UR14, URZ ;  /* 0x0000000e050e72a4 */ /* 0x000fe4000f8e023f */
[----:B------:R-:W-:Y:S02]  /*0170*/  ULDC UR15, c[0x0][0x1c8] ;  /* 0x00007200000f7ab9 */ /* 0x000fe40000000800 */
[----:B------:R-:W-:Y:S02]  /*0180*/  UIMAD.WIDE UR54, UR5, UR54, URZ ;  /* 0x00000036053672a5 */ /* 0x000fe4000f8e023f */
[----:B------:R-:W-:Y:S01]  /*0190*/  ULDC.U8 UR11, c[0x0][0x328] ;  /* 0x0000ca00000b7ab9 */ /* 0x000fe20000000000 */
[----:B-1----:R-:W-:Y:S01]  /*01a0*/  SHF.R.S32.HI R0, RZ, 0x1f, R11 ;  /* 0x0000001fff007819 */ /* 0x002fe2000001140b */
[----:B--2---:R-:W-:-:S02]  /*01b0*/  UIMAD UR18, UR52, UR5, URZ ;  /* 0x00000005341272a4 */ /* 0x004fc4000f8e023f */
[----:B------:R-:W-:Y:S01]  /*01c0*/  ULOP3.LUT UR5, UR52, UR15, URZ, 0x3c, !UPT ;  /* 0x0000000f34057292 */ /* 0x000fe2000f8e3c3f */
[CC--:B------:R-:W-:Y:S01]  /*01d0*/  LEA.HI R5, R0.reuse, R11.reuse, RZ, 0x5 ;  /* 0x0000000b00057211 */ /* 0x0c0fe200078f28ff */
[----:B------:R-:W-:Y:S01]  /*01e0*/  USHF.R.S32.HI UR6, URZ, 0x1f, UR52 ;  /* 0x0000001f3f067899 */ /* 0x000fe20008011434 */
[CC--:B------:R-:W-:Y:S01]  /*01f0*/  LEA.HI R10, R0.reuse, R11.reuse, RZ, 0x3 ;  /* 0x0000000b000a7211 */ /* 0x0c0fe200078f18ff */
[----:B------:R-:W-:Y:S01]  /*0200*/  ULDC UR10, c[0x0][0x1c0] ;  /* 0x00007000000a7ab9 */ /* 0x000fe20000000800 */
[CC--:B------:R-:W-:Y:S01]  /*0210*/  LEA.HI R3, R0.reuse, R11.reuse, RZ, 0x4 ;  /* 0x0000000b00037211 */ /* 0x0c0fe200078f20ff */
[----:B------:R-:W-:Y:S01]  /*0220*/  ULDC UR19, c[0x0][0x224] ;  /* 0x0000890000137ab9 */ /* 0x000fe20000000800 */
[CC--:B------:R-:W-:Y:S01]  /*0230*/  LEA.HI R15, R0.reuse, R11.reuse, RZ, 0x6 ;  /* 0x0000000b000f7211 */ /* 0x0c0fe200078f30ff */
[----:B------:R-:W-:Y:S01]  /*0240*/  UISETP.NE.AND UP5, UPT, UR11, URZ, UPT ;  /* 0x0000003f0b00728c */ /* 0x000fe2000bfa5270 */
[CC--:B------:R-:W-:Y:S01]  /*0250*/  LEA.HI R6, R0.reuse, R11.reuse, RZ, 0x2 ;  /* 0x0000000b00067211 */ /* 0x0c0fe200078f10ff */
[----:B---3--:R-:W-:Y:S01]  /*0260*/  USHF.R.S32.HI UR7, URZ, 0x1f, UR47 ;  /* 0x0000001f3f077899 */ /* 0x008fe2000801142f */
[----:B------:R-:W-:Y:S01]  /*0270*/  LEA.HI R16, R0, R11, RZ, 0x7 ;  /* 0x0000000b00107211 */ /* 0x000fe200078f38ff */
[----:B------:R-:W-:Y:S01]  /*0280*/  ULDC UR13, c[0x0][0x214] ;  /* 0x00008500000d7ab9 */ /* 0x000fe20000000800 */
[--C-:B------:R-:W-:Y:S01]  /*0290*/  SHF.R.S32.HI R0, RZ, 0x5, R5.reuse ;  /* 0x00000005ff007819 */ /* 0x100fe20000011405 */
[----:B------:R-:W-:Y:S01]  /*02a0*/  ULDC UR17, c[0x0][0x224] ;  /* 0x0000890000117ab9 */ /* 0x000fe20000000800 */
[----:B------:R-:W-:Y:S01]  /*02b0*/  SHF.R.S32.HI R2, RZ, 0x1f, R5 ;  /* 0x0000001fff027819 */ /* 0x000fe20000011405 */
[----:B------:R-:W-:Y:S01]  /*02c0*/  ULDC UR16, c[0x0][0x1c0] ;  /* 0x0000700000107ab9 */ /* 0x000fe20000000800 */
[C---:B------:R-:W-:Y:S01]  /*02d0*/  LOP3.LUT R4, R5.reuse, 0xffffffe0, RZ, 0xc0, !PT ;  /* 0xffffffe005047812 */ /* 0x040fe200078ec0ff */
[----:B------:R-:W-:Y:S01]  /*02e0*/  USHF.L.U32 UR25, UR14, 0x4, URZ ;  /* 0x000000040e197899 */ /* 0x000fe2000800063f */
[-C--:B------:R-:W-:Y:S01]  /*02f0*/  LEA.HI R2, R2, R0.reuse, RZ, 0x2 ;  /* 0x0000000002027211 */ /* 0x080fe200078f10ff */
[----:B------:R-:W-:Y:S01]  /*0300*/  USHF.L.U32 UR59, UR14, 0x6, URZ ;  /* 0x000000060e3b7899 */ /* 0x000fe2000800063f */
[----:B------:R-:W-:Y:S01]  /*0310*/  LEA.HI R5, R5, R0, RZ, 0x1 ;  /* 0x0000000005057211 */ /* 0x000fe200078f08ff */
[----:B------:R-:W-:Y:S01]  /*0320*/  IMAD.IADD R9, R11, 0x1, -R4 ;  /* 0x000000010b097824 */ /* 0x000fe200078e0a04 */
[----:B------:R-:W-:Y:S01]  /*0330*/  LOP3.LUT R2, R2, 0xfffffffc, RZ, 0xc0, !PT ;  /* 0xfffffffc02027812 */ /* 0x000fe200078ec0ff */
[----:B------:R-:W-:Y:S01]  /*0340*/  UIADD3 UR24, UR25, 0x20, URZ ;  /* 0x0000002019187890 */ /* 0x000fe2000fffe03f */
[----:B------:R-:W-:Y:S01]  /*0350*/  LOP3.LUT R4, R5, 0xfffffffe, RZ, 0xc0, !PT ;  /* 0xfffffffe05047812 */ /* 0x000fe200078ec0ff */
[----:B------:R-:W-:Y:S01]  /*0360*/  ULDC.U8 UR12, c[0x0][0x3d0] ;  /* 0x0000f400000c7ab9 */ /* 0x000fe20000000000 */
[----:B------:R-:W-:Y:S01]  /*0370*/  SHF.R.S32.HI R5, RZ, 0x4, R3 ;  /* 0x00000004ff057819 */ /* 0x000fe20000011403 */
[C---:B------:R-:W-:Y:S01]  /*0380*/  IMAD.IADD R159, R0.reuse, 0x1, -R2 ;  /* 0x00000001009f7824 */ /* 0x040fe200078e0a02 */
[C---:B------:R-:W-:Y:S01]  /*0390*/  LOP3.LUT R8, R3.reuse, 0xfffffff0, RZ, 0xc0, !PT ;  /* 0xfffffff003087812 */ /* 0x040fe200078ec0ff */
[----:B------:R-:W-:Y:S01]  /*03a0*/  IMAD.IADD R13, R0, 0x1, -R4 ;  /* 0x00000001000d7824 */ /* 0x000fe200078e0a04 */
[----:B------:R-:W-:Y:S01]  /*03b0*/  LEA.HI R2, R3, R5, RZ, 0x1 ;  /* 0x0000000503027211 */ /* 0x000fe200078f08ff */
[----:B------:R-:W-:Y:S01]  /*03c0*/  IMAD.U32 R4, RZ, RZ, UR4 ;  /* 0x00000004ff047e24 */ /* 0x000fe2000f8e00ff */
[----:B------:R-:W-:Y:S01]  /*03d0*/  SHF.R.S32.HI R3, RZ, 0x2, R6 ;  /* 0x00000002ff037819 */ /* 0x000fe20000011406 */
[C---:B------:R-:W-:Y:S01]  /*03e0*/  IMAD.IADD R8, R11.reuse, 0x1, -R8 ;  /* 0x000000010b087824 */ /* 0x040fe200078e0a08 */
[----:B------:R-:W-:Y:S01]  /*03f0*/  SHF.R.S32.HI R0, RZ, 0x1f, R6 ;  /* 0x0000001fff007819 */ /* 0x000fe20000011406 */
[----:B------:R-:W-:Y:S01]  /*0400*/  UIMAD UR4, UR47, UR10, UR52 ;  /* 0x0000000a2f0472a4 */ /* 0x000fe2000f8e0234 */
[----:B------:R-:W-:Y:S01]  /*0410*/  LOP3.LUT R7, R10, 0xfffffff8, RZ, 0xc0, !PT ;  /* 0xfffffff80a077812 */ /* 0x000fe200078ec0ff */
[----:B------:R1:W-:Y:S01]  /*0420*/  STL [R1+0x8], R4 ;  /* 0x0000080401007387 */ /* 0x0003e20000100800 */
[----:B------:R-:W-:Y:S01]  /*0430*/  LEA.HI R0, R0, R3, RZ, 0x3 ;  /* 0x0000000300007211 */ /* 0x000fe200078f18ff */
[----:B------:R-:W-:Y:S01]  /*0440*/  UIMAD.WIDE.U32 UR10, UR47, UR19, URZ ;  /* 0x000000132f0a72a5 */ /* 0x000fe2000f8e003f */
[----:B------:R-:W-:Y:S01]  /*0450*/  LOP3.LUT R12, R6, 0x7ffffffc, RZ, 0xc0, !PT ;  /* 0x7ffffffc060c7812 */ /* 0x000fe200078ec0ff */
[C---:B------:R-:W-:Y:S01]  /*0460*/  IMAD.IADD R7, R11.reuse, 0x1, -R7 ;  /* 0x000000010b077824 */ /* 0x040fe200078e0a07 */
[----:B------:R-:W-:Y:S01]  /*0470*/  LOP3.LUT R2, R2, 0xfffffffe, RZ, 0xc0, !PT ;  /* 0xfffffffe02027812 */ /* 0x000fe200078ec0ff */
[----:B------:R-:W-:Y:S01]  /*0480*/  UIMAD UR4, UR4, UR17, URZ ;  /* 0x00000011040472a4 */ /* 0x000fe2000f8e023f */
[----:B------:R-:W-:Y:S01]  /*0490*/  LOP3.LUT R0, R0, 0xfffffff8, RZ, 0xc0, !PT ;  /* 0xfffffff800007812 */ /* 0x000fe200078ec0ff */
[----:B------:R-:W-:Y:S01]  /*04a0*/  IMAD.IADD R17, R11, 0x1, -R12 ;  /* 0x000000010b117824 */ /* 0x000fe200078e0a0c */
[----:B------:R-:W-:Y:S01]  /*04b0*/  SHF.R.S32.HI R239, RZ, 0x3, R10 ;  /* 0x00000003ffef7819 */ /* 0x000fe2000001140a */
[----:B------:R-:W-:Y:S01]  /*04c0*/  IMAD.IADD R11, R5, 0x1, -R2 ;  /* 0x00000001050b7824 */ /* 0x000fe200078e0a02 */
[----:B------:R-:W-:Y:S01]  /*04d0*/  SHF.R.S32.HI R2, RZ, 0x1f, R9 ;  /* 0x0000001fff027819 */ /* 0x000fe20000011409 */
[C---:B------:R-:W-:Y:S01]  /*04e0*/  IMAD.SHL.U32 R234, R7.reuse, 0x8, RZ ;  /* 0x0000000807ea7824 */ /* 0x040fe200078e00ff */
[C---:B------:R-:W-:Y:S01]  /*04f0*/  LOP3.LUT P4, RZ, R7.reuse, 0x2, RZ, 0xc0, !PT ;  /* 0x0000000207ff7812 */ /* 0x040fe2000788c0ff */
[----:B------:R-:W-:Y:S01]  /*0500*/  IMAD.U32 R5, RZ, RZ, UR5 ;  /* 0x00000005ff057e24 */ /* 0x000fe2000f8e00ff */
[----:B------:R-:W-:Y:S01]  /*0510*/  LEA.HI R18, R2, R9, RZ, 0x2 ;  /* 0x0000000902127211 */ /* 0x000fe200078f10ff */
[----:B------:R-:W-:Y:S01]  /*0520*/  USHF.R.S32.HI UR5, URZ, 0x1f, UR19 ;  /* 0x0000001f3f057899 */ /* 0x000fe20008011413 */
[----:B------:R-:W-:Y:S01]  /*0530*/  SHF.R.S32.HI R2, RZ, 0x1f, R8 ;  /* 0x0000001fff027819 */ /* 0x000fe20000011408 */
[----:B------:R-:W-:Y:S01]  /*0540*/  USHF.L.U32 UR19, UR14, 0x3, URZ ;  /* 0x000000030e137899 */ /* 0x000fe2000800063f */
[----:B------:R-:W-:Y:S01]  /*0550*/  LOP3.LUT P3, RZ, R7, 0x4, RZ, 0xc0, !PT ;  /* 0x0000000407ff7812 */ /* 0x000fe2000786c0ff */
[----:B------:R-:W-:Y:S01]  /*0560*/  UIMAD UR5, UR5, UR47, URZ ;  /* 0x0000002f050572a4 */ /* 0x000fe2000f8e023f */
[----:B------:R-:W-:Y:S01]  /*0570*/  LEA.HI R12, R2, R8, RZ, 0x3 ;  /* 0x00000008020c7211 */ /* 0x000fe200078f18ff */
[----:B------:R-:W-:Y:S01]  /*0580*/  UIADD3 UR23, UR19, UR24, URZ ;  /* 0x0000001813177290 */ /* 0x000fe2000fffe03f */
[----:B------:R-:W-:Y:S01]  /*0590*/  SHF.R.S32.HI R6, RZ, 0x7, R16 ;  /* 0x00000007ff067819 */ /* 0x000fe20000011410 */
[----:B------:R-:W-:Y:S01]  /*05a0*/  ULDC.64 UR8, c[0x0][0x118] ;  /* 0x0000460000087ab9 */ /* 0x000fe20000000a00 */
[----:B-1----:R-:W-:Y:S01]  /*05b0*/  IMAD.IADD R4, R3, 0x1, -R0 ;  /* 0x0000000103047824 */ /* 0x002fe200078e0a00 */
[----:B------:R-:W-:Y:S01]  /*05c0*/  UIADD3 UR22, UR19, UR23, URZ ;  /* 0x0000001713167290 */ /* 0x000fe2000fffe03f */
[----:B------:R-:W-:Y:S01]  /*05d0*/  IMAD.U32 R3, RZ, RZ, UR18 ;  /* 0x00000012ff037e24 */ /* 0x000fe2000f8e00ff */
[----:B------:R-:W-:Y:S01]  /*05e0*/  ULDC UR58, c[0x0][0x2e8] ;  /* 0x0000ba00003a7ab9 */ /* 0x000fe20000000800 */
[----:B------:R-:W-:Y:S01]  /*05f0*/  IMAD.SHL.U32 R0, R239, 0x40, RZ ;  /* 0x00000040ef007824 */ /* 0x000fe200078e00ff */
[----:B------:R-:W-:-:S02]  /*0600*/  UIADD3 UR21, UR19, UR22, URZ ;  /* 0x0000001613157290 */ /* 0x000fc4000fffe03f */
[----:B------:R1:W-:Y:S01]  /*0610*/  STL [R1+0x24], R3 ;  /* 0x0000240301007387 */ /* 0x0003e20000100800 */
[----:B------:R-:W-:Y:S01]  /*0620*/  UISETP.NE.AND UP6, UPT, UR12, URZ, UPT ;  /* 0x0000003f0c00728c */ /* 0x000fe2000bfc5270 */
[----:B------:R-:W-:Y:S01]  /*0630*/  LOP3.LUT R0, R0, 0x1c0, RZ, 0xc0, !PT ;  /* 0x000001c000007812 */ /* 0x000fe200078ec0ff */
[----:B------:R-:W-:Y:S02]  /*0640*/  UIADD3 UR20, UR19, UR21, URZ ;  /* 0x0000001513147290 */ /* 0x000fe4000fffe03f */
[----:B------:R-:W-:Y:S01]  /*0650*/  UIMAD.WIDE.U32 UR60, UR54, UR10, URZ ;  /* 0x0000000a363c72a5 */ /* 0x000fe2000f8e003f */
[----:B------:R-:W-:Y:S01]  /*0660*/  LOP3.LUT R2, R0, 0x38, R234, 0xf8, !PT ;  /* 0x0000003800027812 */ /* 0x000fe200078ef8ea */
[----:B------:R-:W-:Y:S02]  /*0670*/  UIMAD UR31, UR14, 0x18, URZ ;  /* 0x000000180e1f78a4 */ /* 0x000fe4000f8e023f */
[----:B------:R-:W-:Y:S02]  /*0680*/  USHF.L.U32 UR30, UR14, 0x5, URZ ;  /* 0x000000050e1e7899 */ /* 0x000fe4000800063f */
[----:B------:R-:W-:-:S02]  /*0690*/  UIMAD UR29, UR14, 0x28, URZ ;  /* 0x000000280e1d78a4 */ /* 0x000fc4000f8e023f */
[----:B------:R-:W-:Y:S02]  /*06a0*/  UIMAD UR28, UR14, 0x30, URZ ;  /* 0x000000300e1c78a4 */ /* 0x000fe4000f8e023f */
[----:B------:R-:W-:Y:S02]  /*06b0*/  UIMAD UR27, UR14, 0x38, URZ ;  /* 0x000000380e1b78a4 */ /* 0x000fe4000f8e023f */
[----:B------:R-:W-:Y:S02]  /*06c0*/  UIADD3 UR26, UR19, UR20, URZ ;  /* 0x00000014131a7290 */ /* 0x000fe4000fffe03f */
[----:B------:R-:W-:Y:S01]  /*06d0*/  UMOV UR57, 0xffffe000 ;  /* 0xffffe00000397882 */ /* 0x000fe20000000000 */
[----:B-1----:R-:W-:-:S05]  /*06e0*/  IMAD.U32 R3, RZ, RZ, UR14 ;  /* 0x0000000eff037e24 */ /* 0x002fca000f8e00ff */
[----:B------:R1:W-:Y:S04]  /*06f0*/  STL [R1+0x4], R3 ;  /* 0x0000040301007387 */ /* 0x0003e80000100800 */
[----:B------:R2:W-:Y:S01]  /*0700*/  STL [R1+0x20], R5 ;  /* 0x0000200501007387 */ /* 0x0005e20000100800 */
[----:B-1----:R-:W-:Y:S02]  /*0710*/  SHF.R.U32.HI R3, RZ, 0x3, R0 ;  /* 0x00000003ff037819 */ /* 0x002fe40000011600 */
[----:B------:R-:W-:Y:S01]  /*0720*/  LOP3.LUT R0, R12, 0xfffffff8, RZ, 0xc0, !PT ;  /* 0xfffffff80c007812 */ /* 0x000fe200078ec0ff */
[----:B--2---:R-:W-:Y:S01]  /*0730*/  IMAD.U32 R5, RZ, RZ, UR6 ;  /* 0x00000006ff057e24 */ /* 0x004fe2000f8e00ff */
[----:B------:R-:W-:Y:S01]  /*0740*/  USHF.L.U32 UR6, UR47, 0x7, URZ ;  /* 0x000000072f067899 */ /* 0x000fe2000800063f */
[----:B------:R-:W-:-:S02]  /*0750*/  LOP3.LUT R245, R2, R3, RZ, 0x3c, !PT ;  /* 0x0000000302f57212 */ /* 0x000fc400078e3cff */
[----:B------:R-:W-:Y:S02]  /*0760*/  IMAD.IADD R14, R8, 0x1, -R0 ;  /* 0x00000001080e7824 */ /* 0x000fe400078e0a00 */
[----:B------:R-:W-:Y:S02]  /*0770*/  IMAD.SHL.U32 R0, R7, 0x40, RZ ;  /* 0x0000004007007824 */ /* 0x000fe400078e00ff */
[----:B------:R-:W-:Y:S02]  /*0780*/  IMAD.U32 R2, RZ, RZ, UR10 ;  /* 0x0000000aff027e24 */ /* 0x000fe4000f8e00ff */
[----:B------:R-:W-:Y:S01]  /*0790*/  IMAD.U32 R3, RZ, RZ, UR11 ;  /* 0x0000000bff037e24 */ /* 0x000fe2000f8e00ff */
[----:B------:R-:W-:Y:S01]  /*07a0*/  LOP3.LUT R0, R0, 0x1c0, RZ, 0xc0, !PT ;  /* 0x000001c000007812 */ /* 0x000fe200078ec0ff */
[----:B------:R-:W-:Y:S01]  /*07b0*/  IMAD.U32 R2, RZ, RZ, UR6 ;  /* 0x00000006ff027e24 */ /* 0x000fe2000f8e00ff */
[----:B------:R-:W-:Y:S01]  /*07c0*/  USHF.R.S32.HI UR6, URZ, 0x1f, UR52 ;  /* 0x0000001f3f067899 */ /* 0x000fe20008011434 */
[----:B------:R-:W-:Y:S01]  /*07d0*/  IMAD.SHL.U32 R3, R159, 0x10, RZ ;  /* 0x000000109f037824 */ /* 0x000fe200078e00ff */
[----:B------:R-:W-:Y:S01]  /*07e0*/  LOP3.LUT R2, R4, 0x1, RZ, 0xc0, !PT ;  /* 0x0000000104027812 */ /* 0x000fe200078ec0ff */
[----:B------:R-:W-:Y:S01]  /*07f0*/  IMAD.U32 R5, RZ, RZ, UR7 ;  /* 0x00000007ff057e24 */ /* 0x000fe2000f8e00ff */
[----:B------:R-:W-:Y:S01]  /*0800*/  @UP5 UIMAD UR7, UR47, UR13, URZ ;  /* 0x0000000d2f0752a4 */ /* 0x000fe2000f8e023f */
[----:B------:R-:W-:Y:S01]  /*0810*/  LOP3.LUT R161, R0, 0x8, R10, 0xf8, !PT ;  /* 0x0000000800a17812 */ /* 0x000fe200078ef80a */
[----:B------:R-:W-:Y:S01]  /*0820*/  IMAD.U32 R5, RZ, RZ, UR6 ;  /* 0x00000006ff057e24 */ /* 0x000fe2000f8e00ff */
[----:B------:R-:W-:Y:S01]  /*0830*/  ISETP.NE.U32.AND P0, PT, R2, 0x1, PT ;  /* 0x000000010200780c */ /* 0x000fe20003f05070 */
[----:B------:R-:W-:Y:S01]  /*0840*/  IMAD.SHL.U32 R5, R11, 0x200, RZ ;  /* 0x000002000b057824 */ /* 0x000fe200078e00ff */
[----:B------:R-:W-:Y:S01]  /*0850*/  LOP3.LUT R3, R0, 0x30, R3, 0xf8, !PT ;  /* 0x0000003000037812 */ /* 0x000fe200078ef803 */
[----:B------:R-:W-:Y:S01]  /*0860*/  IMAD.U32 R8, RZ, RZ, UR7 ;  /* 0x00000007ff087e24 */ /* 0x000fe2000f8e00ff */
[----:B------:R-:W-:Y:S01]  /*0870*/  SHF.R.S32.HI R2, RZ, 0x6, R15 ;  /* 0x00000006ff027819 */ /* 0x000fe2000001140f */
[----:B------:R-:W-:Y:S01]  /*0880*/  @!UP5 UIMAD UR6, UR47, UR16, UR52 ;  /* 0x000000102f06d2a4 */ /* 0x000fe2000f8e0234 */
[----:B------:R-:W-:-:S02]  /*0890*/  SHF.R.U32.HI R0, RZ, 0x3, R0 ;  /* 0x00000003ff007819 */ /* 0x000fc40000011600 */
[----:B------:R-:W-:Y:S01]  /*08a0*/  LOP3.LUT R7, R3, 0x8, R10, 0xf8, !PT ;  /* 0x0000000803077812 */ /* 0x000fe200078ef80a */
[C---:B------:R-:W-:Y:S01]  /*08b0*/  IMAD R3, R2.reuse, 0x800, R5 ;  /* 0x0000080002037824 */ /* 0x040fe200078e0205 */
[----:B------:R-:W-:Y:S01]  /*08c0*/  LOP3.LUT R161, R161, R0, RZ, 0x3c, !PT ;  /* 0x00000000a1a17212 */ /* 0x000fe200078e3cff */
[----:B------:R1:W-:Y:S01]  /*08d0*/  STL [R1+0x1c], R8 ;  /* 0x00001c0801007387 */ /* 0x0003e20000100800 */
[----:B------:R-:W-:Y:S01]  /*08e0*/  LOP3.LUT R5, R5, R7, R0, 0xf6, !PT ;  /* 0x0000000705057212 */ /* 0x000fe200078ef600 */
[----:B------:R-:W-:Y:S01]  /*08f0*/  IMAD R245, R2, 0x200, R245 ;  /* 0x0000020002f57824 */ /* 0x000fe200078e02f5 */
[----:B------:R-:W-:Y:S01]  /*0900*/  R2P PR, R4, 0x6 ;  /* 0x0000000604007804 */ /* 0x000fe20000000000 */
[----:B------:R-:W-:Y:S01]  /*0910*/  IMAD.IADD R161, R3, 0x1, R161 ;  /* 0x0000000103a17824 */ /* 0x000fe200078e02a1 */
[----:B------:R-:W-:Y:S01]  /*0920*/  SEL R195, R195, 0x10, !P0 ;  /* 0x00000010c3c37807 */ /* 0x000fe20004000000 */
[----:B------:R-:W-:Y:S02]  /*0930*/  IMAD.U32 R3, RZ, RZ, UR5 ;  /* 0x00000005ff037e24 */ /* 0x000fe4000f8e00ff */
[----:B------:R-:W-:-:S02]  /*0940*/  IMAD.SHL.U32 R7, R2, 0x20, RZ ;  /* 0x0000002002077824 */ /* 0x000fc400078e00ff */
[----:B------:R-:W-:Y:S02]  /*0950*/  IMAD.SHL.U32 R161, R161, 0x2, RZ ;  /* 0x00000002a1a17824 */ /* 0x000fe400078e00ff */
[----:B-1----:R-:W-:Y:S01]  /*0960*/  IMAD.U32 R8, RZ, RZ, UR4 ;  /* 0x00000004ff087e24 */ /* 0x002fe2000f8e00ff */
[----:B------:R-:W-:-:S04]  /*0970*/  USHF.R.S32.HI UR4, URZ, 0x1f, UR18 ;  /* 0x0000001f3f047899 */ /* 0x000fc80008011412 */
[----:B------:R1:W-:Y:S02]  /*0980*/  STL [R1+0x18], R8 ;  /* 0x0000180801007387 */ /* 0x0003e40000100800 */
[----:B------:R-:W-:Y:S01]  /*0990*/  IMAD.U32 R9, RZ, RZ, UR4 ;  /* 0x00000004ff097e24 */ /* 0x000fe2000f8e00ff */
[----:B------:R-:W-:Y:S01]  /*09a0*/  UIMAD UR4, UR55, UR10, URZ ;  /* 0x0000000a370472a4 */ /* 0x000fe2000f8e023f */
[----:B------:R2:W-:Y:S04]  /*09b0*/  STL [R1+0x14], R3 ;  /* 0x0000140301007387 */ /* 0x0005e80000100800 */
[----:B------:R3:W-:Y:S01]  /*09c0*/  STL [R1], R9 ;  /* 0x0000000901007387 */ /* 0x0007e20000100800 */
[----:B-1----:R-:W-:Y:S02]  /*09d0*/  IMAD.SHL.U32 R8, R6, 0x8, RZ ;  /* 0x0000000806087824 */ /* 0x002fe400078e00ff */
[----:B--2---:R-:W-:-:S03]  /*09e0*/  IMAD.SHL.U32 R3, R4, 0x40, RZ ;  /* 0x0000004004037824 */ /* 0x004fc600078e00ff */
[----:B------:R-:W-:Y:S01]  /*09f0*/  LOP3.LUT R4, R8, 0x8, RZ, 0xc0, !PT ;  /* 0x0000000808047812 */ /* 0x000fe200078ec0ff */
[----:B------:R-:W-:Y:S01]  /*0a00*/  IMAD.SHL.U32 R8, R11, 0x10, RZ ;  /* 0x000000100b087824 */ /* 0x000fe200078e00ff */
[----:B------:R-:W-:Y:S01]  /*0a10*/  LOP3.LUT R0, R3, 0x1c0, RZ, 0xc0, !PT ;  /* 0x000001c003007812 */ /* 0x000fe200078ec0ff */
[----:B------:R-:W-:-:S03]  /*0a20*/  IMAD.SHL.U32 R3, R17, 0x2, RZ ;  /* 0x0000000211037824 */ /* 0x000fc600078e00ff */
[----:B---3--:R-:W-:Y:S02]  /*0a30*/  LOP3.LUT R9, R4, 0x10, R8, 0xf8, !PT ;  /* 0x0000001004097812 */ /* 0x008fe400078ef808 */
[----:B------:R-:W-:Y:S02]  /*0a40*/  SHF.R.U32.HI R2, RZ, 0x3, R0 ;  /* 0x00000003ff027819 */ /* 0x000fe40000011600 */
[----:B------:R-:W-:Y:S02]  /*0a50*/  LOP3.LUT R7, R0, 0x20, R7, 0xf8, !PT ;  /* 0x0000002000077812 */ /* 0x000fe400078ef807 */
[----:B------:R-:W-:Y:S01]  /*0a60*/  LOP3.LUT R8, R2, R0, R4, 0x1e, !PT ;  /* 0x0000000002087212 */ /* 0x000fe200078e1e04 */
[----:B------:R-:W-:Y:S01]  /*0a70*/  IMAD R0, R6, 0x1000, R3 ;  /* 0x0000100006007824 */ /* 0x000fe200078e0203 */
[----:B------:R-:W-:Y:S01]  /*0a80*/  LOP3.LUT R6, R7, R2, RZ, 0x3c, !PT ;  /* 0x0000000207067212 */ /* 0x000fe200078e3cff */
[----:B------:R-:W-:Y:S01]  /*0a90*/  IMAD.U32 R4, RZ, RZ, UR4 ;  /* 0x00000004ff047e24 */ /* 0x000fe2000f8e00ff */
[----:B------:R-:W-:Y:S01]  /*0aa0*/  @!UP5 UIMAD UR4, UR6, UR13, URZ ;  /* 0x0000000d0604d2a4 */ /* 0x000fe2000f8e023f */
[----:B------:R-:W-:-:S02]  /*0ab0*/  IMAD R2, R13, 0x400, R0 ;  /* 0x000004000d027824 */ /* 0x000fc400078e0200 */
[----:B------:R-:W-:Y:S01]  /*0ac0*/  IMAD R0, R159, 0x400, R3 ;  /* 0x000004009f007824 */ /* 0x000fe200078e0203 */
[----:B------:R1:W-:Y:S01]  /*0ad0*/  STL [R1+0x10], R4 ;  /* 0x0000100401007387 */ /* 0x0003e20000100800 */
[----:B------:R-:W-:Y:S02]  /*0ae0*/  IMAD.IADD R197, R6, 0x1, R2 ;  /* 0x0000000106c57824 */ /* 0x000fe400078e0202 */
[----:B------:R-:W-:Y:S02]  /*0af0*/  IMAD.IADD R8, R0, 0x1, R8 ;  /* 0x0000000100087824 */ /* 0x000fe400078e0208 */
[----:B------:R-:W-:Y:S02]  /*0b00*/  IMAD.SHL.U32 R0, R11, 0x8, RZ ;  /* 0x000000080b007824 */ /* 0x000fe400078e00ff */
[----:B------:R-:W-:Y:S01]  /*0b10*/  IMAD.SHL.U32 R6, R12, 0x40, RZ ;  /* 0x000000400c067824 */ /* 0x000fe200078e00ff */
[----:B------:R-:W-:Y:S01]  /*0b20*/  LEA R248, R8, 0x6000, 0x1 ;  /* 0x0000600008f87811 */ /* 0x000fe200078e08ff */
[----:B------:R-:W-:-:S03]  /*0b30*/  IMAD.SHL.U32 R197, R197, 0x2, RZ ;  /* 0x00000002c5c57824 */ /* 0x000fc600078e00ff */
[C---:B------:R-:W-:Y:S01]  /*0b40*/  IADD3 R249, R248.reuse, 0x40, RZ ;  /* 0x00000040f8f97810 */ /* 0x040fe20007ffe0ff */
[----:B------:R-:W-:Y:S01]  /*0b50*/  IMAD.IADD R198, R197, 0x1, R195 ;  /* 0x00000001c5c67824 */ /* 0x000fe200078e02c3 */
[C---:B------:R-:W-:Y:S02]  /*0b60*/  @P2 IADD3 R249, R248.reuse, -0x40, RZ ;  /* 0xffffffc0f8f92810 */ /* 0x040fe40007ffe0ff */
[C---:B------:R-:W-:Y:S02]  /*0b70*/  IADD3 R252, R248.reuse, 0x420, RZ ;  /* 0x00000420f8fc7810 */ /* 0x040fe40007ffe0ff */
[----:B------:R-:W-:Y:S01]  /*0b80*/  @P1 IADD3 R252, R248, 0x3e0, RZ ;  /* 0x000003e0f8fc1810 */ /* 0x000fe20007ffe0ff */
[----:B-1----:R-:W-:-:S05]  /*0b90*/  IMAD.SHL.U32 R4, R14, 0x40, RZ ;  /* 0x000000400e047824 */ /* 0x002fca00078e00ff */
[----:B------:R-:W-:Y:S02]  /*0ba0*/  LOP3.LUT R3, R4, 0x1c0, RZ, 0xc0, !PT ;  /* 0x000001c004037812 */ /* 0x000fe400078ec0ff */
[----:B------:R-:W-:Y:S02]  /*0bb0*/  SHF.R.S32.HI R4, RZ, 0x2, R18 ;  /* 0x00000002ff047819 */ /* 0x000fe40000011412 */
[--C-:B------:R-:W-:Y:S02]  /*0bc0*/  SHF.R.U32.HI R2, RZ, 0x3, R3.reuse ;  /* 0x00000003ff027819 */ /* 0x100fe40000011603 */
[----:B------:R-:W-:Y:S01]  /*0bd0*/  LOP3.LUT R7, R3, 0x8, R0, 0xf8, !PT ;  /* 0x0000000803077812 */ /* 0x000fe200078ef800 */
[----:B------:R-:W-:Y:S01]  /*0be0*/  IMAD R241, R13, 0x10, R4 ;  /* 0x000000100df17824 */ /* 0x000fe200078e0204 */
[----:B------:R-:W-:Y:S02]  /*0bf0*/  LOP3.LUT R0, R6, 0xfffffe00, RZ, 0xc0, !PT ;  /* 0xfffffe0006007812 */ /* 0x000fe400078ec0ff */
[----:B------:R-:W-:-:S02]  /*0c00*/  LOP3.LUT R3, R2, R9, R3, 0x1e, !PT ;  /* 0x0000000902037212 */ /* 0x000fc400078e1e03 */
[----:B------:R-:W-:Y:S01]  /*0c10*/  LOP3.LUT R2, R7, R2, RZ, 0x3c, !PT ;  /* 0x0000000207027212 */ /* 0x000fe200078e3cff */
[--C-:B------:R-:W-:Y:S01]  /*0c20*/  IMAD R4, R13, 0x400, R0.reuse ;  /* 0x000004000d047824 */ /* 0x100fe200078e0200 */
[----:B------:R-:W-:Y:S01]  /*0c30*/  LOP3.LUT R167, R3, R0, RZ, 0xfc, !PT ;  /* 0x0000000003a77212 */ /* 0x000fe200078efcff */
[----:B------:R-:W-:Y:S01]  /*0c40*/  IMAD R159, R159, 0x400, R0 ;  /* 0x000004009f9f7824 */ /* 0x000fe200078e0200 */
[----:B------:R-:W-:Y:S01]  /*0c50*/  SHF.R.S32.HI R6, RZ, 0x1f, R241 ;  /* 0x0000001fff067819 */ /* 0x000fe200000114f1 */
[----:B------:R-:W-:Y:S02]  /*0c60*/  IMAD.IADD R166, R4, 0x1, R2 ;  /* 0x0000000104a67824 */ /* 0x000fe400078e0202 */
[----:B------:R-:W-:Y:S02]  /*0c70*/  IMAD.IADD R159, R2, 0x1, R159 ;  /* 0x00000001029f7824 */ /* 0x000fe400078e029f */
[----:B------:R-:W-:Y:S02]  /*0c80*/  IMAD.MOV.U32 R4, RZ, RZ, 0x20 ;  /* 0x00000020ff047424 */ /* 0x000fe400078e00ff */
[----:B------:R-:W-:Y:S01]  /*0c90*/  IMAD.U32 R2, RZ, RZ, UR4 ;  /* 0x00000004ff027e24 */ /* 0x000fe2000f8e00ff */
[----:B------:R-:W-:Y:S01]  /*0ca0*/  USHF.R.S32.HI UR4, URZ, 0x1f, UR59 ;  /* 0x0000001f3f047899 */ /* 0x000fe2000801143b */
[----:B------:R-:W-:Y:S01]  /*0cb0*/  IMAD.MOV.U32 R0, RZ, RZ, 0x40 ;  /* 0x00000040ff007424 */ /* 0x000fe200078e00ff */
[----:B------:R-:W-:-:S02]  /*0cc0*/  SEL R163, R4, 0xffffffe0, !P4 ;  /* 0xffffffe004a37807 */ /* 0x000fc40006000000 */
[----:B------:R1:W-:Y:S01]  /*0cd0*/  STL [R1+0xc], R2 ;  /* 0x00000c0201007387 */ /* 0x0003e20000100800 */
[----:B------:R-:W-:Y:S01]  /*0ce0*/  SEL R4, R4, 0xffffffe0, !P1 ;  /* 0xffffffe004047807 */ /* 0x000fe20004800000 */
[----:B------:R-:W-:Y:S01]  /*0cf0*/  IMAD.U32 R3, RZ, RZ, UR4 ;  /* 0x00000004ff037e24 */ /* 0x000fe2000f8e00ff */
[----:B------:R-:W-:Y:S01]  /*0d00*/  SEL R0, R0, 0xffffffc0, !P3 ;  /* 0xffffffc000007807 */ /* 0x000fe20005800000 */
[----:B------:R-:W-:Y:S01]  /*0d10*/  IMAD.IADD R164, R161, 0x1, R163 ;  /* 0x00000001a1a47824 */ /* 0x000fe200078e02a3 */
[----:B------:R-:W-:Y:S01]  /*0d20*/  LEA R159, R159, 0xa000, 0x1 ;  /* 0x0000a0009f9f7811 */ /* 0x000fe200078e08ff */
[----:B------:R-:W-:Y:S02]  /*0d30*/  IMAD.IADD R196, R197, 0x1, R4 ;  /* 0x00000001c5c47824 */ /* 0x000fe400078e0204 */
[----:B------:R-:W-:Y:S02]  /*0d40*/  IMAD.IADD R162, R161, 0x1, R0 ;  /* 0x00000001a1a27824 */ /* 0x000fe400078e0200 */
        /* <DEDUP_REMOVED lines=9> */
.L_x_1588:
        /* <DEDUP_REMOVED lines=53> */
.L_x_1518:
        /* <DEDUP_REMOVED lines=37> */
[----:B------:R-:W-:-:S03]  /*1380*/  USHF.R.S32.HI UR7, URZ, 0x1f, UR6 ;  /* 0x0000001f3f077899 */ /* 0x000fc60008011406 */
[----:B------:R-:W-:Y:S02]  /*1390*/  @UP0 UIADD3 UR10, UR32, UR38, URZ ;  /* 0x00000026200a0290 */ /* 0x000fe4000fffe03f */
[----:B------:R-:W-:Y:S02]  /*13a0*/  ULEA.HI UR12, UR7, UR6, URZ, 0x6 ;  /* 0x00000006070c7291 */ /* 0x000fe4000f8f303f */
[----:B------:R-:W-:-:S04]  /*13b0*/  UIADD3 UR6, UR13, 0x80, UR33 ;  /* 0x000000800d067890 */ /* 0x000fc8000fffe021 */
[----:B------:R-:W-:-:S04]  /*13c0*/  UIADD3 UR6, UR6, UR16, -UR5 ;  /* 0x0000001006067290 */ /* 0x000fc8000fffe805 */
        /* <DEDUP_REMOVED lines=25> */
.L_x_1520:
        /* <DEDUP_REMOVED lines=18> */
.L_x_1521:
        /* <DEDUP_REMOVED lines=9> */
[----:B------:R-:W-:Y:S01]  /*1710*/  @!UP3 UIMAD UR10, UR56, UR6, URZ ;  /* 0x00000006380ab2a4 */ /* 0x000fe2000f8e023f */
[----:B------:R-:W-:-:S03]  /*1720*/  IABS R6, c[0x0][0x1c8] ;  /* 0x0000720000067a13 */ /* 0x000fc60000000000 */
[----:B------:R-:W-:Y:S02]  /*1730*/  @!UP3 UIMAD UR10, UR47, UR7, UR10 ;  /* 0x000000072f0ab2a4 */ /* 0x000fe4000f8e020a */
[----:B------:R-:W-:Y:S02]  /*1740*/  @!UP3 UIMAD.WIDE.U32 UR6, UR47, UR6, URZ ;  /* 0x000000062f06b2a5 */ /* 0x000fe4000f8e003f */
[----:B------:R-:W-:Y:S02]  /*1750*/  ULDC UR15, c[0x0][0x224] ;  /* 0x00008900000f7ab9 */ /* 0x000fe40000000800 */
[----:B------:R-:W-:-:S03]  /*1760*/  UIMAD.WIDE.U32 UR16, UR47, UR15, URZ ;  /* 0x0000000f2f1072a5 */ /* 0x000fc6000f8e003f */
[----:B------:R-:W-:Y:S01]  /*1770*/  @!UP3 UMOV UR41, UR6 ;  /* 0x000000060029bc82 */ /* 0x000fe20008000000 */
[----:B--2---:R1:W2:Y:S02]  /*1780*/  R2UR UR14, R0 ;  /* 0x00000000000e73c2 */ /* 0x0042a400000e0000 */
[----:B-1----:R-:W5:Y:S06]  /*1790*/  LDL R0, [R1+0xc] ;  /* 0x00000c0001007983 */ /* 0x002f6c0000100800 */
[----:B---3--:R-:W1:Y:S08]  /*17a0*/  R2UR UR18, R5 ;  /* 0x00000000051273c2 */ /* 0x008e7000000e0000 */
[----:B----4-:R3:W4:Y:S01]  /*17b0*/  R2UR UR34, R4 ;  /* 0x00000000042273c2 */ /* 0x01072200000e0000 */
[----:B-1----:R-:W-:Y:S01]  /*17c0*/  UIMAD UR6, UR56, UR15, UR18 ;  /* 0x0000000f380672a4 */ /* 0x002fe2000f8e0212 */
[----:B---3--:R-:W1:Y:S03]  /*17d0*/  I2F.RP R4, R6 ;  /* 0x0000000600047306 */ /* 0x008e660000209400 */
[----:B------:R-:W-:-:S04]  /*17e0*/  UIADD3 UR6, UR17, UR6, URZ ;  /* 0x0000000611067290 */ /* 0x000fc8000fffe03f */
[----:B--2---:R-:W-:Y:S01]  /*17f0*/  UIMAD UR6, UR54, UR6, UR14 ;  /* 0x00000006360672a4 */ /* 0x004fe2000f8e020e */
[----:B------:R-:W2:Y:S01]  /*1800*/  S2UR UR14, SR_CTAID.X ;  /* 0x00000000000e79c3 */ /* 0x000ea20000002500 */
[----:B-1----:R-:W1:Y:S01]  /*1810*/  MUFU.RCP R4, R4 ;  /* 0x0000000400047308 */ /* 0x002e620000001000 */
[----:B------:R-:W-:Y:S02]  /*1820*/  @!UP3 UIADD3 UR44, UR7, UR10, URZ ;  /* 0x0000000a072cb290 */ /* 0x000fe4000fffe03f */
[----:B------:R-:W-:Y:S02]  /*1830*/  UIMAD UR10, UR55, UR4, URZ ;  /* 0x00000004370a72a4 */ /* 0x000fe4000f8e023f */
[----:B------:R-:W-:Y:S02]  /*1840*/  UIADD3 UR15, UR61, UR6, URZ ;  /* 0x000000063d0f7290 */ /* 0x000fe4000fffe03f */
[----:B------:R-:W-:-:S04]  /*1850*/  UIMAD.WIDE.U32 UR6, UR54, UR4, URZ ;  /* 0x00000004360672a5 */ /* 0x000fc8000f8e003f */
[----:B------:R-:W-:Y:S01]  /*1860*/  @UP3 UIADD3 UR15, UR7, UR10, URZ ;  /* 0x0000000a070f3290 */ /* 0x000fe2000fffe03f */
[----:B-1----:R-:W-:Y:S02]  /*1870*/  IADD3 R4, R4, 0xffffffe, RZ ;  /* 0x0ffffffe04047810 */ /* 0x002fe40007ffe0ff */
[----:B------:R-:W-:Y:S02]  /*1880*/  ULDC.64 UR10, c[0x0][0x3d8] ;  /* 0x0000f600000a7ab9 */ /* 0x000fe40000000a00 */
[----:B------:R1:W3:Y:S01]  /*1890*/  F2I.FTZ.U32.TRUNC.NTZ R5, R4 ;  /* 0x0000000400057305 */ /* 0x0002e2000021f000 */
        /* <DEDUP_REMOVED lines=8> */
[----:B-1----:R-:W-:Y:S01]  /*1920*/  IMAD.MOV.U32 R4, RZ, RZ, RZ ;  /* 0x000000ffff047224 */ /* 0x002fe200078e00ff */
[----:B------:R1:W2:Y:S02]  /*1930*/  R2UR UR35, R2 ;  /* 0x00000000022373c2 */ /* 0x0002a400000e0000 */
[----:B-1----:R-:W-:Y:S01]  /*1940*/  IABS R2, UR52 ;  /* 0x0000003400027c13 */ /* 0x002fe20008000000 */
[----:B------:R-:W-:-:S04]  /*1950*/  UIADD3 UR6, UP1, UR12, UR6, URZ ;  /* 0x000000060c067290 */ /* 0x000fc8000ff3e03f */
        /* <DEDUP_REMOVED lines=16> */
[----:B----4-:R-:W-:-:S09]  /*1a60*/  ISETP.LE.AND P0, PT, RZ, UR34, PT ;  /* 0x00000022ff007c0c */ /* 0x010fd2000bf03270 */
[----:B------:R-:W-:-:S05]  /*1a70*/  @P3 IADD3 R0, R0, 0x1, RZ ;  /* 0x0000000100003810 */ /* 0x000fca0007ffe0ff */
[----:B------:R-:W-:Y:S01]  /*1a80*/  IMAD.MOV.U32 R11, RZ, RZ, R0 ;  /* 0x000000ffff0b7224 */ /* 0x000fe200078e0000 */
[----:B------:R-:W-:-:S03]  /*1a90*/  ULDC UR34, c[0x0][0x234] ;  /* 0x00008d0000227ab9 */ /* 0x000fc60000000800 */
[----:B------:R-:W-:Y:S01]  /*1aa0*/  @!P0 IMAD.MOV R11, RZ, RZ, -R11 ;  /* 0x000000ffff0b8224 */ /* 0x000fe200078e0a0b */
[----:B------:R-:W-:Y:S01]  /*1ab0*/  PLOP3.LUT P0, PT, PT, PT, UP5, 0x80, 0x0 ;  /* 0x000000000000781c */ /* 0x000fe20003f0f058 */
[----:B------:R-:W-:Y:S02]  /*1ac0*/  @UP5 UIMAD UR10, UR52, UR34, UR7 ;  /* 0x00000022340a52a4 */ /* 0x000fe4000f8e0207 */
[----:B------:R-:W-:Y:S01]  /*1ad0*/  UIMAD.WIDE.U32 UR6, UR54, UR6, URZ ;  /* 0x00000006360672a5 */ /* 0x000fe2000f8e003f */
[----:B------:R-:W-:Y:S01]  /*1ae0*/  @!P2 LOP3.LUT R11, RZ, c[0x0][0x1c8], RZ, 0x33, !PT ;  /* 0x00007200ff0baa12 */ /* 0x000fe200078e33ff */
[----:B------:R-:W-:-:S03]  /*1af0*/  USHF.R.S32.HI UR34, URZ, 0x1f, UR33 ;  /* 0x0000001f3f227899 */ /* 0x000fc60008011421 */
[----:B-1----:R-:W-:Y:S02]  /*1b00*/  @!UP5 UMOV UR10, UR16 ;  /* 0x00000010000adc82 */ /* 0x002fe40008000000 */
[----:B------:R-:W-:Y:S02]  /*1b10*/  USEL UR16, UR14, URZ, UP6 ;  /* 0x0000003f0e107287 */ /* 0x000fe4000b000000 */
[----:B------:R-:W-:Y:S01]  /*1b20*/  UIADD3 UR14, UR7, UR11, URZ ;  /* 0x0000000b070e7290 */ /* 0x000fe2000fffe03f */
        /* <DEDUP_REMOVED lines=9> */
.L_x_1522:
[----:B------:R-:W2:Y:S02]  /*1bc0*/  LDL R0, [R1+0x18] ;  /* 0x0000180001007983 */ /* 0x000ea40000100800 */
[----:B--2---:R1:W2:Y:S01]  /*1bd0*/  R2UR UR11, R0 ;  /* 0x00000000000b73c2 */ /* 0x0042a200000e0000 */
[----:B------:R-:W-:-:S07]  /*1be0*/  DEPBAR.LE SB1, 0x0, {2} ;  /* 0x000090040000791a */ /* 0x000fce0000000000 */
.L_x_1523:
[----:B------:R-:W2:Y:S04]  /*1bf0*/  LDL R2, [R1+0x24] ;  /* 0x0000240001027983 */ /* 0x000ea80000100800 */
[----:B------:R-:W3:Y:S04]  /*1c00*/  LDL R0, [R1] ;  /* 0x0000000001007983 */ /* 0x000ee80000100800 */
[----:B------:R-:W4:Y:S01]  /*1c10*/  LDL R8, [R1+0x4] ;  /* 0x0000040001087983 */ /* 0x000f220000100800 */
[----:B------:R-:W-:-:S03]  /*1c20*/  USHF.R.S32.HI UR4, URZ, 0x1f, UR59 ;  /* 0x0000001f3f047899 */ /* 0x000fc6000801143b */
[----:B------:R-:W1:Y:S01]  /*1c30*/  S2R R15, SR_TID.X ;  /* 0x00000000000f7919 */ /* 0x000e620000002100 */
[----:B------:R-:W-:Y:S02]  /*1c40*/  SHF.R.S32.HI R14, RZ, 0x1f, R239 ;  /* 0x0000001fff0e7819 */ /* 0x000fe400000114ef */
[----:B------:R-:W-:Y:S02]  /*1c50*/  SHF.R.S32.HI R235, RZ, 0x1f, R234 ;  /* 0x0000001fffeb7819 */ /* 0x000fe400000114ea */
[----:B-1----:R-:W-:Y:S01]  /*1c60*/  SHF.R.S32.HI R16, RZ, 0x1f, R15 ;  /* 0x0000001fff107819 */ /* 0x002fe2000001140f */
[----:B------:R-:W-:Y:S02]  /*1c70*/  IMAD.U32 R10, RZ, RZ, UR9 ;  /* 0x00000009ff0a7e24 */ /* 0x000fe4000f8e00ff */
[----:B------:R-:W-:Y:S01]  /*1c80*/  IMAD.U32 R9, RZ, RZ, UR8 ;  /* 0x00000008ff097e24 */ /* 0x000fe2000f8e00ff */
[----:B------:R-:W-:Y:S01]  /*1c90*/  ULDC.64 UR8, c[0x0][0x200] ;  /* 0x0000800000087ab9 */ /* 0x000fe20000000a00 */
[----:B------:R-:W-:Y:S01]  /*1ca0*/  BSSY B1, `(.L_x_1519) ;  /* 0x00007ba000017945 */ /* 0x000fe20003800000 */
[----:B--2---:R-:W1:Y:S08]  /*1cb0*/  R2UR UR35, R2 ;  /* 0x00000000022373c2 */ /* 0x004e7000000e0000 */
[----:B---3--:R-:W2:Y:S01]  /*1cc0*/  R2UR UR36, R0 ;  /* 0x00000000002473c2 */ /* 0x008ea200000e0000 */
[----:B-1----:R-:W-:-:S02]  /*1cd0*/  UIADD3 UR6, UP4, UP3, UR6, UR59, UR35 ;  /* 0x0000003b06067290 */ /* 0x002fc4000fb9e023 */
[----:B------:R-:W-:Y:S02]  /*1ce0*/  USHF.R.S32.HI UR35, URZ, 0x1f, UR52 ;  /* 0x0000001f3f237899 */ /* 0x000fe40008011434 */
[----:B------:R-:W-:-:S03]  /*1cf0*/  UIADD3 UR45, UP2, UP1, UR17, UR6, UR18 ;  /* 0x00000006112d7290 */ /* 0x000fc6000f95e012 */
[----:B------:R-:W-:Y:S02]  /*1d00*/  ULDC.64 UR6, c[0x0][0x1a8] ;  /* 0x00006a0000067ab9 */ /* 0x000fe40000000a00 */
[----:B--2---:R-:W-:-:S04]  /*1d10*/  UIADD3.X UR4, UR14, UR4, UR36, UP4, UP3 ;  /* 0x000000040e047290 */ /* 0x004fc8000a7e6424 */
[----:B------:R-:W-:Y:S02]  /*1d20*/  UIADD3.X UR40, UR16, UR4, UR15, UP2, UP1 ;  /* 0x0000000410287290 */ /* 0x000fe400097e240f */
[----:B------:R-:W-:-:S04]  /*1d30*/  UIMAD UR4, UR35, UR6, URZ ;  /* 0x00000006230472a4 */ /* 0x000fc8000f8e023f */
[----:B------:R-:W-:-:S03]  /*1d40*/  UIMAD UR37, UR52, UR7, UR4 ;  /* 0x00000007342572a4 */ /* 0x000fc6000f8e0204 */
[----:B------:R-:W-:Y:S02]  /*1d50*/  ULDC.64 UR6, c[0x0][0x378] ;  /* 0x0000de0000067ab9 */ /* 0x000fe40000000a00 */
[----:B------:R-:W-:Y:S01]  /*1d60*/  UIMAD UR4, UR35, UR6, URZ ;  /* 0x00000006230472a4 */ /* 0x000fe2000f8e023f */
[----:B------:R-:W-:-:S03]  /*1d70*/  IADD3 R0, P0, R239, UR12, RZ ;  /* 0x0000000cef007c10 */ /* 0x000fc6000ff1e0ff */
[----:B------:R-:W-:-:S03]  /*1d80*/  UIMAD UR36, UR52, UR7, UR4 ;  /* 0x00000007342472a4 */ /* 0x000fc6000f8e0204 */
[----:B------:R-:W-:Y:S02]  /*1d90*/  ULDC.64 UR6, c[0x0][0x370] ;  /* 0x0000dc0000067ab9 */ /* 0x000fe40000000a00 */
[----:B------:R-:W-:Y:S01]  /*1da0*/  UIMAD UR4, UR43, UR6, URZ ;  /* 0x000000062b0472a4 */ /* 0x000fe2000f8e023f */
[----:B------:R-:W-:Y:S01]  /*1db0*/  IADD3.X R2, R14, UR43, RZ, P0, !PT ;  /* 0x0000002b0e027c10 */ /* 0x000fe200087fe4ff */
[----:B------:R-:W-:Y:S01]  /*1dc0*/  UIADD3 UR6, UR12, UR10, URZ ;  /* 0x0000000a0c067290 */ /* 0x000fe2000fffe03f */
[----:B----4-:R1:W2:Y:S01]  /*1dd0*/  R2UR UR10, R8 ;  /* 0x00000000080a73c2 */ /* 0x0102a200000e0000 */
[----:B------:R-:W-:Y:S01]  /*1de0*/  IMAD.WIDE.U32 R4, R0, c[0x0][0x190], R234 ;  /* 0x0000640000047a25 */ /* 0x000fe200078e00ea */
[----:B------:R-:W-:-:S03]  /*1df0*/  UIMAD UR35, UR12, UR7, UR4 ;  /* 0x000000070c2372a4 */ /* 0x000fc6000f8e0204 */
[----:B------:R-:W-:Y:S01]  /*1e00*/  IMAD R2, R2, c[0x0][0x190], RZ ;  /* 0x0000640002027a24 */ /* 0x000fe200078e02ff */
[----:B------:R-:W-:Y:S01]  /*1e10*/  UIADD3 UR4, -UR5, UR13, UR33 ;  /* 0x0000000d05047290 */ /* 0x000fe2000fffe121 */
[----:B------:R-:W-:Y:S01]  /*1e20*/  IADD3 R6, P0, R4, UR53, RZ ;  /* 0x0000003504067c10 */ /* 0x000fe2000ff1e0ff */
[----:B------:R-:W-:Y:S01]  /*1e30*/  ULDC UR18, c[0x0][0x2e8] ;  /* 0x0000ba0000127ab9 */ /* 0x000fe20000000800 */
[----:B------:R-:W-:Y:S01]  /*1e40*/  IMAD R0, R0, c[0x0][0x194], R2 ;  /* 0x0000650000007a24 */ /* 0x000fe200078e0202 */
[----:B------:R-:W-:Y:S01]  /*1e50*/  LEA.HI R2, R16, R15, RZ, 0x5 ;  /* 0x0000000f10027211 */ /* 0x000fe200078f28ff */
[----:B------:R-:W-:-:S03]  /*1e60*/  UIADD3 UR4, UR4, -UR18, URZ ;  /* 0x8000001204047290 */ /* 0x000fc6000fffe03f */
[----:B------:R-:W-:Y:S01]  /*1e70*/  IADD3.X R7, R5, UR51, R0, P0, !PT ;  /* 0x0000003305077c10 */ /* 0x000fe200087fe400 */
[----:B------:R-:W-:Y:S01]  /*1e80*/  USHF.R.S32.HI UR18, URZ, 0x1f, UR4 ;  /* 0x0000001f3f127899 */ /* 0x000fe20008011404 */
[----:B------:R-:W-:Y:S02]  /*1e90*/  LOP3.LUT R0, R2, 0xffffffe0, RZ, 0xc0, !PT ;  /* 0xffffffe002007812 */ /* 0x000fe400078ec0ff */
[----:B------:R-:W-:Y:S01]  /*1ea0*/  IADD3 R4, P0, R234, UR41, RZ ;  /* 0x00000029ea047c10 */ /* 0x000fe2000ff1e0ff */
[----:B------:R-:W-:Y:S01]  /*1eb0*/  ULEA.HI UR18, UR18, UR4, URZ, 0x6 ;  /* 0x0000000412127291 */ /* 0x000fe2000f8f303f */
[----:B------:R-:W-:Y:S01]  /*1ec0*/  SHF.R.S32.HI R2, RZ, 0x5, R2 ;  /* 0x00000005ff027819 */ /* 0x000fe20000011402 */
[----:B------:R-:W-:Y:S01]  /*1ed0*/  IMAD.IADD R0, R15, 0x1, -R0 ;  /* 0x000000010f007824 */ /* 0x000fe200078e0a00 */
[----:B------:R-:W-:Y:S01]  /*1ee0*/  IADD3.X R5, R235, UR44, RZ, P0, !PT ;  /* 0x0000002ceb057c10 */ /* 0x000fe200087fe4ff */
[----:B-1----:R-:W-:Y:S01]  /*1ef0*/  IMAD.U32 R8, RZ, RZ, UR12 ;  /* 0x0000000cff087e24 */ /* 0x002fe2000f8e00ff */
[----:B------:R-:W-:Y:S01]  /*1f00*/  USHF.R.S32.HI UR18, URZ, 0x6, UR18 ;  /* 0x000000063f127899 */ /* 0x000fe20008011412 */
[----:B--2---:R-:W-:-:S02]  /*1f10*/  IMAD R0, R2, UR10, R0 ;  /* 0x0000000a02007c24 */ /* 0x004fc4000f8e0200 */
[----:B------:R-:W-:Y:S01]  /*1f20*/  IMAD.WIDE.U32 R4, R8, c[0x0][0x370], R4 ;  /* 0x0000dc0008047a25 */ /* 0x000fe200078e0004 */
[----:B------:R-:W-:Y:S02]  /*1f30*/  UISETP.LT.AND UP1, UPT, URZ, UR18, UPT ;  /* 0x000000123f00728c */ /* 0x000fe4000bf21270 */
[C---:B------:R-:W-:Y:S01]  /*1f40*/  IADD3 R2, P0, R0.reuse, UR45, RZ ;  /* 0x0000002d00027c10 */ /* 0x040fe2000ff1e0ff */
[----:B------:R-:W-:Y:S01]  /*1f50*/  UMOV UR17, 0x4 ;  /* 0x0000000400117882 */ /* 0x000fe20000000000 */
[----:B------:R-:W-:Y:S01]  /*1f60*/  IADD3 R5, R5, UR35, RZ ;  /* 0x0000002305057c10 */ /* 0x000fe2000fffe0ff */
[----:B------:R-:W-:Y:S01]  /*1f70*/  USEL UR18, URZ, UR18, !UP1 ;  /* 0x000000123f127287 */ /* 0x000fe2000c800000 */
[----:B------:R-:W-:Y:S01]  /*1f80*/  LEA.HI.X.SX32 R193, R0, UR40, 0x1, P0 ;  /* 0x0000002800c17c11 */ /* 0x000fe200080f0eff */
[----:B------:R-:W-:Y:S01]  /*1f90*/  UIMAD.WIDE UR6, UR6, UR17, UR8 ;  /* 0x00000011060672a5 */ /* 0x000fe2000f8e0208 */
[----:B------:R-:W-:Y:S01]  /*1fa0*/  IMAD.U32 R0, RZ, RZ, UR52 ;  /* 0x00000034ff007e24 */ /* 0x000fe2000f8e00ff */
[----:B------:R-:W-:-:S03]  /*1fb0*/  UISETP.GT.AND UP1, UPT, UR46, UR18, UPT ;  /* 0x000000122e00728c */ /* 0x000fc6000bf24270 */
[C---:B------:R-:W-:Y:S02]  /*1fc0*/  IMAD.WIDE.U32 R4, R0.reuse, c[0x0][0x378], R4 ;  /* 0x0000de0000047a25 */ /* 0x040fe400078e0004 */
[----:B------:R-:W-:Y:S01]  /*1fd0*/  UMOV UR15, UR6 ;  /* 0x00000006000f7c82 */ /* 0x000fe20008000000 */
[----:B------:R-:W-:Y:S01]  /*1fe0*/  PLOP3.LUT P0, PT, PT, PT, UP1, 0x80, 0x0 ;  /* 0x000000000000781c */ /* 0x000fe20003f0f018 */
[----:B------:R-:W-:Y:S01]  /*1ff0*/  UIADD3 UR6, UR12, UR11, URZ ;  /* 0x0000000b0c067290 */ /* 0x000fe2000fffe03f */
[----:B------:R-:W-:Y:S01]  /*2000*/  IADD3 R5, R5, UR36, RZ ;  /* 0x0000002405057c10 */ /* 0x000fe2000fffe0ff */
[----:B------:R-:W-:Y:S01]  /*2010*/  IMAD.WIDE.U32 R6, R0, c[0x0][0x1a8], R6 ;  /* 0x00006a0000067a25 */ /* 0x000fe200078e0006 */
[----:B------:R-:W-:Y:S02]  /*2020*/  ULDC.64 UR8, c[0x0][0x3c8] ;  /* 0x0000f20000087ab9 */ /* 0x000fe40000000a00 */
[----:B------:R-:W-:Y:S01]  /*2030*/  UMOV UR14, UR7 ;  /* 0x00000007000e7c82 */ /* 0x000fe20008000000 */
[----:B------:R-:W-:Y:S01]  /*2040*/  IMAD R0, R14, c[0x0][0x370], RZ ;  /* 0x0000dc000e007a24 */ /* 0x000fe200078e02ff */
[----:B------:R-:W-:Y:S01]  /*2050*/  UIMAD.WIDE UR6, UR6, UR17, UR8 ;  /* 0x00000011060672a5 */ /* 0x000fe2000f8e0208 */
[----:B------:R-:W-:-:S04]  /*2060*/  IMAD.WIDE.U32 R4, R239, c[0x0][0x370], R4 ;  /* 0x0000dc00ef047a25 */ /* 0x000fc800078e0004 */
[----:B------:R-:W-:Y:S01]  /*2070*/  IMAD R0, R239, c[0x0][0x374], R0 ;  /* 0x0000dd00ef007a24 */ /* 0x000fe200078e0200 */
[----:B------:R-:W-:Y:S01]  /*2080*/  IADD3 R7, R7, UR37, RZ ;  /* 0x0000002507077c10 */ /* 0x000fe2000fffe0ff */
[----:B------:R-:W-:Y:S01]  /*2090*/  UMOV UR16, UR7 ;  /* 0x0000000700107c82 */ /* 0x000fe20008000000 */
[----:B------:R-:W-:Y:S01]  /*20a0*/  LEA R202, P4, R6, c[0x0][0x160], 0x1 ;  /* 0x0000580006ca7a11 */ /* 0x000fe200078808ff */
[----:B------:R-:W-:Y:S01]  /*20b0*/  IMAD.IADD R0, R5, 0x1, R0 ;  /* 0x0000000105007824 */ /* 0x000fe200078e0200 */
[----:B------:R-:W-:Y:S01]  /*20c0*/  LEA R194, P2, R2, c[0x0][0x350], 0x2 ;  /* 0x0000d40002c27a11 */ /* 0x000fe200078410ff */
[----:B------:R1:W2:Y:S01]  /*20d0*/  R2UR UR9, R10 ;  /* 0x000000000a0973c2 */ /* 0x0002a200000e0000 */
[----:B------:R-:W-:Y:S01]  /*20e0*/  LEA R200, P3, R4, c[0x0][0x330], 0x1 ;  /* 0x0000cc0004c87a11 */ /* 0x000fe200078608ff */
[----:B------:R-:W-:Y:S02]  /*20f0*/  UMOV UR17, UR6 ;  /* 0x0000000600117c82 */ /* 0x000fe40008000000 */
[----:B------:R-:W-:Y:S01]  /*2100*/  UIADD3 UR7, UR46, -0x1, URZ ;  /* 0xffffffff2e077890 */ /* 0x000fe2000fffe03f */
[----:B------:R-:W-:-:S03]  /*2110*/  LEA.HI.X R203, R6, c[0x0][0x164], R7, 0x1, P4 ;  /* 0x0000590006cb7a11 */ /* 0x000fc600020f0c07 */
[----:B------:R1:W3:Y:S01]  /*2120*/  R2UR UR8, R9 ;  /* 0x00000000090873c2 */ /* 0x0002e200000e0000 */
[----:B------:R-:W-:Y:S02]  /*2130*/  LEA.HI.X R201, R4, c[0x0][0x334], R0, 0x1, P3 ;  /* 0x0000cd0004c97a11 */ /* 0x000fe400018f0c00 */
[----:B------:R-:W-:Y:S01]  /*2140*/  LEA.HI.X R193, R2, c[0x0][0x354], R193, 0x2, P2 ;  /* 0x0000d50002c17a11 */ /* 0x000fe200010f14c1 */
        /* <DEDUP_REMOVED lines=19> */
.L_x_1525:
        /* <DEDUP_REMOVED lines=18> */
.L_x_1526:
        /* <DEDUP_REMOVED lines=29> */
.L_x_1528:
[----:B------:R-:W-:Y:S05]  /*2570*/  BSYNC B0 ;  /* 0x0000000000007941 */ /* 0x000fea0003800000 */
.L_x_1527:
        /* <DEDUP_REMOVED lines=15> */
.L_x_1530:
[----:B------:R-:W-:Y:S05]  /*2670*/  BSYNC B0 ;  /* 0x0000000000007941 */ /* 0x000fea0003800000 */
.L_x_1529:
        /* <DEDUP_REMOVED lines=15> */
.L_x_1532:
[----:B------:R-:W-:Y:S05]  /*2770*/  BSYNC B0 ;  /* 0x0000000000007941 */ /* 0x000fea0003800000 */
.L_x_1531:
        /* <DEDUP_REMOVED lines=14> */
.L_x_1534:
[----:B------:R-:W-:Y:S05]  /*2860*/  BSYNC B0 ;  /* 0x0000000000007941 */ /* 0x000fea0003800000 */
.L_x_1533:
[----:B------:R-:W-:Y:S01]  /*2870*/  ULDC.64 UR10, c[0x0][0x3a8] ;  /* 0x0000ea00000a7ab9 */ /* 0x000fe20000000a00 */
[----:B--2---:R-:W-:Y:S01]  /*2880*/  IMAD.U32 R4, RZ, RZ, UR33 ;  /* 0x00000021ff047e24 */ /* 0x004fe2000f8e00ff */
[----:B------:R-:W-:Y:S01]  /*2890*/  UIMAD UR5, UR34, UR10, URZ ;  /* 0x0000000a220572a4 */ /* 0x000fe2000f8e023f */
[----:B------:R-:W-:Y:S01]  /*28a0*/  BSSY B0, `(.L_x_1535) ;  /* 0x0000017000007945 */ /* 0x000fe20003800000 */
[----:B------:R-:W-:Y:S01]  /*28b0*/  USHF.R.S32.HI UR6, URZ, 0x1f, UR52 ;  /* 0x0000001f3f067899 */ /* 0x000fe20008011434 */
[----:B------:R-:W-:Y:S01]  /*28c0*/  IMAD.WIDE.U32 R4, R4, c[0x0][0x3a8], R234 ;  /* 0x0000ea0004047a25 */ /* 0x000fe200078e00ea */
[----:B------:R-:W-:-:S04]  /*28d0*/  UIMAD UR5, UR33, UR11, UR5 ;  /* 0x0000000b210572a4 */ /* 0x000fc8000f8e0205 */
[----:B------:R-:W-:Y:S02]  /*28e0*/  IADD3 R4, P4, R4, UR4, RZ ;  /* 0x0000000404047c10 */ /* 0x000fe4000ff9e0ff */
[----:B------:R-:W-:Y:S01]  /*28f0*/  MOV R0, UR5 ;  /* 0x0000000500007c02 */ /* 0x000fe20008000f00 */
[----:B------:R-:W-:Y:S02]  /*2900*/  ULDC.64 UR4, c[0x0][0x3c0] ;  /* 0x0000f00000047ab9 */ /* 0x000fe40000000a00 */
[----:B------:R-:W-:Y:S01]  /*2910*/  UIMAD UR4, UR6, UR4, URZ ;  /* 0x00000004060472a4 */ /* 0x000fe2000f8e023f */
[----:B------:R-:W-:Y:S01]  /*2920*/  IADD3.X R5, R5, UR7, R0, P4, !PT ;  /* 0x0000000705057c10 */ /* 0x000fe2000a7fe400 */
[----:B------:R-:W-:Y:S02]  /*2930*/  IMAD.U32 R0, RZ, RZ, UR52 ;  /* 0x00000034ff007e24 */ /* 0x000fe4000f8e00ff */
[----:B------:R-:W-:Y:S02]  /*2940*/  UIMAD UR4, UR52, UR5, UR4 ;  /* 0x00000005340472a4 */ /* 0x000fe4000f8e0204 */
        /* <DEDUP_REMOVED lines=12> */
.L_x_1536:
[----:B------:R-:W-:Y:S05]  /*2a10*/  BSYNC B0 ;  /* 0x0000000000007941 */ /* 0x000fea0003800000 */
.L_x_1535:
        /* <DEDUP_REMOVED lines=13> */
.L_x_1538:
[----:B------:R-:W-:Y:S05]  /*2af0*/  BSYNC B0 ;  /* 0x0000000000007941 */ /* 0x000fea0003800000 */
.L_x_1537:
        /* <DEDUP_REMOVED lines=13> */
.L_x_1540:
[----:B------:R-:W-:Y:S05]  /*2bd0*/  BSYNC B0 ;  /* 0x0000000000007941 */ /* 0x000fea0003800000 */
.L_x_1539:
        /* <DEDUP_REMOVED lines=12> */
.L_x_1524:
        /* <DEDUP_REMOVED lines=39> */
.L_x_1543:
[----:B------:R-:W-:Y:S05]  /*2f10*/  BSYNC B0 ;  /* 0x0000000000007941 */ /* 0x000fea0003800000 */
.L_x_1542:
        /* <DEDUP_REMOVED lines=22> */
.L_x_1545:
[----:B------:R-:W-:Y:S05]  /*3080*/  BSYNC B0 ;  /* 0x0000000000007941 */ /* 0x000fea0003800000 */
.L_x_1544:
        /* <DEDUP_REMOVED lines=22> */
.L_x_1547:
[----:B------:R-:W-:Y:S05]  /*31f0*/  BSYNC B0 ;  /* 0x0000000000007941 */ /* 0x000fea0003800000 */
.L_x_1546:
        /* <DEDUP_REMOVED lines=21> */
.L_x_1549:
[----:B------:R-:W-:Y:S05]  /*3350*/  BSYNC B0 ;  /* 0x0000000000007941 */ /* 0x000fea0003800000 */
.L_x_1548:
        /* <DEDUP_REMOVED lines=13> */
.L_x_1551:
[----:B------:R-:W-:Y:S05]  /*3430*/  BSYNC B0 ;  /* 0x0000000000007941 */ /* 0x000fea0003800000 */
.L_x_1550:
        /* <DEDUP_REMOVED lines=15> */
.L_x_1553:
[----:B------:R-:W-:Y:S05]  /*3530*/  BSYNC B0 ;  /* 0x0000000000007941 */ /* 0x000fea0003800000 */
.L_x_1552:
        /* <DEDUP_REMOVED lines=20> */
.L_x_1555:
[----:B------:R-:W-:Y:S05]  /*3680*/  BSYNC B0 ;  /* 0x0000000000007941 */ /* 0x000fea0003800000 */
.L_x_1554:
        /* <DEDUP_REMOVED lines=20> */
.L_x_1557:
[----:B------:R-:W-:Y:S05]  /*37d0*/  BSYNC B0 ;  /* 0x0000000000007941 */ /* 0x000fea0003800000 */
.L_x_1556:
[----:B------:R-:W-:Y:S01]  /*37e0*/  ULDC.64 UR10, c[0x0][0x198] ;  /* 0x00006600000a7ab9 */ /* 0x000fe20000000a00 */
[----:B---3--:R-:W-:Y:S01]  /*37f0*/  IMAD.U32 R4, RZ, RZ, UR33 ;  /* 0x00000021ff047e24 */ /* 0x008fe2000f8e00ff */
[----:B------:R-:W-:Y:S01]  /*3800*/  UIMAD UR6, UR34, UR10, URZ ;  /* 0x0000000a220672a4 */ /* 0x000fe2000f8e023f */
[----:B------:R-:W-:Y:S01]  /*3810*/  SHF.R.S32.HI R13, RZ, 0x1f, R241 ;  /* 0x0000001fff0d7819 */ /* 0x000fe200000114f1 */
[----:B------:R-:W-:Y:S01]  /*3820*/  IMAD.MOV.U32 R238, RZ, RZ, 0x7f800000 ;  /* 0x7f800000ffee7424 */ /* 0x000fe200078e00ff */
[C---:B------:R-:W-:Y:S01]  /*3830*/  ISETP.GE.AND P2, PT, R241.reuse, UR4, PT ;  /* 0x00000004f1007c0c */ /* 0x040fe2000bf46270 */
[----:B------:R-:W-:Y:S01]  /*3840*/  UIMAD UR6, UR33, UR11, UR6 ;  /* 0x0000000b210672a4 */ /* 0x000fe2000f8e0206 */
[----:B------:R-:W-:Y:S01]  /*3850*/  IMAD.WIDE.U32 R4, R4, c[0x0][0x198], R234 ;  /* 0x0000660004047a25 */ /* 0x000fe200078e00ea */
[----:B------:R-:W-:-:S04]  /*3860*/  SHF.L.U64.HI R8, R241, 0x2, R13 ;  /* 0x00000002f1087819 */ /* 0x000fc8000001020d */
        /* <DEDUP_REMOVED lines=44> */
.L_x_1559:
[----:B-1----:R-:W-:Y:S05]  /*3b30*/  BSYNC B0 ;  /* 0x0000000000007941 */ /* 0x002fea0003800000 */
.L_x_1558:
        /* <DEDUP_REMOVED lines=20> */
.L_x_1561:
[----:B------:R-:W-:Y:S05]  /*3c80*/  BSYNC B0 ;  /* 0x0000000000007941 */ /* 0x000fea0003800000 */
.L_x_1560:
        /* <DEDUP_REMOVED lines=20> */
.L_x_1563:
[----:B------:R-:W-:Y:S05]  /*3dd0*/  BSYNC B0 ;  /* 0x0000000000007941 */ /* 0x000fea0003800000 */
.L_x_1562:
        /* <DEDUP_REMOVED lines=19> */
.L_x_1565:
[----:B------:R-:W-:Y:S05]  /*3f10*/  BSYNC B0 ;  /* 0x0000000000007941 */ /* 0x000fea0003800000 */
.L_x_1564:
[----:B------:R-:W0:Y:S01]  /*3f20*/  LDGDEPBAR ;  /* 0x00000000000079af */ /* 0x000e220000000000 */
[----:B------:R-:W-:Y:S02]  /*3f30*/  ULDC.64 UR34, c[0x0][0x318] ;  /* 0x0000c60000227ab9 */ /* 0x000fe40000000a00 */
[----:B------:R-:W-:Y:S02]  /*3f40*/  UISETP.NE.U32.AND UP2, UPT, URZ, UR34, UPT ;  /* 0x000000223f00728c */ /* 0x000fe4000bf45070 */
[----:B------:R-:W-:Y:S02]  /*3f50*/  USHF.R.S32.HI UR6, URZ, 0x1f, UR52 ;  /* 0x0000001f3f067899 */ /* 0x000fe40008011434 */
[----:B------:R-:W-:Y:S02]  /*3f60*/  UISETP.NE.AND.EX UP2, UPT, URZ, UR35, UPT, UP2 ;  /* 0x000000233f00728c */ /* 0x000fe4000bf45320 */
[----:B------:R-:W-:-:S04]  /*3f70*/  ULDC.64 UR36, c[0x0][0x320] ;  /* 0x0000c80000247ab9 */ /* 0x000fc80000000a00 */
[----:B------:R-:W-:-:S05]  /*3f80*/  PLOP3.LUT P0, PT, PT, PT, UP2, 0x80, 0x0 ;  /* 0x000000000000781c */ /* 0x000fca0003f0f028 */
[----:B------:R-:W-:Y:S02]  /*3f90*/  @UP2 UIMAD UR4, UR56, UR36, URZ ;  /* 0x00000024380422a4 */ /* 0x000fe4000f8e023f */
[----:B------:R-:W-:Y:S02]  /*3fa0*/  @UP2 UMOV UR10, UR52 ;  /* 0x00000034000a2c82 */ /* 0x000fe40008000000 */
[----:B------:R-:W-:Y:S01]  /*3fb0*/  @UP2 UMOV UR11, UR6 ;  /* 0x00000006000b2c82 */ /* 0x000fe20008000000 */
[----:B------:R-:W-:-:S04]  /*3fc0*/  DEPBAR.LE SB0, 0x1 ;  /* 0x000080400000791a */ /* 0x000fc80000000000 */
[----:B------:R-:W-:Y:S01]  /*3fd0*/  BAR.SYNC.DEFER_BLOCKING 0x0 ;  /* 0x0000000000007b1d */ /* 0x000fe20000010000 */
[----:B------:R-:W-:Y:S02]  /*3fe0*/  @UP2 UIMAD.WIDE.U32 UR10, UR47, UR36, UR10 ;  /* 0x000000242f0a22a5 */ /* 0x000fe4000f8e000a */
[----:B------:R-:W-:Y:S02]  /*3ff0*/  @UP2 UIMAD UR37, UR47, UR37, UR4 ;  /* 0x000000252f2522a4 */ /* 0x000fe4000f8e0204 */
[----:B------:R-:W-:Y:S02]  /*4000*/  @UP2 ULEA UR34, UP1, UR10, UR34, 0x2 ;  /* 0x000000220a222291 */ /* 0x000fe4000f82103f */
[----:B------:R-:W-:-:S04]  /*4010*/  @UP2 UIADD3 UR37, UR11, UR37, URZ ;  /* 0x000000250b252290 */ /* 0x000fc8000fffe03f */
[----:B------:R-:W-:Y:S01]  /*4020*/  @UP2 ULEA.HI.X UR35, UR10, UR35, UR37, 0x2, UP1 ;  /* 0x000000230a232291 */ /* 0x000fe200088f1425 */
[----:B---3--:R-:W-:-:S05]  /*4030*/  IMAD.U32 R4, RZ, RZ, UR34 ;  /* 0x00000022ff047e24 */ /* 0x008fca000f8e00ff */
[----:B------:R-:W-:-:S05]  /*4040*/  IMAD.U32 R5, RZ, RZ, UR35 ;  /* 0x00000023ff057e24 */ /* 0x000fca000f8e00ff */
[----:B------:R-:W3:Y:S01]  /*4050*/  @P0 LDG.E R4, [R4.64] ;  /* 0x0000000804040981 */ /* 0x000ee2000c1e1900 */
[----:B-12-4-:R-:W3:Y:S01]  /*4060*/  @P0 MUFU.RCP R0, c[0x0][0x238] ;  /* 0x00008e0000000b08 */ /* 0x016ee20000001000 */
[----:B------:R-:W-:Y:S01]  /*4070*/  IMAD.U32 R172, RZ, RZ, UR50 ;  /* 0x00000032ffac7e24 */ /* 0x000fe2000f8e00ff */
[----:B------:R-:W-:Y:S01]  /*4080*/  PLOP3.LUT P3, PT, PT, PT, UP0, 0x40, 0x0 ;  /* 0x000000000000781c */ /* 0x000fe20003f6e808 */
[----:B------:R1:W2:Y:S01]  /*4090*/  LDSM.16.M88.4 R124, [R161+0xa000] ;  /* 0x00a00000a17c783b */ /* 0x0002a20000000200 */
[----:B------:R-:W-:Y:S01]  /*40a0*/  IMAD.MOV.U32 R165, RZ, RZ, 0x20 ;  /* 0x00000020ffa57424 */ /* 0x000fe200078e00ff */
[----:B------:R-:W-:Y:S01]  /*40b0*/  PLOP3.LUT P2, PT, PT, PT, UP0, 0x40, 0x0 ;  /* 0x000000000000781c */ /* 0x000fe20003f4e808 */
[----:B------:R-:W-:Y:S01]  /*40c0*/  IMAD.MOV.U32 R156, RZ, RZ, 0x40 ;  /* 0x00000040ff9c7424 */ /* 0x000fe200078e00ff */
[----:B------:R1:W4:Y:S01]  /*40d0*/  LDSM.16.M88.4 R128, [R161+0xa800] ;  /* 0x00a80000a180783b */ /* 0x0003220000000200 */
[----:B------:R-:W-:Y:S01]  /*40e0*/  IADD3 R158, R166, 0x1000, RZ ;  /* 0x00001000a69e7810 */ /* 0x000fe20007ffe0ff */
[----:B------:R-:W-:Y:S01]  /*40f0*/  UIADD3 UR34, UR33, UR13, URZ ;  /* 0x0000000d21227290 */ /* 0x000fe2000fffe03f */
[----:B------:R-:W-:Y:S01]  /*4100*/  IMAD.MOV.U32 R231, RZ, RZ, R183 ;  /* 0x000000ffffe77224 */ /* 0x000fe200078e00b7 */
[----:B------:R1:W1:Y:S01]  /*4110*/  LDSM.16.M88.4 R132, [R164+0xa000] ;  /* 0x00a00000a484783b */ /* 0x0002620000000200 */
[----:B------:R-:W-:Y:S01]  /*4120*/  SEL R158, R158, R166, P2 ;  /* 0x000000a69e9e7207 */ /* 0x000fe20001000000 */
[----:B------:R-:W-:Y:S01]  /*4130*/  UIADD3 UR35, -UR5, 0x80, UR34 ;  /* 0x0000008005237890 */ /* 0x000fe2000fffe122 */
[----:B------:R-:W-:Y:S01]  /*4140*/  IMAD R240, RZ, RZ, -UR59 ;  /* 0x8000003bfff07e24 */ /* 0x000fe2000f8e02ff */
        /* <DEDUP_REMOVED lines=38> */
[C---:B------:R-:W-:Y:S01]  /*43b0*/  SHF.L.U64.HI R242, R241.reuse, 0x2, R13 ;  /* 0x00000002f1f27819 */ /* 0x040fe2000001020d */
[----:B------:R-:W-:Y:S01]  /*43c0*/  IMAD.SHL.U32 R243, R241, 0x4, RZ ;  /* 0x00000004f1f37824 */ /* 0x000fe200078e00ff */
[----:B------:R-:W-:-:S02]  /*43d0*/  ULDC UR12, c[0x0][0x2e8] ;  /* 0x0000ba00000c7ab9 */ /* 0x000fc40000000800 */
[----:B------:R-:W-:Y:S02]  /*43e0*/  UMOV UR4, URZ ;  /* 0x0000003f00047c82 */ /* 0x000fe40008000000 */
[----:B------:R-:W-:Y:S02]  /*43f0*/  UIADD3 UR35, UR35, -UR12, URZ ;  /* 0x8000000c23237290 */ /* 0x000fe4000fffe03f */
[----:B------:R-:W-:Y:S02]  /*4400*/  UIADD3 UR36, UR33, 0x80, URZ ;  /* 0x0000008021247890 */ /* 0x000fe4000fffe03f */
[----:B------:R-:W-:Y:S01]  /*4410*/  ULDC UR11, c[0x0][0x2e4] ;  /* 0x0000b900000b7ab9 */ /* 0x000fe20000000800 */
[----:B---3--:R-:W-:Y:S01]  /*4420*/  @P0 FMUL.FTZ R4, R4, R0 ;  /* 0x0000000004040220 */ /* 0x008fe20000410000 */
[----:B------:R-:W-:-:S03]  /*4430*/  LEA.HI R0, R16, R15, RZ, 0x4 ;  /* 0x0000000f10007211 */ /* 0x000fc600078f20ff */
[----:B------:R3:W1:Y:S01]  /*4440*/  @P0 R2UR UR6, R4 ;  /* 0x00000000040603c2 */ /* 0x00066200000e0000 */
[----:B------:R-:W-:-:S05]  /*4450*/  LOP3.LUT R0, R0, 0xfffffff0, RZ, 0xc0, !PT ;  /* 0xfffffff000007812 */ /* 0x000fca00078ec0ff */
[----:B------:R-:W-:-:S05]  /*4460*/  IMAD.IADD R0, R15, 0x1, -R0 ;  /* 0x000000010f007824 */ /* 0x000fca00078e0a00 */
[----:B------:R-:W-:-:S04]  /*4470*/  SHF.R.S32.HI R2, RZ, 0x1f, R0 ;  /* 0x0000001fff027819 */ /* 0x000fc80000011400 */
[----:B------:R-:W-:-:S04]  /*4480*/  LEA.HI R2, R2, R0, RZ, 0x3 ;  /* 0x0000000002027211 */ /* 0x000fc800078f18ff */
[----:B------:R-:W-:Y:S02]  /*4490*/  LOP3.LUT R2, R2, 0xfffffff8, RZ, 0xc0, !PT ;  /* 0xfffffff802027812 */ /* 0x000fe400078ec0ff */
[----:B---3--:R-:W-:Y:S01]  /*44a0*/  LEA.HI R4, R16, R15, RZ, 0x6 ;  /* 0x0000000f10047211 */ /* 0x008fe200078f30ff */
[----:B------:R-:W-:Y:S01]  /*44b0*/  IMAD.SHL.U32 R15, R15, 0x2, RZ ;  /* 0x000000020f0f7824 */ /* 0x000fe200078e00ff */
[----:B-1----:R-:W-:Y:S01]  /*44c0*/  @UP2 UMOV UR4, UR6 ;  /* 0x0000000600042c82 */ /* 0x002fe20008000000 */
[----:B------:R-:W-:Y:S01]  /*44d0*/  IMAD.IADD R0, R0, 0x1, -R2 ;  /* 0x0000000100007824 */ /* 0x000fe200078e0a02 */
[----:B------:R-:W-:-:S04]  /*44e0*/  SHF.R.S32.HI R4, RZ, 0x6, R4 ;  /* 0x00000006ff047819 */ /* 0x000fc80000011404 */
[----:B------:R-:W-:Y:S01]  /*44f0*/  LOP3.LUT P0, RZ, R0, 0x2, RZ, 0xc0, !PT ;  /* 0x0000000200ff7812 */ /* 0x000fe2000780c0ff */
[----:B------:R-:W-:Y:S01]  /*4500*/  IMAD.SHL.U32 R4, R4, 0x20, RZ ;  /* 0x0000002004047824 */ /* 0x000fe200078e00ff */
[----:B------:R-:W-:Y:S02]  /*4510*/  LOP3.LUT P1, RZ, R0, 0x4, RZ, 0xc0, !PT ;  /* 0x0000000400ff7812 */ /* 0x000fe4000782c0ff */
[----:B------:R-:W-:Y:S02]  /*4520*/  IADD3 R0, R167, 0x1000, RZ ;  /* 0x00001000a7007810 */ /* 0x000fe40007ffe0ff */
[----:B------:R-:W-:Y:S02]  /*4530*/  LOP3.LUT R4, R4, 0x6, R15, 0xf8, !PT ;  /* 0x0000000604047812 */ /* 0x000fe400078ef80f */
[----:B------:R-:W-:Y:S02]  /*4540*/  SEL R0, R0, R167, P3 ;  /* 0x000000a700007207 */ /* 0x000fe40001800000 */
[----:B------:R-:W-:Y:S01]  /*4550*/  SEL R165, R165, 0xffffffe0, !P0 ;  /* 0xffffffe0a5a57807 */ /* 0x000fe20004000000 */
[----:B------:R-:W-:Y:S01]  /*4560*/  IMAD R172, R172, 0x80, R4 ;  /* 0x00000080acac7824 */ /* 0x000fe200078e0204 */
[----:B------:R-:W-:Y:S01]  /*4570*/  SEL R156, R156, 0xffffffc0, !P1 ;  /* 0xffffffc09c9c7807 */ /* 0x000fe20004800000 */
[----:B------:R-:W-:-:S02]  /*4580*/  IMAD.SHL.U32 R157, R0, 0x2, RZ ;  /* 0x00000002009d7824 */ /* 0x000fc400078e00ff */
[----:B------:R-:W-:Y:S01]  /*4590*/  IMAD.IADD R160, R159, 0x1, R165 ;  /* 0x000000019fa07824 */ /* 0x000fe200078e02a5 */
[----:B------:R-:W-:-:S04]  /*45a0*/  IADD3 R2, R241, -UR13, -R172 ;  /* 0x8000000df1027c10 */ /* 0x000fc8000fffe8ac */
[----:B--2-4-:R-:W-:Y:S02]  /*45b0*/  IADD3 R244, R2, UR5, RZ ;  /* 0x0000000502f47c10 */ /* 0x014fe4000fffe0ff */
.L_x_1570:
[----:B------:R-:W0:Y:S01]  /*45c0*/  LDGDEPBAR ;  /* 0x00000000000079af */ /* 0x000e220000000000 */
[----:B------:R-:W-:Y:S01]  /*45d0*/  IADD3 R0, R158, R165, RZ ;  /* 0x000000a59e007210 */ /* 0x000fe20007ffe0ff */
[----:B------:R-:W-:Y:S02]  /*45e0*/  USHF.L.U32 UR6, UR7, 0x6, URZ ;  /* 0x0000000607067899 */ /* 0x000fe4000800063f */
[----:B------:R-:W-:Y:S02]  /*45f0*/  ULDC UR10, c[0x0][0x2e4] ;  /* 0x0000b900000a7ab9 */ /* 0x000fe40000000800 */
[----:B------:R-:W-:Y:S02]  /*4600*/  UISETP.GE.AND UP0, UPT, UR6, UR35, UPT ;  /* 0x000000230600728c */ /* 0x000fe4000bf06270 */
[----:B------:R-:W-:Y:S04]  /*4610*/  IADD3 R2, R244, UR6, RZ ;  /* 0x00000006f4027c10 */ /* 0x000fe8000fffe0ff */
[C---:B------:R-:W-:Y:S02]  /*4620*/  IADD3 R168, R2.reuse, 0x7, RZ ;  /* 0x0000000702a87810 */ /* 0x040fe40007ffe0ff */
[C---:B------:R-:W-:Y:S02]  /*4630*/  IADD3 R170, R2.reuse, 0x28, RZ ;  /* 0x0000002802aa7810 */ /* 0x040fe40007ffe0ff */
[C---:B------:R-:W-:Y:S01]  /*4640*/  IADD3 R169, R2.reuse, 0x27, RZ ;  /* 0x0000002702a97810 */ /* 0x040fe20007ffe0ff */
[----:B------:R-:W-:Y:S04]  /*4650*/  DEPBAR.LE SB0, 0x0 ;  /* 0x000080000000791a */ /* 0x000fe80000000000 */
[----:B------:R-:W-:Y:S08]  /*4660*/  BAR.SYNC.DEFER_BLOCKING 0x0 ;  /* 0x0000000000007b1d */ /* 0x000ff00000010000 */
[----:B------:R-:W-:Y:S08]  /*4670*/  LDSM.16.M88.4 R32, [R158] ;  /* 0x000000009e20783b */ /* 0x000ff00000000200 */
[----:B------:R-:W1:Y:S08]  /*4680*/  LDSM.16.M88.4 R16, [R161+0x6000] ;  /* 0x00600000a110783b */ /* 0x000e700000000200 */
[----:B------:R-:W2:Y:S08]  /*4690*/  LDSM.16.M88.4 R28, [R158+0x1000] ;  /* 0x001000009e1c783b */ /* 0x000eb00000000200 */
[----:B------:R-:W3:Y:S08]  /*46a0*/  LDSM.16.M88.4 R100, [R161+0x6800] ;  /* 0x00680000a164783b */ /* 0x000ef00000000200 */
[----:B------:R-:W-:Y:S08]  /*46b0*/  LDSM.16.M88.4 R104, [R0] ;  /* 0x000000000068783b */ /* 0x000ff00000000200 */
[----:B------:R-:W4:Y:S08]  /*46c0*/  LDSM.16.M88.4 R108, [R164+0x6000] ;  /* 0x00600000a46c783b */ /* 0x000f300000000200 */
        /* <DEDUP_REMOVED lines=8> */
[C---:B------:R-:W-:Y:S07]  /*4750*/  HMMA.16816.F32.BF16 R24, R28.reuse, R100, RZ ;  /* 0x000000641c18723c */ /* 0x040fee00000418ff */
[C---:B------:R-:W-:Y:S01]  /*4760*/  IADD3 R101, R2.reuse, -0x1, RZ ;  /* 0xffffffff02657810 */ /* 0x040fe20007ffe0ff */
[-C--:B------:R-:W-:Y:S01]  /*4770*/  HMMA.16816.F32.BF16 R28, R28, R102.reuse, RZ ;  /* 0x000000661c1c723c */ /* 0x080fe200000418ff */
[----:B------:R-:W-:Y:S02]  /*4780*/  IABS R100, R2 ;  /* 0x0000000200647213 */ /* 0x000fe40000000000 */
[----:B------:R-:W-:Y:S05]  /*4790*/  ISETP.GE.AND P0, PT, R101, RZ, PT ;  /* 0x000000ff6500720c */ /* 0x000fea0003f06270 */
[----:B------:R-:W-:Y:S07]  /*47a0*/  HMMA.16816.F32.BF16 R32, R32, R102, RZ ;  /* 0x000000662020723c */ /* 0x000fee00000418ff */
[----:B------:R-:W-:Y:S01]  /*47b0*/  MOV R102, R100 ;  /* 0x0000006400667202 */ /* 0x000fe20000000f00 */
[-C--:B----4-:R-:W-:Y:S03]  /*47c0*/  HMMA.16816.F32.BF16 R4, R104, R108.reuse, R4 ;  /* 0x0000006c6804723c */ /* 0x090fe60000041804 */
[----:B------:R-:W-:Y:S02]  /*47d0*/  I2F R199, R102 ;  /* 0x0000006600c77306 */ /* 0x000fe40000201400 */
[C---:B------:R-:W-:Y:S02]  /*47e0*/  @!P0 IADD3 R101, -R2.reuse, 0x1, RZ ;  /* 0x0000000102658810 */ /* 0x040fe40007ffe1ff */
[----:B------:R-:W-:Y:S01]  /*47f0*/  IADD3 R100, R2, 0x8, RZ ;  /* 0x0000000802647810 */ /* 0x000fe20007ffe0ff */
[C---:B------:R-:W-:Y:S04]  /*4800*/  HMMA.16816.F32.BF16 R8, R112.reuse, R108, R8 ;  /* 0x0000006c7008723c */ /* 0x040fe80000041808 */
[----:B------:R-:W-:Y:S01]  /*4810*/  ISETP.GE.AND P2, PT, R100, RZ, PT ;  /* 0x000000ff6400720c */ /* 0x000fe20003f46270 */
[----:B------:R-:W-:Y:S01]  /*4820*/  I2F R180, R101 ;  /* 0x0000006500b47306 */ /* 0x000fe20000201400 */
[----:B------:R-:W-:Y:S02]  /*4830*/  ISETP.GE.AND P0, PT, R168, RZ, PT ;  /* 0x000000ffa800720c */ /* 0x000fe40003f06270 */
[-C--:B------:R-:W-:Y:S01]  /*4840*/  IADD3 R108, R158, R156.reuse, RZ ;  /* 0x0000009c9e6c7210 */ /* 0x080fe20007ffe0ff */
[-C--:B------:R-:W-:Y:S08]  /*4850*/  HMMA.16816.F32.BF16 R12, R112, R110.reuse, R12 ;  /* 0x0000006e700c723c */ /* 0x080ff0000004180c */
[----:B------:R-:W-:Y:S01]  /*4860*/  @!P2 IADD3 R100, -R2, -0x8, RZ ;  /* 0xfffffff80264a810 */ /* 0x000fe20007ffe1ff */
[C---:B------:R-:W-:Y:S03]  /*4870*/  HMMA.16816.F32.BF16 R16, R104.reuse, R110, R16 ;  /* 0x0000006e6810723c */ /* 0x040fe60000041810 */
[----:B------:R2:W-:Y:S01]  /*4880*/  I2F R182, R100 ;  /* 0x0000006400b67306 */ /* 0x0005e20000201400 */
[----:B------:R-:W-:Y:S02]  /*4890*/  ISETP.GE.AND P2, PT, R170, RZ, PT ;  /* 0x000000ffaa00720c */ /* 0x000fe40003f46270 */
[C---:B------:R-:W-:Y:S02]  /*48a0*/  @!P0 IADD3 R168, -R2.reuse, -0x7, RZ ;  /* 0xfffffff902a88810 */ /* 0x040fe40007ffe1ff */
[-C--:B-1----:R-:W-:Y:S03]  /*48b0*/  HMMA.16816.F32.BF16 R20, R104, R116.reuse, R20 ;  /* 0x000000746814723c */ /* 0x082fe60000041814 */
[----:B------:R-:W-:Y:S02]  /*48c0*/  ISETP.GE.AND P0, PT, R169, RZ, PT ;  /* 0x000000ffa900720c */ /* 0x000fe40003f06270 */
[----:B------:R1:W-:Y:S03]  /*48d0*/  I2F R181, R168 ;  /* 0x000000a800b57306 */ /* 0x0003e60000201400 */
[C---:B------:R-:W-:Y:S04]  /*48e0*/  HMMA.16816.F32.BF16 R24, R112.reuse, R116, R24 ;  /* 0x000000747018723c */ /* 0x040fe80000041818 */
[C---:B------:R-:W-:Y:S03]  /*48f0*/  @!P2 IADD3 R170, -R2.reuse, -0x28, RZ ;  /* 0xffffffd802aaa810 */ /* 0x040fe60007ffe1ff */
[C---:B------:R-:W-:Y:S01]  /*4900*/  IADD3 R116, R2.reuse, 0x1f, RZ ;  /* 0x0000001f02747810 */ /* 0x040fe20007ffe0ff */
[----:B------:R-:W-:Y:S01]  /*4910*/  I2F R192, R170 ;  /* 0x000000aa00c07306 */ /* 0x000fe20000201400 */
[----:B------:R-:W-:Y:S01]  /*4920*/  @!P0 IADD3 R169, -R2, -0x27, RZ ;  /* 0xffffffd902a98810 */ /* 0x000fe20007ffe1ff */
[-C--:B------:R-:W-:Y:S01]  /*4930*/  HMMA.16816.F32.BF16 R28, R112, R118.reuse, R28 ;  /* 0x00000076701c723c */ /* 0x080fe2000004181c */
[----:B--2---:R-:W2:Y:S02]  /*4940*/  LDSM.16.M88.4 R100, [R108] ;  /* 0x000000006c64783b */ /* 0x004ea40000000200 */
[----:B------:R-:W-:Y:S04]  /*4950*/  ISETP.GE.AND P0, PT, R116, RZ, PT ;  /* 0x000000ff7400720c */ /* 0x000fe80003f06270 */
[C---:B------:R-:W-:Y:S01]  /*4960*/  IADD3 R113, R2.reuse, 0x18, RZ ;  /* 0x0000001802717810 */ /* 0x040fe20007ffe0ff */
[----:B------:R-:W-:Y:S01]  /*4970*/  I2F R189, R169 ;  /* 0x000000a900bd7306 */ /* 0x000fe20000201400 */
[----:B------:R-:W3:Y:S01]  /*4980*/  LDSM.16.M88.4 R108, [R108+0x1000] ;  /* 0x001000006c6c783b */ /* 0x000ee20000000200 */
[----:B------:R-:W-:Y:S04]  /*4990*/  HMMA.16816.F32.BF16 R32, R104, R118, R32 ;  /* 0x000000766820723c */ /* 0x000fe80000041820 */
[C---:B-1----:R-:W-:Y:S02]  /*49a0*/  IADD3 R168, R2.reuse, 0x20, RZ ;  /* 0x0000002002a87810 */ /* 0x042fe40007ffe0ff */
[C---:B------:R-:W-:Y:S01]  /*49b0*/  @!P0 IADD3 R116, -R2.reuse, -0x1f, RZ ;  /* 0xffffffe102748810 */ /* 0x040fe20007ffe1ff */
[----:B------:R-:W1:Y:S01]  /*49c0*/  LDSM.16.M88.4 R104, [R162+0x6800] ;  /* 0x00680000a268783b */ /* 0x000e620000000200 */
[----:B------:R-:W-:Y:S02]  /*49d0*/  IADD3 R112, R2, 0x17, RZ ;  /* 0x0000001702707810 */ /* 0x000fe40007ffe0ff */
[----:B------:R4:W-:Y:S01]  /*49e0*/  I2F R177, R116 ;  /* 0x0000007400b17306 */ /* 0x0009e20000201400 */
[----:B------:R-:W-:Y:S02]  /*49f0*/  ISETP.GE.AND P2, PT, R168, RZ, PT ;  /* 0x000000ffa800720c */ /* 0x000fe40003f46270 */
[----:B------:R-:W-:Y:S11]  /*4a00*/  ISETP.GE.AND P0, PT, R112, RZ, PT ;  /* 0x000000ff7000720c */ /* 0x000ff60003f06270 */
[C---:B------:R-:W-:Y:S02]  /*4a10*/  @!P2 IADD3 R168, -R2.reuse, -0x20, RZ ;  /* 0xffffffe002a8a810 */ /* 0x040fe40007ffe1ff */
[C---:B------:R-:W-:Y:S02]  /*4a20*/  @!P0 IADD3 R112, -R2.reuse, -0x17, RZ ;  /* 0xffffffe902708810 */ /* 0x040fe40007ffe1ff */
[----:B------:R1:W-:Y:S01]  /*4a30*/  I2F R179, R168 ;  /* 0x000000a800b37306 */ /* 0x0003e20000201400 */
[----:B------:R-:W-:Y:S01]  /*4a40*/  ISETP.GE.AND P2, PT, R113, RZ, PT ;  /* 0x000000ff7100720c */ /* 0x000fe20003f46270 */
[-C--:B--2---:R-:W-:Y:S01]  /*4a50*/  HMMA.16816.F32.BF16 R4, R100, R120.reuse, R4 ;  /* 0x000000786404723c */ /* 0x084fe20000041804 */
[----:B----4-:R-:W-:Y:S07]  /*4a60*/  LDSM.16.M88.4 R116, [R163+0x6000] ;  /* 0x00600000a374783b */ /* 0x010fee0000000200 */
[----:B------:R-:W-:Y:S01]  /*4a70*/  I2F R176, R112 ;  /* 0x0000007000b07306 */ /* 0x000fe20000201400 */
[C---:B---3--:R-:W-:Y:S04]  /*4a80*/  HMMA.16816.F32.BF16 R8, R108.reuse, R120, R8 ;  /* 0x000000786c08723c */ /* 0x048fe80000041808 */
[----:B------:R-:W-:Y:S03]  /*4a90*/  @!P2 IADD3 R113, -R2, -0x18, RZ ;  /* 0xffffffe80271a810 */ /* 0x000fe60007ffe1ff */
[----:B------:R-:W-:Y:S01]  /*4aa0*/  IADD3 R120, R0, R156, RZ ;  /* 0x0000009c00787210 */ /* 0x000fe20007ffe0ff */
[-C--:B------:R-:W-:Y:S01]  /*4ab0*/  HMMA.16816.F32.BF16 R12, R108, R122.reuse, R12 ;  /* 0x0000007a6c0c723c */ /* 0x080fe2000004180c */
[----:B------:R2:W-:Y:S03]  /*4ac0*/  I2F R178, R113 ;  /* 0x0000007100b27306 */ /* 0x0005e60000201400 */
[C---:B------:R-:W-:Y:S02]  /*4ad0*/  IADD3 R0, R2.reuse, -0x10, RZ ;  /* 0xfffffff002007810 */ /* 0x040fe40007ffe0ff */
[C---:B-1----:R-:W-:Y:S02]  /*4ae0*/  IADD3 R168, R2.reuse, -0x8, RZ ;  /* 0xfffffff802a87810 */ /* 0x042fe40007ffe0ff */
[----:B------:R-:W-:Y:S01]  /*4af0*/  IADD3 R121, R2, -0x9, RZ ;  /* 0xfffffff702797810 */ /* 0x000fe20007ffe0ff */
[C---:B------:R-:W-:Y:S04]  /*4b00*/  HMMA.16816.F32.BF16 R16, R100.reuse, R122, R16 ;  /* 0x0000007a6410723c */ /* 0x040fe80000041810 */
[----:B------:R-:W-:Y:S02]  /*4b10*/  ISETP.GE.AND P3, PT, R168, RZ, PT ;  /* 0x000000ffa800720c */ /* 0x000fe40003f66270 */
[----:B------:R-:W-:Y:S02]  /*4b20*/  ISETP.GE.AND P0, PT, R121, RZ, PT ;  /* 0x000000ff7900720c */ /* 0x000fe40003f06270 */
[----:B------:R-:W-:Y:S01]  /*4b30*/  IADD3 R122, P2, R243, UR17, RZ ;  /* 0x00000011f37a7c10 */ /* 0x000fe2000ff5e0ff */
[-C--:B------:R-:W-:Y:S03]  /*4b40*/  HMMA.16816.F32.BF16 R20, R100, R104.reuse, R20 ;  /* 0x000000686414723c */ /* 0x080fe60000041814 */
[----:B------:R-:W-:Y:S02]  /*4b50*/  IADD3.X R123, R242, UR16, RZ, P2, !PT ;  /* 0x00000010f27b7c10 */ /* 0x000fe400097fe4ff */
[C---:B------:R-:W-:Y:S01]  /*4b60*/  IADD3 R156, R2.reuse, -0x11, RZ ;  /* 0xffffffef029c7810 */ /* 0x040fe20007ffe0ff */
[----:B--2---:R-:W1:Y:S02]  /*4b70*/  LDSM.16.M88.4 R112, [R120] ;  /* 0x000000007870783b */ /* 0x004e640000000200 */
[C---:B------:R-:W-:Y:S01]  /*4b80*/  @!P3 IADD3 R168, -R2.reuse, 0x8, RZ ;  /* 0x0000000802a8b810 */ /* 0x040fe20007ffe1ff */
[C---:B------:R-:W-:Y:S03]  /*4b90*/  HMMA.16816.F32.BF16 R24, R108.reuse, R104, R24 ;  /* 0x000000686c18723c */ /* 0x040fe60000041818 */
[----:B------:R2:W-:Y:S01]  /*4ba0*/  I2F R175, R168 ;  /* 0x000000a800af7306 */ /* 0x0005e20000201400 */
[C---:B------:R-:W-:Y:S01]  /*4bb0*/  @!P0 IADD3 R121, -R2.reuse, 0x9, RZ ;  /* 0x0000000902798810 */ /* 0x040fe20007ffe1ff */
[----:B-----5:R3:W5:Y:S02]  /*4bc0*/  LDG.E R171, [R122.64] ;  /* 0x000000087aab7981 */ /* 0x020764000c1e1900 */
[----:B------:R-:W-:Y:S01]  /*4bd0*/  IADD3 R105, R2, 0x10, RZ ;  /* 0x0000001002697810 */ /* 0x000fe20007ffe0ff */
[-C--:B------:R-:W-:Y:S01]  /*4be0*/  HMMA.16816.F32.BF16 R28, R108, R106.reuse, R28 ;  /* 0x0000006a6c1c723c */ /* 0x080fe2000004181c */
[----:B------:R3:W5:Y:S02]  /*4bf0*/  LDG.E R170, [R122.64+0x20] ;  /* 0x000020087aaa7981 */ /* 0x000764000c1e1900 */
[----:B------:R-:W-:Y:S02]  /*4c00*/  ISETP.GE.AND P2, PT, R0, RZ, PT ;  /* 0x000000ff0000720c */ /* 0x000fe40003f46270 */
[----:B------:R3:W-:Y:S01]  /*4c10*/  I2F R173, R121 ;  /* 0x0000007900ad7306 */ /* 0x0007e20000201400 */
[----:B------:R3:W5:Y:S01]  /*4c20*/  LDG.E R169, [R122.64+0x80] ;  /* 0x000080087aa97981 */ /* 0x000762000c1e1900 */
[----:B------:R-:W-:Y:S01]  /*4c30*/  IADD3 R104, R2, 0xf, RZ ;  /* 0x0000000f02687810 */ /* 0x000fe20007ffe0ff */
[----:B------:R-:W-:Y:S04]  /*4c40*/  HMMA.16816.F32.BF16 R32, R100, R106, R32 ;  /* 0x0000006a6420723c */ /* 0x000fe80000041820 */
[----:B------:R-:W-:Y:S03]  /*4c50*/  ISETP.GE.AND P0, PT, R156, RZ, PT ;  /* 0x000000ff9c00720c */ /* 0x000fe60003f06270 */
[C---:B------:R-:W-:Y:S02]  /*4c60*/  IADD3 R100, R2.reuse, -0x18, RZ ;  /* 0xffffffe802647810 */ /* 0x040fe40007ffe0ff */
[----:B------:R-:W-:Y:S01]  /*4c70*/  @!P2 IADD3 R0, -R2, 0x10, RZ ;  /* 0x000000100200a810 */ /* 0x000fe20007ffe1ff */
[----:B--2---:R3:W5:Y:S01]  /*4c80*/  LDG.E R168, [R122.64+0xa0] ;  /* 0x0000a0087aa87981 */ /* 0x004762000c1e1900 */
[----:B------:R-:W-:Y:S02]  /*4c90*/  ISETP.GE.AND P2, PT, R105, RZ, PT ;  /* 0x000000ff6900720c */ /* 0x000fe40003f46270 */
[----:B------:R2:W-:Y:S01]  /*4ca0*/  I2F R174, R0 ;  /* 0x0000000000ae7306 */ /* 0x0005e20000201400 */
[----:B------:R-:W-:Y:S03]  /*4cb0*/  ISETP.GE.AND P3, PT, R100, RZ, PT ;  /* 0x000000ff6400720c */ /* 0x000fe60003f66270 */
[----:B------:R-:W-:Y:S02]  /*4cc0*/  @!P0 IADD3 R156, -R2, 0x11, RZ ;  /* 0x00000011029c8810 */ /* 0x000fe40007ffe1ff */
[----:B------:R-:W-:Y:S01]  /*4cd0*/  ISETP.GE.AND P0, PT, R104, RZ, PT ;  /* 0x000000ff6800720c */ /* 0x000fe20003f06270 */
[-C--:B-1----:R-:W-:Y:S03]  /*4ce0*/  HMMA.16816.F32.BF16 R4, R112, R116.reuse, R4 ;  /* 0x000000747004723c */ /* 0x082fe60000041804 */
[----:B------:R-:W-:Y:S02]  /*4cf0*/  I2F R156, R156 ;  /* 0x0000009c009c7306 */ /* 0x000fe40000201400 */
[C---:B------:R-:W-:Y:S02]  /*4d00*/  @!P2 IADD3 R105, -R2.reuse, -0x10, RZ ;  /* 0xfffffff00269a810 */ /* 0x040fe40007ffe1ff */
[C---:B------:R-:W-:Y:S06]  /*4d10*/  @!P3 IADD3 R100, -R2.reuse, 0x18, RZ ;  /* 0x000000180264b810 */ /* 0x040fec0007ffe1ff */
[----:B------:R-:W-:Y:S01]  /*4d20*/  I2F R111, R100 ;  /* 0x00000064006f7306 */ /* 0x000fe20000201400 */
[C---:B------:R-:W-:Y:S01]  /*4d30*/  @!P0 IADD3 R104, -R2.reuse, -0xf, RZ ;  /* 0xfffffff102688810 */ /* 0x040fe20007ffe1ff */
[----:B---3--:R-:W1:Y:S01]  /*4d40*/  LDSM.16.M88.4 R120, [R120+0x1000] ;  /* 0x001000007878783b */ /* 0x008e620000000200 */
[----:B--2---:R-:W-:Y:S02]  /*4d50*/  IADD3 R0, R2, -0x19, RZ ;  /* 0xffffffe702007810 */ /* 0x004fe40007ffe0ff */
[----:B------:R-:W-:Y:S02]  /*4d60*/  PLOP3.LUT P0, PT, PT, PT, UP0, 0x80, 0x0 ;  /* 0x000000000000781c */ /* 0x000fe40003f0f008 */
[----:B------:R-:W-:Y:S03]  /*4d70*/  ISETP.GE.AND P2, PT, R0, RZ, PT ;  /* 0x000000ff0000720c */ /* 0x000fe60003f46270 */
[----:B------:R-:W-:Y:S01]  /*4d80*/  I2F R101, R104 ;  /* 0x0000006800657306 */ /* 0x000fe20000201400 */
[----:B------:R-:W-:Y:S02]  /*4d90*/  FMUL.FTZ R4, R4, c[0x0][0x2ec] ;  /* 0x0000bb0004047a20 */ /* 0x000fe40000410000 */
[----:B------:R-:W-:Y:S02]  /*4da0*/  FMUL.FTZ R5, R5, c[0x0][0x2ec] ;  /* 0x0000bb0005057a20 */ /* 0x000fe40000410000 */
[----:B------:R-:W-:Y:S02]  /*4db0*/  FMUL.FTZ R6, R6, c[0x0][0x2ec] ;  /* 0x0000bb0006067a20 */ /* 0x000fe40000410000 */
[----:B------:R-:W-:Y:S03]  /*4dc0*/  FMUL.FTZ R7, R7, c[0x0][0x2ec] ;  /* 0x0000bb0007077a20 */ /* 0x000fe60000410000 */
[----:B------:R-:W-:Y:S01]  /*4dd0*/  MUFU.TANH R191, R5 ;  /* 0x0000000500bf7308 */ /* 0x000fe20000002400 */
[----:B------:R-:W-:Y:S09]  /*4de0*/  @!P2 IADD3 R0, -R2, 0x19, RZ ;  /* 0x000000190200a810 */ /* 0x000ff20007ffe1ff */
[----:B------:R-:W2:Y:S10]  /*4df0*/  MUFU.TANH R2, R4 ;  /* 0x0000000400027308 */ /* 0x000eb40000002400 */
[----:B------:R-:W-:Y:S01]  /*4e00*/  MUFU.TANH R190, R6 ;  /* 0x0000000600be7308 */ /* 0x000fe20000002400 */
[C---:B-1----:R-:W-:Y:S09]  /*4e10*/  HMMA.16816.F32.BF16 R8, R120.reuse, R116, R8 ;  /* 0x000000747808723c */ /* 0x042ff20000041808 */
[----:B------:R1:W3:Y:S01]  /*4e20*/  MUFU.TANH R104, R7 ;  /* 0x0000000700687308 */ /* 0x0002e20000002400 */
[-C--:B------:R-:W-:Y:S08]  /*4e30*/  HMMA.16816.F32.BF16 R12, R120, R118.reuse, R12 ;  /* 0x00000076780c723c */ /* 0x080ff0000004180c */
[C---:B------:R-:W-:Y:S01]  /*4e40*/  HMMA.16816.F32.BF16 R16, R112.reuse, R118, R16 ;  /* 0x000000767010723c */ /* 0x040fe20000041810 */
[----:B------:R2:W-:Y:S05]  /*4e50*/  I2F R184, R0 ;  /* 0x0000000000b87306 */ /* 0x0005ea0000201400 */
[----:B------:R-:W-:Y:S05]  /*4e60*/  FMUL.FTZ R10, R10, c[0x0][0x2ec] ;  /* 0x0000bb000a0a7a20 */ /* 0x000fea0000410000 */
[----:B------:R-:W-:Y:S01]  /*4e70*/  I2F R105, R105 ;  /* 0x0000006900697306 */ /* 0x000fe20000201400 */
[----:B------:R-:W-:Y:S02]  /*4e80*/  FMUL.FTZ R8, R8, c[0x0][0x2ec] ;  /* 0x0000bb0008087a20 */ /* 0x000fe40000410000 */
[----:B------:R-:W-:Y:S01]  /*4e90*/  FMUL.FTZ R11, R11, c[0x0][0x2ec] ;  /* 0x0000bb000b0b7a20 */ /* 0x000fe20000410000 */
[----:B-1----:R-:W1:Y:S01]  /*4ea0*/  LDSM.16.M88.4 R4, [R163+0x6800] ;  /* 0x00680000a304783b */ /* 0x002e620000000200 */
        /* <DEDUP_REMOVED lines=8> */
[----:B--2---:R-:W-:Y:S01]  /*4f30*/  FFMA.FTZ R0, -R2, R2, 1 ;  /* 0x3f80000002007423 */ /* 0x004fe20000010102 */
[----:B------:R-:W2:Y:S10]  /*4f40*/  MUFU.TANH R188, R8 ;  /* 0x0000000800bc7308 */ /* 0x000eb40000002400 */
[----:B------:R4:W-:Y:S01]  /*4f50*/  MUFU.TANH R119, R13 ;  /* 0x0000000d00777308 */ /* 0x0009e20000002400 */
[----:B---3--:R-:W-:Y:S09]  /*4f60*/  FFMA.FTZ R10, R181, -UR4, R104 ;  /* 0x80000004b50a7c23 */ /* 0x008ff20008010068 */
[----:B------:R-:W3:Y:S01]  /*4f70*/  MUFU.TANH R103, R11 ;  /* 0x0000000b00677308 */ /* 0x000ee20000002400 */
[-C--:B-1----:R-:W-:Y:S03]  /*4f80*/  HMMA.16816.F32.BF16 R20, R112, R4.reuse, R20 ;  /* 0x000000047014723c */ /* 0x082fe60000041814 */
[----:B--2---:R-:W-:Y:S06]  /*4f90*/  FFMA.FTZ R8, -R188, R188, 1 ;  /* 0x3f800000bc087423 */ /* 0x004fec00000101bc */
[----:B------:R3:W-:Y:S01]  /*4fa0*/  MUFU.TANH R187, R9 ;  /* 0x0000000900bb7308 */ /* 0x0007e20000002400 */
[C---:B------:R-:W-:Y:S04]  /*4fb0*/  HMMA.16816.F32.BF16 R24, R120.reuse, R4, R24 ;  /* 0x000000047818723c */ /* 0x040fe80000041818 */
[----:B----4-:R-:W-:Y:S02]  /*4fc0*/  FMUL.FTZ R13, R16, c[0x0][0x2ec] ;  /* 0x0000bb00100d7a20 */ /* 0x010fe40000410000 */
[----:B------:R-:W-:Y:S03]  /*4fd0*/  FFMA.FTZ R16, -R186, R186, 1 ;  /* 0x3f800000ba107423 */ /* 0x000fe600000101ba */
[----:B------:R-:W1:Y:S01]  /*4fe0*/  MUFU.TANH R109, R19 ;  /* 0x00000013006d7308 */ /* 0x000e620000002400 */
[-C--:B------:R-:W-:Y:S03]  /*4ff0*/  HMMA.16816.F32.BF16 R28, R120, R6.reuse, R28 ;  /* 0x00000006781c723c */ /* 0x080fe6000004181c */
[----:B------:R-:W-:Y:S02]  /*5000*/  FFMA.FTZ R4, -R104, R104, 1 ;  /* 0x3f80000068047423 */ /* 0x000fe40000010168 */
[----:B------:R-:W-:Y:S02]  /*5010*/  FFMA.FTZ R5, -R190, R190, 1 ;  /* 0x3f800000be057423 */ /* 0x000fe400000101be */
[----:B------:R-:W-:Y:S01]  /*5020*/  FMUL.FTZ R21, R21, c[0x0][0x2ec] ;  /* 0x0000bb0015157a20 */ /* 0x000fe20000410000 */
[----:B------:R-:W-:Y:S01]  /*5030*/  HMMA.16816.F32.BF16 R32, R112, R6, R32 ;  /* 0x000000067020723c */ /* 0x000fe20000041820 */
[----:B------:R2:W-:Y:S03]  /*5040*/  MUFU.TANH R185, R12 ;  /* 0x0000000c00b97308 */ /* 0x0005e60000002400 */
[----:B------:R-:W-:Y:S02]  /*5050*/  FMUL.FTZ R22, R22, c[0x0][0x2ec] ;  /* 0x0000bb0016167a20 */ /* 0x000fe40000410000 */
[----:B------:R-:W-:Y:S02]  /*5060*/  FMUL.FTZ R23, R23, c[0x0][0x2ec] ;  /* 0x0000bb0017177a20 */ /* 0x000fe40000410000 */
[----:B------:R-:W-:Y:S03]  /*5070*/  FMUL.FTZ R26, R26, c[0x0][0x2ec] ;  /* 0x0000bb001a1a7a20 */ /* 0x000fe60000410000 */
[----:B------:R4:W-:Y:S01]  /*5080*/  MUFU.TANH R116, R21 ;  /* 0x0000001500747308 */ /* 0x0009e20000002400 */
[----:B------:R-:W-:Y:S02]  /*5090*/  FMUL.FTZ R24, R24, c[0x0][0x2ec] ;  /* 0x0000bb0018187a20 */ /* 0x000fe40000410000 */
[----:B------:R-:W-:Y:S02]  /*50a0*/  FMUL.FTZ R27, R27, c[0x0][0x2ec] ;  /* 0x0000bb001b1b7a20 */ /* 0x000fe40000410000 */
[----:B------:R-:W-:Y:S02]  /*50b0*/  FMUL.FTZ R29, R29, c[0x0][0x2ec] ;  /* 0x0000bb001d1d7a20 */ /* 0x000fe40000410000 */
[----:B---3--:R-:W-:Y:S02]  /*50c0*/  FFMA.FTZ R9, -R103, R103, 1 ;  /* 0x3f80000067097423 */ /* 0x008fe40000010167 */
[----:B------:R-:W-:Y:S01]  /*50d0*/  FMUL.FTZ R123, R16, c[0x0][0x2ec] ;  /* 0x0000bb00107b7a20 */ /* 0x000fe20000410000 */
[----:B------:R-:W3:Y:S01]  /*50e0*/  MUFU.TANH R117, R18 ;  /* 0x0000001200757308 */ /* 0x000ee20000002400 */
[----:B------:R-:W-:Y:S02]  /*50f0*/  FMUL.FTZ R122, R8, c[0x0][0x2ec] ;  /* 0x0000bb00087a7a20 */ /* 0x000fe40000410000 */
[----:B------:R-:W-:Y:S02]  /*5100*/  FMUL.FTZ R32, R32, c[0x0][0x2ec] ;  /* 0x0000bb0020207a20 */ /* 0x000fe40000410000 */
[----:B-1----:R-:W-:Y:S02]  /*5110*/  FFMA.FTZ R8, R180, -UR4, R109 ;  /* 0x80000004b4087c23 */ /* 0x002fe4000801006d */
[----:B------:R-:W-:Y:S02]  /*5120*/  FFMA.FTZ R16, -R109, R109, 1 ;  /* 0x3f8000006d107423 */ /* 0x000fe4000001016d */
[----:B------:R-:W-:Y:S01]  /*5130*/  FMUL.FTZ R20, R20, c[0x0][0x2ec] ;  /* 0x0000bb0014147a20 */ /* 0x000fe20000410000 */
[----:B------:R-:W-:Y:S01]  /*5140*/  MUFU.TANH R110, R26 ;  /* 0x0000001a006e7308 */ /* 0x000fe20000002400 */
[----:B--2---:R-:W-:Y:S02]  /*5150*/  FMUL.FTZ R12, R17, c[0x0][0x2ec] ;  /* 0x0000bb00110c7a20 */ /* 0x004fe40000410000 */
[----:B------:R-:W-:Y:S02]  /*5160*/  FMUL.FTZ R28, R28, c[0x0][0x2ec] ;  /* 0x0000bb001c1c7a20 */ /* 0x000fe40000410000 */
[----:B----4-:R-:W-:Y:S02]  /*5170*/  FFMA.FTZ R21, R189, -UR4, R103 ;  /* 0x80000004bd157c23 */ /* 0x010fe40008010067 */
[----:B------:R-:W-:Y:S02]  /*5180*/  FMUL.FTZ R25, R25, c[0x0][0x2ec] ;  /* 0x0000bb0019197a20 */ /* 0x000fe40000410000 */
[----:B------:R-:W-:Y:S01]  /*5190*/  FMUL.FTZ R30, R30, c[0x0][0x2ec] ;  /* 0x0000bb001e1e7a20 */ /* 0x000fe20000410000 */
[----:B------:R1:W-:Y:S01]  /*51a0*/  MUFU.TANH R26, R24 ;  /* 0x00000018001a7308 */ /* 0x0003e20000002400 */
[----:B------:R-:W-:Y:S02]  /*51b0*/  FMUL.FTZ R31, R31, c[0x0][0x2ec] ;  /* 0x0000bb001f1f7a20 */ /* 0x000fe40000410000 */
[----:B------:R-:W-:Y:S02]  /*51c0*/  FMUL.FTZ R34, R34, c[0x0][0x2ec] ;  /* 0x0000bb0022227a20 */ /* 0x000fe40000410000 */
[----:B---3--:R-:W-:Y:S02]  /*51d0*/  FFMA.FTZ R17, -R117, R117, 1 ;  /* 0x3f80000075117423 */ /* 0x008fe40000010175 */
[----:B------:R-:W-:Y:S02]  /*51e0*/  FMUL.FTZ R112, R35, c[0x0][0x2ec] ;  /* 0x0000bb0023707a20 */ /* 0x000fe40000410000 */
[----:B------:R-:W-:Y:S01]  /*51f0*/  FFMA.FTZ R7, R199, -UR4, R2 ;  /* 0x80000004c7077c23 */ /* 0x000fe20008010002 */
[----:B------:R-:W2:Y:S01]  /*5200*/  MUFU.TANH R102, R15 ;  /* 0x0000000f00667308 */ /* 0x000ea20000002400 */
[----:B------:R-:W-:Y:S02]  /*5210*/  FFMA.FTZ R2, -R191, R191, 1 ;  /* 0x3f800000bf027423 */ /* 0x000fe400000101bf */
[----:B------:R-:W-:Y:S02]  /*5220*/  FFMA.FTZ R6, R180, -UR4, R191 ;  /* 0x80000004b4067c23 */ /* 0x000fe400080100bf */
[----:B------:R-:W-:Y:S02]  /*5230*/  FMUL.FTZ R114, R4, c[0x0][0x2ec] ;  /* 0x0000bb0004727a20 */ /* 0x000fe40000410000 */
[----:B------:R-:W-:Y:S02]  /*5240*/  FMUL.FTZ R191, R17, c[0x0][0x2ec] ;  /* 0x0000bb0011bf7a20 */ /* 0x000fe40000410000 */
[----:B------:R-:W-:Y:S01]  /*5250*/  FMUL.FTZ R121, R0, c[0x0][0x2ec] ;  /* 0x0000bb0000797a20 */ /* 0x000fe20000410000 */
[----:B------:R3:W4:Y:S01]  /*5260*/  MUFU.TANH R108, R22 ;  /* 0x00000016006c7308 */ /* 0x0007220000002400 */
[----:B------:R-:W-:Y:S02]  /*5270*/  FFMA.FTZ R0, -R187, R187, 1 ;  /* 0x3f800000bb007423 */ /* 0x000fe400000101bb */
[----:B------:R-:W-:Y:S02]  /*5280*/  FMUL.FTZ R115, R5, c[0x0][0x2ec] ;  /* 0x0000bb0005737a20 */ /* 0x000fe40000410000 */
[----:B-1----:R-:W-:Y:S02]  /*5290*/  FMUL.FTZ R24, R33, c[0x0][0x2ec] ;  /* 0x0000bb0021187a20 */ /* 0x002fe40000410000 */
[----:B------:R-:W-:Y:S02]  /*52a0*/  FMUL.FTZ R120, R2, c[0x0][0x2ec] ;  /* 0x0000bb0002787a20 */ /* 0x000fe40000410000 */
[----:B------:R-:W-:Y:S01]  /*52b0*/  FFMA.FTZ R2, -R119, R119, 1 ;  /* 0x3f80000077027423 */ /* 0x000fe20000010177 */
[----:B------:R4:W-:Y:S01]  /*52c0*/  MUFU.TANH R18, R23 ;  /* 0x0000001700127308 */ /* 0x0009e20000002400 */
[----:B------:R-:W-:Y:S02]  /*52d0*/  FFMA.FTZ R11, R182, -UR4, R190 ;  /* 0x80000004b60b7c23 */ /* 0x000fe400080100be */
[----:B------:R-:W-:Y:S02]  /*52e0*/  FMUL.FTZ R190, R16, c[0x0][0x2ec] ;  /* 0x0000bb0010be7a20 */ /* 0x000fe40000410000 */
[----:B--2---:R-:W-:Y:S02]  /*52f0*/  FFMA.FTZ R19, R177, -UR4, R102 ;  /* 0x80000004b1137c23 */ /* 0x004fe40008010066 */
[----:B------:R-:W-:Y:S02]  /*5300*/  FFMA.FTZ R4, -R102, R102, 1 ;  /* 0x3f80000066047423 */ /* 0x000fe40000010166 */
[----:B------:R-:W-:Y:S01]  /*5310*/  FFMA.FTZ R15, R179, -UR4, R188 ;  /* 0x80000004b30f7c23 */ /* 0x000fe200080100bc */
[----:B------:R-:W1:Y:S01]  /*5320*/  MUFU.TANH R107, R27 ;  /* 0x0000001b006b7308 */ /* 0x000e620000002400 */
[----:B------:R-:W-:Y:S02]  /*5330*/  FFMA.FTZ R35, R156, -UR4, R116 ;  /* 0x800000049c237c23 */ /* 0x000fe40008010074 */
[----:B---3--:R-:W-:Y:S01]  /*5340*/  FFMA.FTZ R22, R192, -UR4, R186 ;  /* 0x80000004c0167c23 */ /* 0x008fe200080100ba */
[----:B------:R-:W-:Y:S06]  /*5350*/  MOV R192, R194 ;  /* 0x000000c200c07202 */ /* 0x000fec0000000f00 */
[----:B------:R2:W3:Y:S01]  /*5360*/  MUFU.TANH R103, R29 ;  /* 0x0000001d00677308 */ /* 0x0004e20000002400 */
[----:B----4-:R-:W-:Y:S04]  /*5370*/  FFMA.FTZ R23, -R108, R108, 1 ;  /* 0x3f8000006c177423 */ /* 0x010fe8000001016c */
[----:B------:R-:W-:Y:S05]  /*5380*/  FMUL.FTZ R207, R23, c[0x0][0x2ec] ;  /* 0x0000bb0017cf7a20 */ /* 0x000fea0000410000 */
[----:B------:R4:W-:Y:S01]  /*5390*/  MUFU.TANH R109, R32 ;  /* 0x00000020006d7308 */ /* 0x0009e20000002400 */
[C---:B-1----:R-:W-:Y:S02]  /*53a0*/  FFMA.FTZ R17, R176.reuse, -UR4, R107 ;  /* 0x80000004b0117c23 */ /* 0x042fe4000801006b */
[----:B------:R-:W-:Y:S07]  /*53b0*/  FFMA.FTZ R27, R176, -UR4, R119 ;  /* 0x80000004b01b7c23 */ /* 0x000fee0008010077 */
[----:B------:R-:W1:Y:S01]  /*53c0*/  MUFU.TANH R118, R14 ;  /* 0x0000000e00767308 */ /* 0x000e620000002400 */
[----:B--2---:R-:W-:Y:S02]  /*53d0*/  FFMA.FTZ R29, -R107, R107, 1 ;  /* 0x3f8000006b1d7423 */ /* 0x004fe4000001016b */
[----:B---3--:R-:W-:Y:S02]  /*53e0*/  FFMA.FTZ R23, R181, -UR4, R103 ;  /* 0x80000004b5177c23 */ /* 0x008fe40008010067 */
[----:B------:R-:W-:Y:S02]  /*53f0*/  FFMA.FTZ R103, -R103, R103, 1 ;  /* 0x3f80000067677423 */ /* 0x000fe40000010167 */
[----:B------:R-:W-:Y:S03]  /*5400*/  FMUL.FTZ R204, R29, c[0x0][0x2ec] ;  /* 0x0000bb001dcc7a20 */ /* 0x000fe60000410000 */
[----:B------:R2:W-:Y:S01]  /*5410*/  MUFU.TANH R100, R20 ;  /* 0x0000001400647308 */ /* 0x0005e20000002400 */
[----:B----4-:R-:W-:Y:S09]  /*5420*/  FFMA.FTZ R32, R175, -UR4, R108 ;  /* 0x80000004af207c23 */ /* 0x010ff2000801006c */
[----:B------:R-:W3:Y:S01]  /*5430*/  MUFU.TANH R12, R12 ;  /* 0x0000000c000c7308 */ /* 0x000ee20000002400 */
[----:B-1----:R-:W-:Y:S02]  /*5440*/  FFMA.FTZ R5, -R118, R118, 1 ;  /* 0x3f80000076057423 */ /* 0x002fe40000010176 */
[----:B------:R-:W-:Y:S02]  /*5450*/  FFMA.FTZ R14, R177, -UR4, R187 ;  /* 0x80000004b10e7c23 */ /* 0x000fe400080100bb */
[----:B------:R-:W-:Y:S02]  /*5460*/  FMUL.FTZ R177, R9, c[0x0][0x2ec] ;  /* 0x0000bb0009b17a20 */ /* 0x000fe40000410000 */
[----:B------:R-:W-:Y:S03]  /*5470*/  FFMA.FTZ R9, R199, -UR4, R117 ;  /* 0x80000004c7097c23 */ /* 0x000fe60008010075 */
[----:B------:R-:W1:Y:S01]  /*5480*/  MUFU.TANH R13, R13 ;  /* 0x0000000d000d7308 */ /* 0x000e620000002400 */
[----:B------:R-:W-:Y:S02]  /*5490*/  FMUL.FTZ R180, R5, c[0x0][0x2ec] ;  /* 0x0000bb0005b47a20 */ /* 0x000fe40000410000 */
[----:B------:R-:W-:Y:S02]  /*54a0*/  FMUL.FTZ R117, R2, c[0x0][0x2ec] ;  /* 0x0000bb0002757a20 */ /* 0x000fe40000410000 */
[----:B--2---:R-:W-:Y:S02]  /*54b0*/  FFMA.FTZ R20, R179, -UR4, R118 ;  /* 0x80000004b3147c23 */ /* 0x004fe40008010076 */
[----:B------:R-:W-:Y:S02]  /*54c0*/  FMUL.FTZ R118, R0, c[0x0][0x2ec] ;  /* 0x0000bb0000767a20 */ /* 0x000fe40000410000 */
[----:B------:R-:W-:Y:S01]  /*54d0*/  FFMA.FTZ R0, -R185, R185, 1 ;  /* 0x3f800000b9007423 */ /* 0x000fe200000101b9 */
[----:B------:R2:W-:Y:S01]  /*54e0*/  MUFU.TANH R106, R28 ;  /* 0x0000001c006a7308 */ /* 0x0005e20000002400 */
[----:B------:R-:W-:Y:S02]  /*54f0*/  FMUL.FTZ R179, R4, c[0x0][0x2ec] ;  /* 0x0000bb0004b37a20 */ /* 0x000fe40000410000 */
[----:B------:R-:W-:Y:S02]  /*5500*/  FMUL.FTZ R119, R0, c[0x0][0x2ec] ;  /* 0x0000bb0000777a20 */ /* 0x000fe40000410000 */
[----:B---3--:R-:W-:Y:S02]  /*5510*/  FFMA.FTZ R0, -R12, R12, 1 ;  /* 0x3f8000000c007423 */ /* 0x008fe4000001010c */
[----:B------:R-:W-:Y:S02]  /*5520*/  FFMA.FTZ R5, -R18, R18, 1 ;  /* 0x3f80000012057423 */ /* 0x000fe40000010112 */
[----:B------:R-:W-:Y:S01]  /*5530*/  FFMA.FTZ R2, -R116, R116, 1 ;  /* 0x3f80000074027423 */ /* 0x000fe20000010174 */
[----:B------:R-:W3:Y:S01]  /*5540*/  MUFU.TANH R25, R25 ;  /* 0x0000001900197308 */ /* 0x000ee20000002400 */
[----:B------:R-:W-:Y:S02]  /*5550*/  FMUL.FTZ R206, R5, c[0x0][0x2ec] ;  /* 0x0000bb0005ce7a20 */ /* 0x000fe40000410000 */
[----:B------:R-:W-:Y:S02]  /*5560*/  FMUL.FTZ R189, R2, c[0x0][0x2ec] ;  /* 0x0000bb0002bd7a20 */ /* 0x000fe40000410000 */
[----:B-1----:R-:W-:Y:S02]  /*5570*/  FFMA.FTZ R4, -R13, R13, 1 ;  /* 0x3f8000000d047423 */ /* 0x002fe4000001010d */
[----:B------:R-:W-:Y:S02]  /*5580*/  FFMA.FTZ R5, -R109, R109, 1 ;  /* 0x3f8000006d057423 */ /* 0x000fe4000001016d */
[----:B------:R-:W-:Y:S01]  /*5590*/  FMUL.FTZ R186, R4, c[0x0][0x2ec] ;  /* 0x0000bb0004ba7a20 */ /* 0x000fe20000410000 */
[----:B------:R1:W4:Y:S01]  /*55a0*/  MUFU.TANH R104, R30 ;  /* 0x0000001e00687308 */ /* 0x0003220000002400 */
[----:B------:R-:W-:Y:S02]  /*55b0*/  FFMA.FTZ R4, -R26, R26, 1 ;  /* 0x3f8000001a047423 */ /* 0x000fe4000001011a */
[----:B------:R-:W-:Y:S02]  /*55c0*/  FFMA.FTZ R13, R175, -UR4, R13 ;  /* 0x80000004af0d7c23 */ /* 0x000fe4000801000d */
[----:B--2---:R-:W-:Y:S02]  /*55d0*/  FFMA.FTZ R28, R178, -UR4, R185 ;  /* 0x80000004b21c7c23 */ /* 0x004fe400080100b9 */
[----:B------:R-:W-:Y:S02]  /*55e0*/  FMUL.FTZ R185, R0, c[0x0][0x2ec] ;  /* 0x0000bb0000b97a20 */ /* 0x000fe40000410000 */
[----:B------:R-:W-:Y:S01]  /*55f0*/  FFMA.FTZ R0, -R100, R100, 1 ;  /* 0x3f80000064007423 */ /* 0x000fe20000010164 */
[----:B------:R-:W2:Y:S01]  /*5600*/  MUFU.TANH R102, R31 ;  /* 0x0000001f00667308 */ /* 0x000ea20000002400 */
[----:B------:R-:W-:Y:S02]  /*5610*/  FMUL.FTZ R188, R4, c[0x0][0x2ec] ;  /* 0x0000bb0004bc7a20 */ /* 0x000fe40000410000 */
[----:B------:R-:W-:Y:S02]  /*5620*/  FMUL.FTZ R199, R0, c[0x0][0x2ec] ;  /* 0x0000bb0000c77a20 */ /* 0x000fe40000410000 */
[----:B---3--:R-:W-:Y:S02]  /*5630*/  FFMA.FTZ R0, -R25, R25, 1 ;  /* 0x3f80000019007423 */ /* 0x008fe40000010119 */
[----:B------:R-:W-:Y:S02]  /*5640*/  FFMA.FTZ R25, R101, -UR4, R25 ;  /* 0x8000000465197c23 */ /* 0x000fe40008010019 */
[----:B------:R-:W-:Y:S01]  /*5650*/  FMUL.FTZ R187, R0, c[0x0][0x2ec] ;  /* 0x0000bb0000bb7a20 */ /* 0x000fe20000410000 */
[----:B------:R-:W3:Y:S01]  /*5660*/  MUFU.TANH R33, R34 ;  /* 0x0000002200217308 */ /* 0x000ee20000002400 */
[----:B------:R-:W-:Y:S02]  /*5670*/  FFMA.FTZ R12, R173, -UR4, R12 ;  /* 0x80000004ad0c7c23 */ /* 0x000fe4000801000c */
[----:B------:R-:W-:Y:S02]  /*5680*/  FFMA.FTZ R100, R174, -UR4, R100 ;  /* 0x80000004ae647c23 */ /* 0x000fe40008010064 */
[----:B-1----:R-:W-:Y:S02]  /*5690*/  FFMA.FTZ R30, -R110, R110, 1 ;  /* 0x3f8000006e1e7423 */ /* 0x002fe4000001016e */
[C---:B----4-:R-:W-:Y:S02]  /*56a0*/  FFMA.FTZ R16, R105.reuse, -UR4, R104 ;  /* 0x8000000469107c23 */ /* 0x050fe40008010068 */
[----:B------:R-:W-:Y:S01]  /*56b0*/  FFMA.FTZ R104, -R104, R104, 1 ;  /* 0x3f80000068687423 */ /* 0x000fe20000010168 */
[----:B------:R1:W4:Y:S01]  /*56c0*/  MUFU.TANH R108, R24 ;  /* 0x00000018006c7308 */ /* 0x0003220000002400 */
[----:B------:R-:W-:Y:S02]  /*56d0*/  FFMA.FTZ R26, R105, -UR4, R26 ;  /* 0x80000004691a7c23 */ /* 0x000fe4000801001a */
[----:B------:R-:W-:Y:S02]  /*56e0*/  FMUL.FTZ R205, R30, c[0x0][0x2ec] ;  /* 0x0000bb001ecd7a20 */ /* 0x000fe40000410000 */
[----:B--2---:R-:W-:Y:S02]  /*56f0*/  FFMA.FTZ R101, R101, -UR4, R102 ;  /* 0x8000000465657c23 */ /* 0x004fe40008010066 */
[----:B------:R-:W-:Y:S02]  /*5700*/  FFMA.FTZ R102, -R102, R102, 1 ;  /* 0x3f80000066667423 */ /* 0x000fe40000010166 */
[----:B------:R-:W-:Y:S01]  /*5710*/  FFMA.FTZ R31, R173, -UR4, R18 ;  /* 0x80000004ad1f7c23 */ /* 0x000fe20008010012 */
[----:B------:R-:W2:Y:S01]  /*5720*/  MUFU.TANH R107, R112 ;  /* 0x00000070006b7308 */ /* 0x000ea20000002400 */
[----:B------:R-:W-:Y:S02]  /*5730*/  FFMA.FTZ R18, R178, -UR4, R110 ;  /* 0x80000004b2127c23 */ /* 0x000fe4000801006e */
[----:B------:R-:W-:Y:S02]  /*5740*/  FMUL.FTZ R181, R104, c[0x0][0x2ec] ;  /* 0x0000bb0068b57a20 */ /* 0x000fe40000410000 */
[----:B---3--:R-:W-:Y:S02]  /*5750*/  FFMA.FTZ R4, -R33, R33, 1 ;  /* 0x3f80000021047423 */ /* 0x008fe40000010121 */
[----:B------:R-:W-:Y:S02]  /*5760*/  FFMA.FTZ R34, R111, -UR4, R109 ;  /* 0x800000046f227c23 */ /* 0x000fe4000801006d */
[----:B------:R-:W-:Y:S02]  /*5770*/  FFMA.FTZ R30, R174, -UR4, R33 ;  /* 0x80000004ae1e7c23 */ /* 0x000fe40008010021 */
[----:B------:R-:W-:Y:S02]  /*5780*/  FMUL.FTZ R116, R103, c[0x0][0x2ec] ;  /* 0x0000bb0067747a20 */ /* 0x000fe40000410000 */
[----:B------:R-:W-:Y:S02]  /*5790*/  FMUL.FTZ R174, R102, c[0x0][0x2ec] ;  /* 0x0000bb0066ae7a20 */ /* 0x000fe40000410000 */
[----:B-1----:R-:W-:Y:S02]  /*57a0*/  FFMA.FTZ R24, R182, -UR4, R106 ;  /* 0x80000004b6187c23 */ /* 0x002fe4000801006a */
[----:B------:R-:W-:Y:S02]  /*57b0*/  FFMA.FTZ R106, -R106, R106, 1 ;  /* 0x3f8000006a6a7423 */ /* 0x000fe4000001016a */
[----:B----4-:R-:W-:Y:S02]  /*57c0*/  FFMA.FTZ R2, -R108, R108, 1 ;  /* 0x3f8000006c027423 */ /* 0x010fe4000001016c */
[----:B------:R-:W-:Y:S02]  /*57d0*/  FFMA.FTZ R33, R184, -UR4, R108 ;  /* 0x80000004b8217c23 */ /* 0x000fe4000801006c */
[----:B------:R-:W-:Y:S02]  /*57e0*/  FMUL.FTZ R176, R106, c[0x0][0x2ec] ;  /* 0x0000bb006ab07a20 */ /* 0x000fe40000410000 */
[----:B--2---:R-:W-:Y:S02]  /*57f0*/  FFMA.FTZ R0, -R107, R107, 1 ;  /* 0x3f8000006b007423 */ /* 0x004fe4000001016b */
[----:B------:R-:W-:Y:S02]  /*5800*/  FFMA.FTZ R29, R156, -UR4, R107 ;  /* 0x800000049c1d7c23 */ /* 0x000fe4000801006b */
[----:B------:R-:W-:Y:S02]  /*5810*/  FMUL.FTZ R178, R5, c[0x0][0x2ec] ;  /* 0x0000bb0005b27a20 */ /* 0x000fe40000410000 */
[----:B------:R-:W-:Y:S02]  /*5820*/  FMUL.FTZ R182, R4, c[0x0][0x2ec] ;  /* 0x0000bb0004b67a20 */ /* 0x000fe40000410000 */
[----:B------:R-:W-:Y:S02]  /*5830*/  FMUL.FTZ R173, R2, c[0x0][0x2ec] ;  /* 0x0000bb0002ad7a20 */ /* 0x000fe40000410000 */
[----:B------:R-:W-:Y:S01]  /*5840*/  FMUL.FTZ R175, R0, c[0x0][0x2ec] ;  /* 0x0000bb0000af7a20 */ /* 0x000fe20000410000 */
[----:B------:R-:W-:-:S05]  /*5850*/  @!P0 BRA `(.L_x_1566) ;  /* 0x0000009000008947 */ /* 0x000fca0003800000 */
[----:B------:R-:W-:Y:S01]  /*5860*/  UIADD3 UR12, UR11, UR34, -UR5 ;  /* 0x000000220b0c7290 */ /* 0x000fe2000fffe805 */
[----:B------:R-:W-:Y:S01]  /*5870*/  IMAD.U32 R0, RZ, RZ, UR36 ;  /* 0x00000024ff007e24 */ /* 0x000fe2000f8e00ff */
[----:B------:R-:W-:Y:S04]  /*5880*/  UIADD3 UR10, UR6, 0x40, URZ ;  /* 0x00000040060a7890 */ /* 0x000fe8000fffe03f */
[----:B------:R-:W-:Y:S01]  /*5890*/  UISETP.GE.AND UP0, UPT, UR10, UR12, UPT ;  /* 0x0000000c0a00728c */ /* 0x000fe2000bf06270 */
[----:B------:R-:W-:Y:S02]  /*58a0*/  ISETP.LT.AND P0, PT, R0, UR5, PT ;  /* 0x0000000500007c0c */ /* 0x000fe4000bf01270 */
[----:B------:R-:W-:Y:S03]  /*58b0*/  UMOV UR10, UR11 ;  /* 0x0000000b000a7c82 */ /* 0x000fe60008000000 */
[----:B------:R-:W-:Y:S11]  /*58c0*/  PLOP3.LUT P2, PT, PT, PT, UP0, 0x80, 0x0 ;  /* 0x000000000000781c */ /* 0x000ff60003f4f008 */
[----:B------:R-:W-:Y:S02]  /*58d0*/  @!UPT UIADD3 URZ, URZ, URZ, URZ ;  /* 0x0000003f3f3ff290 */ /* 0x000fe4000fffe03f */
[----:B------:R-:W-:-:S05]  /*58e0*/  @!P2 BRA P0, `(.L_x_1567) ;  /* 0x000007f00000a947 */ /* 0x000fca0000000000 */
.L_x_1566:
        /* <DEDUP_REMOVED lines=16> */
[----:B------:R-:W-:Y:S03]  /*59f0*/  IADD3 R103, R172, 0x11, RZ ;  /* 0x00000011ac677810 */ /* 0x000fe60007ffe0ff */
[----:B------:R-:W-:Y:S02]  /*5a00*/  IADD3 R108, R0, UR6, RZ ;  /* 0x00000006006c7c10 */ /* 0x000fe4000fffe0ff */
[----:B------:R-:W-:Y:S02]  /*5a10*/  IMNMX R0, RZ, R102, !PT ;  /* 0x00000066ff007217 */ /* 0x000fe40007800200 */
[----:B------:R-:W-:Y:S02]  /*5a20*/  IADD3 R111, R2, UR6, RZ ;  /* 0x00000006026f7c10 */ /* 0x000fe4000fffe0ff */
[----:B------:R-:W-:Y:S02]  /*5a30*/  IMNMX R2, R108, UR5, PT ;  /* 0x000000056c027c17 */ /* 0x000fe4000b800200 */
[CC--:B------:R-:W-:Y:S02]  /*5a40*/  ISETP.GE.AND P0, PT, R172.reuse, R0.reuse, PT ;  /* 0x00000000ac00720c */ /* 0x0c0fe40003f06270 */
[-C--:B------:R-:W-:Y:S02]  /*5a50*/  ISETP.GE.AND P6, PT, R107, R0.reuse, PT ;  /* 0x000000006b00720c */ /* 0x080fe40003fc6270 */
[----:B------:R-:W-:Y:S02]  /*5a60*/  IADD3 R109, R5, UR6, RZ ;  /* 0x00000006056d7c10 */ /* 0x000fe4000fffe0ff */
        /* <DEDUP_REMOVED lines=34> */
[----:B------:R-:W-:Y:S02]  /*5c90*/  IADD3 R4, R4, UR6, RZ ;  /* 0x0000000604047c10 */ /* 0x000fe4000fffe0ff */
        /* <DEDUP_REMOVED lines=68> */
.L_x_1567:
[C---:B------:R-:W-:Y:S01]  /*60e0*/  FMUL.FTZ R5, R238.reuse, 1.4426950216293334961 ;  /* 0x3fb8aa3bee057820 */ /* 0x040fe20000410000 */
[----:B------:R-:W-:Y:S01]  /*60f0*/  FSETP.NEU.FTZ.AND P0, PT, R238, -INF , PT ;  /* 0xff800000ee00780b */ /* 0x000fe20003f1d000 */
[----:B------:R-:W-:Y:S01]  /*6100*/  FMUL.FTZ R4, R237, 1.4426950216293334961 ;  /* 0x3fb8aa3bed047820 */ /* 0x000fe20000410000 */
[----:B------:R-:W-:Y:S01]  /*6110*/  MOV R156, 0x40 ;  /* 0x00000040009c7802 */ /* 0x000fe20000000f00 */
[----:B------:R-:W-:Y:S01]  /*6120*/  FMUL.FTZ R2, R236, 1.4426950216293334961 ;  /* 0x3fb8aa3bec027820 */ /* 0x000fe20000410000 */
[----:B------:R-:W-:Y:S01]  /*6130*/  FSEL R5, R5, RZ, P0 ;  /* 0x000000ff05057208 */ /* 0x000fe20000000000 */
[----:B------:R-:W-:Y:S01]  /*6140*/  FMUL.FTZ R0, R233, 1.4426950216293334961 ;  /* 0x3fb8aa3be9007820 */ /* 0x000fe20000410000 */
[----:B------:R-:W-:Y:S01]  /*6150*/  FSETP.NEU.FTZ.AND P0, PT, R237, -INF , PT ;  /* 0xff800000ed00780b */ /* 0x000fe20003f1d000 */
[----:B------:R-:W-:Y:S01]  /*6160*/  UISETP.GT.AND UP0, UPT, UR7, UR18, UPT ;  /* 0x000000120700728c */ /* 0x000fe2000bf04270 */
[----:B------:R-:W-:Y:S01]  /*6170*/  SEL R156, R156, 0xffffffc0, !P1 ;  /* 0xffffffc09c9c7807 */ /* 0x000fe20004800000 */
[--C-:B------:R-:W-:Y:S01]  /*6180*/  FFMA.FTZ R7, R7, c[0x0][0x23c], -R5.reuse ;  /* 0x00008f0007077a23 */ /* 0x100fe20000010805 */
[----:B------:R-:W-:Y:S01]  /*6190*/  FSEL R4, R4, RZ, P0 ;  /* 0x000000ff04047208 */ /* 0x000fe20000000000 */
[--C-:B------:R-:W-:Y:S01]  /*61a0*/  FFMA.FTZ R6, R6, c[0x0][0x23c], -R5.reuse ;  /* 0x00008f0006067a23 */ /* 0x100fe20000010805 */
[----:B------:R-:W-:Y:S01]  /*61b0*/  FSETP.NEU.FTZ.AND P0, PT, R236, -INF , PT ;  /* 0xff800000ec00780b */ /* 0x000fe20003f1d000 */
[----:B------:R-:W-:Y:S01]  /*61c0*/  MUFU.EX2 R108, R7 ;  /* 0x00000007006c7308 */ /* 0x000fe20000000800 */
[--C-:B------:R-:W-:Y:S01]  /*61d0*/  FFMA.FTZ R100, R100, c[0x0][0x23c], -R5.reuse ;  /* 0x00008f0064647a23 */ /* 0x100fe20000010805 */
[----:B------:R-:W-:Y:S01]  /*61e0*/  PLOP3.LUT P2, PT, PT, PT, UP0, 0x80, 0x0 ;  /* 0x000000000000781c */ /* 0x000fe20003f4f008 */
[--C-:B------:R-:W-:Y:S01]  /*61f0*/  FFMA.FTZ R32, R32, c[0x0][0x23c], -R4.reuse ;  /* 0x00008f0020207a23 */ /* 0x100fe20000010804 */
[----:B------:R-:W-:Y:S01]  /*6200*/  FSEL R2, R2, RZ, P0 ;  /* 0x000000ff02027208 */ /* 0x000fe20000000000 */
[--C-:B------:R-:W-:Y:S01]  /*6210*/  FFMA.FTZ R31, R31, c[0x0][0x23c], -R4.reuse ;  /* 0x00008f001f1f7a23 */ /* 0x100fe20000010804 */
[----:B------:R-:W-:Y:S01]  /*6220*/  FSETP.NEU.FTZ.AND P0, PT, R233, -INF , PT ;  /* 0xff800000e900780b */ /* 0x000fe20003f1d000 */
[----:B------:R-:W-:Y:S02]  /*6230*/  FFMA.FTZ R30, R30, c[0x0][0x23c], -R4 ;  /* 0x00008f001e1e7a23 */ /* 0x000fe40000010804 */
[----:B------:R-:W-:Y:S01]  /*6240*/  FFMA.FTZ R28, R28, c[0x0][0x23c], -R2 ;  /* 0x00008f001c1c7a23 */ /* 0x000fe20000010802 */
[----:B------:R-:W1:Y:S01]  /*6250*/  MUFU.EX2 R209, R6 ;  /* 0x0000000600d17308 */ /* 0x000e620000000800 */
[--C-:B------:R-:W-:Y:S01]  /*6260*/  FFMA.FTZ R11, R11, c[0x0][0x23c], -R4.reuse ;  /* 0x00008f000b0b7a23 */ /* 0x100fe20000010804 */
[----:B------:R-:W-:Y:S01]  /*6270*/  FSEL R0, R0, RZ, P0 ;  /* 0x000000ff00007208 */ /* 0x000fe20000000000 */
        /* <DEDUP_REMOVED lines=10> */
[----:B------:R-:W2:Y:S01]  /*6320*/  MUFU.EX2 R113, R10 ;  /* 0x0000000a00717308 */ /* 0x000ea20000000800 */
[--C-:B------:R-:W-:Y:S02]  /*6330*/  FFMA.FTZ R24, R24, c[0x0][0x23c], -R2.reuse ;  /* 0x00008f0018187a23 */ /* 0x100fe40000010802 */
[----:B------:R-:W-:Y:S02]  /*6340*/  FFMA.FTZ R2, R23, c[0x0][0x23c], -R2 ;  /* 0x00008f0017027a23 */ /* 0x000fe40000010802 */
[--C-:B------:R-:W-:Y:S02]  /*6350*/  FFMA.FTZ R35, R35, c[0x0][0x23c], -R5.reuse ;  /* 0x00008f0023237a23 */ /* 0x100fe40000010805 */
        /* <DEDUP_REMOVED lines=8> */
[----:B------:R2:W-:Y:S01]  /*63e0*/  MUFU.EX2 R222, R2 ;  /* 0x0000000200de7308 */ /* 0x0005e20000000800 */
[--C-:B------:R-:W-:Y:S02]  /*63f0*/  FFMA.FTZ R19, R19, c[0x0][0x23c], -R0.reuse ;  /* 0x00008f0013137a23 */ /* 0x100fe40000010800 */
[--C-:B------:R-:W-:Y:S02]  /*6400*/  FFMA.FTZ R18, R18, c[0x0][0x23c], -R0.reuse ;  /* 0x00008f0012127a23 */ /* 0x100fe40000010800 */
[--C-:B------:R-:W-:Y:S02]  /*6410*/  FFMA.FTZ R17, R17, c[0x0][0x23c], -R0.reuse ;  /* 0x00008f0011117a23 */ /* 0x100fe40000010800 */
[--C-:B------:R-:W-:Y:S02]  /*6420*/  FFMA.FTZ R16, R16, c[0x0][0x23c], -R0.reuse ;  /* 0x00008f0010107a23 */ /* 0x100fe40000010800 */
[----:B------:R-:W-:Y:S01]  /*6430*/  FFMA.FTZ R0, R101, c[0x0][0x23c], -R0 ;  /* 0x00008f0065007a23 */ /* 0x000fe20000010800 */
[----:B------:R-:W-:Y:S10]  /*6440*/  MUFU.EX2 R225, R13 ;  /* 0x0000000d00e17308 */ /* 0x000ff40000000800 */
[----:B------:R-:W-:Y:S10]  /*6450*/  MUFU.EX2 R224, R12 ;  /* 0x0000000c00e07308 */ /* 0x000ff40000000800 */
[----:B------:R-:W-:Y:S10]  /*6460*/  MUFU.EX2 R227, R9 ;  /* 0x0000000900e37308 */ /* 0x000ff40000000800 */
[----:B------:R-:W-:Y:S10]  /*6470*/  MUFU.EX2 R226, R8 ;  /* 0x0000000800e27308 */ /* 0x000ff40000000800 */
[----:B------:R-:W-:Y:S10]  /*6480*/  MUFU.EX2 R112, R15 ;  /* 0x0000000f00707308 */ /* 0x000ff40000000800 */
[----:B------:R-:W3:Y:S10]  /*6490*/  MUFU.EX2 R111, R14 ;  /* 0x0000000e006f7308 */ /* 0x000ef40000000800 */
[----:B------:R-:W-:Y:S10]  /*64a0*/  MUFU.EX2 R110, R22 ;  /* 0x00000016006e7308 */ /* 0x000ff40000000800 */
[----:B------:R-:W4:Y:S10]  /*64b0*/  MUFU.EX2 R109, R21 ;  /* 0x00000015006d7308 */ /* 0x000f340000000800 */
[----:B------:R4:W-:Y:S10]  /*64c0*/  MUFU.EX2 R230, R5 ;  /* 0x0000000500e67308 */ /* 0x0009f40000000800 */
        /* <DEDUP_REMOVED lines=92> */
[C---:B------:R-:W-:Y:S01]  /*6a90*/  FADD.FTZ R8, -R169.reuse, R8 ;  /* 0x00000008a9087221 */ /* 0x040fe20000010100 */
[-C--:B------:R-:W-:Y:S03]  /*6aa0*/  HMMA.16816.F32.BF16 R20, R100, R152.reuse, R20 ;  /* 0x000000986414723c */ /* 0x080fe60000041814 */
[----:B------:R-:W-:Y:S02]  /*6ab0*/  FADD.FTZ R9, -R169, R9 ;  /* 0x00000009a9097221 */ /* 0x000fe40000010100 */
[C---:B------:R-:W-:Y:S02]  /*6ac0*/  FADD.FTZ R10, -R168.reuse, R10 ;  /* 0x0000000aa80a7221 */ /* 0x040fe40000010100 */
[C---:B------:R-:W-:Y:S01]  /*6ad0*/  FADD.FTZ R11, -R168.reuse, R11 ;  /* 0x0000000ba80b7221 */ /* 0x040fe20000010100 */
[C---:B------:R-:W-:Y:S04]  /*6ae0*/  HMMA.16816.F32.BF16 R24, R104.reuse, R152, R24 ;  /* 0x000000986818723c */ /* 0x040fe80000041818 */
[----:B------:R-:W-:Y:S02]  /*6af0*/  FADD.FTZ R14, -R168, R14 ;  /* 0x0000000ea80e7221 */ /* 0x000fe40000010100 */
[----:B------:R-:W-:Y:S02]  /*6b00*/  FADD.FTZ R5, -R171, R5 ;  /* 0x00000005ab057221 */ /* 0x000fe40000010100 */
[----:B------:R-:W-:Y:S01]  /*6b10*/  FMUL.FTZ R6, R184, R6 ;  /* 0x00000006b8067220 */ /* 0x000fe20000410000 */
[-C--:B------:R-:W-:Y:S03]  /*6b20*/  HMMA.16816.F32.BF16 R28, R104, R154.reuse, R28 ;  /* 0x0000009a681c723c */ /* 0x080fe6000004181c */
[----:B------:R-:W-:Y:S02]  /*6b30*/  FMUL.FTZ R7, R113, R7 ;  /* 0x0000000771077220 */ /* 0x000fe40000410000 */
[----:B------:R-:W-:Y:S02]  /*6b40*/  FMUL.FTZ R8, R112, R8 ;  /* 0x0000000870087220 */ /* 0x000fe40000410000 */
[----:B------:R-:W-:Y:S01]  /*6b50*/  FMUL.FTZ R9, R111, R9 ;  /* 0x000000096f097220 */ /* 0x000fe20000410000 */
[----:B------:R-:W-:Y:S04]  /*6b60*/  HMMA.16816.F32.BF16 R32, R100, R154, R32 ;  /* 0x0000009a6420723c */ /* 0x000fe80000041820 */
[----:B------:R-:W-:Y:S02]  /*6b70*/  FMUL.FTZ R10, R110, R10 ;  /* 0x0000000a6e0a7220 */ /* 0x000fe40000410000 */
[----:B------:R-:W-:Y:S02]  /*6b80*/  FMUL.FTZ R11, R109, R11 ;  /* 0x0000000b6d0b7220 */ /* 0x000fe40000410000 */
[C---:B------:R-:W-:Y:S04]  /*6b90*/  FADD.FTZ R12, -R169.reuse, R12 ;  /* 0x0000000ca90c7221 */ /* 0x040fe80000010100 */
[----:B------:R-:W-:Y:S02]  /*6ba0*/  FADD.FTZ R13, -R169, R13 ;  /* 0x0000000da90d7221 */ /* 0x000fe40000010100 */
[----:B------:R-:W-:Y:S02]  /*6bb0*/  FADD.FTZ R15, -R168, R15 ;  /* 0x0000000fa80f7221 */ /* 0x000fe40000010100 */
[----:B------:R-:W-:Y:S02]  /*6bc0*/  FMUL.FTZ R0, R208, R14 ;  /* 0x0000000ed0007220 */ /* 0x000fe40000410000 */
        /* <DEDUP_REMOVED lines=111> */
.L_x_1568:
        /* <DEDUP_REMOVED lines=109> */
.L_x_1569:
        /* <DEDUP_REMOVED lines=318> */
.L_x_1571:
        /* <DEDUP_REMOVED lines=17> */
.L_x_1572:
        /* <DEDUP_REMOVED lines=42> */
.L_x_1574:
[----:B------:R-:W-:Y:S05]  /*9120*/  BSYNC B0 ;  /* 0x0000000000007941 */ /* 0x000fea0003800000 */
.L_x_1573:
        /* <DEDUP_REMOVED lines=15> */
.L_x_1576:
[----:B------:R-:W-:Y:S05]  /*9220*/  BSYNC B0 ;  /* 0x0000000000007941 */ /* 0x000fea0003800000 */
.L_x_1575:
        /* <DEDUP_REMOVED lines=15> */
.L_x_1578:
[----:B------:R-:W-:Y:S05]  /*9320*/  BSYNC B0 ;  /* 0x0000000000007941 */ /* 0x000fea0003800000 */
.L_x_1577:
        /* <DEDUP_REMOVED lines=14> */
.L_x_1580:
[----:B------:R-:W-:Y:S05]  /*9410*/  BSYNC B0 ;  /* 0x0000000000007941 */ /* 0x000fea0003800000 */
.L_x_1579:
        /* <DEDUP_REMOVED lines=26> */
.L_x_1582:
[----:B------:R-:W-:Y:S05]  /*95c0*/  BSYNC B0 ;  /* 0x0000000000007941 */ /* 0x000fea0003800000 */
.L_x_1581:
        /* <DEDUP_REMOVED lines=13> */
.L_x_1584:
[----:B------:R-:W-:Y:S05]  /*96a0*/  BSYNC B0 ;  /* 0x0000000000007941 */ /* 0x000fea0003800000 */
.L_x_1583:
        /* <DEDUP_REMOVED lines=13> */
.L_x_1586:
[----:B------:R-:W-:Y:S05]  /*9780*/  BSYNC B0 ;  /* 0x0000000000007941 */ /* 0x000fea0003800000 */
.L_x_1585:
        /* <DEDUP_REMOVED lines=11> */
.L_x_1541:
[----:B------:R-:W-:Y:S05]  /*9840*/  BSYNC B1 ;  /* 0x0000000000017941 */ /* 0x000fea0003800000 */
.L_x_1519:
        /* <DEDUP_REMOVED lines=11> */
.L_x_1587:
[----:B------:R-:W-:Y:S05]  /*9900*/  EXIT ;  /* 0x000000000000794d */ /* 0x000fea0003800000 */
.L_x_1589:
        /* <DEDUP_REMOVED lines=15> */
.L_x_2479:


//--------------------- .text._ZN5flash25flash_bwd_dot_do_o_kernelILb0E23Flash_bwd_kernel_traitsILi64ELi64ELi128ELi8ELi2ELi4ELi4ELb1ELb0EN7cutlass10bfloat16_tE19Flash_kernel_traitsILi64ELi64ELi128ELi8ES3_EEEEvNS_16Flash_bwd_paramsE --------------------------
	.section	.text._ZN5flash25flash_bwd_dot_do_o_kernelILb0E23Flash_bwd_kernel_traitsILi64ELi64ELi128ELi8ELi2ELi4ELi4ELb1ELb0EN7cutlass10bfloat16_tE19Flash_kernel_traitsILi64ELi64ELi128ELi8ES3_EEEEvNS_16Flash_bwd_paramsE,"ax",@progbits
	.sectioninfo	@"SHI_REGISTERS=30"
	.align	128
        .global         _ZN5flash25flash_bwd_dot_do_o_kernelILb0E23Flash_bwd_kernel_traitsILi64ELi64ELi128ELi8ELi2ELi4ELi4ELb1ELb0EN7cutlass10bfloat16_tE19Flash_kernel_traitsILi64ELi64ELi128ELi8ES3_EEEEvNS_16Flash_bwd_paramsE
        .type           _ZN5flash25flash_bwd_dot_do_o_kernelILb0E23Flash_bwd_kernel_traitsILi64ELi64ELi128ELi8ELi2ELi4ELi4ELb1ELb0EN7cutlass10bfloat16_tE19Flash_kernel_traitsILi64ELi64ELi128ELi8ES3_EEEEvNS_16Flash_bwd_paramsE,@function
        .size           _ZN5flash25flash_bwd_dot_do_o_kernelILb0E23Flash_bwd_kernel_traitsILi64ELi64ELi128ELi8ELi2ELi4ELi4ELb1ELb0EN7cutlass10bfloat16_tE19Flash_kernel_traitsILi64ELi64ELi128ELi8ES3_EEEEvNS_16Flash_bwd_paramsE,(.L_x_2480 - _ZN5flash25flash_bwd_dot_do_o_kernelILb0E23Flash_bwd_kernel_traitsILi64ELi64ELi128ELi8ELi2ELi4ELi4ELb1ELb0EN7cutlass10bfloat16_tE19Flash_kernel_traitsILi64ELi64ELi128ELi8ES3_EEEEvNS_16Flash_bwd_paramsE)
        .other          _ZN5flash25flash_bwd_dot_do_o_kernelILb0E23Flash_bwd_kernel_traitsILi64ELi64ELi128ELi8ELi2ELi4ELi4ELb1ELb0EN7cutlass10bfloat16_tE19Flash_kernel_traitsILi64ELi64ELi128ELi8ES3_EEEEvNS_16Flash_bwd_paramsE,@"STO_CUDA_ENTRY STV_DEFAULT"
_ZN5flash25flash_bwd_dot_do_o_kernelILb0E23Flash_bwd_kernel_traitsILi64ELi64ELi128ELi8ELi2ELi4ELi4ELb1ELb0EN7cutlass10bfloat16_tE19Flash_kernel_traitsILi64ELi64ELi128ELi8ES3_EEEEvNS_16Flash_bwd_paramsE:
.text._ZN5flash25flash_bwd_dot_do_o_kernelILb0E23Flash_bwd_kernel_traitsILi64ELi64ELi128ELi8ELi2ELi4ELi4ELb1ELb0EN7cutlass10bfloat16_tE19Flash_kernel_traitsILi64ELi64ELi128ELi8ES3_EEEEvNS_16Flash_bwd_paramsE:
[----:B------:R-:W-:Y:S02]  /*0000*/  MOV R1, c[0x0][0x28] ;  /* 0x00000a0000017a02 */ /* 0x000fe40000000f00 */
[----:B------:R-:W0:Y:S01]  /*0010*/  S2R R0, SR_CTAID.Y ;  /* 0x0000000000007919 */ /* 0x000e220000002600 */
[----:B------:R-:W-:Y:S01]  /*0020*/  ISETP.NE.U32.AND P0, PT, RZ, c[0x0][0x240], PT ;  /* 0x00009000ff007a0c */ /* 0x000fe20003f05070 */
[----:B------:R-:W-:Y:S01]  /*0030*/  IMAD.MOV.U32 R9, RZ, RZ, -0x1 ;  /* 0xffffffffff097424 */ /* 0x000fe200078e00ff */
[----:B------:R-:W-:Y:S02]  /*0040*/  ULDC.64 UR4, c[0x0][0x118] ;  /* 0x0000460000047ab9 */ /* 0x000fe40000000a00 */
[----:B------:R-:W-:-:S13]  /*0050*/  ISETP.NE.AND.EX P0, PT, RZ, c[0x0][0x244], PT, P0 ;  /* 0x00009100ff007a0c */ /* 0x000fda0003f05300 */
[----:B------:R-:W-:Y:S01]  /*0060*/  @P0 MOV R7, 0x4 ;  /* 0x0000000400070802 */ /* 0x000fe20000000f00 */
[----:B------:R-:W-:Y:S01]  /*0070*/  @P0 IMAD.MOV.U32 R5, RZ, RZ, 0x4 ;  /* 0x00000004ff050424 */ /* 0x000fe200078e00ff */
[----:B0-----:R-:W-:-:S03]  /*0080*/  @P0 IADD3 R6, R0, 0x1, RZ ;  /* 0x0000000100060810 */ /* 0x001fc60007ffe0ff */
[----:B------:R-:W-:-:S04]  /*0090*/  @P0 IMAD.WIDE R4, R0, R5, c[0x0][0x240] ;  /* 0x0000900000040625 */ /* 0x000fc800078e0205 */
[----:B------:R-:W-:Y:S01]  /*00a0*/  @P0 IMAD.WIDE R6, R6, R7, c[0x0][0x240] ;  /* 0x0000900006060625 */ /* 0x000fe200078e0207 */
[----:B------:R-:W2:Y:S05]  /*00b0*/  @P0 LDG.E R9, [R4.64] ;  /* 0x0000000404090981 */ /* 0x000eaa000c1e1900 */
[----:B------:R-:W2:Y:S04]  /*00c0*/  @P0 LDG.E R6, [R6.64] ;  /* 0x0000000406060981 */ /* 0x000ea8000c1e1900 */
[----:B------:R-:W0:Y:S02]  /*00d0*/  S2R R3, SR_CTAID.X ;  /* 0x0000000000037919 */ /* 0x000e240000002500 */
[----:B0-----:R-:W-:Y:S01]  /*00e0*/  IMAD.SHL.U32 R3, R3, 0x40, RZ ;  /* 0x0000004003037824 */ /* 0x001fe200078e00ff */
[----:B--2---:R-:W-:-:S02]  /*00f0*/  @P0 IADD3 R12, R6, -R9, RZ ;  /* 0x80000009060c0210 */ /* 0x004fc40007ffe0ff */
[----:B------:R-:W-:-:S04]  /*0100*/  @!P0 MOV R12, c[0x0][0x214] ;  /* 0x00008500000c8a02 */ /* 0x000fc80000000f00 */
[----:B------:R-:W-:-:S13]  /*0110*/  ISETP.GT.AND P0, PT, R12, R3, PT ;  /* 0x000000030c00720c */ /* 0x000fda0003f04270 */
[----:B------:R-:W-:Y:S05]  /*0120*/  @!P0 EXIT ;  /* 0x000000000000894d */ /* 0x000fea0003800000 */
[C---:B------:R-:W-:Y:S01]  /*0130*/  ISETP.NE.AND P1, PT, R9.reuse, -0x1, PT ;  /* 0xffffffff0900780c */ /* 0x040fe20003f25270 */
[----:B------:R-:W0:Y:S01]  /*0140*/  S2R R5, SR_CTAID.Z ;  /* 0x0000000000057919 */ /* 0x000e220000002700 */
[----:B------:R-:W-:Y:S02]  /*0150*/  ULDC.U8 UR6, c[0x0][0x328] ;  /* 0x0000ca0000067ab9 */ /* 0x000fe40000000000 */
[----:B------:R-:W-:Y:S01]  /*0160*/  ISETP.NE.AND P0, PT, RZ, UR6, PT ;  /* 0x00000006ff007c0c */ /* 0x000fe2000bf05270 */
[----:B------:R-:W1:Y:S08]  /*0170*/  S2R R2, SR_TID.X ;  /* 0x0000000000027919 */ /* 0x000e700000002100 */
[----:B------:R-:W-:Y:S01]  /*0180*/  @P1 IMAD.WIDE.U32 R10, R9, c[0x0][0x370], RZ ;  /* 0x0000dc00090a1a25 */ /* 0x000fe200078e00ff */
[----:B------:R-:W-:-:S02]  /*0190*/  @!P1 SHF.R.S32.HI R4, RZ, 0x1f, R0 ;  /* 0x0000001fff049819 */ /* 0x000fc40000011400 */
[----:B------:R-:W-:Y:S01]  /*01a0*/  @!P1 SHF.R.S32.HI R13, RZ, 0x1f, R0 ;  /* 0x0000001fff0d9819 */ /* 0x000fe20000011400 */
[----:B------:R-:W-:-:S04]  /*01b0*/  @P1 IMAD.WIDE.U32 R14, R9, c[0x0][0x1e8], RZ ;  /* 0x00007a00090e1a25 */ /* 0x000fc800078e00ff */
[----:B------:R-:W-:Y:S02]  /*01c0*/  @P1 IMAD R6, R9, c[0x0][0x374], R11 ;  /* 0x0000dd0009061a24 */ /* 0x000fe400078e020b */
[----:B------:R-:W-:Y:S02]  /*01d0*/  @!P1 IMAD R11, R4, c[0x0][0x368], RZ ;  /* 0x0000da00040b9a24 */ /* 0x000fe400078e02ff */
[----:B------:R-:W-:Y:S02]  /*01e0*/  @!P1 IMAD R13, R13, c[0x0][0x1e0], RZ ;  /* 0x000078000d0d9a24 */ /* 0x000fe400078e02ff */
[----:B------:R-:W-:Y:S02]  /*01f0*/  @P1 IMAD R7, R9, c[0x0][0x1ec], R15 ;  /* 0x00007b0009071a24 */ /* 0x000fe400078e020f */
[----:B------:R-:W-:Y:S02]  /*0200*/  @P1 IMAD.MOV.U32 R8, RZ, RZ, R14 ;  /* 0x000000ffff081224 */ /* 0x000fe400078e000e */
[----:B------:R-:W-:-:S04]  /*0210*/  @!P1 IMAD.WIDE.U32 R14, R0, c[0x0][0x368], RZ ;  /* 0x0000da00000e9a25 */ /* 0x000fc800078e00ff */
[----:B------:R-:W-:Y:S01]  /*0220*/  @!P1 IMAD.WIDE.U32 R16, R0, c[0x0][0x1e0], RZ ;  /* 0x0000780000109a25 */ /* 0x000fe200078e00ff */
[----:B------:R-:W-:-:S03]  /*0230*/  @!P1 MOV R10, R14 ;  /* 0x0000000e000a9202 */ /* 0x000fc60000000f00 */
[----:B------:R-:W-:Y:S01]  /*0240*/  @!P1 IMAD R11, R0, c[0x0][0x36c], R11 ;  /* 0x0000db00000b9a24 */ /* 0x000fe200078e020b */
[----:B------:R-:W-:Y:S01]  /*0250*/  @!P1 MOV R8, R16 ;  /* 0x0000001000089202 */ /* 0x000fe20000000f00 */
[----:B------:R-:W-:Y:S02]  /*0260*/  @!P1 IMAD R13, R0, c[0x0][0x1e4], R13 ;  /* 0x00007900000d9a24 */ /* 0x000fe400078e020d */
[----:B------:R-:W-:Y:S02]  /*0270*/  @!P1 IMAD.IADD R6, R15, 0x1, R11 ;  /* 0x000000010f069824 */ /* 0x000fe400078e020b */
[----:B------:R-:W-:Y:S01]  /*0280*/  @!P1 IMAD.IADD R7, R17, 0x1, R13 ;  /* 0x0000000111079824 */ /* 0x000fe200078e020d */
[----:B------:R-:W-:Y:S05]  /*0290*/  @!P0 BRA `(.L_x_1590) ;  /* 0x0000007000008947 */ /* 0x000fea0003800000 */
[----:B01----:R-:W-:Y:S01]  /*02a0*/  HFMA2.MMA R4, -RZ, RZ, 0, 7.62939453125e-06 ;  /* 0x00000080ff047435 */ /* 0x003fe200000001ff */
[----:B------:R-:W-:Y:S02]  /*02b0*/  @!P1 IMAD R9, R0, c[0x0][0x224], RZ ;  /* 0x0000890000099a24 */ /* 0x000fe400078e02ff */
[----:B------:R-:W-:-:S03]  /*02c0*/  IMAD.MOV.U32 R11, RZ, RZ, c[0x0][0x210] ;  /* 0x00008400ff0b7624 */ /* 0x000fc600078e00ff */
[----:B------:R-:W-:-:S04]  /*02d0*/  LEA R9, R0, R9, 0x7 ;  /* 0x0000000900097211 */ /* 0x000fc800078e38ff */
[----:B------:R-:W-:-:S04]  /*02e0*/  IMAD R0, R4, R11, c[0x0][0x234] ;  /* 0x00008d0004007624 */ /* 0x000fc800078e020b */
[----:B------:R-:W-:Y:S01]  /*02f0*/  IMAD R0, R0, R5, R9 ;  /* 0x0000000500007224 */ /* 0x000fe200078e0209 */
[----:B------:R-:W-:Y:S05]  /*0300*/  BRA `(.L_x_1591) ;  /* 0x0000002000007947 */ /* 0x000fea0003800000 */
.L_x_1590:
[----:B01----:R-:W-:-:S04]  /*0310*/  IMAD R0, R0, c[0x0][0x1c0], R5 ;  /* 0x0000700000007a24 */ /* 0x003fc800078e0205 */
[----:B------:R-:W-:Y:S02]  /*0320*/  IMAD R0, R0, c[0x0][0x224], RZ ;  /* 0x0000890000007a24 */ /* 0x000fe400078e02ff */
.L_x_1591:
[----:B------:R-:W-:Y:S01]  /*0330*/  SHF.R.S32.HI R9, RZ, 0x1f, R2 ;  /* 0x0000001fff097819 */ /* 0x000fe20000011402 */
[----:B------:R-:W-:-:S03]  /*0340*/  IMAD.IADD R12, R12, 0x1, -R3 ;  /* 0x000000010c0c7824 */ /* 0x000fc600078e0a03 */
[----:B------:R-:W-:-:S04]  /*0350*/  LEA.HI R9, R9, R2, RZ, 0x3 ;  /* 0x0000000209097211 */ /* 0x000fc800078f18ff */
[----:B------:R-:W-:Y:S02]  /*0360*/  LOP3.LUT R11, R9, 0x1ffffff8, RZ, 0xc0, !PT ;  /* 0x1ffffff8090b7812 */ /* 0x000fe400078ec0ff */
[----:B------:R-:W-:-:S03]  /*0370*/  SHF.R.S32.HI R4, RZ, 0x3, R9 ;  /* 0x00000003ff047819 */ /* 0x000fc60000011409 */
[----:B------:R-:W-:Y:S01]  /*0380*/  IMAD.IADD R11, R2, 0x1, -R11 ;  /* 0x00000001020b7824 */ /* 0x000fe200078e0a0b */
[----:B------:R-:W-:-:S04]  /*0390*/  IADD3 R9, R4, 0x20, RZ ;  /* 0x0000002004097810 */ /* 0x000fc80007ffe0ff */
[----:B------:R-:W-:Y:S02]  /*03a0*/  SHF.L.U32 R14, R11, 0x3, RZ ;  /* 0x000000030b0e7819 */ /* 0x000fe400000006ff */
[----:B------:R-:W-:Y:S02]  /*03b0*/  SHF.R.S32.HI R11, RZ, 0x1f, R3 ;  /* 0x0000001fff0b7819 */ /* 0x000fe40000011403 */
[----:B------:R-:W-:Y:S02]  /*03c0*/  ISETP.GE.AND P0, PT, R14, c[0x0][0x220], PT ;  /* 0x000088000e007a0c */ /* 0x000fe40003f06270 */
[--C-:B------:R-:W-:Y:S01]  /*03d0*/  SHF.R.S32.HI R15, RZ, 0x1f, R14.reuse ;  /* 0x0000001fff0f7819 */ /* 0x100fe2000001140e */
[----:B------:R-:W-:Y:S01]  /*03e0*/  IMAD R18, R11, c[0x0][0x1e8], RZ ;  /* 0x00007a000b127a24 */ /* 0x000fe200078e02ff */
[-C--:B------:R-:W-:Y:S01]  /*03f0*/  ISETP.LT.AND P1, PT, R9, R12.reuse, !P0 ;  /* 0x0000000c0900720c */ /* 0x080fe20004721270 */
[----:B------:R-:W-:Y:S01]  /*0400*/  IMAD R16, R11, c[0x0][0x370], RZ ;  /* 0x0000dc000b107a24 */ /* 0x000fe200078e02ff */
[----:B------:R-:W-:Y:S01]  /*0410*/  ISETP.LT.AND P0, PT, R4, R12, !P0 ;  /* 0x0000000c0400720c */ /* 0x000fe20004701270 */
[----:B------:R-:W-:Y:S01]  /*0420*/  IMAD.WIDE.U32 R12, R3, c[0x0][0x370], R14 ;  /* 0x0000dc00030c7a25 */ /* 0x000fe200078e000e */
[----:B------:R-:W-:-:S03]  /*0430*/  SHF.R.S32.HI R9, RZ, 0x1f, R5 ;  /* 0x0000001fff097819 */ /* 0x000fc60000011405 */
[----:B------:R-:W-:-:S04]  /*0440*/  IMAD.WIDE.U32 R14, R3, c[0x0][0x1e8], R14 ;  /* 0x00007a00030e7a25 */ /* 0x000fc800078e000e */
[C---:B------:R-:W-:Y:S01]  /*0450*/  IMAD R18, R3.reuse, c[0x0][0x1ec], R18 ;  /* 0x00007b0003127a24 */ /* 0x040fe200078e0212 */
[----:B------:R-:W-:Y:S01]  /*0460*/  IADD3 R8, P3, R8, R14, RZ ;  /* 0x0000000e08087210 */ /* 0x000fe20007f7e0ff */
[----:B------:R-:W-:Y:S01]  /*0470*/  IMAD R11, R3, c[0x0][0x374], R16 ;  /* 0x0000dd00030b7a24 */ /* 0x000fe200078e0210 */
[----:B------:R-:W-:Y:S01]  /*0480*/  IADD3 R16, P2, R10, R12, RZ ;  /* 0x0000000c0a107210 */ /* 0x000fe20007f5e0ff */
[C---:B------:R-:W-:Y:S02]  /*0490*/  IMAD R10, R9.reuse, c[0x0][0x378], RZ ;  /* 0x0000de00090a7a24 */ /* 0x040fe400078e02ff */
[----:B------:R-:W-:Y:S01]  /*04a0*/  IMAD R12, R9, c[0x0][0x1f0], RZ ;  /* 0x00007c00090c7a24 */ /* 0x000fe200078e02ff */
[----:B------:R-:W-:Y:S01]  /*04b0*/  IADD3.X R9, R7, R15, R18, P3, !PT ;  /* 0x0000000f07097210 */ /* 0x000fe20001ffe412 */
[C---:B------:R-:W-:Y:S01]  /*04c0*/  IMAD R7, R5.reuse, c[0x0][0x37c], R10 ;  /* 0x0000df0005077a24 */ /* 0x040fe200078e020a */
[----:B------:R-:W-:Y:S01]  /*04d0*/  IADD3.X R17, R6, R13, R11, P2, !PT ;  /* 0x0000000d06117210 */ /* 0x000fe200017fe40b */
[C---:B------:R-:W-:Y:S01]  /*04e0*/  IMAD R11, R5.reuse, c[0x0][0x1f4], R12 ;  /* 0x00007d00050b7a24 */ /* 0x040fe200078e020c */
[----:B------:R-:W-:Y:S01]  /*04f0*/  SHF.R.S32.HI R10, RZ, 0x1f, R4 ;  /* 0x0000001fff0a7819 */ /* 0x000fe20000011404 */
[----:B------:R-:W-:Y:S01]  /*0500*/  IMAD.WIDE.U32 R14, R5, c[0x0][0x1f0], R8 ;  /* 0x00007c00050e7a25 */ /* 0x000fe200078e0008 */
[----:B------:R-:W-:-:S03]  /*0510*/  @P1 IADD3 R12, P2, R4, 0x20, RZ ;  /* 0x00000020040c1810 */ /* 0x000fc60007f5e0ff */
[----:B------:R-:W-:Y:S01]  /*0520*/  IMAD.WIDE.U32 R16, R5, c[0x0][0x378], R16 ;  /* 0x0000de0005107a25 */ /* 0x000fe200078e0010 */
[----:B------:R-:W-:Y:S02]  /*0530*/  @P1 IADD3.X R5, RZ, R10, RZ, P2, !PT ;  /* 0x0000000aff051210 */ /* 0x000fe400017fe4ff */
[----:B------:R-:W-:Y:S01]  /*0540*/  IADD3 R15, R15, R11, RZ ;  /* 0x0000000b0f0f7210 */ /* 0x000fe20007ffe0ff */
[C---:B------:R-:W-:Y:S01]  /*0550*/  @P0 IMAD R9, R10.reuse, c[0x0][0x370], RZ ;  /* 0x0000dc000a090a24 */ /* 0x040fe200078e02ff */
[----:B------:R-:W-:Y:S01]  /*0560*/  @P1 MOV R22, R16 ;  /* 0x0000001000161202 */ /* 0x000fe20000000f00 */
[----:B------:R-:W-:Y:S02]  /*0570*/  @P0 IMAD R13, R10, c[0x0][0x1e8], RZ ;  /* 0x00007a000a0d0a24 */ /* 0x000fe400078e02ff */
[----:B------:R-:W-:Y:S02]  /*0580*/  IMAD.IADD R17, R17, 0x1, R7 ;  /* 0x0000000111117824 */ /* 0x000fe400078e0207 */
[----:B------:R-:W-:-:S02]  /*0590*/  @P0 IMAD R11, R4, c[0x0][0x374], R9 ;  /* 0x0000dd00040b0a24 */ /* 0x000fc400078e0209 */
[C---:B------:R-:W-:Y:S02]  /*05a0*/  @P0 IMAD R13, R4.reuse, c[0x0][0x1ec], R13 ;  /* 0x00007b00040d0a24 */ /* 0x040fe400078e020d */
[----:B------:R-:W-:Y:S02]  /*05b0*/  @P1 IMAD R5, R5, c[0x0][0x370], RZ ;  /* 0x0000dc0005051a24 */ /* 0x000fe400078e02ff */
[----:B------:R-:W-:-:S04]  /*05c0*/  @P0 IMAD.WIDE.U32 R8, R4, c[0x0][0x1e8], R14 ;  /* 0x00007a0004080a25 */ /* 0x000fc800078e000e */
[--C-:B------:R-:W-:Y:S01]  /*05d0*/  @P1 IMAD.MOV.U32 R23, RZ, RZ, R17.reuse ;  /* 0x000000ffff171224 */ /* 0x100fe200078e0011 */
[----:B------:R-:W-:Y:S01]  /*05e0*/  @P0 LEA R18, P3, R8, c[0x0][0x1d0], 0x1 ;  /* 0x0000740008120a11 */ /* 0x000fe200078608ff */
[----:B------:R-:W-:-:S04]  /*05f0*/  @P0 IMAD.WIDE.U32 R6, R4, c[0x0][0x370], R16 ;  /* 0x0000dc0004060a25 */ /* 0x000fc800078e0010 */
[C---:B------:R-:W-:Y:S01]  /*0600*/  @P1 IMAD R21, R12.reuse, c[0x0][0x374], R5 ;  /* 0x0000dd000c151a24 */ /* 0x040fe200078e0205 */
[----:B------:R-:W-:Y:S01]  /*0610*/  @P0 IADD3 R5, R9, R13, RZ ;  /* 0x0000000d09050210 */ /* 0x000fe20007ffe0ff */
[----:B------:R-:W-:Y:S01]  /*0620*/  @P1 IMAD.WIDE.U32 R12, R12, c[0x0][0x370], R22 ;  /* 0x0000dc000c0c1a25 */ /* 0x000fe200078e0016 */
[----:B------:R-:W-:Y:S02]  /*0630*/  @P1 IADD3 R23, P4, R4, 0x20, RZ ;  /* 0x0000002004171810 */ /* 0x000fe40007f9e0ff */
[----:B------:R-:W-:Y:S02]  /*0640*/  @P0 IADD3 R7, R7, R11, RZ ;  /* 0x0000000b07070210 */ /* 0x000fe40007ffe0ff */
[----:B------:R-:W-:Y:S01]  /*0650*/  @P0 LEA R16, P2, R6, c[0x0][0x330], 0x1 ;  /* 0x0000cc0006100a11 */ /* 0x000fe200078408ff */
[----:B------:R-:W-:Y:S01]  /*0660*/  @P1 IMAD.X R20, RZ, RZ, R10, P4 ;  /* 0x000000ffff141224 */ /* 0x000fe200020e060a */
[----:B------:R-:W-:Y:S01]  /*0670*/  @P0 LEA.HI.X R19, R8, c[0x0][0x1d4], R5, 0x1, P3 ;  /* 0x0000750008130a11 */ /* 0x000fe200018f0c05 */
[----:B------:R-:W-:Y:S01]  /*0680*/  CS2R R10, SRZ ;  /* 0x00000000000a7805 */ /* 0x000fe2000001ff00 */
[----:B------:R-:W-:Y:S01]  /*0690*/  @P0 LEA.HI.X R17, R6, c[0x0][0x334], R7, 0x1, P2 ;  /* 0x0000cd0006110a11 */ /* 0x000fe200010f0c07 */
[----:B------:R-:W-:Y:S01]  /*06a0*/  CS2R R4, SRZ ;  /* 0x0000000000047805 */ /* 0x000fe2000001ff00 */
[----:B------:R-:W-:Y:S01]  /*06b0*/  CS2R R6, SRZ ;  /* 0x0000000000067805 */ /* 0x000fe2000001ff00 */
[----:B------:R-:W-:Y:S01]  /*06c0*/  CS2R R8, SRZ ;  /* 0x0000000000087805 */ /* 0x000fe2000001ff00 */
[----:B------:R-:W-:-:S02]  /*06d0*/  @P1 IMAD R20, R20, c[0x0][0x1e8], RZ ;  /* 0x00007a0014141a24 */ /* 0x000fc400078e02ff */
[C---:B------:R-:W-:Y:S02]  /*06e0*/  @P1 IMAD.WIDE.U32 R14, R23.reuse, c[0x0][0x1e8], R14 ;  /* 0x00007a00170e1a25 */ /* 0x040fe400078e000e */
[----:B------:R0:W2:Y:S02]  /*06f0*/  @P0 LDG.E.128 R4, [R16.64] ;  /* 0x0000000410040981 */ /* 0x0000a4000c1e1d00 */
[----:B------:R-:W-:Y:S02]  /*0700*/  @P1 IMAD R25, R23, c[0x0][0x1ec], R20 ;  /* 0x00007b0017191a24 */ /* 0x000fe400078e0214 */
[----:B------:R1:W3:Y:S01]  /*0710*/  @P0 LDG.E.128 R8, [R18.64] ;  /* 0x0000000412080981 */ /* 0x0002e2000c1e1d00 */
[----:B------:R-:W-:Y:S02]  /*0720*/  @P1 IADD3 R21, R13, R21, RZ ;  /* 0x000000150d151210 */ /* 0x000fe40007ffe0ff */
[----:B------:R-:W-:Y:S02]  /*0730*/  @P1 IADD3 R13, R15, R25, RZ ;  /* 0x000000190f0d1210 */ /* 0x000fe40007ffe0ff */
[----:B------:R-:W-:-:S02]  /*0740*/  @P1 LEA R20, P0, R12, c[0x0][0x330], 0x1 ;  /* 0x0000cc000c141a11 */ /* 0x000fc400078008ff */
[----:B------:R-:W-:Y:S01]  /*0750*/  @P1 LEA R22, P2, R14, c[0x0][0x1d0], 0x1 ;  /* 0x000074000e161a11 */ /* 0x000fe200078408ff */
[----:B0-----:R-:W-:Y:S01]  /*0760*/  CS2R R16, SRZ ;  /* 0x0000000000107805 */ /* 0x001fe2000001ff00 */
[----:B------:R-:W-:Y:S01]  /*0770*/  @P1 LEA.HI.X R21, R12, c[0x0][0x334], R21, 0x1, P0 ;  /* 0x0000cd000c151a11 */ /* 0x000fe200000f0c15 */
[----:B-1----:R-:W-:Y:S01]  /*0780*/  CS2R R18, SRZ ;  /* 0x0000000000127805 */ /* 0x002fe2000001ff00 */
[----:B------:R-:W-:Y:S02]  /*0790*/  @P1 LEA.HI.X R23, R14, c[0x0][0x1d4], R13, 0x1, P2 ;  /* 0x000075000e171a11 */ /* 0x000fe400010f0c0d */
[----:B------:R-:W-:Y:S01]  /*07a0*/  CS2R R14, SRZ ;  /* 0x00000000000e7805 */ /* 0x000fe2000001ff00 */
[----:B------:R-:W-:Y:S02]  /*07b0*/  CS2R R12, SRZ ;  /* 0x00000000000c7805 */ /* 0x000fe4000001ff00 */
[----:B------:R-:W4:Y:S04]  /*07c0*/  @P1 LDG.E.128 R16, [R22.64] ;  /* 0x0000000416101981 */ /* 0x000f28000c1e1d00 */
[----:B------:R0:W5:Y:S01]  /*07d0*/  @P1 LDG.E.128 R12, [R20.64] ;  /* 0x00000004140c1981 */ /* 0x000162000c1e1d00 */
[----:B------:R-:W-:-:S02]  /*07e0*/  LOP3.LUT P0, RZ, R2, 0x7, RZ, 0xc0, !PT ;  /* 0x0000000702ff7812 */ /* 0x000fc4000780c0ff */
[----:B--2---:R-:W-:Y:S02]  /*07f0*/  LOP3.LUT R24, R4, 0xffff0000, RZ, 0xc0, !PT ;  /* 0xffff000004187812 */ /* 0x004fe400078ec0ff */
[----:B---3--:R-:W-:Y:S01]  /*0800*/  LOP3.LUT R27, R8, 0xffff0000, RZ, 0xc0, !PT ;  /* 0xffff0000081b7812 */ /* 0x008fe200078ec0ff */
[----:B------:R-:W-:Y:S01]  /*0810*/  IMAD.U32 R4, R4, 0x10000, RZ ;  /* 0x0001000004047824 */ /* 0x000fe200078e00ff */
[----:B------:R-:W-:-:S03]  /*0820*/  SHF.L.U32 R25, R8, 0x10, RZ ;  /* 0x0000001008197819 */ /* 0x000fc600000006ff */
[----:B------:R-:W-:-:S04]  /*0830*/  FMUL.FTZ R24, R24, R27 ;  /* 0x0000001b18187220 */ /* 0x000fc80000410000 */
[----:B------:R-:W-:Y:S01]  /*0840*/  FFMA.FTZ R26, R4, R25, R24 ;  /* 0x00000019041a7223 */ /* 0x000fe20000010018 */
[----:B------:R-:W-:Y:S01]  /*0850*/  SHF.L.U32 R24, R5, 0x10, RZ ;  /* 0x0000001005187819 */ /* 0x000fe200000006ff */
[----:B------:R-:W-:Y:S01]  /*0860*/  IMAD.U32 R25, R9, 0x10000, RZ ;  /* 0x0001000009197824 */ /* 0x000fe200078e00ff */
[----:B------:R-:W-:-:S03]  /*0870*/  LOP3.LUT R5, R5, 0xffff0000, RZ, 0xc0, !PT ;  /* 0xffff000005057812 */ /* 0x000fc600078ec0ff */
[----:B0-----:R-:W-:Y:S01]  /*0880*/  FFMA.FTZ R20, R24, R25, R26 ;  /* 0x0000001918147223 */ /* 0x001fe2000001001a */
[----:B----4-:R-:W-:Y:S01]  /*0890*/  LOP3.LUT R24, R16, 0xffff0000, RZ, 0xc0, !PT ;  /* 0xffff000010187812 */ /* 0x010fe200078ec0ff */
[----:B------:R-:W-:Y:S01]  /*08a0*/  IMAD.U32 R23, R10, 0x10000, RZ ;  /* 0x000100000a177824 */ /* 0x000fe200078e00ff */
[----:B------:R-:W-:Y:S02]  /*08b0*/  LOP3.LUT R22, R9, 0xffff0000, RZ, 0xc0, !PT ;  /* 0xffff000009167812 */ /* 0x000fe400078ec0ff */
[----:B-----5:R-:W-:Y:S02]  /*08c0*/  LOP3.LUT R25, R12, 0xffff0000, RZ, 0xc0, !PT ;  /* 0xffff00000c197812 */ /* 0x020fe400078ec0ff */
[----:B------:R-:W-:Y:S02]  /*08d0*/  LOP3.LUT R21, R10, 0xffff0000, RZ, 0xc0, !PT ;  /* 0xffff00000a157812 */ /* 0x000fe400078ec0ff */
[C---:B------:R-:W-:Y:S01]  /*08e0*/  SHF.L.U32 R9, R11.reuse, 0x10, RZ ;  /* 0x000000100b097819 */ /* 0x040fe200000006ff */
[----:B------:R-:W-:Y:S01]  /*08f0*/  FMUL.FTZ R24, R24, R25 ;  /* 0x0000001918187220 */ /* 0x000fe20000410000 */
[----:B------:R-:W-:Y:S01]  /*0900*/  LOP3.LUT R10, R11, 0xffff0000, RZ, 0xc0, !PT ;  /* 0xffff00000b0a7812 */ /* 0x000fe200078ec0ff */
[----:B------:R-:W-:Y:S01]  /*0910*/  IMAD.U32 R11, R16, 0x10000, RZ ;  /* 0x00010000100b7824 */ /* 0x000fe200078e00ff */
[----:B------:R-:W-:Y:S01]  /*0920*/  SHF.L.U32 R12, R12, 0x10, RZ ;  /* 0x000000100c0c7819 */ /* 0x000fe200000006ff */
[----:B------:R-:W-:Y:S01]  /*0930*/  FFMA.FTZ R5, R5, R22, R20 ;  /* 0x0000001605057223 */ /* 0x000fe20000010014 */
[----:B------:R-:W-:-:S02]  /*0940*/  SHF.L.U32 R4, R6, 0x10, RZ ;  /* 0x0000001006047819 */ /* 0x000fc400000006ff */
[----:B------:R-:W-:Y:S01]  /*0950*/  SHF.L.U32 R20, R13, 0x10, RZ ;  /* 0x000000100d147819 */ /* 0x000fe200000006ff */
[----:B------:R-:W-:Y:S01]  /*0960*/  FFMA.FTZ R11, R11, R12, R24 ;  /* 0x0000000c0b0b7223 */ /* 0x000fe20000010018 */
[----:B------:R-:W-:Y:S01]  /*0970*/  SHF.L.U32 R16, R17, 0x10, RZ ;  /* 0x0000001011107819 */ /* 0x000fe200000006ff */
[----:B------:R-:W-:Y:S01]  /*0980*/  FFMA.FTZ R4, R4, R23, R5 ;  /* 0x0000001704047223 */ /* 0x000fe20000010005 */
[----:B------:R-:W-:Y:S02]  /*0990*/  LOP3.LUT R8, R6, 0xffff0000, RZ, 0xc0, !PT ;  /* 0xffff000006087812 */ /* 0x000fe400078ec0ff */
[----:B------:R-:W-:Y:S01]  /*09a0*/  LOP3.LUT R13, R13, 0xffff0000, RZ, 0xc0, !PT ;  /* 0xffff00000d0d7812 */ /* 0x000fe200078ec0ff */
[----:B------:R-:W-:Y:S01]  /*09b0*/  FFMA.FTZ R11, R16, R20, R11 ;  /* 0x00000014100b7223 */ /* 0x000fe2000001000b */
[----:B------:R-:W-:Y:S01]  /*09c0*/  LOP3.LUT R12, R17, 0xffff0000, RZ, 0xc0, !PT ;  /* 0xffff0000110c7812 */ /* 0x000fe200078ec0ff */
[----:B------:R-:W-:Y:S01]  /*09d0*/  FFMA.FTZ R4, R8, R21, R4 ;  /* 0x0000001508047223 */ /* 0x000fe20000010004 */
[C---:B------:R-:W-:Y:S01]  /*09e0*/  SHF.L.U32 R6, R7.reuse, 0x10, RZ ;  /* 0x0000001007067819 */ /* 0x040fe200000006ff */
[----:B------:R-:W-:Y:S01]  /*09f0*/  IMAD.U32 R5, R14, 0x10000, RZ ;  /* 0x000100000e057824 */ /* 0x000fe200078e00ff */
[----:B------:R-:W-:Y:S01]  /*0a00*/  SHF.L.U32 R8, R18, 0x10, RZ ;  /* 0x0000001012087819 */ /* 0x000fe200000006ff */
[----:B------:R-:W-:Y:S01]  /*0a10*/  FFMA.FTZ R11, R12, R13, R11 ;  /* 0x0000000d0c0b7223 */ /* 0x000fe2000001000b */
[----:B------:R-:W-:Y:S01]  /*0a20*/  LOP3.LUT R7, R7, 0xffff0000, RZ, 0xc0, !PT ;  /* 0xffff000007077812 */ /* 0x000fe200078ec0ff */
[----:B------:R-:W-:Y:S01]  /*0a30*/  FFMA.FTZ R4, R6, R9, R4 ;  /* 0x0000000906047223 */ /* 0x000fe20000010004 */
[----:B------:R-:W-:Y:S01]  /*0a40*/  LOP3.LUT R14, R14, 0xffff0000, RZ, 0xc0, !PT ;  /* 0xffff00000e0e7812 */ /* 0x000fe200078ec0ff */
[----:B------:R-:W-:Y:S01]  /*0a50*/  FFMA.FTZ R5, R8, R5, R11 ;  /* 0x0000000508057223 */ /* 0x000fe2000001000b */
[----:B------:R-:W-:Y:S01]  /*0a60*/  LOP3.LUT R18, R18, 0xffff0000, RZ, 0xc0, !PT ;  /* 0xffff000012127812 */ /* 0x000fe200078ec0ff */
[----:B------:R-:W-:Y:S01]  /*0a70*/  FFMA.FTZ R4, R7, R10, R4 ;  /* 0x0000000a07047223 */ /* 0x000fe20000010004 */
[----:B------:R-:W-:Y:S01]  /*0a80*/  SHF.L.U32 R7, R15, 0x10, RZ ;  /* 0x000000100f077819 */ /* 0x000fe200000006ff */
[----:B------:R-:W-:-:S02]  /*0a90*/  IMAD.U32 R6, R19, 0x10000, RZ ;  /* 0x0001000013067824 */ /* 0x000fc400078e00ff */
[----:B------:R-:W-:Y:S01]  /*0aa0*/  FFMA.FTZ R5, R18, R14, R5 ;  /* 0x0000000e12057223 */ /* 0x000fe20000010005 */
[----:B------:R-:W-:-:S03]  /*0ab0*/  LOP3.LUT R15, R15, 0xffff0000, RZ, 0xc0, !PT ;  /* 0xffff00000f0f7812 */ /* 0x000fc600078ec0ff */
[----:B------:R-:W-:Y:S02]  /*0ac0*/  FFMA.FTZ R6, R6, R7, R5 ;  /* 0x0000000706067223 */ /* 0x000fe40000010005 */
[----:B------:R-:W0:Y:S01]  /*0ad0*/  SHFL.BFLY PT, R5, R4, 0x4, 0x1f ;  /* 0x0c801f0004057f89 */ /* 0x000e2200000e0000 */
[----:B------:R-:W-:-:S05]  /*0ae0*/  LOP3.LUT R19, R19, 0xffff0000, RZ, 0xc0, !PT ;  /* 0xffff000013137812 */ /* 0x000fca00078ec0ff */
[----:B------:R-:W-:-:S05]  /*0af0*/  FFMA.FTZ R15, R19, R15, R6 ;  /* 0x0000000f130f7223 */ /* 0x000fca0000010006 */
[----:B------:R-:W1:Y:S01]  /*0b00*/  SHFL.BFLY PT, R8, R15, 0x4, 0x1f ;  /* 0x0c801f000f087f89 */ /* 0x000e6200000e0000 */
[----:B0-----:R-:W-:-:S05]  /*0b10*/  FADD.FTZ R5, R4, R5 ;  /* 0x0000000504057221 */ /* 0x001fca0000010000 */
[----:B------:R-:W0:Y:S01]  /*0b20*/  SHFL.BFLY PT, R6, R5, 0x2, 0x1f ;  /* 0x0c401f0005067f89 */ /* 0x000e2200000e0000 */
[----:B-1----:R-:W-:-:S05]  /*0b30*/  FADD.FTZ R8, R15, R8 ;  /* 0x000000080f087221 */ /* 0x002fca0000010000 */
[----:B------:R-:W1:Y:S01]  /*0b40*/  SHFL.BFLY PT, R7, R8, 0x2, 0x1f ;  /* 0x0c401f0008077f89 */ /* 0x000e6200000e0000 */
[----:B0-----:R-:W-:-:S05]  /*0b50*/  FADD.FTZ R10, R5, R6 ;  /* 0x00000006050a7221 */ /* 0x001fca0000010000 */
[----:B------:R-:W0:Y:S01]  /*0b60*/  SHFL.BFLY PT, R11, R10, 0x1, 0x1f ;  /* 0x0c201f000a0b7f89 */ /* 0x000e2200000e0000 */
[----:B-1----:R-:W-:Y:S01]  /*0b70*/  FADD.FTZ R7, R8, R7 ;  /* 0x0000000708077221 */ /* 0x002fe20000010000 */
[----:B------:R-:W-:-:S04]  /*0b80*/  IADD3 R9, R3, R0, RZ ;  /* 0x0000000003097210 */ /* 0x000fc80007ffe0ff */
[----:B------:R-:W1:Y:S01]  /*0b90*/  SHFL.BFLY PT, R6, R7, 0x1, 0x1f ;  /* 0x0c201f0007067f89 */ /* 0x000e6200000e0000 */
[----:B------:R-:W-:Y:S02]  /*0ba0*/  LEA.HI R3, P1, R2, R9, RZ, 0x1d ;  /* 0x0000000902037211 */ /* 0x000fe4000783e8ff */
[----:B------:R-:W-:-:S04]  /*0bb0*/  SHF.R.S32.HI R4, RZ, 0x1f, R9 ;  /* 0x0000001fff047819 */ /* 0x000fc80000011409 */
[----:B------:R-:W-:Y:S02]  /*0bc0*/  IADD3.X R4, RZ, R4, RZ, P1, !PT ;  /* 0x00000004ff047210 */ /* 0x000fe40000ffe4ff */
[----:B------:R-:W-:Y:S01]  /*0bd0*/  LEA R2, P1, R3, c[0x0][0x3c8], 0x2 ;  /* 0x0000f20003027a11 */ /* 0x000fe200078210ff */
[----:B0-----:R-:W-:-:S03]  /*0be0*/  @!P0 FADD.FTZ R0, R10, R11 ;  /* 0x0000000b0a008221 */ /* 0x001fc60000010000 */
[----:B------:R-:W-:Y:S01]  /*0bf0*/  LEA.HI.X R3, R3, c[0x0][0x3cc], R4, 0x2, P1 ;  /* 0x0000f30003037a11 */ /* 0x000fe200008f1404 */
[----:B------:R-:W-:-:S05]  /*0c00*/  @!P0 FMUL.FTZ R5, R0, c[0x0][0x2d4] ;  /* 0x0000b50000058a20 */ /* 0x000fca0000410000 */
[----:B------:R0:W-:Y:S01]  /*0c10*/  @!P0 STG.E [R2.64], R5 ;  /* 0x0000000502008986 */ /* 0x0001e2000c101904 */
[----:B-1----:R-:W-:Y:S01]  /*0c20*/  FADD.FTZ R6, R7, R6 ;  /* 0x0000000607067221 */ /* 0x002fe20000010000 */
[----:B------:R-:W-:Y:S06]  /*0c30*/  @P0 EXIT ;  /* 0x000000000000094d */ /* 0x000fec0003800000 */
[----:B0-----:R-:W-:-:S05]  /*0c40*/  FMUL.FTZ R5, R6, c[0x0][0x2d4] ;  /* 0x0000b50006057a20 */ /* 0x001fca0000410000 */
[----:B------:R-:W-:Y:S01]  /*0c50*/  STG.E [R2.64+0x80], R5 ;  /* 0x0000800502007986 */ /* 0x000fe2000c101904 */
[----:B------:R-:W-:Y:S05]  /*0c60*/  EXIT ;  /* 0x000000000000794d */ /* 0x000fea0003800000 */
.L_x_1592:
        /* <DEDUP_REMOVED lines=9> */
.L_x_2480:


//--------------------- .text._ZN5flash25flash_bwd_dot_do_o_kernelILb1E23Flash_bwd_kernel_traitsILi64ELi64ELi128ELi8ELi2ELi4ELi4ELb1ELb0EN7cutlass10bfloat16_tE19Flash_kernel_traitsILi64ELi64ELi128ELi8ES3_EEEEvNS_16Flash_bwd_paramsE --------------------------
	.section	.text._ZN5flash25flash_bwd_dot_do_o_kernelILb1E23Flash_bwd_kernel_traitsILi64ELi64ELi128ELi8ELi2ELi4ELi4ELb1ELb0EN7cutlass10bfloat16_tE19Flash_kernel_traitsILi64ELi64ELi128ELi8ES3_EEEEvNS_16Flash_bwd_paramsE,"ax",@progbits
	.sectioninfo	@"SHI_REGISTERS=34"
	.align	128
        .global         _ZN5flash25flash_bwd_dot_do_o_kernelILb1E23Flash_bwd_kernel_traitsILi64ELi64ELi128ELi8ELi2ELi4ELi4ELb1ELb0EN7cutlass10bfloat16_tE19Flash_kernel_traitsILi64ELi64ELi128ELi8ES3_EEEEvNS_16Flash_bwd_paramsE
        .type           _ZN5flash25flash_bwd_dot_do_o_kernelILb1E23Flash_bwd_kernel_traitsILi64ELi64ELi128ELi8ELi2ELi4ELi4ELb1ELb0EN7cutlass10bfloat16_tE19Flash_kernel_traitsILi64ELi64ELi128ELi8ES3_EEEEvNS_16Flash_bwd_paramsE,@function
        .size           _ZN5flash25flash_bwd_dot_do_o_kernelILb1E23Flash_bwd_kernel_traitsILi64ELi64ELi128ELi8ELi2ELi4ELi4ELb1ELb0EN7cutlass10bfloat16_tE19Flash_kernel_traitsILi64ELi64ELi128ELi8ES3_EEEEvNS_16Flash_bwd_paramsE,(.L_x_2481 - _ZN5flash25flash_bwd_dot_do_o_kernelILb1E23Flash_bwd_kernel_traitsILi64ELi64ELi128ELi8ELi2ELi4ELi4ELb1ELb0EN7cutlass10bfloat16_tE19Flash_kernel_traitsILi64ELi64ELi128ELi8ES3_EEEEvNS_16Flash_bwd_paramsE)
        .other          _ZN5flash25flash_bwd_dot_do_o_kernelILb1E23Flash_bwd_kernel_traitsILi64ELi64ELi128ELi8ELi2ELi4ELi4ELb1ELb0EN7cutlass10bfloat16_tE19Flash_kernel_traitsILi64ELi64ELi128ELi8ES3_EEEEvNS_16Flash_bwd_paramsE,@"STO_CUDA_ENTRY STV_DEFAULT"
_ZN5flash25flash_bwd_dot_do_o_kernelILb1E23Flash_bwd_kernel_traitsILi64ELi64ELi128ELi8ELi2ELi4ELi4ELb1ELb0EN7cutlass10bfloat16_tE19Flash_kernel_traitsILi64ELi64ELi128ELi8ES3_EEEEvNS_16Flash_bwd_paramsE:
.text._ZN5flash25flash_bwd_dot_do_o_kernelILb1E23Flash_bwd_kernel_traitsILi64ELi64ELi128ELi8ELi2ELi4ELi4ELb1ELb0EN7cutlass10bfloat16_tE19Flash_kernel_traitsILi64ELi64ELi128ELi8ES3_EEEEvNS_16Flash_bwd_paramsE:
        /* <DEDUP_REMOVED lines=19> */
[----:B------:R-:W-:Y:S01]  /*0130*/  ISETP.NE.AND P1, PT, R11, -0x1, PT ;  /* 0xffffffff0b00780c */ /* 0x000fe20003f25270 */
[C---:B------:R-:W-:Y:S01]  /*0140*/  IMAD.WIDE R2, R10.reuse, 0x80, RZ ;  /* 0x000000800a027825 */ /* 0x040fe200078e02ff */
[----:B------:R-:W-:Y:S01]  /*0150*/  MOV R20, c[0x0][0x1c0] ;  /* 0x0000700000147a02 */ /* 0x000fe20000000f00 */
[----:B------:R-:W-:Y:S01]  /*0160*/  ULDC.U8 UR6, c[0x0][0x328] ;  /* 0x0000ca0000067ab9 */ /* 0x000fe20000000000 */
[----:B------:R-:W-:Y:S01]  /*0170*/  SHF.R.S32.HI R14, RZ, 0x1f, R21 ;  /* 0x0000001fff0e7819 */ /* 0x000fe20000011415 */
[----:B------:R-:W-:Y:S01]  /*0180*/  IMAD.WIDE R24, R10, c[0x0][0x224], RZ ;  /* 0x000089000a187a25 */ /* 0x000fe200078e02ff */
[----:B------:R-:W-:Y:S02]  /*0190*/  SEL R0, R2, RZ, P0 ;  /* 0x000000ff02007207 */ /* 0x000fe40000000000 */
[----:B------:R-:W-:Y:S01]  /*01a0*/  SEL R5, R3, RZ, P0 ;  /* 0x000000ff03057207 */ /* 0x000fe20000000000 */
[----:B------:R-:W-:-:S04]  /*01b0*/  IMAD.WIDE R30, R20, c[0x0][0x22c], RZ ;  /* 0x00008b00141e7a25 */ /* 0x000fc800078e02ff */
[--C-:B------:R-:W-:Y:S01]  /*01c0*/  @!P1 SHF.R.S32.HI R4, RZ, 0x1f, R10.reuse ;  /* 0x0000001fff049819 */ /* 0x100fe2000001140a */
[C---:B------:R-:W-:Y:S01]  /*01d0*/  @P1 IMAD.WIDE.U32 R2, R11.reuse, c[0x0][0x1e8], RZ ;  /* 0x00007a000b021a25 */ /* 0x040fe200078e00ff */
[----:B------:R-:W-:Y:S02]  /*01e0*/  @!P1 SHF.R.S32.HI R19, RZ, 0x1f, R10 ;  /* 0x0000001fff139819 */ /* 0x000fe4000001140a */
[----:B------:R-:W-:Y:S01]  /*01f0*/  @P1 MOV R23, R11 ;  /* 0x0000000b00171202 */ /* 0x000fe20000000f00 */
[----:B------:R-:W-:Y:S01]  /*0200*/  @!P1 IMAD R9, R4, c[0x0][0x368], RZ ;  /* 0x0000da0004099a24 */ /* 0x000fe200078e02ff */
[----:B------:R-:W-:Y:S01]  /*0210*/  @!P1 MOV R23, 0xffffffff ;  /* 0xffffffff00179802 */ /* 0x000fe20000000f00 */
[----:B------:R-:W-:Y:S01]  /*0220*/  @P1 IMAD R8, R11, c[0x0][0x1ec], R3 ;  /* 0x00007b000b081a24 */ /* 0x000fe200078e0203 */
[----:B------:R-:W-:Y:S01]  /*0230*/  SHF.R.S32.HI R3, RZ, 0x1f, R20 ;  /* 0x0000001fff037819 */ /* 0x000fe20000011414 */
[----:B------:R-:W-:Y:S02]  /*0240*/  @P1 IMAD.MOV.U32 R12, RZ, RZ, R2 ;  /* 0x000000ffff0c1224 */ /* 0x000fe400078e0002 */
[----:B------:R-:W-:-:S02]  /*0250*/  IMAD R2, R25, c[0x0][0x1c0], RZ ;  /* 0x0000700019027a24 */ /* 0x000fc400078e02ff */
[----:B------:R-:W-:-:S04]  /*0260*/  @P1 IMAD.WIDE.U32 R6, R11, c[0x0][0x370], RZ ;  /* 0x0000dc000b061a25 */ /* 0x000fc800078e00ff */
[----:B------:R-:W-:Y:S02]  /*0270*/  @!P1 IMAD R19, R19, c[0x0][0x1e0], RZ ;  /* 0x0000780013139a24 */ /* 0x000fe400078e02ff */
[C---:B------:R-:W-:Y:S02]  /*0280*/  @!P1 IMAD R9, R10.reuse, c[0x0][0x36c], R9 ;  /* 0x0000db000a099a24 */ /* 0x040fe400078e0209 */
[----:B------:R-:W-:-:S04]  /*0290*/  @!P1 IMAD.WIDE.U32 R16, R10, c[0x0][0x368], RZ ;  /* 0x0000da000a109a25 */ /* 0x000fc800078e00ff */
[----:B------:R-:W-:Y:S02]  /*02a0*/  IMAD R27, R24, R3, R2 ;  /* 0x00000003181b7224 */ /* 0x000fe400078e0202 */
[----:B------:R-:W-:Y:S02]  /*02b0*/  @P1 IMAD R7, R11, c[0x0][0x374], R7 ;  /* 0x0000dd000b071a24 */ /* 0x000fe400078e0207 */
[----:B------:R-:W-:-:S04]  /*02c0*/  @!P1 IMAD.WIDE.U32 R2, R10, c[0x0][0x1e0], RZ ;  /* 0x000078000a029a25 */ /* 0x000fc800078e00ff */
[----:B------:R-:W-:Y:S01]  /*02d0*/  @!P1 IMAD R19, R10, c[0x0][0x1e4], R19 ;  /* 0x000079000a139a24 */ /* 0x000fe200078e0213 */
[----:B------:R-:W-:Y:S01]  /*02e0*/  @!P1 MOV R12, R2 ;  /* 0x00000002000c9202 */ /* 0x000fe20000000f00 */
[----:B------:R-:W-:Y:S01]  /*02f0*/  @!P1 IMAD.IADD R7, R17, 0x1, R9 ;  /* 0x0000000111079824 */ /* 0x000fe200078e0209 */
[----:B------:R-:W-:Y:S01]  /*0300*/  HFMA2.MMA R17, -RZ, RZ, 0, 0 ;  /* 0x00000000ff117435 */ /* 0x000fe200000001ff */
[----:B------:R-:W0:Y:S01]  /*0310*/  S2R R9, SR_CTAID.Z ;  /* 0x0000000000097919 */ /* 0x000e220000002700 */
[----:B------:R-:W-:Y:S01]  /*0320*/  @!P1 IMAD.IADD R8, R3, 0x1, R19 ;  /* 0x0000000103089824 */ /* 0x000fe200078e0213 */
[----:B------:R-:W-:Y:S01]  /*0330*/  IADD3 R19, P0, R21, R0, RZ ;  /* 0x0000000015137210 */ /* 0x000fe20007f1e0ff */
[----:B------:R-:W-:-:S03]  /*0340*/  IMAD.WIDE.U32 R24, R24, c[0x0][0x1c0], RZ ;  /* 0x0000700018187a25 */ /* 0x000fc600078e00ff */
[----:B------:R-:W-:Y:S01]  /*0350*/  IADD3.X R5, R14, R5, RZ, P0, !PT ;  /* 0x000000050e057210 */ /* 0x000fe200007fe4ff */
[----:B------:R-:W-:Y:S01]  /*0360*/  IMAD.MOV.U32 R3, RZ, RZ, c[0x0][0x22c] ;  /* 0x00008b00ff037624 */ /* 0x000fe200078e00ff */
[----:B------:R-:W-:Y:S01]  /*0370*/  ISETP.NE.AND P0, PT, RZ, UR6, PT ;  /* 0x00000006ff007c0c */ /* 0x000fe2000bf05270 */
[----:B------:R-:W-:Y:S02]  /*0380*/  IMAD.IADD R2, R25, 0x1, R27 ;  /* 0x0000000119027824 */ /* 0x000fe400078e021b */
[----:B------:R-:W-:Y:S01]  /*0390*/  IMAD R4, R31, R23, RZ ;  /* 0x000000171f047224 */ /* 0x000fe200078e02ff */
[----:B------:R-:W-:Y:S01]  /*03a0*/  SHF.R.S32.HI R25, RZ, 0x1f, R3 ;  /* 0x0000001fff197819 */ /* 0x000fe20000011403 */
[----:B------:R-:W-:Y:S01]  /*03b0*/  @P1 IMAD.MOV.U32 R15, RZ, RZ, R6 ;  /* 0x000000ffff0f1224 */ /* 0x000fe200078e0006 */
[----:B------:R-:W1:Y:S01]  /*03c0*/  S2R R3, SR_TID.X ;  /* 0x0000000000037919 */ /* 0x000e620000002100 */
[----:B------:R-:W-:Y:S01]  /*03d0*/  IMAD R2, R2, c[0x0][0x22c], RZ ;  /* 0x00008b0002027a24 */ /* 0x000fe200078e02ff */
[----:B------:R-:W-:Y:S01]  /*03e0*/  @!P1 MOV R15, R16 ;  /* 0x00000010000f9202 */ /* 0x000fe20000000f00 */
[----:B------:R-:W-:-:S02]  /*03f0*/  IMAD R6, R5, R30, RZ ;  /* 0x0000001e05067224 */ /* 0x000fc400078e02ff */
[C---:B------:R-:W-:Y:S02]  /*0400*/  IMAD R17, R30.reuse, R17, R4 ;  /* 0x000000111e117224 */ /* 0x040fe400078e0204 */
[----:B------:R-:W-:Y:S02]  /*0410*/  IMAD R27, R25, R24, R2 ;  /* 0x00000018191b7224 */ /* 0x000fe400078e0202 */
[----:B------:R-:W-:-:S04]  /*0420*/  IMAD.WIDE.U32 R4, R30, R23, RZ ;  /* 0x000000171e047225 */ /* 0x000fc800078e00ff */
[----:B------:R-:W-:-:S04]  /*0430*/  IMAD.WIDE.U32 R24, R24, c[0x0][0x22c], RZ ;  /* 0x00008b0018187a25 */ /* 0x000fc800078e00ff */
[----:B------:R-:W-:Y:S01]  /*0440*/  IMAD R23, R31, R19, R6 ;  /* 0x000000131f177224 */ /* 0x000fe200078e0206 */
[----:B------:R-:W-:Y:S01]  /*0450*/  IADD3 R0, R25, R27, RZ ;  /* 0x0000001b19007210 */ /* 0x000fe20007ffe0ff */
[----:B0-----:R-:W-:Y:S01]  /*0460*/  IMAD R2, R9, c[0x0][0x22c], RZ ;  /* 0x00008b0009027a24 */ /* 0x001fe200078e02ff */
[----:B------:R-:W-:Y:S01]  /*0470*/  SEL R24, R24, R4, !P1 ;  /* 0x0000000418187207 */ /* 0x000fe20004800000 */
[----:B------:R-:W-:Y:S01]  /*0480*/  IMAD.WIDE.U32 R30, R19, R30, RZ ;  /* 0x0000001e131e7225 */ /* 0x000fe200078e00ff */
[----:B------:R-:W-:Y:S02]  /*0490*/  SHF.R.S32.HI R6, RZ, 0x1f, R9 ;  /* 0x0000001fff067819 */ /* 0x000fe40000011409 */
[----:B------:R-:W-:Y:S01]  /*04a0*/  SHF.R.S32.HI R25, RZ, 0x1f, R2 ;  /* 0x0000001fff197819 */ /* 0x000fe20000011402 */
[----:B------:R-:W-:Y:S01]  /*04b0*/  @P1 IMAD.IADD R0, R5, 0x1, R17 ;  /* 0x0000000105001824 */ /* 0x000fe200078e0211 */
[----:B------:R-:W-:Y:S01]  /*04c0*/  IADD3 R26, R31, R23, RZ ;  /* 0x000000171f1a7210 */ /* 0x000fe20007ffe0ff */
[----:B------:R-:W-:Y:S05]  /*04d0*/  @!P0 BRA `(.L_x_1593) ;  /* 0x0000007000008947 */ /* 0x000fea0003800000 */
[----:B-1----:R-:W-:Y:S01]  /*04e0*/  @!P1 IMAD R11, R10, c[0x0][0x224], RZ ;  /* 0x000089000a0b9a24 */ /* 0x002fe200078e02ff */
[----:B------:R-:W-:Y:S01]  /*04f0*/  MOV R4, 0x80 ;  /* 0x0000008000047802 */ /* 0x000fe20000000f00 */
[----:B------:R-:W-:-:S03]  /*0500*/  IMAD.MOV.U32 R5, RZ, RZ, c[0x0][0x210] ;  /* 0x00008400ff057624 */ /* 0x000fc600078e00ff */
[----:B------:R-:W-:Y:S01]  /*0510*/  LEA R10, R10, R11, 0x7 ;  /* 0x0000000b0a0a7211 */ /* 0x000fe200078e38ff */
[----:B------:R-:W-:-:S04]  /*0520*/  IMAD R4, R4, R5, c[0x0][0x234] ;  /* 0x00008d0004047624 */ /* 0x000fc800078e0205 */
[----:B------:R-:W-:Y:S01]  /*0530*/  IMAD R27, R4, R9, R10 ;  /* 0x00000009041b7224 */ /* 0x000fe200078e020a */
[----:B------:R-:W-:Y:S05]  /*0540*/  BRA `(.L_x_1594) ;  /* 0x0000002000007947 */ /* 0x000fea0003800000 */
.L_x_1593:
[----:B-1----:R-:W-:-:S04]  /*0550*/  IMAD R10, R10, c[0x0][0x1c0], R9 ;  /* 0x000070000a0a7a24 */ /* 0x002fc800078e0209 */
[----:B------:R-:W-:Y:S02]  /*0560*/  IMAD R27, R10, c[0x0][0x224], RZ ;  /* 0x000089000a1b7a24 */ /* 0x000fe400078e02ff */
.L_x_1594:
[----:B------:R-:W-:Y:S01]  /*0570*/  SHF.R.S32.HI R28, RZ, 0x1f, R3 ;  /* 0x0000001fff1c7819 */ /* 0x000fe20000011403 */
[----:B------:R-:W-:-:S03]  /*0580*/  IMAD R18, R14, c[0x0][0x370], RZ ;  /* 0x0000dc000e127a24 */ /* 0x000fc600078e02ff */
[----:B------:R-:W-:Y:S01]  /*0590*/  LEA.HI R16, R28, R3, RZ, 0x3 ;  /* 0x000000031c107211 */ /* 0x000fe200078f18ff */
[----:B------:R-:W-:-:S03]  /*05a0*/  IMAD R18, R21, c[0x0][0x374], R18 ;  /* 0x0000dd0015127a24 */ /* 0x000fc600078e0212 */
[----:B------:R-:W-:-:S04]  /*05b0*/  LOP3.LUT R4, R16, 0x1ffffff8, RZ, 0xc0, !PT ;  /* 0x1ffffff810047812 */ /* 0x000fc800078ec0ff */
[----:B------:R-:W-:-:S05]  /*05c0*/  IADD3 R4, -R4, R3, RZ ;  /* 0x0000000304047210 */ /* 0x000fca0007ffe1ff */
[----:B------:R-:W-:-:S05]  /*05d0*/  IMAD.SHL.U32 R4, R4, 0x8, RZ ;  /* 0x0000000804047824 */ /* 0x000fca00078e00ff */
[----:B------:R-:W-:Y:S02]  /*05e0*/  SHF.R.S32.HI R5, RZ, 0x1f, R4 ;  /* 0x0000001fff057819 */ /* 0x000fe40000011404 */
[----:B------:R-:W-:-:S03]  /*05f0*/  ISETP.GE.AND P0, PT, R4, c[0x0][0x220], PT ;  /* 0x0000880004007a0c */ /* 0x000fc60003f06270 */
[----:B------:R-:W-:-:S04]  /*0600*/  IMAD.WIDE.U32 R10, R21, c[0x0][0x370], R4 ;  /* 0x0000dc00150a7a25 */ /* 0x000fc800078e0004 */
[----:B------:R-:W-:Y:S01]  /*0610*/  IMAD.WIDE.U32 R4, R21, c[0x0][0x1e8], R4 ;  /* 0x00007a0015047a25 */ /* 0x000fe200078e0004 */
[----:B------:R-:W-:-:S04]  /*0620*/  IADD3 R10, P1, R15, R10, RZ ;  /* 0x0000000a0f0a7210 */ /* 0x000fc80007f3e0ff */
[----:B------:R-:W-:Y:S02]  /*0630*/  IADD3.X R11, R7, R11, R18, P1, !PT ;  /* 0x0000000b070b7210 */ /* 0x000fe40000ffe412 */
[----:B------:R-:W-:Y:S02]  /*0640*/  IADD3 R7, -R21, R13, RZ ;  /* 0x0000000d15077210 */ /* 0x000fe40007ffe1ff */
[----:B------:R-:W-:Y:S01]  /*0650*/  SHF.R.S32.HI R13, RZ, 0x3, R16 ;  /* 0x00000003ff0d7819 */ /* 0x000fe20000011410 */
[----:B------:R-:W-:Y:S01]  /*0660*/  IMAD R16, R14, c[0x0][0x1e8], RZ ;  /* 0x00007a000e107a24 */ /* 0x000fe200078e02ff */
[----:B------:R-:W-:Y:S01]  /*0670*/  IADD3 R4, P2, R12, R4, RZ ;  /* 0x000000040c047210 */ /* 0x000fe20007f5e0ff */
[----:B------:R-:W-:Y:S01]  /*0680*/  IMAD R14, R6, c[0x0][0x378], RZ ;  /* 0x0000de00060e7a24 */ /* 0x000fe200078e02ff */
[----:B------:R-:W-:Y:S01]  /*0690*/  ISETP.LT.AND P1, PT, R13, R7, !P0 ;  /* 0x000000070d00720c */ /* 0x000fe20004721270 */
[----:B------:R-:W-:Y:S02]  /*06a0*/  IMAD R17, R21, c[0x0][0x1ec], R16 ;  /* 0x00007b0015117a24 */ /* 0x000fe400078e0210 */
[C---:B------:R-:W-:Y:S01]  /*06b0*/  IMAD R15, R9.reuse, c[0x0][0x37c], R14 ;  /* 0x0000df00090f7a24 */ /* 0x040fe200078e020e */
[----:B------:R-:W-:Y:S01]  /*06c0*/  SHF.R.S32.HI R14, RZ, 0x1f, R13 ;  /* 0x0000001fff0e7819 */ /* 0x000fe2000001140d */
[----:B------:R-:W-:Y:S01]  /*06d0*/  IMAD.WIDE.U32 R10, R9, c[0x0][0x378], R10 ;  /* 0x0000de00090a7a25 */ /* 0x000fe200078e000a */
[----:B------:R-:W-:-:S02]  /*06e0*/  IADD3.X R5, R8, R5, R17, P2, !PT ;  /* 0x0000000508057210 */ /* 0x000fc400017fe411 */
[----:B------:R-:W-:Y:S02]  /*06f0*/  IADD3 R8, R13, 0x20, RZ ;  /* 0x000000200d087810 */ /* 0x000fe40007ffe0ff */
[----:B------:R-:W-:Y:S01]  /*0700*/  IADD3 R11, R11, R15, RZ ;  /* 0x0000000f0b0b7210 */ /* 0x000fe20007ffe0ff */
[----:B------:R-:W-:Y:S01]  /*0710*/  IMAD.WIDE.U32 R4, R9, c[0x0][0x1f0], R4 ;  /* 0x00007c0009047a25 */ /* 0x000fe200078e0004 */
[----:B------:R-:W-:-:S03]  /*0720*/  ISETP.LT.AND P0, PT, R8, R7, !P0 ;  /* 0x000000070800720c */ /* 0x000fc60004701270 */
[----:B------:R-:W-:Y:S02]  /*0730*/  @P1 IMAD R12, R14, c[0x0][0x370], RZ ;  /* 0x0000dc000e0c1a24 */ /* 0x000fe400078e02ff */
[----:B------:R-:W-:Y:S02]  /*0740*/  IMAD R8, R6, c[0x0][0x1f0], RZ ;  /* 0x00007c0006087a24 */ /* 0x000fe400078e02ff */
[C---:B------:R-:W-:Y:S02]  /*0750*/  @P1 IMAD R17, R13.reuse, c[0x0][0x374], R12 ;  /* 0x0000dd000d111a24 */ /* 0x040fe400078e020c */
[----:B------:R-:W-:-:S04]  /*0760*/  @P1 IMAD.WIDE.U32 R6, R13, c[0x0][0x370], R10 ;  /* 0x0000dc000d061a25 */ /* 0x000fc800078e000a */
[----:B------:R-:W-:Y:S01]  /*0770*/  IMAD R15, R9, c[0x0][0x1f4], R8 ;  /* 0x00007d00090f7a24 */ /* 0x000fe200078e0208 */
[----:B------:R-:W-:Y:S01]  /*0780*/  @P1 LEA R8, P2, R6, c[0x0][0x330], 0x1 ;  /* 0x0000cc0006081a11 */ /* 0x000fe200078408ff */
[----:B------:R-:W-:-:S05]  /*0790*/  @P1 IMAD.IADD R7, R7, 0x1, R17 ;  /* 0x0000000107071824 */ /* 0x000fca00078e0211 */
[----:B------:R-:W-:Y:S01]  /*07a0*/  @P1 LEA.HI.X R9, R6, c[0x0][0x334], R7, 0x1, P2 ;  /* 0x0000cd0006091a11 */ /* 0x000fe200010f0c07 */
[----:B------:R-:W-:Y:S01]  /*07b0*/  @P1 IMAD.MOV.U32 R6, RZ, RZ, R4 ;  /* 0x000000ffff061224 */ /* 0x000fe200078e0004 */
[----:B------:R-:W-:Y:S02]  /*07c0*/  @P0 IADD3 R16, P2, R13, 0x20, RZ ;  /* 0x000000200d100810 */ /* 0x000fe40007f5e0ff */
[----:B------:R-:W-:Y:S02]  /*07d0*/  IADD3 R7, R5, R15, RZ ;  /* 0x0000000f05077210 */ /* 0x000fe40007ffe0ff */
[----:B------:R-:W-:Y:S01]  /*07e0*/  @P0 IADD3.X R12, RZ, R14, RZ, P2, !PT ;  /* 0x0000000eff0c0210 */ /* 0x000fe200017fe4ff */
[----:B------:R-:W-:Y:S01]  /*07f0*/  @P0 IMAD.WIDE.U32 R10, R16, c[0x0][0x370], R10 ;  /* 0x0000dc00100a0a25 */ /* 0x000fe200078e000a */
[----:B------:R-:W-:Y:S02]  /*0800*/  @P0 IADD3 R15, P2, R13, 0x20, RZ ;  /* 0x000000200d0f0810 */ /* 0x000fe40007f5e0ff */
[----:B------:R-:W-:Y:S01]  /*0810*/  @P0 MOV R5, R7 ;  /* 0x0000000700050202 */ /* 0x000fe20000000f00 */
[----:B------:R-:W-:-:S02]  /*0820*/  @P0 IMAD R17, R12, c[0x0][0x370], RZ ;  /* 0x0000dc000c110a24 */ /* 0x000fc400078e02ff */
[----:B------:R-:W-:-:S04]  /*0830*/  @P1 IMAD.WIDE.U32 R6, R13, c[0x0][0x1e8], R6 ;  /* 0x00007a000d061a25 */ /* 0x000fc800078e0006 */
[----:B------:R-:W-:Y:S01]  /*0840*/  @P0 IMAD R12, R16, c[0x0][0x374], R17 ;  /* 0x0000dd00100c0a24 */ /* 0x000fe200078e0211 */
[----:B------:R-:W-:Y:S01]  /*0850*/  @P0 IADD3.X R16, RZ, R14, RZ, P2, !PT ;  /* 0x0000000eff100210 */ /* 0x000fe200017fe4ff */
[----:B------:R-:W-:Y:S02]  /*0860*/  @P1 IMAD R14, R14, c[0x0][0x1e8], RZ ;  /* 0x00007a000e0e1a24 */ /* 0x000fe400078e02ff */
[----:B------:R-:W-:Y:S02]  /*0870*/  @P0 IMAD.IADD R11, R11, 0x1, R12 ;  /* 0x000000010b0b0824 */ /* 0x000fe400078e020c */
[----:B------:R-:W-:Y:S02]  /*0880*/  @P0 IMAD R16, R16, c[0x0][0x1e8], RZ ;  /* 0x00007a0010100a24 */ /* 0x000fe400078e02ff */
[----:B------:R-:W-:Y:S02]  /*0890*/  @P1 IMAD R14, R13, c[0x0][0x1ec], R14 ;  /* 0x00007b000d0e1a24 */ /* 0x000fe400078e020e */
[C---:B------:R-:W-:Y:S01]  /*08a0*/  @P0 IMAD R13, R15.reuse, c[0x0][0x1ec], R16 ;  /* 0x00007b000f0d0a24 */ /* 0x040fe200078e0210 */
[----:B------:R-:W-:Y:S01]  /*08b0*/  @P0 LEA R16, P2, R10, c[0x0][0x330], 0x1 ;  /* 0x0000cc000a100a11 */ /* 0x000fe200078408ff */
[----:B------:R-:W-:Y:S01]  /*08c0*/  @P0 IMAD.WIDE.U32 R4, R15, c[0x0][0x1e8], R4 ;  /* 0x00007a000f040a25 */ /* 0x000fe200078e0004 */
[----:B------:R-:W-:-:S02]  /*08d0*/  @P1 IADD3 R7, R7, R14, RZ ;  /* 0x0000000e07071210 */ /* 0x000fc40007ffe0ff */
[----:B------:R-:W-:Y:S02]  /*08e0*/  @P0 LEA.HI.X R17, R10, c[0x0][0x334], R11, 0x1, P2 ;  /* 0x0000cd000a110a11 */ /* 0x000fe400010f0c0b */
[----:B------:R-:W-:Y:S02]  /*08f0*/  @P0 IADD3 R5, R5, R13, RZ ;  /* 0x0000000d05050210 */ /* 0x000fe40007ffe0ff */
[----:B------:R-:W-:Y:S02]  /*0900*/  @P1 LEA R12, P2, R6, c[0x0][0x1d0], 0x1 ;  /* 0x00007400060c1a11 */ /* 0x000fe400078408ff */
[----:B------:R-:W-:Y:S02]  /*0910*/  @P0 LEA R22, P3, R4, c[0x0][0x1d0], 0x1 ;  /* 0x0000740004160a11 */ /* 0x000fe400078608ff */
[----:B------:R-:W-:Y:S02]  /*0920*/  @P1 LEA.HI.X R13, R6, c[0x0][0x1d4], R7, 0x1, P2 ;  /* 0x00007500060d1a11 */ /* 0x000fe400010f0c07 */
[----:B------:R-:W-:Y:S01]  /*0930*/  @P0 LEA.HI.X R23, R4, c[0x0][0x1d4], R5, 0x1, P3 ;  /* 0x0000750004170a11 */ /* 0x000fe200018f0c05 */
[----:B------:R-:W-:Y:S01]  /*0940*/  CS2R R6, SRZ ;  /* 0x0000000000067805 */ /* 0x000fe2000001ff00 */
[----:B------:R-:W-:Y:S01]  /*0950*/  CS2R R4, SRZ ;  /* 0x0000000000047805 */ /* 0x000fe2000001ff00 */
[----:B------:R-:W-:-:S05]  /*0960*/  CS2R R10, SRZ ;  /* 0x00000000000a7805 */ /* 0x000fca000001ff00 */
[----:B------:R0:W2:Y:S02]  /*0970*/  @P1 LDG.E.128 R4, [R8.64] ;  /* 0x0000000408041981 */ /* 0x0000a4000c1e1d00 */
[----:B0-----:R-:W-:-:S06]  /*0980*/  CS2R R8, SRZ ;  /* 0x0000000000087805 */ /* 0x001fcc000001ff00 */
[----:B------:R0:W3:Y:S01]  /*0990*/  @P1 LDG.E.128 R8, [R12.64] ;  /* 0x000000040c081981 */ /* 0x0000e2000c1e1d00 */
[----:B------:R-:W-:Y:S01]  /*09a0*/  CS2R R18, SRZ ;  /* 0x0000000000127805 */ /* 0x000fe2000001ff00 */
[----:B0-----:R-:W-:Y:S01]  /*09b0*/  CS2R R12, SRZ ;  /* 0x00000000000c7805 */ /* 0x001fe2000001ff00 */
[C---:B--2---:R-:W-:Y:S01]  /*09c0*/  LOP3.LUT R14, R4.reuse, 0xffff0000, RZ, 0xc0, !PT ;  /* 0xffff0000040e7812 */ /* 0x044fe200078ec0ff */
[----:B------:R-:W-:Y:S01]  /*09d0*/  IMAD.U32 R4, R4, 0x10000, RZ ;  /* 0x0001000004047824 */ /* 0x000fe200078e00ff */
[----:B---3--:R-:W-:-:S05]  /*09e0*/  LOP3.LUT R15, R8, 0xffff0000, RZ, 0xc0, !PT ;  /* 0xffff0000080f7812 */ /* 0x008fca00078ec0ff */
[----:B------:R-:W-:Y:S01]  /*09f0*/  FMUL.FTZ R14, R14, R15 ;  /* 0x0000000f0e0e7220 */ /* 0x000fe20000410000 */
[----:B------:R-:W-:-:S05]  /*0a00*/  SHF.L.U32 R15, R8, 0x10, RZ ;  /* 0x00000010080f7819 */ /* 0x000fca00000006ff */
[----:B------:R-:W-:Y:S01]  /*0a10*/  FFMA.FTZ R14, R4, R15, R14 ;  /* 0x0000000f040e7223 */ /* 0x000fe2000001000e */
[----:B------:R-:W-:Y:S01]  /*0a20*/  SHF.L.U32 R4, R5, 0x10, RZ ;  /* 0x0000001005047819 */ /* 0x000fe200000006ff */
[----:B------:R-:W-:Y:S01]  /*0a30*/  IMAD.U32 R15, R9, 0x10000, RZ ;  /* 0x00010000090f7824 */ /* 0x000fe200078e00ff */
[----:B------:R-:W-:-:S03]  /*0a40*/  LOP3.LUT R5, R5, 0xffff0000, RZ, 0xc0, !PT ;  /* 0xffff000005057812 */ /* 0x000fc600078ec0ff */
[----:B------:R-:W-:Y:S01]  /*0a50*/  FFMA.FTZ R14, R4, R15, R14 ;  /* 0x0000000f040e7223 */ /* 0x000fe2000001000e */
[----:B------:R-:W-:Y:S02]  /*0a60*/  LOP3.LUT R4, R9, 0xffff0000, RZ, 0xc0, !PT ;  /* 0xffff000009047812 */ /* 0x000fe400078ec0ff */
[----:B------:R-:W-:-:S03]  /*0a70*/  LOP3.LUT R9, R10, 0xffff0000, RZ, 0xc0, !PT ;  /* 0xffff00000a097812 */ /* 0x000fc600078ec0ff */
[----:B------:R-:W-:Y:S01]  /*0a80*/  FFMA.FTZ R14, R5, R4, R14 ;  /* 0x00000004050e7223 */ /* 0x000fe2000001000e */
[----:B------:R-:W-:Y:S02]  /*0a90*/  SHF.L.U32 R4, R6, 0x10, RZ ;  /* 0x0000001006047819 */ /* 0x000fe400000006ff */
[----:B------:R-:W-:Y:S02]  /*0aa0*/  SHF.L.U32 R5, R10, 0x10, RZ ;  /* 0x000000100a057819 */ /* 0x000fe400000006ff */
[----:B------:R-:W-:-:S03]  /*0ab0*/  LOP3.LUT R6, R6, 0xffff0000, RZ, 0xc0, !PT ;  /* 0xffff000006067812 */ /* 0x000fc600078ec0ff */
[----:B------:R-:W-:Y:S01]  /*0ac0*/  FFMA.FTZ R4, R4, R5, R14 ;  /* 0x0000000504047223 */ /* 0x000fe2000001000e */
[----:B------:R-:W-:Y:S01]  /*0ad0*/  SHF.L.U32 R5, R11, 0x10, RZ ;  /* 0x000000100b057819 */ /* 0x000fe200000006ff */
[----:B------:R-:W-:Y:S02]  /*0ae0*/  CS2R R14, SRZ ;  /* 0x00000000000e7805 */ /* 0x000fe4000001ff00 */
[----:B------:R-:W-:Y:S02]  /*0af0*/  FFMA.FTZ R6, R6, R9, R4 ;  /* 0x0000000906067223 */ /* 0x000fe40000010004 */
[----:B------:R-:W-:Y:S02]  /*0b00*/  IMAD.U32 R4, R7, 0x10000, RZ ;  /* 0x0001000007047824 */ /* 0x000fe400078e00ff */
[----:B------:R0:W2:Y:S02]  /*0b10*/  @P0 LDG.E.128 R12, [R16.64] ;  /* 0x00000004100c0981 */ /* 0x0000a4000c1e1d00 */
[----:B------:R-:W-:Y:S01]  /*0b20*/  FFMA.FTZ R4, R4, R5, R6 ;  /* 0x0000000504047223 */ /* 0x000fe20000010006 */
[----:B0-----:R-:W-:-:S06]  /*0b30*/  CS2R R16, SRZ ;  /* 0x0000000000107805 */ /* 0x001fcc000001ff00 */
[----:B------:R-:W3:Y:S01]  /*0b40*/  @P0 LDG.E.128 R16, [R22.64] ;  /* 0x0000000416100981 */ /* 0x000ee2000c1e1d00 */
[----:B------:R-:W-:Y:S01]  /*0b50*/  LOP3.LUT R7, R7, 0xffff0000, RZ, 0xc0, !PT ;  /* 0xffff000007077812 */ /* 0x000fe200078ec0ff */
[----:B------:R-:W-:Y:S01]  /*0b60*/  IMAD R20, R20, c[0x0][0x22c], RZ ;  /* 0x00008b0014147a24 */ /* 0x000fe200078e02ff */
[----:B------:R-:W-:Y:S02]  /*0b70*/  LOP3.LUT R11, R11, 0xffff0000, RZ, 0xc0, !PT ;  /* 0xffff00000b0b7812 */ /* 0x000fe400078ec0ff */
[----:B------:R-:W-:Y:S02]  /*0b80*/  LEA.HI R28, R28, R3, RZ, 0x4 ;  /* 0x000000031c1c7211 */ /* 0x000fe400078f20ff */
[----:B------:R-:W-:Y:S01]  /*0b90*/  IADD3 R24, P0, P1, R30, R24, R2 ;  /* 0x000000181e187210 */ /* 0x000fe2000791e002 */
[----:B------:R-:W-:Y:S01]  /*0ba0*/  FFMA.FTZ R4, R7, R11, R4 ;  /* 0x0000000b07047223 */ /* 0x000fe20000010004 */
[----:B------:R-:W-:Y:S02]  /*0bb0*/  LOP3.LUT R2, R28, 0x3ffffff0, RZ, 0xc0, !PT ;  /* 0x3ffffff01c027812 */ /* 0x000fe400078ec0ff */
[----:B------:R-:W-:-:S02]  /*0bc0*/  SHF.R.S32.HI R28, RZ, 0x4, R28 ;  /* 0x00000004ff1c7819 */ /* 0x000fc4000001141c */
[----:B------:R-:W-:Y:S02]  /*0bd0*/  IADD3 R2, -R2, R3, RZ ;  /* 0x0000000302027210 */ /* 0x000fe40007ffe1ff */
[----:B------:R-:W-:Y:S02]  /*0be0*/  IADD3.X R0, R26, R0, R25, P0, P1 ;  /* 0x000000001a007210 */ /* 0x000fe400007e2419 */
[C---:B--2---:R-:W-:Y:S02]  /*0bf0*/  LOP3.LUT R6, R12.reuse, 0xffff0000, RZ, 0xc0, !PT ;  /* 0xffff00000c067812 */ /* 0x044fe400078ec0ff */
[----:B------:R-:W-:Y:S02]  /*0c00*/  SHF.L.U32 R12, R12, 0x10, RZ ;  /* 0x000000100c0c7819 */ /* 0x000fe400000006ff */
[C---:B------:R-:W-:Y:S02]  /*0c10*/  SHF.L.U32 R8, R13.reuse, 0x10, RZ ;  /* 0x000000100d087819 */ /* 0x040fe400000006ff */
[----:B------:R-:W-:-:S02]  /*0c20*/  LOP3.LUT R13, R13, 0xffff0000, RZ, 0xc0, !PT ;  /* 0xffff00000d0d7812 */ /* 0x000fc400078ec0ff */
[C---:B---3--:R-:W-:Y:S01]  /*0c30*/  LOP3.LUT R5, R16.reuse, 0xffff0000, RZ, 0xc0, !PT ;  /* 0xffff000010057812 */ /* 0x048fe200078ec0ff */
[----:B------:R-:W-:Y:S01]  /*0c40*/  IMAD.U32 R16, R16, 0x10000, RZ ;  /* 0x0001000010107824 */ /* 0x000fe200078e00ff */
[----:B------:R-:W-:-:S03]  /*0c50*/  LOP3.LUT R10, R17, 0xffff0000, RZ, 0xc0, !PT ;  /* 0xffff0000110a7812 */ /* 0x000fc600078ec0ff */
[----:B------:R-:W-:Y:S01]  /*0c60*/  FMUL.FTZ R5, R5, R6 ;  /* 0x0000000605057220 */ /* 0x000fe20000410000 */
[----:B------:R-:W-:-:S03]  /*0c70*/  SHF.L.U32 R6, R17, 0x10, RZ ;  /* 0x0000001011067819 */ /* 0x000fc600000006ff */
[----:B------:R-:W-:-:S04]  /*0c80*/  FFMA.FTZ R5, R16, R12, R5 ;  /* 0x0000000c10057223 */ /* 0x000fc80000010005 */
[----:B------:R-:W-:Y:S01]  /*0c90*/  FFMA.FTZ R5, R6, R8, R5 ;  /* 0x0000000806057223 */ /* 0x000fe20000010005 */
[----:B------:R-:W-:Y:S01]  /*0ca0*/  SHF.L.U32 R6, R18, 0x10, RZ ;  /* 0x0000001012067819 */ /* 0x000fe200000006ff */
[C---:B------:R-:W-:Y:S01]  /*0cb0*/  IMAD.U32 R8, R14.reuse, 0x10000, RZ ;  /* 0x000100000e087824 */ /* 0x040fe200078e00ff */
[----:B------:R-:W-:Y:S01]  /*0cc0*/  LOP3.LUT R14, R14, 0xffff0000, RZ, 0xc0, !PT ;  /* 0xffff00000e0e7812 */ /* 0x000fe200078ec0ff */
[----:B------:R-:W-:Y:S01]  /*0cd0*/  FFMA.FTZ R5, R10, R13, R5 ;  /* 0x0000000d0a057223 */ /* 0x000fe20000010005 */
[----:B------:R-:W-:Y:S02]  /*0ce0*/  LOP3.LUT R18, R18, 0xffff0000, RZ, 0xc0, !PT ;  /* 0xffff000012127812 */ /* 0x000fe400078ec0ff */
[----:B------:R-:W-:Y:S01]  /*0cf0*/  LOP3.LUT R10, R19, 0xffff0000, RZ, 0xc0, !PT ;  /* 0xffff0000130a7812 */ /* 0x000fe200078ec0ff */
[----:B------:R-:W-:Y:S01]  /*0d00*/  FFMA.FTZ R5, R6, R8, R5 ;  /* 0x0000000806057223 */ /* 0x000fe20000010005 */
[----:B------:R-:W-:Y:S01]  /*0d10*/  SHF.L.U32 R8, R15, 0x10, RZ ;  /* 0x000000100f087819 */ /* 0x000fe200000006ff */
[----:B------:R-:W-:Y:S01]  /*0d20*/  IMAD.U32 R6, R19, 0x10000, RZ ;  /* 0x0001000013067824 */ /* 0x000fe200078e00ff */
[----:B------:R-:W-:Y:S01]  /*0d30*/  LOP3.LUT R15, R15, 0xffff0000, RZ, 0xc0, !PT ;  /* 0xffff00000f0f7812 */ /* 0x000fe200078ec0ff */
[----:B------:R-:W-:-:S04]  /*0d40*/  FFMA.FTZ R5, R18, R14, R5 ;  /* 0x0000000e12057223 */ /* 0x000fc80000010005 */
[----:B------:R-:W-:-:S04]  /*0d50*/  FFMA.FTZ R5, R6, R8, R5 ;  /* 0x0000000806057223 */ /* 0x000fc80000010005 */
[----:B------:R-:W-:Y:S02]  /*0d60*/  FFMA.FTZ R10, R10, R15, R5 ;  /* 0x0000000f0a0a7223 */ /* 0x000fe40000010005 */
[----:B------:R-:W0:Y:S04]  /*0d70*/  SHFL.BFLY PT, R5, R4, 0x4, 0x1f ;  /* 0x0c801f0004057f89 */ /* 0x000e2800000e0000 */
[----:B------:R-:W1:Y:S01]  /*0d80*/  SHFL.BFLY PT, R7, R10, 0x4, 0x1f ;  /* 0x0c801f000a077f89 */ /* 0x000e6200000e0000 */
[----:B0-----:R-:W-:Y:S02]  /*0d90*/  FADD.FTZ R8, R4, R5 ;  /* 0x0000000504087221 */ /* 0x001fe40000010000 */
[----:B-1----:R-:W-:-:S03]  /*0da0*/  FADD.FTZ R9, R10, R7 ;  /* 0x000000070a097221 */ /* 0x002fc60000010000 */
[----:B------:R-:W0:Y:S04]  /*0db0*/  SHFL.BFLY PT, R5, R8, 0x2, 0x1f ;  /* 0x0c401f0008057f89 */ /* 0x000e2800000e0000 */
[----:B------:R-:W1:Y:S01]  /*0dc0*/  SHFL.BFLY PT, R12, R9, 0x2, 0x1f ;  /* 0x0c401f00090c7f89 */ /* 0x000e6200000e0000 */
[----:B0-----:R-:W-:Y:S01]  /*0dd0*/  FADD.FTZ R6, R8, R5 ;  /* 0x0000000508067221 */ /* 0x001fe20000010000 */
[----:B------:R-:W-:Y:S01]  /*0de0*/  SHF.L.U32 R5, R2, 0x2, RZ ;  /* 0x0000000202057819 */ /* 0x000fe200000006ff */
[----:B------:R-:W-:Y:S02]  /*0df0*/  IMAD.IADD R8, R21, 0x1, R27 ;  /* 0x0000000115087824 */ /* 0x000fe400078e021b */
[----:B-1----:R-:W-:Y:S01]  /*0e00*/  FADD.FTZ R7, R9, R12 ;  /* 0x0000000c09077221 */ /* 0x002fe20000010000 */
[----:B------:R-:W0:Y:S01]  /*0e10*/  SHFL.BFLY PT, R11, R6, 0x1, 0x1f ;  /* 0x0c201f00060b7f89 */ /* 0x000e2200000e0000 */
[----:B------:R-:W-:Y:S01]  /*0e20*/  IMAD R5, R28, R20, R5 ;  /* 0x000000141c057224 */ /* 0x000fe200078e0205 */
[----:B------:R-:W-:-:S02]  /*0e30*/  SHF.L.U32 R9, R20, 0x2, RZ ;  /* 0x0000000214097819 */ /* 0x000fc400000006ff */
[----:B------:R-:W1:Y:S02]  /*0e40*/  SHFL.BFLY PT, R10, R7, 0x1, 0x1f ;  /* 0x0c201f00070a7f89 */ /* 0x000e6400000e0000 */
[----:B------:R-:W-:-:S04]  /*0e50*/  IADD3 R4, P0, R5, R24, RZ ;  /* 0x0000001805047210 */ /* 0x000fc80007f1e0ff */
[----:B------:R-:W-:Y:S02]  /*0e60*/  LEA.HI.X.SX32 R5, R5, R0, 0x1, P0 ;  /* 0x0000000005057211 */ /* 0x000fe400000f0eff */
[C---:B------:R-:W-:Y:S02]  /*0e70*/  LEA R2, P1, R4.reuse, c[0x0][0x350], 0x2 ;  /* 0x0000d40004027a11 */ /* 0x040fe400078210ff */
[C---:B------:R-:W-:Y:S02]  /*0e80*/  LOP3.LUT P0, RZ, R3.reuse, 0x7, RZ, 0xc0, !PT ;  /* 0x0000000703ff7812 */ /* 0x040fe4000780c0ff */
[----:B------:R-:W-:Y:S02]  /*0e90*/  LEA.HI R0, P2, R3, R8, RZ, 0x1d ;  /* 0x0000000803007211 */ /* 0x000fe4000785e8ff */
[----:B------:R-:W-:Y:S02]  /*0ea0*/  SHF.R.S32.HI R8, RZ, 0x1f, R8 ;  /* 0x0000001fff087819 */ /* 0x000fe40000011408 */
[----:B------:R-:W-:-:S02]  /*0eb0*/  LEA.HI.X R3, R4, c[0x0][0x354], R5, 0x2, P1 ;  /* 0x0000d50004037a11 */ /* 0x000fc400008f1405 */
[----:B------:R-:W-:Y:S02]  /*0ec0*/  IADD3.X R5, RZ, R8, RZ, P2, !PT ;  /* 0x00000008ff057210 */ /* 0x000fe400017fe4ff */
[----:B------:R-:W-:Y:S01]  /*0ed0*/  LEA R4, P1, R0, c[0x0][0x3c8], 0x2 ;  /* 0x0000f20000047a11 */ /* 0x000fe200078210ff */
[----:B------:R-:W-:-:S03]  /*0ee0*/  IMAD.WIDE R8, R9, 0x10, R2 ;  /* 0x0000001009087825 */ /* 0x000fc600078e0202 */
[----:B------:R-:W-:Y:S01]  /*0ef0*/  LEA.HI.X R5, R0, c[0x0][0x3cc], R5, 0x2, P1 ;  /* 0x0000f30000057a11 */ /* 0x000fe200008f1405 */
[----:B0-----:R-:W-:Y:S02]  /*0f00*/  @!P0 FADD.FTZ R0, R6, R11 ;  /* 0x0000000b06008221 */ /* 0x001fe40000010000 */
[----:B-1----:R-:W-:Y:S02]  /*0f10*/  FADD.FTZ R10, R7, R10 ;  /* 0x0000000a070a7221 */ /* 0x002fe40000010000 */
[----:B------:R-:W-:-:S04]  /*0f20*/  IMAD.WIDE R6, R20, 0x40, R8 ;  /* 0x0000004014067825 */ /* 0x000fc800078e0208 */
[----:B------:R-:W-:Y:S02]  /*0f30*/  @!P0 FMUL.FTZ R11, R0, c[0x0][0x2d4] ;  /* 0x0000b500000b8a20 */ /* 0x000fe40000410000 */
[----:B------:R-:W-:Y:S02]  /*0f40*/  FMUL.FTZ R13, R10, c[0x0][0x2d4] ;  /* 0x0000b5000a0d7a20 */ /* 0x000fe40000410000 */
[----:B------:R-:W-:Y:S01]  /*0f50*/  IMAD.WIDE R20, R20, 0x40, R6 ;  /* 0x0000004014147825 */ /* 0x000fe200078e0206 */
[----:B------:R-:W-:Y:S04]  /*0f60*/  @!P0 STG.E [R4.64], R11 ;  /* 0x0000000b04008986 */ /* 0x000fe8000c101904 */
[----:B------:R-:W-:Y:S04]  /*0f70*/  @!P0 STG.E [R4.64+0x80], R13 ;  /* 0x0000800d04008986 */ /* 0x000fe8000c101904 */
[----:B------:R-:W-:Y:S04]  /*0f80*/  STG.E.128 [R2.64], RZ ;  /* 0x000000ff02007986 */ /* 0x000fe8000c101d04 */
[----:B------:R-:W-:Y:S04]  /*0f90*/  STG.E.128 [R8.64], RZ ;  /* 0x000000ff08007986 */ /* 0x000fe8000c101d04 */
[----:B------:R-:W-:Y:S04]  /*0fa0*/  STG.E.128 [R6.64], RZ ;  /* 0x000000ff06007986 */ /* 0x000fe8000c101d04 */
[----:B------:R-:W-:Y:S01]  /*0fb0*/  STG.E.128 [R20.64], RZ ;  /* 0x000000ff14007986 */ /* 0x000fe2000c101d04 */
[----:B------:R-:W-:Y:S05]  /*0fc0*/  EXIT ;  /* 0x000000000000794d */ /* 0x000fea0003800000 */
.L_x_1595:
        /* <DEDUP_REMOVED lines=11> */
.L_x_2481:


//--------------------- .text._ZN5flash27flash_bwd_convert_dq_kernelI23Flash_bwd_kernel_traitsILi64ELi128ELi128ELi8ELi4ELi4ELi4ELb0ELb0EN7cutlass10bfloat16_tE19Flash_kernel_traitsILi64ELi128ELi128ELi8ES3_EEEEvNS_16Flash_bwd_paramsEi --------------------------
	.section	.text._ZN5flash27flash_bwd_convert_dq_kernelI23Flash_bwd_kernel_traitsILi64ELi128ELi128ELi8ELi4ELi4ELi4ELb0ELb0EN7cutlass10bfloat16_tE19Flash_kernel_traitsILi64ELi128ELi128ELi8ES3_EEEEvNS_16Flash_bwd_paramsEi,"ax",@progbits
	.sectioninfo	@"SHI_REGISTERS=64"
	.align	128
        .global         _ZN5flash27flash_bwd_convert_dq_kernelI23Flash_bwd_kernel_traitsILi64ELi128ELi128ELi8ELi4ELi4ELi4ELb0ELb0EN7cutlass10bfloat16_tE19Flash_kernel_traitsILi64ELi128ELi128ELi8ES3_EEEEvNS_16Flash_bwd_paramsEi
        .type           _ZN5flash27flash_bwd_convert_dq_kernelI23Flash_bwd_kernel_traitsILi64ELi128ELi128ELi8ELi4ELi4ELi4ELb0ELb0EN7cutlass10bfloat16_tE19Flash_kernel_traitsILi64ELi128ELi128ELi8ES3_EEEEvNS_16Flash_bwd_paramsEi,@function
        .size           _ZN5flash27flash_bwd_convert_dq_kernelI23Flash_bwd_kernel_traitsILi64ELi128ELi128ELi8ELi4ELi4ELi4ELb0ELb0EN7cutlass10bfloat16_tE19Flash_kernel_traitsILi64ELi128ELi128ELi8ES3_EEEEvNS_16Flash_bwd_paramsEi,(.L_x_2482 - _ZN5flash27flash_bwd_convert_dq_kernelI23Flash_bwd_kernel_traitsILi64ELi128ELi128ELi8ELi4ELi4ELi4ELb0ELb0EN7cutlass10bfloat16_tE19Flash_kernel_traitsILi64ELi128ELi128ELi8ES3_EEEEvNS_16Flash_bwd_paramsEi)
        .other          _ZN5flash27flash_bwd_convert_dq_kernelI23Flash_bwd_kernel_traitsILi64ELi128ELi128ELi8ELi4ELi4ELi4ELb0ELb0EN7cutlass10bfloat16_tE19Flash_kernel_traitsILi64ELi128ELi128ELi8ES3_EEEEvNS_16Flash_bwd_paramsEi,@"STO_CUDA_ENTRY STV_DEFAULT"
_ZN5flash27flash_bwd_convert_dq_kernelI23Flash_bwd_kernel_traitsILi64ELi128ELi128ELi8ELi4ELi4ELi4ELb0ELb0EN7cutlass10bfloat16_tE19Flash_kernel_traitsILi64ELi128ELi128ELi8ES3_EEEEvNS_16Flash_bwd_paramsEi:
.text._ZN5flash27flash_bwd_convert_dq_kernelI23Flash_bwd_kernel_traitsILi64ELi128ELi128ELi8ELi4ELi4ELi4ELb0ELb0EN7cutlass10bfloat16_tE19Flash_kernel_traitsILi64ELi128ELi128ELi8ES3_EEEEvNS_16Flash_bwd_paramsEi:
[----:B------:R-:W-:Y:S02]  /*0000*/  MOV R1, c[0x0][0x28] ;  /* 0x00000a0000017a02 */ /* 0x000fe40000000f00 */
[----:B------:R-:W0:Y:S01]  /*0010*/  S2R R30, SR_CTAID.Y ;  /* 0x00000000001e7919 */ /* 0x000e220000002600 */
[----:B------:R-:W-:Y:S01]  /*0020*/  ISETP.NE.U32.AND P0, PT, RZ, c[0x0][0x240], PT ;  /* 0x00009000ff007a0c */ /* 0x000fe20003f05070 */
[----:B------:R-:W-:Y:S01]  /*0030*/  HFMA2.MMA R3, -RZ, RZ, 0, 2.384185791015625e-07 ;  /* 0x00000004ff037435 */ /* 0x000fe200000001ff */
[----:B------:R-:W-:Y:S01]  /*0040*/  MOV R32, 0xffffffff ;  /* 0xffffffff00207802 */ /* 0x000fe20000000f00 */
[----:B------:R-:W-:Y:S01]  /*0050*/  ULDC.64 UR6, c[0x0][0x118] ;  /* 0x0000460000067ab9 */ /* 0x000fe20000000a00 */
[----:B------:R-:W-:-:S07]  /*0060*/  ISETP.NE.AND.EX P0, PT, RZ, c[0x0][0x244], PT, P0 ;  /* 0x00009100ff007a0c */ /* 0x000fce0003f05300 */
[----:B0-----:R-:W-:-:S06]  /*0070*/  IMAD.WIDE R2, R30, R3, c[0x0][0x240] ;  /* 0x000090001e027625 */ /* 0x001fcc00078e0203 */
[----:B------:R-:W2:Y:S04]  /*0080*/  @P0 LDG.E R32, [R2.64] ;  /* 0x0000000602200981 */ /* 0x000ea8000c1e1900 */
[----:B------:R-:W2:Y:S04]  /*0090*/  @P0 LDG.E R5, [R2.64+0x4] ;  /* 0x0000040602050981 */ /* 0x000ea8000c1e1900 */
[----:B------:R-:W0:Y:S01]  /*00a0*/  S2R R0, SR_CTAID.X ;  /* 0x0000000000007919 */ /* 0x000e220000002500 */
[----:B--2---:R-:W-:Y:S01]  /*00b0*/  @P0 IADD3 R4, R5, -R32, RZ ;  /* 0x8000002005040210 */ /* 0x004fe20007ffe0ff */
[----:B0-----:R-:W-:Y:S01]  /*00c0*/  IMAD.SHL.U32 R5, R0, 0x80, RZ ;  /* 0x0000008000057824 */ /* 0x001fe200078e00ff */
[----:B------:R-:W-:-:S04]  /*00d0*/  @!P0 MOV R4, c[0x0][0x214] ;  /* 0x0000850000048a02 */ /* 0x000fc80000000f00 */
[----:B------:R-:W-:-:S13]  /*00e0*/  ISETP.GT.AND P1, PT, R4, R5, PT ;  /* 0x000000050400720c */ /* 0x000fda0003f24270 */
[----:B------:R-:W-:Y:S05]  /*00f0*/  @!P1 EXIT ;  /* 0x000000000000994d */ /* 0x000fea0003800000 */
[C---:B------:R-:W-:Y:S01]  /*0100*/  ISETP.NE.AND P2, PT, R32.reuse, -0x1, PT ;  /* 0xffffffff2000780c */ /* 0x040fe20003f45270 */
[----:B------:R-:W-:Y:S01]  /*0110*/  CS2R R58, SRZ ;  /* 0x00000000003a7805 */ /* 0x000fe2000001ff00 */
[----:B------:R-:W-:Y:S01]  /*0120*/  SHF.R.S32.HI R10, RZ, 0x1f, R5 ;  /* 0x0000001fff0a7819 */ /* 0x000fe20000011405 */
[----:B------:R-:W-:Y:S01]  /*0130*/  CS2R R12, SRZ ;  /* 0x00000000000c7805 */ /* 0x000fe2000001ff00 */
[----:B------:R-:W-:Y:S01]  /*0140*/  IMAD.MOV.U32 R60, RZ, RZ, RZ ;  /* 0x000000ffff3c7224 */ /* 0x000fe200078e00ff */
[----:B------:R-:W-:Y:S01]  /*0150*/  CS2R R14, SRZ ;  /* 0x00000000000e7805 */ /* 0x000fe2000001ff00 */
[----:B------:R-:W-:Y:S01]  /*0160*/  CS2R R16, SRZ ;  /* 0x0000000000107805 */ /* 0x000fe2000001ff00 */
[----:B------:R-:W-:Y:S01]  /*0170*/  CS2R R18, SRZ ;  /* 0x0000000000127805 */ /* 0x000fe2000001ff00 */
[----:B------:R-:W-:Y:S01]  /*0180*/  MOV R48, RZ ;  /* 0x000000ff00307202 */ /* 0x000fe20000000f00 */
[----:B------:R-:W-:Y:S01]  /*0190*/  CS2R R20, SRZ ;  /* 0x0000000000147805 */ /* 0x000fe2000001ff00 */
[----:B------:R-:W-:Y:S01]  /*01a0*/  MOV R57, RZ ;  /* 0x000000ff00397202 */ /* 0x000fe20000000f00 */
[----:B------:R-:W-:Y:S01]  /*01b0*/  CS2R R22, SRZ ;  /* 0x0000000000167805 */ /* 0x000fe2000001ff00 */
[----:B------:R-:W-:Y:S01]  /*01c0*/  CS2R R24, SRZ ;  /* 0x0000000000187805 */ /* 0x000fe2000001ff00 */
[C---:B------:R-:W-:Y:S01]  /*01d0*/  @P2 IMAD.WIDE.U32 R8, R32.reuse, c[0x0][0x398], RZ ;  /* 0x0000e60020082a25 */ /* 0x040fe200078e00ff */
[----:B------:R-:W-:Y:S01]  /*01e0*/  @!P2 SHF.R.S32.HI R0, RZ, 0x1f, R30 ;  /* 0x0000001fff00a819 */ /* 0x000fe2000001141e */
[----:B------:R-:W-:Y:S01]  /*01f0*/  CS2R R26, SRZ ;  /* 0x00000000001a7805 */ /* 0x000fe2000001ff00 */
[----:B------:R-:W-:Y:S01]  /*0200*/  CS2R R40, SRZ ;  /* 0x0000000000287805 */ /* 0x000fe2000001ff00 */
[----:B------:R-:W-:Y:S01]  /*0210*/  @P2 IMAD R6, R32, c[0x0][0x39c], R9 ;  /* 0x0000e70020062a24 */ /* 0x000fe200078e0209 */
[----:B------:R-:W-:Y:S01]  /*0220*/  CS2R R42, SRZ ;  /* 0x00000000002a7805 */ /* 0x000fe2000001ff00 */
[----:B------:R-:W0:Y:S01]  /*0230*/  S2R R9, SR_TID.X ;  /* 0x0000000000097919 */ /* 0x000e220000002100 */
[----:B------:R-:W-:Y:S01]  /*0240*/  @!P2 IMAD R7, R0, c[0x0][0x380], RZ ;  /* 0x0000e0000007aa24 */ /* 0x000fe200078e02ff */
[----:B------:R-:W-:Y:S01]  /*0250*/  MOV R0, c[0x0][0x3e0] ;  /* 0x0000f80000007a02 */ /* 0x000fe20000000f00 */
[----:B------:R-:W-:Y:S01]  /*0260*/  @!P2 IMAD.WIDE.U32 R2, R30, c[0x0][0x380], RZ ;  /* 0x0000e0001e02aa25 */ /* 0x000fe200078e00ff */
[----:B------:R-:W-:Y:S01]  /*0270*/  MOV R45, RZ ;  /* 0x000000ff002d7202 */ /* 0x000fe20000000f00 */
[----:B------:R-:W-:Y:S01]  /*0280*/  CS2R R46, SRZ ;  /* 0x00000000002e7805 */ /* 0x000fe2000001ff00 */
[----:B------:R-:W-:Y:S01]  /*0290*/  ISETP.GE.AND P1, PT, R0, 0x1, PT ;  /* 0x000000010000780c */ /* 0x000fe20003f26270 */
[----:B------:R-:W-:Y:S01]  /*02a0*/  @!P2 IMAD R7, R30, c[0x0][0x384], R7 ;  /* 0x0000e1001e07aa24 */ /* 0x000fe200078e0207 */
[----:B------:R-:W-:Y:S01]  /*02b0*/  @!P2 MOV R8, R2 ;  /* 0x000000020008a202 */ /* 0x000fe20000000f00 */
[----:B------:R-:W-:Y:S01]  /*02c0*/  IMAD.MOV.U32 R11, RZ, RZ, RZ ;  /* 0x000000ffff0b7224 */ /* 0x000fe200078e00ff */
[----:B------:R-:W-:-:S02]  /*02d0*/  MOV R0, RZ ;  /* 0x000000ff00007202 */ /* 0x000fc40000000f00 */
[----:B------:R-:W-:Y:S02]  /*02e0*/  @!P2 IADD3 R6, R3, R7, RZ ;  /* 0x000000070306a210 */ /* 0x000fe40007ffe0ff */
[----:B------:R-:W1:Y:S01]  /*02f0*/  S2R R7, SR_CTAID.Z ;  /* 0x0000000000077919 */ /* 0x000e620000002700 */
[----:B------:R-:W-:Y:S01]  /*0300*/  CS2R R2, SRZ ;  /* 0x0000000000027805 */ /* 0x000fe2000001ff00 */
[----:B0-----:R-:W-:-:S04]  /*0310*/  SHF.R.S32.HI R44, RZ, 0x1f, R9 ;  /* 0x0000001fff2c7819 */ /* 0x001fc80000011409 */
[----:B------:R-:W-:-:S04]  /*0320*/  LEA.HI R34, R44, R9, RZ, 0x5 ;  /* 0x000000092c227211 */ /* 0x000fc800078f28ff */
[----:B------:R-:W-:Y:S01]  /*0330*/  SHF.R.S32.HI R50, RZ, 0x5, R34 ;  /* 0x00000005ff327819 */ /* 0x000fe20000011422 */
[----:B------:R-:W-:Y:S05]  /*0340*/  @!P1 BRA `(.L_x_1596) ;  /* 0x00000b0000009947 */ /* 0x000fea0003800000 */
[C---:B------:R-:W-:Y:S01]  /*0350*/  IMAD.WIDE R28, R30.reuse, c[0x0][0x224], RZ ;  /* 0x000089001e1c7a25 */ /* 0x040fe200078e02ff */
[----:B------:R-:W-:Y:S01]  /*0360*/  MOV R36, c[0x0][0x1c0] ;  /* 0x0000700000247a02 */ /* 0x000fe20000000f00 */
[----:B------:R-:W-:Y:S01]  /*0370*/  HFMA2.MMA R49, -RZ, RZ, 0, 0 ;  /* 0x00000000ff317435 */ /* 0x000fe200000001ff */
[----:B------:R-:W-:Y:S01]  /*0380*/  @!P2 MOV R32, 0xffffffff ;  /* 0xffffffff0020a802 */ /* 0x000fe20000000f00 */
[----:B------:R-:W-:Y:S01]  /*0390*/  IMAD.WIDE R30, R30, 0x80, RZ ;  /* 0x000000801e1e7825 */ /* 0x000fe200078e02ff */
[----:B------:R-:W-:Y:S01]  /*03a0*/  SHF.R.S32.HI R33, RZ, 0x1f, R36 ;  /* 0x0000001fff217819 */ /* 0x000fe20000011424 */
[----:B------:R-:W-:Y:S01]  /*03b0*/  UMOV UR4, 0x2 ;  /* 0x0000000200047882 */ /* 0x000fe20000000000 */
[----:B------:R-:W-:Y:S01]  /*03c0*/  MOV R51, c[0x0][0x22c] ;  /* 0x00008b0000337a02 */ /* 0x000fe20000000f00 */
[----:B------:R-:W-:Y:S01]  /*03d0*/  IMAD R29, R29, c[0x0][0x1c0], RZ ;  /* 0x000070001d1d7a24 */ /* 0x000fe200078e02ff */
[----:B------:R-:W-:Y:S01]  /*03e0*/  SEL R30, R30, RZ, P0 ;  /* 0x000000ff1e1e7207 */ /* 0x000fe20000000000 */
[----:B------:R-:W-:Y:S01]  /*03f0*/  ULDC.64 UR10, c[0x0][0x3d8] ;  /* 0x0000f600000a7ab9 */ /* 0x000fe20000000a00 */
[----:B------:R-:W-:Y:S01]  /*0400*/  SEL R35, R31, RZ, P0 ;  /* 0x000000ff1f237207 */ /* 0x000fe20000000000 */
[----:B------:R-:W-:Y:S01]  /*0410*/  IMAD R37, R28, R33, R29 ;  /* 0x000000211c257224 */ /* 0x000fe200078e021d */
[----:B------:R-:W-:Y:S01]  /*0420*/  IADD3 R55, P0, R5, R30, RZ ;  /* 0x0000001e05377210 */ /* 0x000fe20007f1e0ff */
[----:B------:R-:W-:Y:S01]  /*0430*/  IMAD.WIDE R30, R36, c[0x0][0x22c], RZ ;  /* 0x00008b00241e7a25 */ /* 0x000fe200078e02ff */
[----:B------:R-:W-:Y:S01]  /*0440*/  SHF.R.S32.HI R39, RZ, 0x1f, R51 ;  /* 0x0000001fff277819 */ /* 0x000fe20000011433 */
[----:B------:R-:W-:Y:S01]  /*0450*/  USHF.L.U64.HI UR4, UR10, UR4, UR11 ;  /* 0x000000040a047299 */ /* 0x000fe2000801020b */
[----:B------:R-:W-:Y:S01]  /*0460*/  IADD3.X R35, R10, R35, RZ, P0, !PT ;  /* 0x000000230a237210 */ /* 0x000fe200007fe4ff */
[----:B------:R-:W-:Y:S01]  /*0470*/  IMAD.WIDE.U32 R28, R28, c[0x0][0x1c0], RZ ;  /* 0x000070001c1c7a25 */ /* 0x000fe200078e00ff */
[----:B------:R-:W-:Y:S01]  /*0480*/  LOP3.LUT R34, R34, 0xffffffe0, RZ, 0xc0, !PT ;  /* 0xffffffe022227812 */ /* 0x000fe200078ec0ff */
[----:B------:R-:W-:Y:S01]  /*0490*/  ULDC.64 UR8, c[0x0][0x350] ;  /* 0x0000d40000087ab9 */ /* 0x000fe20000000a00 */
[----:B------:R-:W-:Y:S01]  /*04a0*/  MOV R58, RZ ;  /* 0x000000ff003a7202 */ /* 0x000fe20000000f00 */
[----:B------:R-:W-:-:S02]  /*04b0*/  IMAD R36, R31, R32, RZ ;  /* 0x000000201f247224 */ /* 0x000fc400078e02ff */
[----:B------:R-:W-:Y:S02]  /*04c0*/  IMAD R38, R35, c[0x0][0x1c0], RZ ;  /* 0x0000700023267a24 */ /* 0x000fe400078e02ff */
[----:B------:R-:W-:Y:S02]  /*04d0*/  IMAD.IADD R29, R29, 0x1, R37 ;  /* 0x000000011d1d7824 */ /* 0x000fe400078e0225 */
[C---:B------:R-:W-:Y:S02]  /*04e0*/  IMAD R49, R30.reuse, R49, R36 ;  /* 0x000000311e317224 */ /* 0x040fe400078e0224 */
[----:B------:R-:W-:Y:S02]  /*04f0*/  IMAD R61, R33, R55, R38 ;  /* 0x00000037213d7224 */ /* 0x000fe400078e0226 */
[----:B------:R-:W-:-:S04]  /*0500*/  IMAD.WIDE.U32 R36, R30, R32, RZ ;  /* 0x000000201e247225 */ /* 0x000fc800078e00ff */
[----:B------:R-:W-:Y:S01]  /*0510*/  IMAD.WIDE.U32 R32, R55, c[0x0][0x1c0], RZ ;  /* 0x0000700037207a25 */ /* 0x000fe200078e00ff */
[----:B------:R-:W-:-:S03]  /*0520*/  IADD3 R37, R37, R49, RZ ;  /* 0x0000003125257210 */ /* 0x000fc60007ffe0ff */
[----:B------:R-:W-:Y:S01]  /*0530*/  IMAD R29, R29, c[0x0][0x22c], RZ ;  /* 0x00008b001d1d7a24 */ /* 0x000fe200078e02ff */
[----:B------:R-:W-:Y:S01]  /*0540*/  IADD3 R33, R33, R61, RZ ;  /* 0x0000003d21217210 */ /* 0x000fe20007ffe0ff */
[----:B-1----:R-:W-:Y:S02]  /*0550*/  IMAD R49, R7, c[0x0][0x22c], RZ ;  /* 0x00008b0007317a24 */ /* 0x002fe400078e02ff */
[----:B------:R-:W-:Y:S02]  /*0560*/  IMAD R53, R39, R28, R29 ;  /* 0x0000001c27357224 */ /* 0x000fe400078e021d */
[----:B------:R-:W-:-:S04]  /*0570*/  IMAD.WIDE.U32 R28, R28, c[0x0][0x22c], RZ ;  /* 0x00008b001c1c7a25 */ /* 0x000fc800078e00ff */
[----:B------:R-:W-:Y:S01]  /*0580*/  IMAD R33, R33, c[0x0][0x22c], RZ ;  /* 0x00008b0021217a24 */ /* 0x000fe200078e02ff */
[----:B------:R-:W-:Y:S01]  /*0590*/  SEL R36, R28, R36, !P2 ;  /* 0x000000241c247207 */ /* 0x000fe20005000000 */
[----:B------:R-:W-:Y:S01]  /*05a0*/  IMAD R51, R51, c[0x0][0x1c0], RZ ;  /* 0x0000700033337a24 */ /* 0x000fe200078e02ff */
[----:B------:R-:W-:Y:S01]  /*05b0*/  @!P2 IADD3 R37, R29, R53, RZ ;  /* 0x000000351d25a210 */ /* 0x000fe20007ffe0ff */
[----:B------:R-:W-:Y:S01]  /*05c0*/  IMAD R53, R39, R32, R33 ;  /* 0x0000002027357224 */ /* 0x000fe200078e0221 */
[----:B------:R-:W-:Y:S01]  /*05d0*/  IADD3 R28, P0, R49, R36, RZ ;  /* 0x00000024311c7210 */ /* 0x000fe20007f1e0ff */
[----:B------:R-:W-:-:S03]  /*05e0*/  IMAD.WIDE.U32 R32, R32, c[0x0][0x22c], RZ ;  /* 0x00008b0020207a25 */ /* 0x000fc600078e00ff */
[----:B------:R-:W-:Y:S01]  /*05f0*/  LEA.HI.X.SX32 R29, R49, R37, 0x1, P0 ;  /* 0x00000025311d7211 */ /* 0x000fe200000f0eff */
[----:B------:R-:W-:Y:S01]  /*0600*/  IMAD.IADD R34, R9, 0x1, -R34 ;  /* 0x0000000109227824 */ /* 0x000fe200078e0a22 */
[----:B------:R-:W-:Y:S01]  /*0610*/  IADD3 R33, R33, R53, RZ ;  /* 0x0000003521217210 */ /* 0x000fe20007ffe0ff */
[----:B------:R-:W-:Y:S01]  /*0620*/  IMAD R38, R35, R30, RZ ;  /* 0x0000001e23267224 */ /* 0x000fe200078e02ff */
[----:B------:R-:W-:Y:S01]  /*0630*/  SHF.L.U32 R53, R51, 0x3, RZ ;  /* 0x0000000333357819 */ /* 0x000fe200000006ff */
[----:B------:R-:W-:Y:S01]  /*0640*/  IMAD R39, R50, R51, R34 ;  /* 0x0000003332277224 */ /* 0x000fe200078e0222 */
[----:B------:R-:W-:Y:S01]  /*0650*/  SHF.L.U64.HI R35, R32, 0x2, R33 ;  /* 0x0000000220237819 */ /* 0x000fe20000010221 */
[-C--:B------:R-:W-:Y:S01]  /*0660*/  IMAD.WIDE.U32 R28, R30, R55.reuse, R28 ;  /* 0x000000371e1c7225 */ /* 0x080fe200078e001c */
[----:B------:R-:W-:Y:S02]  /*0670*/  SHF.L.U32 R34, R32, 0x2, RZ ;  /* 0x0000000220227819 */ /* 0x000fe400000006ff */
[----:B------:R-:W-:Y:S01]  /*0680*/  SHF.L.U64.HI R37, R36, 0x2, R37 ;  /* 0x0000000224257819 */ /* 0x000fe20000010225 */
[----:B------:R-:W-:Y:S01]  /*0690*/  IMAD R38, R31, R55, R38 ;  /* 0x000000371f267224 */ /* 0x000fe200078e0226 */
[----:B------:R-:W-:Y:S01]  /*06a0*/  SHF.R.S32.HI R31, RZ, 0x1f, R39 ;  /* 0x0000001fff1f7819 */ /* 0x000fe20000011427 */
[----:B------:R-:W-:Y:S01]  /*06b0*/  IMAD.WIDE R32, R53, 0x4, R34 ;  /* 0x0000000435207825 */ /* 0x000fe200078e0222 */
[----:B------:R-:W-:-:S03]  /*06c0*/  IADD3 R28, P0, R39, R28, RZ ;  /* 0x0000001c271c7210 */ /* 0x000fc60007f1e0ff */
[----:B------:R-:W-:Y:S01]  /*06d0*/  IMAD.WIDE R34, R49, 0x4, R34 ;  /* 0x0000000431227825 */ /* 0x000fe200078e0222 */
[----:B------:R-:W-:Y:S02]  /*06e0*/  IADD3.X R31, R31, R29, R38, P0, !PT ;  /* 0x0000001d1f1f7210 */ /* 0x000fe400007fe426 */
[----:B------:R-:W-:Y:S01]  /*06f0*/  IADD3 R29, R53, 0x20, R53 ;  /* 0x00000020351d7810 */ /* 0x000fe20007ffe035 */
[----:B------:R-:W-:Y:S01]  /*0700*/  IMAD.WIDE R32, R49, 0x4, R32 ;  /* 0x0000000431207825 */ /* 0x000fe200078e0220 */
[C---:B------:R-:W-:Y:S02]  /*0710*/  SHF.L.U64.HI R31, R28.reuse, 0x2, R31 ;  /* 0x000000021c1f7819 */ /* 0x040fe4000001021f */
[----:B------:R-:W-:Y:S01]  /*0720*/  SHF.L.U32 R30, R28, 0x2, RZ ;  /* 0x000000021c1e7819 */ /* 0x000fe200000006ff */
[----:B------:R-:W-:-:S04]  /*0730*/  IMAD.WIDE R34, R39, 0x4, R34 ;  /* 0x0000000427227825 */ /* 0x000fc800078e0222 */
[----:B------:R-:W-:Y:S02]  /*0740*/  IMAD.SHL.U32 R49, R36, 0x4, RZ ;  /* 0x0000000424317824 */ /* 0x000fe400078e00ff */
[----:B------:R-:W-:-:S03]  /*0750*/  IMAD.WIDE R32, R39, 0x4, R32 ;  /* 0x0000000427207825 */ /* 0x000fc600078e0220 */
[-C--:B------:R-:W-:Y:S01]  /*0760*/  IADD3 R52, P0, R34, R49.reuse, RZ ;  /* 0x0000003122347210 */ /* 0x080fe20007f1e0ff */
[--C-:B------:R-:W-:Y:S01]  /*0770*/  IMAD.WIDE R28, R29, 0x4, R30.reuse ;  /* 0x000000041d1c7825 */ /* 0x100fe200078e021e */
[----:B------:R-:W-:Y:S01]  /*0780*/  IADD3 R54, P1, R32, R49, RZ ;  /* 0x0000003120367210 */ /* 0x000fe20007f3e0ff */
[----:B------:R-:W-:Y:S01]  /*0790*/  HFMA2.MMA R49, -RZ, RZ, 0, 0 ;  /* 0x00000000ff317435 */ /* 0x000fe200000001ff */
[-C--:B------:R-:W-:Y:S01]  /*07a0*/  IADD3.X R55, R35, R37.reuse, RZ, P0, !PT ;  /* 0x0000002523377210 */ /* 0x080fe200007fe4ff */
[----:B------:R-:W-:Y:S01]  /*07b0*/  IMAD.WIDE R30, R51, 0x20, R30 ;  /* 0x00000020331e7825 */ /* 0x000fe200078e021e */
[----:B------:R-:W-:-:S05]  /*07c0*/  IADD3.X R56, R33, R37, RZ, P1, !PT ;  /* 0x0000002521387210 */ /* 0x000fca0000ffe4ff */
[----:B------:R-:W-:-:S05]  /*07d0*/  IMAD.WIDE R30, R53, 0x4, R30 ;  /* 0x00000004351e7825 */ /* 0x000fca00078e021e */
.L_x_1597:
[----:B------:R-:W-:-:S04]  /*07e0*/  IADD3 R36, P0, R30, UR8, RZ ;  /* 0x000000081e247c10 */ /* 0x000fc8000ff1e0ff */
[----:B------:R-:W-:-:S05]  /*07f0*/  IADD3.X R37, R31, UR9, RZ, P0, !PT ;  /* 0x000000091f257c10 */ /* 0x000fca00087fe4ff */
[----:B------:R0:W2:Y:S01]  /*0800*/  LDG.E R32, [R36.64] ;  /* 0x0000000624207981 */ /* 0x0000a2000c1e1900 */
[----:B------:R-:W-:-:S05]  /*0810*/  IMAD.WIDE R34, R51, 0x20, R36 ;  /* 0x0000002033227825 */ /* 0x000fca00078e0224 */
[----:B0-----:R0:W3:Y:S02]  /*0820*/  LDG.E R37, [R34.64] ;  /* 0x0000000622257981 */ /* 0x0010e4000c1e1900 */
[----:B0-----:R-:W-:-:S05]  /*0830*/  IMAD.WIDE R34, R51, 0x20, R34 ;  /* 0x0000002033227825 */ /* 0x001fca00078e0222 */
[----:B------:R0:W4:Y:S01]  /*0840*/  LDG.E R33, [R34.64] ;  /* 0x0000000622217981 */ /* 0x000122000c1e1900 */
[----:B------:R-:W-:-:S06]  /*0850*/  IMAD.WIDE R38, R51, 0x20, R34 ;  /* 0x0000002033267825 */ /* 0x000fcc00078e0222 */
[----:B0-----:R-:W-:-:S04]  /*0860*/  IMAD.WIDE R34, R51, 0x20, R38 ;  /* 0x0000002033227825 */ /* 0x001fc800078e0226 */
[----:B--2---:R-:W-:Y:S02]  /*0870*/  FADD.FTZ R47, R32, R47 ;  /* 0x0000002f202f7221 */ /* 0x004fe40000010000 */
[----:B------:R0:W2:Y:S01]  /*0880*/  LDG.E R32, [R38.64] ;  /* 0x0000000626207981 */ /* 0x0000a2000c1e1900 */
[----:B---3--:R-:W-:-:S03]  /*0890*/  FADD.FTZ R46, R37, R46 ;  /* 0x0000002e252e7221 */ /* 0x008fc60000010000 */
[----:B0-----:R0:W3:Y:S01]  /*08a0*/  LDG.E R39, [R34.64] ;  /* 0x0000000622277981 */ /* 0x0010e2000c1e1900 */
[----:B------:R-:W-:-:S05]  /*08b0*/  IMAD.WIDE R36, R51, 0x20, R34 ;  /* 0x0000002033247825 */ /* 0x000fca00078e0222 */
[----:B------:R1:W5:Y:S01]  /*08c0*/  LDG.E R61, [R36.64] ;  /* 0x00000006243d7981 */ /* 0x000362000c1e1900 */
[----:B----4-:R-:W-:Y:S02]  /*08d0*/  FADD.FTZ R45, R33, R45 ;  /* 0x0000002d212d7221 */ /* 0x010fe40000010000 */
[----:B-1----:R-:W-:-:S05]  /*08e0*/  IMAD.WIDE R36, R51, 0x20, R36 ;  /* 0x0000002033247825 */ /* 0x002fca00078e0224 */
[----:B------:R-:W4:Y:S01]  /*08f0*/  LDG.E R33, [R36.64] ;  /* 0x0000000624217981 */ /* 0x000f22000c1e1900 */
[----:B0-----:R-:W-:-:S04]  /*0900*/  IMAD.WIDE R34, R51, 0x20, R36 ;  /* 0x0000002033227825 */ /* 0x001fc800078e0224 */
[----:B--2---:R-:W-:Y:S02]  /*0910*/  FADD.FTZ R43, R32, R43 ;  /* 0x0000002b202b7221 */ /* 0x004fe40000010000 */
[----:B------:R0:W2:Y:S01]  /*0920*/  LDG.E R32, [R34.64] ;  /* 0x0000000622207981 */ /* 0x0000a2000c1e1900 */
[----:B---3--:R-:W-:Y:S02]  /*0930*/  FADD.FTZ R42, R39, R42 ;  /* 0x0000002a272a7221 */ /* 0x008fe40000010000 */
[----:B------:R-:W-:-:S05]  /*0940*/  IMAD.WIDE R38, R51, 0x20, R34 ;  /* 0x0000002033267825 */ /* 0x000fca00078e0222 */
[----:B0-----:R0:W3:Y:S01]  /*0950*/  LDG.E R35, [R38.64] ;  /* 0x0000000626237981 */ /* 0x0010e2000c1e1900 */
[----:B-----5:R-:W-:Y:S02]  /*0960*/  FADD.FTZ R41, R61, R41 ;  /* 0x000000293d297221 */ /* 0x020fe40000010000 */
[----:B0-----:R-:W-:-:S05]  /*0970*/  IMAD.WIDE R38, R51, 0x20, R38 ;  /* 0x0000002033267825 */ /* 0x001fca00078e0226 */
[----:B------:R0:W5:Y:S01]  /*0980*/  LDG.E R61, [R38.64] ;  /* 0x00000006263d7981 */ /* 0x000162000c1e1900 */
[----:B----4-:R-:W-:Y:S02]  /*0990*/  FADD.FTZ R40, R33, R40 ;  /* 0x0000002821287221 */ /* 0x010fe40000010000 */
[----:B0-----:R-:W-:-:S05]  /*09a0*/  IMAD.WIDE R38, R51, 0x20, R38 ;  /* 0x0000002033267825 */ /* 0x001fca00078e0226 */
[----:B------:R0:W4:Y:S01]  /*09b0*/  LDG.E R37, [R38.64] ;  /* 0x0000000626257981 */ /* 0x000122000c1e1900 */
[----:B--2---:R-:W-:Y:S02]  /*09c0*/  FADD.FTZ R27, R32, R27 ;  /* 0x0000001b201b7221 */ /* 0x004fe40000010000 */
[----:B------:R-:W-:-:S05]  /*09d0*/  IMAD.WIDE R32, R51, 0x20, R38 ;  /* 0x0000002033207825 */ /* 0x000fca00078e0226 */
[----:B------:R1:W2:Y:S01]  /*09e0*/  LDG.E R36, [R32.64] ;  /* 0x0000000620247981 */ /* 0x0002a2000c1e1900 */
[----:B---3--:R-:W-:Y:S02]  /*09f0*/  FADD.FTZ R26, R35, R26 ;  /* 0x0000001a231a7221 */ /* 0x008fe40000010000 */
[----:B------:R-:W-:-:S06]  /*0a00*/  IMAD.WIDE R34, R51, 0x20, R32 ;  /* 0x0000002033227825 */ /* 0x000fcc00078e0220 */
[----:B-1----:R-:W-:Y:S02]  /*0a10*/  IMAD.WIDE R32, R51, 0x20, R34 ;  /* 0x0000002033207825 */ /* 0x002fe400078e0222 */
[----:B------:R1:W3:Y:S01]  /*0a20*/  LDG.E R35, [R34.64] ;  /* 0x0000000622237981 */ /* 0x0002e2000c1e1900 */
[----:B0-----:R-:W-:-:S04]  /*0a30*/  IADD3 R38, P0, R28, UR8, RZ ;  /* 0x000000081c267c10 */ /* 0x001fc8000ff1e0ff */
[----:B------:R-:W-:Y:S01]  /*0a40*/  IADD3.X R39, R29, UR9, RZ, P0, !PT ;  /* 0x000000091d277c10 */ /* 0x000fe200087fe4ff */
[----:B-----5:R-:W-:Y:S02]  /*0a50*/  FADD.FTZ R25, R61, R25 ;  /* 0x000000193d197221 */ /* 0x020fe40000010000 */
[----:B------:R0:W5:Y:S04]  /*0a60*/  LDG.E R61, [R32.64] ;  /* 0x00000006203d7981 */ /* 0x000168000c1e1900 */
[----:B-1----:R1:W5:Y:S01]  /*0a70*/  LDG.E R34, [R38.64] ;  /* 0x0000000626227981 */ /* 0x002362000c1e1900 */
[----:B0-----:R-:W-:-:S04]  /*0a80*/  IMAD.WIDE R32, R53, 0x4, R38 ;  /* 0x0000000435207825 */ /* 0x001fc800078e0226 */
[----:B----4-:R-:W-:Y:S02]  /*0a90*/  FADD.FTZ R24, R37, R24 ;  /* 0x0000001825187221 */ /* 0x010fe40000010000 */
[----:B--2---:R-:W-:Y:S02]  /*0aa0*/  FADD.FTZ R23, R36, R23 ;  /* 0x0000001724177221 */ /* 0x004fe40000010000 */
[----:B------:R-:W-:-:S04]  /*0ab0*/  IMAD.WIDE R36, R53, 0x4, R32 ;  /* 0x0000000435247825 */ /* 0x000fc800078e0220 */
[----:B---3--:R-:W-:Y:S02]  /*0ac0*/  FADD.FTZ R22, R35, R22 ;  /* 0x0000001623167221 */ /* 0x008fe40000010000 */
[----:B------:R0:W2:Y:S04]  /*0ad0*/  LDG.E R35, [R32.64] ;  /* 0x0000000620237981 */ /* 0x0000a8000c1e1900 */
[----:B0-----:R0:W3:Y:S02]  /*0ae0*/  LDG.E R32, [R36.64] ;  /* 0x0000000624207981 */ /* 0x0010e4000c1e1900 */
[----:B0-----:R-:W-:-:S05]  /*0af0*/  IMAD.WIDE R36, R53, 0x4, R36 ;  /* 0x0000000435247825 */ /* 0x001fca00078e0224 */
[----:B------:R0:W4:Y:S01]  /*0b00*/  LDG.E R33, [R36.64] ;  /* 0x0000000624217981 */ /* 0x000122000c1e1900 */
[----:B-1----:R-:W-:-:S05]  /*0b10*/  IMAD.WIDE R38, R53, 0x4, R36 ;  /* 0x0000000435267825 */ /* 0x002fca00078e0224 */
[----:B0-----:R0:W4:Y:S01]  /*0b20*/  LDG.E R36, [R38.64] ;  /* 0x0000000626247981 */ /* 0x001122000c1e1900 */
[----:B-----5:R-:W-:Y:S02]  /*0b30*/  FADD.FTZ R19, R34, R19 ;  /* 0x0000001322137221 */ /* 0x020fe40000010000 */
[----:B0-----:R-:W-:-:S04]  /*0b40*/  IMAD.WIDE R38, R53, 0x4, R38 ;  /* 0x0000000435267825 */ /* 0x001fc800078e0226 */
[----:B--2---:R-:W-:Y:S02]  /*0b50*/  FADD.FTZ R18, R35, R18 ;  /* 0x0000001223127221 */ /* 0x004fe40000010000 */
[----:B------:R-:W-:-:S04]  /*0b60*/  IMAD.WIDE R34, R53, 0x4, R38 ;  /* 0x0000000435227825 */ /* 0x000fc800078e0226 */
[----:B---3--:R-:W-:Y:S02]  /*0b70*/  FADD.FTZ R17, R32, R17 ;  /* 0x0000001120117221 */ /* 0x008fe40000010000 */
[----:B------:R0:W2:Y:S04]  /*0b80*/  LDG.E R32, [R38.64] ;  /* 0x0000000626207981 */ /* 0x0000a8000c1e1900 */
[----:B0-----:R0:W3:Y:S01]  /*0b90*/  LDG.E R39, [R34.64] ;  /* 0x0000000622277981 */ /* 0x0010e2000c1e1900 */
[----:B----4-:R-:W-:Y:S02]  /*0ba0*/  FADD.FTZ R16, R33, R16 ;  /* 0x0000001021107221 */ /* 0x010fe40000010000 */
[----:B0-----:R-:W-:-:S04]  /*0bb0*/  IMAD.WIDE R34, R53, 0x4, R34 ;  /* 0x0000000435227825 */ /* 0x001fc800078e0222 */
[----:B------:R-:W-:Y:S01]  /*0bc0*/  FADD.FTZ R15, R36, R15 ;  /* 0x0000000f240f7221 */ /* 0x000fe20000010000 */
[----:B------:R0:W4:Y:S01]  /*0bd0*/  LDG.E R33, [R34.64] ;  /* 0x0000000622217981 */ /* 0x000122000c1e1900 */
[----:B------:R-:W-:-:S05]  /*0be0*/  IMAD.WIDE R36, R53, 0x4, R34 ;  /* 0x0000000435247825 */ /* 0x000fca00078e0222 */
[----:B0-----:R0:W5:Y:S02]  /*0bf0*/  LDG.E R35, [R36.64] ;  /* 0x0000000624237981 */ /* 0x001164000c1e1900 */
[----:B0-----:R-:W-:-:S04]  /*0c00*/  IMAD.WIDE R36, R53, 0x4, R36 ;  /* 0x0000000435247825 */ /* 0x001fc800078e0224 */
[----:B------:R-:W-:Y:S02]  /*0c10*/  FADD.FTZ R21, R61, R21 ;  /* 0x000000153d157221 */ /* 0x000fe40000010000 */
[----:B------:R0:W5:Y:S01]  /*0c20*/  LDG.E R61, [R36.64] ;  /* 0x00000006243d7981 */ /* 0x000162000c1e1900 */
[----:B--2---:R-:W-:Y:S02]  /*0c30*/  FADD.FTZ R3, R32, R3 ;  /* 0x0000000320037221 */ /* 0x004fe40000010000 */
[----:B---3--:R-:W-:Y:S02]  /*0c40*/  FADD.FTZ R2, R39, R2 ;  /* 0x0000000227027221 */ /* 0x008fe40000010000 */
[----:B------:R-:W-:-:S05]  /*0c50*/  IMAD.WIDE R38, R53, 0x4, R36 ;  /* 0x0000000435267825 */ /* 0x000fca00078e0224 */
[----:B0-----:R-:W2:Y:S01]  /*0c60*/  LDG.E R36, [R38.64] ;  /* 0x0000000626247981 */ /* 0x001ea2000c1e1900 */
[----:B----4-:R-:W-:Y:S02]  /*0c70*/  FADD.FTZ R0, R33, R0 ;  /* 0x0000000021007221 */ /* 0x010fe40000010000 */
[----:B------:R-:W-:-:S04]  /*0c80*/  IMAD.WIDE R32, R53, 0x4, R38 ;  /* 0x0000000435207825 */ /* 0x000fc800078e0226 */
[----:B-----5:R-:W-:Y:S02]  /*0c90*/  FADD.FTZ R14, R35, R14 ;  /* 0x0000000e230e7221 */ /* 0x020fe40000010000 */
[----:B------:R-:W-:Y:S02]  /*0ca0*/  IMAD.WIDE R34, R53, 0x4, R32 ;  /* 0x0000000435227825 */ /* 0x000fe400078e0220 */
[----:B------:R0:W3:Y:S04]  /*0cb0*/  LDG.E R32, [R32.64] ;  /* 0x0000000620207981 */ /* 0x0000e8000c1e1900 */
[----:B0-----:R0:W4:Y:S01]  /*0cc0*/  LDG.E R33, [R34.64] ;  /* 0x0000000622217981 */ /* 0x001122000c1e1900 */
[----:B------:R-:W-:Y:S02]  /*0cd0*/  FADD.FTZ R13, R61, R13 ;  /* 0x0000000d3d0d7221 */ /* 0x000fe40000010000 */
[----:B0-----:R-:W-:-:S05]  /*0ce0*/  IMAD.WIDE R34, R53, 0x4, R34 ;  /* 0x0000000435227825 */ /* 0x001fca00078e0222 */
[----:B------:R0:W5:Y:S01]  /*0cf0*/  LDG.E R61, [R34.64] ;  /* 0x00000006223d7981 */ /* 0x000162000c1e1900 */
[----:B--2---:R-:W-:Y:S01]  /*0d00*/  FADD.FTZ R59, R36, R59 ;  /* 0x0000003b243b7221 */ /* 0x004fe20000010000 */
[----:B------:R-:W-:-:S04]  /*0d10*/  IADD3 R36, P0, R52, UR8, RZ ;  /* 0x0000000834247c10 */ /* 0x000fc8000ff1e0ff */
[----:B------:R-:W-:-:S05]  /*0d20*/  IADD3.X R37, R55, UR9, RZ, P0, !PT ;  /* 0x0000000937257c10 */ /* 0x000fca00087fe4ff */
[----:B------:R1:W2:Y:S04]  /*0d30*/  LDG.E R38, [R36.64] ;  /* 0x0000000624267981 */ /* 0x0002a8000c1e1900 */
[----:B-1----:R-:W2:Y:S01]  /*0d40*/  LDG.E R36, [R36.64+0x80] ;  /* 0x0000800624247981 */ /* 0x002ea2000c1e1900 */
[----:B---3--:R-:W-:Y:S01]  /*0d50*/  FADD.FTZ R60, R32, R60 ;  /* 0x0000003c203c7221 */ /* 0x008fe20000010000 */
[----:B------:R-:W-:Y:S01]  /*0d60*/  IADD3 R32, P0, R54, UR8, RZ ;  /* 0x0000000836207c10 */ /* 0x000fe2000ff1e0ff */
[----:B----4-:R-:W-:-:S03]  /*0d70*/  FADD.FTZ R12, R33, R12 ;  /* 0x0000000c210c7221 */ /* 0x010fc60000010000 */
[----:B------:R-:W-:-:S05]  /*0d80*/  IADD3.X R33, R56, UR9, RZ, P0, !PT ;  /* 0x0000000938217c10 */ /* 0x000fca00087fe4ff */
[----:B------:R-:W3:Y:S04]  /*0d90*/  LDG.E R39, [R32.64] ;  /* 0x0000000620277981 */ /* 0x000ee8000c1e1900 */
[----:B0-----:R-:W4:Y:S01]  /*0da0*/  LDG.E R35, [R32.64+0x80] ;  /* 0x0000800620237981 */ /* 0x001f22000c1e1900 */
[----:B------:R-:W-:-:S04]  /*0db0*/  IADD3 R49, R49, 0x1, RZ ;  /* 0x0000000131317810 */ /* 0x000fc80007ffe0ff */
[----:B------:R-:W-:Y:S01]  /*0dc0*/  ISETP.GE.AND P0, PT, R49, c[0x0][0x3e0], PT ;  /* 0x0000f80031007a0c */ /* 0x000fe20003f06270 */
[----:B------:R-:W-:Y:S01]  /*0dd0*/  ULEA UR8, UP0, UR10, UR8, 0x2 ;  /* 0x000000080a087291 */ /* 0x000fe2000f80103f */
[----:B-----5:R-:W-:-:S03]  /*0de0*/  FADD.FTZ R58, R61, R58 ;  /* 0x0000003a3d3a7221 */ /* 0x020fc60000010000 */
[----:B------:R-:W-:Y:S01]  /*0df0*/  UIADD3.X UR9, UR9, UR4, URZ, UP0, !UPT ;  /* 0x0000000409097290 */ /* 0x000fe200087fe43f */
[----:B--2---:R-:W-:Y:S02]  /*0e00*/  FADD.FTZ R11, R38, R11 ;  /* 0x0000000b260b7221 */ /* 0x004fe40000010000 */
[----:B------:R-:W-:Y:S02]  /*0e10*/  FADD.FTZ R57, R36, R57 ;  /* 0x0000003924397221 */ /* 0x000fe40000010000 */
[----:B---3--:R-:W-:Y:S02]  /*0e20*/  FADD.FTZ R20, R39, R20 ;  /* 0x0000001427147221 */ /* 0x008fe40000010000 */
[----:B----4-:R-:W-:Y:S01]  /*0e30*/  FADD.FTZ R48, R35, R48 ;  /* 0x0000003023307221 */ /* 0x010fe20000010000 */
[----:B------:R-:W-:Y:S05]  /*0e40*/  @!P0 BRA `(.L_x_1597) ;  /* 0xfffff99000008947 */ /* 0x000fea000383ffff */
.L_x_1596:
[CC--:B------:R-:W-:Y:S01]  /*0e50*/  LEA.HI R30, R44.reuse, R9.reuse, RZ, 0x2 ;  /* 0x000000092c1e7211 */ /* 0x0c0fe200078f10ff */
[----:B------:R-:W-:Y:S01]  /*0e60*/  FMUL.FTZ R11, R11, c[0x0][0x2e0] ;  /* 0x0000b8000b0b7a20 */ /* 0x000fe20000410000 */
[----:B------:R-:W-:Y:S01]  /*0e70*/  LEA.HI R29, R44, R9, RZ, 0x3 ;  /* 0x000000092c1d7211 */ /* 0x000fe200078f18ff */
[----:B------:R-:W-:Y:S01]  /*0e80*/  FMUL.FTZ R45, R45, c[0x0][0x2e0] ;  /* 0x0000b8002d2d7a20 */ /* 0x000fe20000410000 */
[--C-:B------:R-:W-:Y:S01]  /*0e90*/  SHF.R.S32.HI R31, RZ, 0x2, R30.reuse ;  /* 0x00000002ff1f7819 */ /* 0x100fe2000001141e */
[----:B------:R-:W-:Y:S01]  /*0ea0*/  FMUL.FTZ R33, R26, c[0x0][0x2e0] ;  /* 0x0000b8001a217a20 */ /* 0x000fe20000410000 */
[----:B------:R-:W-:Y:S01]  /*0eb0*/  SHF.R.S32.HI R28, RZ, 0x1f, R30 ;  /* 0x0000001fff1c7819 */ /* 0x000fe2000001141e */
[----:B------:R-:W-:Y:S01]  /*0ec0*/  FMUL.FTZ R24, R24, c[0x0][0x2e0] ;  /* 0x0000b80018187a20 */ /* 0x000fe20000410000 */
[----:B------:R-:W-:Y:S01]  /*0ed0*/  LOP3.LUT R36, R30, 0x3ffffffc, RZ, 0xc0, !PT ;  /* 0x3ffffffc1e247812 */ /* 0x000fe200078ec0ff */
[----:B------:R-:W-:Y:S01]  /*0ee0*/  FMUL.FTZ R23, R23, c[0x0][0x2e0] ;  /* 0x0000b80017177a20 */ /* 0x000fe20000410000 */
[----:B------:R-:W-:Y:S01]  /*0ef0*/  LEA.HI R32, R28, R31, RZ, 0x3 ;  /* 0x0000001f1c207211 */ /* 0x000fe200078f18ff */
[----:B------:R-:W-:Y:S01]  /*0f00*/  FMUL.FTZ R22, R22, c[0x0][0x2e0] ;  /* 0x0000b80016167a20 */ /* 0x000fe20000410000 */
[----:B------:R-:W-:Y:S01]  /*0f10*/  LOP3.LUT R34, R29, 0x1ffffff8, RZ, 0xc0, !PT ;  /* 0x1ffffff81d227812 */ /* 0x000fe200078ec0ff */
[----:B------:R-:W-:Y:S01]  /*0f20*/  FMUL.FTZ R21, R21, c[0x0][0x2e0] ;  /* 0x0000b80015157a20 */ /* 0x000fe20000410000 */
[----:B------:R-:W-:Y:S01]  /*0f30*/  LOP3.LUT R30, R32, 0xfffffff8, RZ, 0xc0, !PT ;  /* 0xfffffff8201e7812 */ /* 0x000fe200078ec0ff */
[----:B------:R-:W-:Y:S01]  /*0f40*/  FMUL.FTZ R32, R20, c[0x0][0x2e0] ;  /* 0x0000b80014207a20 */ /* 0x000fe20000410000 */
[CC--:B------:R-:W-:Y:S01]  /*0f50*/  LEA.HI R28, R44.reuse, R9.reuse, RZ, 0x7 ;  /* 0x000000092c1c7211 */ /* 0x0c0fe200078f38ff */
[----:B------:R-:W-:Y:S01]  /*0f60*/  IMAD.IADD R20, R9, 0x1, -R34 ;  /* 0x0000000109147824 */ /* 0x000fe200078e0a22 */
[----:B------:R-:W-:Y:S01]  /*0f70*/  LEA.HI R44, R44, R9, RZ, 0x6 ;  /* 0x000000092c2c7211 */ /* 0x000fe200078f30ff */
[----:B------:R-:W-:Y:S01]  /*0f80*/  FMUL.FTZ R34, R27, c[0x0][0x2e0] ;  /* 0x0000b8001b227a20 */ /* 0x000fe20000410000 */
[----:B------:R-:W-:Y:S01]  /*0f90*/  IADD3 R30, R31, -R30, RZ ;  /* 0x8000001e1f1e7210 */ /* 0x000fe20007ffe0ff */
[----:B------:R-:W-:Y:S01]  /*0fa0*/  FMUL.FTZ R31, R40, c[0x0][0x2e0] ;  /* 0x0000b800281f7a20 */ /* 0x000fe20000410000 */
[----:B------:R-:W-:Y:S01]  /*0fb0*/  F2FP.BF16.PACK_AB R11, R32, R11 ;  /* 0x0000000b200b723e */ /* 0x000fe200000010ff */
[----:B------:R-:W-:Y:S01]  /*0fc0*/  FMUL.FTZ R32, R43, c[0x0][0x2e0] ;  /* 0x0000b8002b207a20 */ /* 0x000fe20000410000 */
[----:B------:R-:W-:Y:S01]  /*0fd0*/  IADD3 R9, -R36, R9, RZ ;  /* 0x0000000924097210 */ /* 0x000fe20007ffe1ff */
        /* <DEDUP_REMOVED lines=9> */
[----:B------:R-:W-:Y:S01]  /*1070*/  SHF.R.S32.HI R23, RZ, 0x1f, R50 ;  /* 0x0000001fff177819 */ /* 0x000fe20000011432 */
[----:B------:R-:W-:Y:S01]  /*1080*/  FMUL.FTZ R2, R2, c[0x0][0x2e0] ;  /* 0x0000b80002027a20 */ /* 0x000fe20000410000 */
[----:B------:R-:W-:Y:S01]  /*1090*/  F2FP.BF16.PACK_AB R19, R21, R22 ;  /* 0x000000161513723e */ /* 0x000fe200000010ff */
[----:B------:R-:W-:Y:S01]  /*10a0*/  FMUL.FTZ R15, R0, c[0x0][0x2e0] ;  /* 0x0000b800000f7a20 */ /* 0x000fe20000410000 */
[----:B------:R-:W-:Y:S01]  /*10b0*/  F2FP.BF16.PACK_AB R22, R34, R33 ;  /* 0x000000212216723e */ /* 0x000fe200000010ff */
[----:B------:R-:W-:Y:S01]  /*10c0*/  FMUL.FTZ R16, R16, c[0x0][0x2e0] ;  /* 0x0000b80010107a20 */ /* 0x000fe20000410000 */
[----:B------:R-:W-:Y:S01]  /*10d0*/  SHF.R.S32.HI R0, RZ, 0x3, R29 ;  /* 0x00000003ff007819 */ /* 0x000fe2000001141d */
[----:B------:R-:W-:Y:S01]  /*10e0*/  FMUL.FTZ R14, R14, c[0x0][0x2e0] ;  /* 0x0000b8000e0e7a20 */ /* 0x000fe20000410000 */
[----:B------:R-:W-:Y:S01]  /*10f0*/  LEA.HI R33, R23, R50, RZ, 0x2 ;  /* 0x0000003217217211 */ /* 0x000fe200078f10ff */
[----:B------:R-:W-:Y:S01]  /*1100*/  FMUL.FTZ R23, R17, c[0x0][0x2e0] ;  /* 0x0000b80011177a20 */ /* 0x000fe20000410000 */
[----:B------:R-:W-:Y:S01]  /*1110*/  F2FP.BF16.PACK_AB R24, R3, R24 ;  /* 0x000000180318723e */ /* 0x000fe200000010ff */
[----:B------:R-:W-:Y:S01]  /*1120*/  FMUL.FTZ R13, R13, c[0x0][0x2e0] ;  /* 0x0000b8000d0d7a20 */ /* 0x000fe20000410000 */
[----:B------:R-:W-:Y:S01]  /*1130*/  SHF.L.U32 R3, R30, 0x6, RZ ;  /* 0x000000061e037819 */ /* 0x000fe200000006ff */
[----:B------:R-:W-:Y:S01]  /*1140*/  FMUL.FTZ R47, R47, c[0x0][0x2e0] ;  /* 0x0000b8002f2f7a20 */ /* 0x000fe20000410000 */
[----:B------:R-:W-:Y:S01]  /*1150*/  F2FP.BF16.PACK_AB R29, R15, R2 ;  /* 0x000000020f1d723e */ /* 0x000fe200000010ff */
[----:B------:R-:W-:Y:S01]  /*1160*/  IMAD.SHL.U32 R15, R0, 0x40, RZ ;  /* 0x00000040000f7824 */ /* 0x000fe200078e00ff */
[----:B------:R-:W-:Y:S01]  /*1170*/  LOP3.LUT R33, R33, 0x1ffffc, RZ, 0xc0, !PT ;  /* 0x001ffffc21217812 */ /* 0x000fe200078ec0ff */
[----:B------:R-:W-:Y:S01]  /*1180*/  FMUL.FTZ R46, R46, c[0x0][0x2e0] ;  /* 0x0000b8002e2e7a20 */ /* 0x000fe20000410000 */
[----:B------:R-:W-:Y:S01]  /*1190*/  SHF.R.U32.HI R28, RZ, 0x4, R28 ;  /* 0x00000004ff1c7819 */ /* 0x000fe2000001161c */
[----:B------:R-:W-:Y:S01]  /*11a0*/  FMUL.FTZ R12, R12, c[0x0][0x2e0] ;  /* 0x0000b8000c0c7a20 */ /* 0x000fe20000410000 */
[----:B------:R-:W-:Y:S01]  /*11b0*/  LOP3.LUT R3, R3, 0x1c0, RZ, 0xc0, !PT ;  /* 0x000001c003037812 */ /* 0x000fe200078ec0ff */
[----:B------:R-:W-:Y:S01]  /*11c0*/  FMUL.FTZ R42, R42, c[0x0][0x2e0] ;  /* 0x0000b8002a2a7a20 */ /* 0x000fe20000410000 */
[----:B------:R-:W-:Y:S01]  /*11d0*/  IADD3 R50, R50, -R33, RZ ;  /* 0x8000002132327210 */ /* 0x000fe20007ffe0ff */
[----:B------:R-:W-:Y:S01]  /*11e0*/  FMUL.FTZ R41, R41, c[0x0][0x2e0] ;  /* 0x0000b80029297a20 */ /* 0x000fe20000410000 */
[----:B------:R-:W-:Y:S01]  /*11f0*/  SHF.L.U32 R2, R20, 0x3, RZ ;  /* 0x0000000314027819 */ /* 0x000fe200000006ff */
[----:B------:R-:W-:Y:S01]  /*1200*/  FMUL.FTZ R57, R57, c[0x0][0x2e0] ;  /* 0x0000b80039397a20 */ /* 0x000fe20000410000 */
[----:B------:R-:W-:Y:S01]  /*1210*/  LOP3.LUT R15, R15, 0x1c0, RZ, 0xc0, !PT ;  /* 0x000001c00f0f7812 */ /* 0x000fe200078ec0ff */
[----:B------:R-:W-:Y:S01]  /*1220*/  FMUL.FTZ R48, R48, c[0x0][0x2e0] ;  /* 0x0000b80030307a20 */ /* 0x000fe20000410000 */
[----:B------:R-:W-:Y:S01]  /*1230*/  LOP3.LUT R28, R3, 0x8, R28, 0xf8, !PT ;  /* 0x00000008031c7812 */ /* 0x000fe200078ef81c */
[----:B------:R-:W-:Y:S01]  /*1240*/  FMUL.FTZ R59, R59, c[0x0][0x2e0] ;  /* 0x0000b8003b3b7a20 */ /* 0x000fe20000410000 */
[----:B------:R-:W-:Y:S01]  /*1250*/  SHF.R.U32.HI R3, RZ, 0x3, R3 ;  /* 0x00000003ff037819 */ /* 0x000fe20000011603 */
[----:B------:R-:W-:Y:S01]  /*1260*/  FMUL.FTZ R60, R60, c[0x0][0x2e0] ;  /* 0x0000b8003c3c7a20 */ /* 0x000fe20000410000 */
[----:B------:R-:W-:Y:S01]  /*1270*/  F2FP.BF16.PACK_AB R23, R16, R23 ;  /* 0x000000171017723e */ /* 0x000fe200000010ff */
[----:B------:R-:W-:Y:S01]  /*1280*/  IMAD R10, R10, c[0x0][0x398], RZ ;  /* 0x0000e6000a0a7a24 */ /* 0x000fe200078e02ff */
[----:B------:R-:W-:Y:S01]  /*1290*/  LEA R50, R50, R9, 0x9 ;  /* 0x0000000932327211 */ /* 0x000fe200078e48ff */
[----:B------:R-:W-:Y:S01]  /*12a0*/  BSSY B0, `(.L_x_1598) ;  /* 0x0000049000007945 */ /* 0x000fe20003800000 */
[----:B------:R-:W-:-:S02]  /*12b0*/  SHF.R.U32.HI R9, RZ, 0x3, R15 ;  /* 0x00000003ff097819 */ /* 0x000fc4000001160f */
[----:B------:R-:W-:Y:S02]  /*12c0*/  LOP3.LUT R16, R15, 0x38, R2, 0xf8, !PT ;  /* 0x000000380f107812 */ /* 0x000fe400078ef802 */
[----:B------:R-:W-:Y:S02]  /*12d0*/  LOP3.LUT R3, R28, R3, RZ, 0x3c, !PT ;  /* 0x000000031c037212 */ /* 0x000fe400078e3cff */
[----:B------:R-:W-:Y:S01]  /*12e0*/  F2FP.BF16.PACK_AB R20, R13, R14 ;  /* 0x0000000e0d14723e */ /* 0x000fe200000010ff */
[----:B------:R-:W-:Y:S01]  /*12f0*/  HFMA2.MMA R13, -RZ, RZ, 0, 1.9073486328125e-06 ;  /* 0x00000020ff0d7435 */ /* 0x000fe200000001ff */
[----:B------:R-:W-:Y:S02]  /*1300*/  R2P PR, R30, 0x6 ;  /* 0x000000061e007804 */ /* 0x000fe40000000000 */
[----:B------:R-:W-:Y:S02]  /*1310*/  LOP3.LUT R16, R16, R9, RZ, 0x3c, !PT ;  /* 0x0000000910107212 */ /* 0x000fe400078e3cff */
[----:B------:R-:W-:Y:S01]  /*1320*/  LEA R9, R50, R3, 0x1 ;  /* 0x0000000332097211 */ /* 0x000fe200078e08ff */
[----:B------:R-:W-:Y:S01]  /*1330*/  FMUL.FTZ R3, R58, c[0x0][0x2e0] ;  /* 0x0000b8003a037a20 */ /* 0x000fe20000410000 */
[----:B------:R-:W-:-:S02]  /*1340*/  F2FP.BF16.PACK_AB R25, R46, R47 ;  /* 0x0000002f2e19723e */ /* 0x000fc400000010ff */
[----:B------:R-:W-:Y:S01]  /*1350*/  F2FP.BF16.PACK_AB R27, R41, R42 ;  /* 0x0000002a291b723e */ /* 0x000fe200000010ff */
[----:B------:R-:W-:Y:S01]  /*1360*/  IMAD.SHL.U32 R14, R9, 0x2, RZ ;  /* 0x00000002090e7824 */ /* 0x000fe200078e00ff */
[----:B------:R-:W-:Y:S02]  /*1370*/  SEL R13, R13, 0xffffffe0, !P1 ;  /* 0xffffffe00d0d7807 */ /* 0x000fe40004800000 */
[----:B------:R-:W-:Y:S02]  /*1380*/  F2FP.BF16.PACK_AB R28, R3, R12 ;  /* 0x0000000c031c723e */ /* 0x000fe400000010ff */
[C---:B------:R-:W-:Y:S01]  /*1390*/  IADD3 R30, R14.reuse, 0x40, RZ ;  /* 0x000000400e1e7810 */ /* 0x040fe20007ffe0ff */
[----:B------:R0:W-:Y:S01]  /*13a0*/  STS [R14], R11 ;  /* 0x0000000b0e007388 */ /* 0x0001e20000000800 */
[C---:B------:R-:W-:Y:S02]  /*13b0*/  IADD3 R3, R14.reuse, R13, RZ ;  /* 0x0000000d0e037210 */ /* 0x040fe40007ffe0ff */
[----:B------:R-:W-:Y:S01]  /*13c0*/  @P2 IADD3 R30, R14, -0x40, RZ ;  /* 0xffffffc00e1e2810 */ /* 0x000fe20007ffe0ff */
[----:B------:R-:W-:Y:S01]  /*13d0*/  STS [R14+0x400], R25 ;  /* 0x000400190e007388 */ /* 0x000fe20000000800 */
[----:B------:R-:W-:-:S02]  /*13e0*/  F2FP.BF16.PACK_AB R21, R48, R57 ;  /* 0x000000393015723e */ /* 0x000fc400000010ff */
[----:B------:R-:W-:Y:S01]  /*13f0*/  IADD3 R33, R13, R30, RZ ;  /* 0x0000001e0d217210 */ /* 0x000fe20007ffe0ff */
[----:B------:R-:W-:Y:S01]  /*1400*/  STS [R3], R31 ;  /* 0x0000001f03007388 */ /* 0x000fe20000000800 */
[----:B------:R-:W-:Y:S01]  /*1410*/  F2FP.BF16.PACK_AB R59, R60, R59 ;  /* 0x0000003b3c3b723e */ /* 0x000fe200000010ff */
[----:B0-----:R-:W-:Y:S01]  /*1420*/  IMAD R11, R5, c[0x0][0x39c], R10 ;  /* 0x0000e700050b7a24 */ /* 0x001fe200078e020a */
[----:B------:R-:W-:Y:S01]  /*1430*/  SHF.L.U32 R9, R44, 0x3, RZ ;  /* 0x000000032c097819 */ /* 0x000fe200000006ff */
[----:B------:R-:W-:Y:S01]  /*1440*/  STS [R3+0x400], R32 ;  /* 0x0004002003007388 */ /* 0x000fe20000000800 */
[----:B------:R-:W-:Y:S02]  /*1450*/  ISETP.GE.AND P0, PT, R2, c[0x0][0x220], PT ;  /* 0x0000880002007a0c */ /* 0x000fe40003f06270 */
[----:B------:R-:W-:Y:S01]  /*1460*/  LOP3.LUT R9, R16, 0x7ffffe00, R9, 0xf8, !PT ;  /* 0x7ffffe0010097812 */ /* 0x000fe200078ef809 */
[----:B------:R-:W-:Y:S01]  /*1470*/  STS [R14+0x2000], R26 ;  /* 0x0020001a0e007388 */ /* 0x000fe20000000800 */
[----:B-1----:R-:W-:-:S02]  /*1480*/  SHF.R.S32.HI R10, RZ, 0x1f, R7 ;  /* 0x0000001fff0a7819 */ /* 0x002fc40000011407 */
[----:B------:R-:W-:Y:S01]  /*1490*/  SHF.L.U32 R9, R9, 0x1, RZ ;  /* 0x0000000109097819 */ /* 0x000fe200000006ff */
[----:B------:R-:W-:Y:S02]  /*14a0*/  STS [R14+0x2400], R27 ;  /* 0x0024001b0e007388 */ /* 0x000fe40000000800 */
[----:B------:R-:W-:Y:S02]  /*14b0*/  IMAD R10, R10, c[0x0][0x3b0], RZ ;  /* 0x0000ec000a0a7a24 */ /* 0x000fe400078e02ff */
[----:B------:R-:W-:Y:S04]  /*14c0*/  STS [R3+0x2000], R18 ;  /* 0x0020001203007388 */ /* 0x000fe80000000800 */
[----:B------:R0:W-:Y:S04]  /*14d0*/  STS [R3+0x2400], R19 ;  /* 0x0024001303007388 */ /* 0x0001e80000000800 */
[----:B------:R1:W-:Y:S04]  /*14e0*/  STS [R30], R21 ;  /* 0x000000151e007388 */ /* 0x0003e80000000800 */
[----:B------:R-:W-:Y:S01]  /*14f0*/  STS [R30+0x400], R22 ;  /* 0x000400161e007388 */ /* 0x000fe20000000800 */
[----:B0-----:R-:W-:-:S03]  /*1500*/  SHF.R.S32.HI R3, RZ, 0x1f, R2 ;  /* 0x0000001fff037819 */ /* 0x001fc60000011402 */
[----:B------:R-:W-:Y:S01]  /*1510*/  STS [R33], R29 ;  /* 0x0000001d21007388 */ /* 0x000fe20000000800 */
[----:B-1----:R-:W-:Y:S01]  /*1520*/  IMAD.IADD R21, R4, 0x1, -R5 ;  /* 0x0000000104157824 */ /* 0x002fe200078e0a05 */
[C---:B------:R-:W-:Y:S02]  /*1530*/  IADD3 R4, R0.reuse, 0x20, RZ ;  /* 0x0000002000047810 */ /* 0x040fe40007ffe0ff */
[----:B------:R-:W-:Y:S01]  /*1540*/  STS [R33+0x400], R20 ;  /* 0x0004001421007388 */ /* 0x000fe20000000800 */
[----:B------:R-:W-:Y:S01]  /*1550*/  IMAD.WIDE.U32 R2, R5, c[0x0][0x398], R2 ;  /* 0x0000e60005027a25 */ /* 0x000fe200078e0002 */
[----:B------:R-:W-:Y:S02]  /*1560*/  IADD3 R5, R0, 0x60, RZ ;  /* 0x0000006000057810 */ /* 0x000fe40007ffe0ff */
[----:B------:R-:W-:Y:S01]  /*1570*/  STS [R30+0x2000], R23 ;  /* 0x002000171e007388 */ /* 0x000fe20000000800 */
[----:B------:R-:W-:Y:S02]  /*1580*/  ISETP.GE.OR P1, PT, R4, R21, P0 ;  /* 0x000000150400720c */ /* 0x000fe40000726670 */
[----:B------:R-:W-:Y:S01]  /*1590*/  IADD3 R2, P2, R8, R2, RZ ;  /* 0x0000000208027210 */ /* 0x000fe20007f5e0ff */
[----:B------:R0:W-:Y:S01]  /*15a0*/  STS [R30+0x2400], R24 ;  /* 0x002400181e007388 */ /* 0x0001e20000000800 */
[----:B------:R-:W-:-:S02]  /*15b0*/  IADD3 R4, R0, 0x40, RZ ;  /* 0x0000004000047810 */ /* 0x000fc40007ffe0ff */
[----:B------:R-:W-:Y:S01]  /*15c0*/  IADD3.X R3, R6, R3, R11, P2, !PT ;  /* 0x0000000306037210 */ /* 0x000fe200017fe40b */
[----:B------:R1:W-:Y:S01]  /*15d0*/  STS [R33+0x2000], R59 ;  /* 0x0020003b21007388 */ /* 0x0003e20000000800 */
[-C--:B------:R-:W-:Y:S02]  /*15e0*/  ISETP.GE.OR P2, PT, R4, R21.reuse, P0 ;  /* 0x000000150400720c */ /* 0x080fe40000746670 */
[-C--:B------:R-:W-:Y:S01]  /*15f0*/  ISETP.GE.OR P3, PT, R5, R21.reuse, P0 ;  /* 0x000000150500720c */ /* 0x080fe20000766670 */
[----:B------:R1:W-:Y:S04]  /*1600*/  STS [R33+0x2400], R28 ;  /* 0x0024001c21007388 */ /* 0x0003e80000000800 */
[----:B------:R-:W-:Y:S01]  /*1610*/  BAR.SYNC.DEFER_BLOCKING 0x0 ;  /* 0x0000000000007b1d */ /* 0x000fe20000010000 */
[----:B------:R-:W-:Y:S01]  /*1620*/  ISETP.GE.OR P0, PT, R0, R21, P0 ;  /* 0x000000150000720c */ /* 0x000fe20000706670 */
[C---:B------:R-:W-:Y:S01]  /*1630*/  IMAD R5, R7.reuse, c[0x0][0x3b4], R10 ;  /* 0x0000ed0007057a24 */ /* 0x040fe200078e020a */
[----:B0-----:R-:W-:Y:S01]  /*1640*/  SHF.R.S32.HI R24, RZ, 0x1f, R0 ;  /* 0x0000001fff187819 */ /* 0x001fe20000011400 */
[----:B------:R-:W-:-:S05]  /*1650*/  IMAD.WIDE.U32 R2, R7, c[0x0][0x3b0], R2 ;  /* 0x0000ec0007027a25 */ /* 0x000fca00078e0002 */
[----:B------:R-:W-:Y:S01]  /*1660*/  IADD3 R5, R3, R5, RZ ;  /* 0x0000000503057210 */ /* 0x000fe20007ffe0ff */
[----:B------:R1:W0:Y:S04]  /*1670*/  LDS.128 R16, [R9+0x1000] ;  /* 0x0010000009107984 */ /* 0x0002280000000c00 */
[----:B------:R1:W2:Y:S01]  /*1680*/  LDS.128 R12, [R9+0x3000] ;  /* 0x00300000090c7984 */ /* 0x0002a20000000c00 */
[----:B------:R-:W-:Y:S05]  /*1690*/  @P0 BRA `(.L_x_1599) ;  /* 0x0000009000000947 */ /* 0x000fea0003800000 */
[----:B------:R-:W3:Y:S01]  /*16a0*/  LDS.128 R20, [R9] ;  /* 0x0000000009147984 */ /* 0x000ee20000000c00 */
[----:B------:R-:W-:Y:S01]  /*16b0*/  MOV R4, R2 ;  /* 0x0000000200047202 */ /* 0x000fe20000000f00 */
[----:B------:R-:W-:-:S04]  /*16c0*/  IMAD R11, R24, c[0x0][0x398], RZ ;  /* 0x0000e600180b7a24 */ /* 0x000fc800078e02ff */
[----:B------:R-:W-:-:S04]  /*16d0*/  IMAD.WIDE.U32 R6, R0, c[0x0][0x398], R4 ;  /* 0x0000e60000067a25 */ /* 0x000fc800078e0004 */
[----:B------:R-:W-:Y:S01]  /*16e0*/  IMAD R11, R0, c[0x0][0x39c], R11 ;  /* 0x0000e700000b7a24 */ /* 0x000fe200078e020b */
[----:B------:R-:W-:-:S04]  /*16f0*/  LEA R10, P0, R6, c[0x0][0x338], 0x1 ;  /* 0x0000ce00060a7a11 */ /* 0x000fc800078008ff */
[----:B------:R-:W-:-:S04]  /*1700*/  IADD3 R7, R7, R11, RZ ;  /* 0x0000000b07077210 */ /* 0x000fc80007ffe0ff */
[----:B------:R-:W-:-:S05]  /*1710*/  LEA.HI.X R11, R6, c[0x0][0x33c], R7, 0x1, P0 ;  /* 0x0000cf00060b7a11 */ /* 0x000fca00000f0c07 */
[----:B---3--:R3:W-:Y:S02]  /*1720*/  STG.E.128 [R10.64], R20 ;  /* 0x000000140a007986 */ /* 0x0087e4000c101d06 */
.L_x_1599:
[----:B------:R-:W-:Y:S05]  /*1730*/  BSYNC B0 ;  /* 0x0000000000007941 */ /* 0x000fea0003800000 */
.L_x_1598:
[----:B------:R-:W-:Y:S01]  /*1740*/  BSSY B0, `(.L_x_1600) ;  /* 0x000000d000007945 */ /* 0x000fe20003800000 */
[----:B------:R-:W-:Y:S05]  /*1750*/  @P1 BRA `(.L_x_1601) ;  /* 0x000000b000001947 */ /* 0x000fea0003800000 */
[----:B---3--:R-:W-:Y:S02]  /*1760*/  IADD3 R11, P0, R0, 0x20, RZ ;  /* 0x00000020000b7810 */ /* 0x008fe40007f1e0ff */
[----:B------:R-:W-:Y:S02]  /*1770*/  MOV R7, R5 ;  /* 0x0000000500077202 */ /* 0x000fe40000000f00 */
[----:B------:R-:W-:-:S05]  /*1780*/  IADD3.X R6, RZ, R24, RZ, P0, !PT ;  /* 0x00000018ff067210 */ /* 0x000fca00007fe4ff */
[----:B------:R-:W-:Y:S02]  /*1790*/  IMAD R8, R6, c[0x0][0x398], RZ ;  /* 0x0000e60006087a24 */ /* 0x000fe400078e02ff */
[----:B------:R-:W-:-:S04]  /*17a0*/  IMAD.MOV.U32 R6, RZ, RZ, R2 ;  /* 0x000000ffff067224 */ /* 0x000fc800078e0002 */
[----:B------:R-:W-:-:S04]  /*17b0*/  IMAD.WIDE.U32 R6, R11, c[0x0][0x398], R6 ;  /* 0x0000e6000b067a25 */ /* 0x000fc800078e0006 */
[----:B------:R-:W-:Y:S01]  /*17c0*/  IMAD R11, R11, c[0x0][0x39c], R8 ;  /* 0x0000e7000b0b7a24 */ /* 0x000fe200078e0208 */
[----:B------:R-:W-:-:S04]  /*17d0*/  LEA R10, P0, R6, c[0x0][0x338], 0x1 ;  /* 0x0000ce00060a7a11 */ /* 0x000fc800078008ff */
[----:B------:R-:W-:-:S04]  /*17e0*/  IADD3 R7, R7, R11, RZ ;  /* 0x0000000b07077210 */ /* 0x000fc80007ffe0ff */
[----:B------:R-:W-:-:S05]  /*17f0*/  LEA.HI.X R11, R6, c[0x0][0x33c], R7, 0x1, P0 ;  /* 0x0000cf00060b7a11 */ /* 0x000fca00000f0c07 */
[----:B0-----:R0:W-:Y:S02]  /*1800*/  STG.E.128 [R10.64], R16 ;  /* 0x000000100a007986 */ /* 0x0011e4000c101d06 */
.L_x_1601:
[----:B------:R-:W-:Y:S05]  /*1810*/  BSYNC B0 ;  /* 0x0000000000007941 */ /* 0x000fea0003800000 */
.L_x_1600:
[----:B01-3--:R-:W0:Y:S01]  /*1820*/  LDS.128 R8, [R9+0x2000] ;  /* 0x0020000009087984 */ /* 0x00be220000000c00 */
[----:B------:R-:W-:Y:S01]  /*1830*/  BSSY B0, `(.L_x_1602) ;  /* 0x000000d000007945 */ /* 0x000fe20003800000 */
[----:B------:R-:W-:Y:S05]  /*1840*/  @P2 BRA `(.L_x_1603) ;  /* 0x000000b000002947 */ /* 0x000fea0003800000 */
[----:B------:R-:W-:Y:S01]  /*1850*/  IADD3 R17, P0, R0, 0x40, RZ ;  /* 0x0000004000117810 */ /* 0x000fe20007f1e0ff */
[----:B------:R-:W-:-:S03]  /*1860*/  IMAD.MOV.U32 R7, RZ, RZ, R5 ;  /* 0x000000ffff077224 */ /* 0x000fc600078e0005 */
[----:B------:R-:W-:-:S05]  /*1870*/  IADD3.X R6, RZ, R24, RZ, P0, !PT ;  /* 0x00000018ff067210 */ /* 0x000fca00007fe4ff */
[----:B------:R-:W-:Y:S01]  /*1880*/  IMAD R16, R6, c[0x0][0x398], RZ ;  /* 0x0000e60006107a24 */ /* 0x000fe200078e02ff */
[----:B------:R-:W-:-:S05]  /*1890*/  MOV R6, R2 ;  /* 0x0000000200067202 */ /* 0x000fca0000000f00 */
[----:B------:R-:W-:-:S04]  /*18a0*/  IMAD.WIDE.U32 R6, R17, c[0x0][0x398], R6 ;  /* 0x0000e60011067a25 */ /* 0x000fc800078e0006 */
[----:B------:R-:W-:Y:S01]  /*18b0*/  IMAD R17, R17, c[0x0][0x39c], R16 ;  /* 0x0000e70011117a24 */ /* 0x000fe200078e0210 */
[----:B------:R-:W-:-:S04]  /*18c0*/  LEA R16, P0, R6, c[0x0][0x338], 0x1 ;  /* 0x0000ce0006107a11 */ /* 0x000fc800078008ff */
[----:B------:R-:W-:-:S04]  /*18d0*/  IADD3 R7, R7, R17, RZ ;  /* 0x0000001107077210 */ /* 0x000fc80007ffe0ff */
[----:B------:R-:W-:-:S05]  /*18e0*/  LEA.HI.X R17, R6, c[0x0][0x33c], R7, 0x1, P0 ;  /* 0x0000cf0006117a11 */ /* 0x000fca00000f0c07 */
[----:B0-----:R0:W-:Y:S02]  /*18f0*/  STG.E.128 [R16.64], R8 ;  /* 0x0000000810007986 */ /* 0x0011e4000c101d06 */
.L_x_1603:
[----:B------:R-:W-:Y:S05]  /*1900*/  BSYNC B0 ;  /* 0x0000000000007941 */ /* 0x000fea0003800000 */
.L_x_1602:
[----:B------:R-:W-:Y:S05]  /*1910*/  @P3 EXIT ;  /* 0x000000000000394d */ /* 0x000fea0003800000 */
        /* <DEDUP_REMOVED lines=9> */
[----:B--2---:R-:W-:Y:S01]  /*19b0*/  STG.E.128 [R4.64], R12 ;  /* 0x0000000c04007986 */ /* 0x004fe2000c101d06 */
[----:B------:R-:W-:Y:S05]  /*19c0*/  EXIT ;  /* 0x000000000000794d */ /* 0x000fea0003800000 */
.L_x_1604:
        /* <DEDUP_REMOVED lines=11> */
.L_x_2482:


//--------------------- .text._ZN5flash44flash_bwd_dq_dk_dv_loop_seqk_parallel_kernelI23Flash_bwd_kernel_traitsILi64ELi128ELi128ELi8ELi4ELi4ELi4ELb0ELb0EN7cutlass10bfloat16_tE19Flash_kernel_traitsILi64ELi128ELi128ELi8ES3_EELb1ELb0ELb0ELb0ELb0ELb1ELb0EEEvNS_16Flash_bwd_paramsE --------------------------
	.section	.text._ZN5flash44flash_bwd_dq_dk_dv_loop_seqk_parallel_kernelI23Flash_bwd_kernel_traitsILi64ELi128ELi128ELi8ELi4ELi4ELi4ELb0ELb0EN7cutlass10bfloat16_tE19Flash_kernel_traitsILi64ELi128ELi128ELi8ES3_EELb1ELb0ELb0ELb0ELb0ELb1ELb0EEEvNS_16Flash_bwd_paramsE,"ax",@progbits
	.sectioninfo	@"SHI_REGISTERS=255"
	.align	128
        .global         _ZN5flash44flash_bwd_dq_dk_dv_loop_seqk_parallel_kernelI23Flash_bwd_kernel_traitsILi64ELi128ELi128ELi8ELi4ELi4ELi4ELb0ELb0EN7cutlass10bfloat16_tE19Flash_kernel_traitsILi64ELi128ELi128ELi8ES3_EELb1ELb0ELb0ELb0ELb0ELb1ELb0EEEvNS_16Flash_bwd_paramsE
        .type           _ZN5flash44flash_bwd_dq_dk_dv_loop_seqk_parallel_kernelI23Flash_bwd_kernel_traitsILi64ELi128ELi128ELi8ELi4ELi4ELi4ELb0ELb0EN7cutlass10bfloat16_tE19Flash_kernel_traitsILi64ELi128ELi128ELi8ES3_EELb1ELb0ELb0ELb0ELb0ELb1ELb0EEEvNS_16Flash_bwd_paramsE,@function
        .size           _ZN5flash44flash_bwd_dq_dk_dv_loop_seqk_parallel_kernelI23Flash_bwd_kernel_traitsILi64ELi128ELi128ELi8ELi4ELi4ELi4ELb0ELb0EN7cutlass10bfloat16_tE19Flash_kernel_traitsILi64ELi128ELi128ELi8ES3_EELb1ELb0ELb0ELb0ELb0ELb1ELb0EEEvNS_16Flash_bwd_paramsE,(.L_x_2483 - _ZN5flash44flash_bwd_dq_dk_dv_loop_seqk_parallel_kernelI23Flash_bwd_kernel_traitsILi64ELi128ELi128ELi8ELi4ELi4ELi4ELb0ELb0EN7cutlass10bfloat16_tE19Flash_kernel_traitsILi64ELi128ELi128ELi8ES3_EELb1ELb0ELb0ELb0ELb0ELb1ELb0EEEvNS_16Flash_bwd_paramsE)
        .other          _ZN5flash44flash_bwd_dq_dk_dv_loop_seqk_parallel_kernelI23Flash_bwd_kernel_traitsILi64ELi128ELi128ELi8ELi4ELi4ELi4ELb0ELb0EN7cutlass10bfloat16_tE19Flash_kernel_traitsILi64ELi128ELi128ELi8ES3_EELb1ELb0ELb0ELb0ELb0ELb1ELb0EEEvNS_16Flash_bwd_paramsE,@"STO_CUDA_ENTRY STV_DEFAULT"
_ZN5flash44flash_bwd_dq_dk_dv_loop_seqk_parallel_kernelI23Flash_bwd_kernel_traitsILi64ELi128ELi128ELi8ELi4ELi4ELi4ELb0ELb0EN7cutlass10bfloat16_tE19Flash_kernel_traitsILi64ELi128ELi128ELi8ES3_EELb1ELb0ELb0ELb0ELb0ELb1ELb0EEEvNS_16Flash_bwd_paramsE:
.text._ZN5flash44flash_bwd_dq_dk_dv_loop_seqk_parallel_kernelI23Flash_bwd_kernel_traitsILi64ELi128ELi128ELi8ELi4ELi4ELi4ELb0ELb0EN7cutlass10bfloat16_tE19Flash_kernel_traitsILi64ELi128ELi128ELi8ES3_EELb1ELb0ELb0ELb0ELb0ELb1ELb0EEEvNS_16Flash_bwd_paramsE:
        /* <DEDUP_REMOVED lines=17> */
[----:B------:R-:W-:Y:S02]  /*0110*/  ULDC.U8 UR7, c[0x0][0x328] ;  /* 0x0000ca0000077ab9 */ /* 0x000fe40000000000 */
[----:B------:R-:W-:Y:S01]  /*0120*/  UISETP.NE.AND UP2, UPT, UR7, URZ, UPT ;  /* 0x0000003f0700728c */ /* 0x000fe2000bf45270 */
[----:B------:R-:W3:Y:S01]  /*0130*/  S2UR UR36, SR_CTAID.Z ;  /* 0x00000000002479c3 */ /* 0x000ee20000002700 */
[----:B------:R-:W-:-:S02]  /*0140*/  ULDC UR45, c[0x0][0x22c] ;  /* 0x00008b00002d7ab9 */ /* 0x000fc40000000800 */
[----:B------:R-:W-:Y:S02]  /*0150*/  ULDC UR34, c[0x0][0x1c0] ;  /* 0x0000700000227ab9 */ /* 0x000fe40000000800 */
[----:B------:R-:W-:Y:S02]  /*0160*/  UMOV UR5, 0x80 ;  /* 0x0000008000057882 */ /* 0x000fe40000000000 */
[----:B------:R-:W-:Y:S02]  /*0170*/  ULDC UR4, c[0x0][0x210] ;  /* 0x0000840000047ab9 */ /* 0x000fe40000000800 */
[----:B------:R-:W-:Y:S02]  /*0180*/  ULDC UR55, c[0x0][0x234] ;  /* 0x00008d0000377ab9 */ /* 0x000fe40000000800 */
[----:B------:R-:W-:Y:S02]  /*0190*/  ULDC UR12, c[0x0][0x1c0] ;  /* 0x00007000000c7ab9 */ /* 0x000fe40000000800 */
[----:B------:R-:W-:Y:S01]  /*01a0*/  ULDC UR13, c[0x0][0x1c0] ;  /* 0x00007000000d7ab9 */ /* 0x000fe20000000800 */
[----:B-1----:R-:W-:Y:S01]  /*01b0*/  SHF.R.S32.HI R6, RZ, 0x1f, R11 ;  /* 0x0000001fff067819 */ /* 0x002fe2000001140b */
[----:B--2---:R-:W-:-:S02]  /*01c0*/  UIMAD.WIDE.U32 UR42, UR29, UR15, URZ ;  /* 0x0000000f1d2a72a5 */ /* 0x004fc4000f8e003f */
[----:B------:R-:W-:Y:S01]  /*01d0*/  USHF.L.U32 UR15, UR29, 0x7, URZ ;  /* 0x000000071d0f7899 */ /* 0x000fe2000800063f */
[CC--:B------:R-:W-:Y:S01]  /*01e0*/  LEA.HI R2, R6.reuse, R11.reuse, RZ, 0x4 ;  /* 0x0000000b06027211 */ /* 0x0c0fe200078f20ff */
[----:B------:R-:W-:Y:S01]  /*01f0*/  UIMAD.WIDE UR34, UR45, UR34, URZ ;  /* 0x000000222d2272a5 */ /* 0x000fe2000f8e023f */
[CC--:B------:R-:W-:Y:S01]  /*0200*/  LEA.HI R15, R6.reuse, R11.reuse, RZ, 0x7 ;  /* 0x0000000b060f7211 */ /* 0x0c0fe200078f38ff */
[----:B------:R-:W-:Y:S01]  /*0210*/  UIMAD UR55, UR5, UR4, UR55 ;  /* 0x00000004053772a4 */ /* 0x000fe2000f8e0237 */
[CC--:B------:R-:W-:Y:S01]  /*0220*/  LEA.HI R0, R6.reuse, R11.reuse, RZ, 0x5 ;  /* 0x0000000b06007211 */ /* 0x0c0fe200078f28ff */
[----:B---3--:R-:W-:Y:S01]  /*0230*/  UIMAD UR46, UR36, UR45, URZ ;  /* 0x0000002d242e72a4 */ /* 0x008fe2000f8e023f */
[CC--:B------:R-:W-:Y:S01]  /*0240*/  LEA.HI R10, R6.reuse, R11.reuse, RZ, 0x3 ;  /* 0x0000000b060a7211 */ /* 0x0c0fe200078f18ff */
[----:B------:R-:W-:Y:S01]  /*0250*/  UIMAD UR45, UR45, UR12, URZ ;  /* 0x0000000c2d2d72a4 */ /* 0x000fe2000f8e023f */
[CC--:B------:R-:W-:Y:S01]  /*0260*/  LEA.HI R14, R6.reuse, R11.reuse, RZ, 0x6 ;  /* 0x0000000b060e7211 */ /* 0x0c0fe200078f30ff */
[----:B------:R-:W-:Y:S01]  /*0270*/  UIMAD UR4, UR29, UR13, UR36 ;  /* 0x0000000d1d0472a4 */ /* 0x000fe2000f8e0224 */
[----:B------:R-:W-:Y:S01]  /*0280*/  LEA.HI R6, R6, R11, RZ, 0x2 ;  /* 0x0000000b06067211 */ /* 0x000fe200078f10ff */
[----:B------:R-:W-:Y:S01]  /*0290*/  ULDC UR14, c[0x0][0x1c0] ;  /* 0x00007000000e7ab9 */ /* 0x000fe20000000800 */
[----:B------:R-:W-:Y:S01]  /*02a0*/  LOP3.LUT R3, R2, 0xfffffff0, RZ, 0xc0, !PT ;  /* 0xfffffff002037812 */ /* 0x000fe200078ec0ff */
[----:B------:R-:W-:Y:S01]  /*02b0*/  ULDC UR11, c[0x0][0x1c0] ;  /* 0x00007000000b7ab9 */ /* 0x000fe20000000800 */
[----:B------:R-:W-:Y:S01]  /*02c0*/  SHF.R.S32.HI R4, RZ, 0x4, R2 ;  /* 0x00000004ff047819 */ /* 0x000fe20000011402 */
[----:B------:R-:W-:Y:S01]  /*02d0*/  UIMAD UR52, UR6, UR29, URZ ;  /* 0x0000001d063472a4 */ /* 0x000fe2000f8e023f */
[----:B------:R-:W-:Y:S01]  /*02e0*/  LOP3.LUT R5, R6, 0x7ffffffc, RZ, 0xc0, !PT ;  /* 0x7ffffffc06057812 */ /* 0x000fe200078ec0ff */
[C---:B------:R-:W-:Y:S01]  /*02f0*/  IMAD.IADD R9, R11.reuse, 0x1, -R3 ;  /* 0x000000010b097824 */ /* 0x040fe200078e0a03 */
[----:B------:R-:W-:Y:S01]  /*0300*/  LEA.HI R2, R2, R4, RZ, 0x1 ;  /* 0x0000000402027211 */ /* 0x000fe200078f08ff */
[----:B------:R-:W-:Y:S01]  /*0310*/  UIMAD UR5, UR29, UR11, UR36 ;  /* 0x0000000b1d0572a4 */ /* 0x000fe2000f8e0224 */
[--C-:B------:R-:W-:Y:S01]  /*0320*/  SHF.R.S32.HI R3, RZ, 0x1f, R0.reuse ;  /* 0x0000001fff037819 */ /* 0x100fe20000011400 */
[C---:B------:R-:W-:Y:S01]  /*0330*/  IMAD.IADD R16, R11.reuse, 0x1, -R5 ;  /* 0x000000010b107824 */ /* 0x040fe200078e0a05 */
[----:B------:R-:W-:Y:S01]  /*0340*/  SHF.R.S32.HI R5, RZ, 0x5, R0 ;  /* 0x00000005ff057819 */ /* 0x000fe20000011400 */
[----:B------:R-:W-:Y:S01]  /*0350*/  @!UP2 UIMAD UR6, UR29, UR14, UR36 ;  /* 0x0000000e1d06a2a4 */ /* 0x000fe2000f8e0224 */
[----:B------:R-:W-:Y:S01]  /*0360*/  LOP3.LUT R8, R0, 0xffffffe0, RZ, 0xc0, !PT ;  /* 0xffffffe000087812 */ /* 0x000fe200078ec0ff */
[----:B------:R-:W-:Y:S01]  /*0370*/  USHF.L.U32 UR44, UR45, 0x7, URZ ;  /* 0x000000072d2c7899 */ /* 0x000fe2000800063f */
[----:B------:R-:W-:Y:S01]  /*0380*/  LOP3.LUT R7, R10, 0xfffffff8, RZ, 0xc0, !PT ;  /* 0xfffffff80a077812 */ /* 0x000fe200078ec0ff */
[----:B------:R-:W-:Y:S01]  /*0390*/  USHF.L.U32 UR39, UR4, 0x5, URZ ;  /* 0x0000000504277899 */ /* 0x000fe2000800063f */
[----:B------:R-:W-:Y:S01]  /*03a0*/  LOP3.LUT R0, R2, 0xfffffffe, RZ, 0xc0, !PT ;  /* 0xfffffffe02007812 */ /* 0x000fe200078ec0ff */
[----:B------:R-:W-:Y:S01]  /*03b0*/  IMAD.IADD R8, R11, 0x1, -R8 ;  /* 0x000000010b087824 */ /* 0x000fe200078e0a08 */
[----:B------:R-:W-:Y:S01]  /*03c0*/  LEA.HI R2, R3, R5, RZ, 0x2 ;  /* 0x0000000503027211 */ /* 0x000fe200078f10ff */
[----:B------:R-:W-:Y:S01]  /*03d0*/  IMAD.IADD R7, R11, 0x1, -R7 ;  /* 0x000000010b077824 */ /* 0x000fe200078e0a07 */
[----:B------:R-:W-:Y:S01]  /*03e0*/  SHF.R.S32.HI R3, RZ, 0x2, R6 ;  /* 0x00000002ff037819 */ /* 0x000fe20000011406 */
[----:B------:R-:W-:Y:S01]  /*03f0*/  IMAD.IADD R11, R4, 0x1, -R0 ;  /* 0x00000001040b7824 */ /* 0x000fe200078e0a00 */
[----:B------:R-:W-:Y:S01]  /*0400*/  LOP3.LUT R0, R2, 0xfffffffc, RZ, 0xc0, !PT ;  /* 0xfffffffc02007812 */ /* 0x000fe200078ec0ff */
[----:B------:R-:W-:Y:S01]  /*0410*/  ULDC UR49, c[0x0][0x214] ;  /* 0x0000850000317ab9 */ /* 0x000fe20000000800 */
[----:B------:R-:W-:Y:S01]  /*0420*/  SHF.R.S32.HI R4, RZ, 0x3, R10 ;  /* 0x00000003ff047819 */ /* 0x000fe2000001140a */
[----:B------:R-:W-:Y:S01]  /*0430*/  ULDC UR56, c[0x0][0x1c8] ;  /* 0x0000720000387ab9 */ /* 0x000fe20000000800 */
[----:B------:R-:W-:Y:S01]  /*0440*/  SHF.R.S32.HI R2, RZ, 0x1f, R8 ;  /* 0x0000001fff027819 */ /* 0x000fe20000011408 */
[----:B------:R-:W-:Y:S01]  /*0450*/  IMAD.IADD R17, R5, 0x1, -R0 ;  /* 0x0000000105117824 */ /* 0x000fe200078e0a00 */
[----:B------:R-:W-:Y:S01]  /*0460*/  SHF.R.S32.HI R0, RZ, 0x1f, R6 ;  /* 0x0000001fff007819 */ /* 0x000fe20000011406 */
[----:B------:R-:W-:Y:S01]  /*0470*/  IMAD.SHL.U32 R4, R4, 0x40, RZ ;  /* 0x0000004004047824 */ /* 0x000fe200078e00ff */
[----:B------:R-:W-:Y:S01]  /*0480*/  LEA.HI R245, R2, R8, RZ, 0x2 ;  /* 0x0000000802f57211 */ /* 0x000fe200078f10ff */
[----:B------:R-:W-:Y:S01]  /*0490*/  IMAD.SHL.U32 R5, R7, 0x8, RZ ;  /* 0x0000000807057824 */ /* 0x000fe200078e00ff */
[----:B------:R-:W-:Y:S01]  /*04a0*/  LEA.HI R0, R0, R3, RZ, 0x3 ;  /* 0x0000000300007211 */ /* 0x000fe200078f18ff */
[----:B------:R-:W-:Y:S01]  /*04b0*/  STL [R1+0x18], R17 ;  /* 0x0000181101007387 */ /* 0x000fe20000100800 */
[----:B------:R-:W-:Y:S01]  /*04c0*/  SHF.R.S32.HI R8, RZ, 0x7, R15 ;  /* 0x00000007ff087819 */ /* 0x000fe2000001140f */
[----:B------:R-:W-:Y:S01]  /*04d0*/  ULDC.U8 UR10, c[0x0][0x3d0] ;  /* 0x0000f400000a7ab9 */ /* 0x000fe20000000000 */
[----:B------:R-:W-:Y:S01]  /*04e0*/  LOP3.LUT R2, R0, 0xfffffff8, RZ, 0xc0, !PT ;  /* 0xfffffff800027812 */ /* 0x000fe200078ec0ff */
[----:B------:R-:W-:Y:S01]  /*04f0*/  ULDC UR50, c[0x0][0x224] ;  /* 0x0000890000327ab9 */ /* 0x000fe20000000800 */
[----:B------:R-:W-:Y:S01]  /*0500*/  LOP3.LUT R0, R4, 0x1c0, RZ, 0xc0, !PT ;  /* 0x000001c004007812 */ /* 0x000fe200078ec0ff */
[----:B------:R-:W-:Y:S01]  /*0510*/  @UP2 UIMAD UR54, UR29, UR49, URZ ;  /* 0x000000311d3622a4 */ /* 0x000fe2000f8e023f */
[----:B------:R-:W-:Y:S01]  /*0520*/  SHF.R.S32.HI R4, RZ, 0x1f, R9 ;  /* 0x0000001fff047819 */ /* 0x000fe20000011409 */
[----:B------:R-:W-:Y:S01]  /*0530*/  IMAD.IADD R6, R3, 0x1, -R2 ;  /* 0x0000000103067824 */ /* 0x000fe200078e0a02 */
[----:B------:R-:W-:Y:S01]  /*0540*/  LOP3.LUT R3, R0, 0x38, R5, 0xf8, !PT ;  /* 0x0000003800037812 */ /* 0x000fe200078ef805 */
[----:B------:R-:W-:Y:S01]  /*0550*/  ULDC.64 UR8, c[0x0][0x118] ;  /* 0x0000460000087ab9 */ /* 0x000fe20000000a00 */
[----:B------:R-:W-:Y:S01]  /*0560*/  SHF.R.U32.HI R2, RZ, 0x3, R0 ;  /* 0x00000003ff027819 */ /* 0x000fe20000011600 */
[----:B------:R-:W-:Y:S01]  /*0570*/  ULOP3.LUT UR56, UR36, UR56, URZ, 0x3c, !UPT ;  /* 0x0000003824387292 */ /* 0x000fe2000f8e3c3f */
[----:B------:R-:W-:Y:S01]  /*0580*/  LEA.HI R12, R4, R9, RZ, 0x3 ;  /* 0x00000009040c7211 */ /* 0x000fe200078f18ff */
[----:B------:R-:W-:Y:S01]  /*0590*/  USHF.R.S32.HI UR61, URZ, 0x1f, UR36 ;  /* 0x0000001f3f3d7899 */ /* 0x000fe20008011424 */
[----:B------:R-:W-:Y:S01]  /*05a0*/  LOP3.LUT R3, R3, R2, RZ, 0x3c, !PT ;  /* 0x0000000203037212 */ /* 0x000fe200078e3cff */
[----:B------:R-:W-:Y:S01]  /*05b0*/  IMAD.SHL.U32 R2, R14, 0x8, RZ ;  /* 0x000000080e027824 */ /* 0x000fe200078e00ff */
[----:B------:R-:W-:Y:S01]  /*05c0*/  LOP3.LUT R0, R12, 0xfffffff8, RZ, 0xc0, !PT ;  /* 0xfffffff80c007812 */ /* 0x000fe200078ec0ff */
[----:B------:R-:W-:Y:S01]  /*05d0*/  UISETP.NE.AND UP3, UPT, UR10, URZ, UPT ;  /* 0x0000003f0a00728c */ /* 0x000fe2000bf65270 */
[----:B------:R-:W-:Y:S01]  /*05e0*/  LOP3.LUT R4, R6, 0x1, RZ, 0xc0, !PT ;  /* 0x0000000106047812 */ /* 0x000fe200078ec0ff */
[----:B------:R-:W-:Y:S01]  /*05f0*/  USHF.R.S32.HI UR60, URZ, 0x1f, UR29 ;  /* 0x0000001f3f3c7899 */ /* 0x000fe2000801141d */
[----:B------:R-:W-:Y:S01]  /*0600*/  LOP3.LUT R2, R3, 0xfffffe00, R2, 0xf8, !PT ;  /* 0xfffffe0003027812 */ /* 0x000fe200078ef802 */
[----:B------:R-:W-:Y:S01]  /*0610*/  IMAD.IADD R13, R9, 0x1, -R0 ;  /* 0x00000001090d7824 */ /* 0x000fe200078e0a00 */
[----:B------:R-:W-:Y:S01]  /*0620*/  ISETP.NE.U32.AND P0, PT, R4, 0x1, PT ;  /* 0x000000010400780c */ /* 0x000fe20003f05070 */
[C---:B------:R-:W-:Y:S01]  /*0630*/  IMAD.SHL.U32 R0, R7.reuse, 0x40, RZ ;  /* 0x0000004007007824 */ /* 0x040fe200078e00ff */
[C---:B------:R-:W-:Y:S01]  /*0640*/  LOP3.LUT P4, RZ, R7.reuse, 0x2, RZ, 0xc0, !PT ;  /* 0x0000000207ff7812 */ /* 0x040fe2000788c0ff */
[----:B------:R1:W-:Y:S01]  /*0650*/  STL [R1+0x14], R2 ;  /* 0x0000140201007387 */ /* 0x0003e20000100800 */
[----:B------:R-:W-:Y:S01]  /*0660*/  IMAD.U32 R3, RZ, RZ, UR15 ;  /* 0x0000000fff037e24 */ /* 0x000fe2000f8e00ff */
[----:B------:R-:W-:Y:S01]  /*0670*/  LOP3.LUT P3, RZ, R7, 0x4, RZ, 0xc0, !PT ;  /* 0x0000000407ff7812 */ /* 0x000fe2000786c0ff */
[----:B------:R-:W-:Y:S01]  /*0680*/  IMAD.SHL.U32 R3, R11, 0x200, RZ ;  /* 0x000002000b037824 */ /* 0x000fe200078e00ff */
[----:B------:R-:W-:Y:S01]  /*0690*/  LOP3.LUT R0, R0, 0x1c0, RZ, 0xc0, !PT ;  /* 0x000001c000007812 */ /* 0x000fe200078ec0ff */
[----:B------:R-:W-:Y:S01]  /*06a0*/  IMAD.SHL.U32 R7, R16, 0x2, RZ ;  /* 0x0000000210077824 */ /* 0x000fe200078e00ff */
[----:B------:R-:W-:Y:S01]  /*06b0*/  R2P PR, R6, 0x6 ;  /* 0x0000000606007804 */ /* 0x000fe20000000000 */
[----:B------:R-:W-:Y:S01]  /*06c0*/  USHF.R.S32.HI UR59, URZ, 0x1f, UR36 ;  /* 0x0000001f3f3b7899 */ /* 0x000fe20008011424 */
[----:B------:R-:W-:Y:S01]  /*06d0*/  LOP3.LUT R170, R0, 0x8, R10, 0xf8, !PT ;  /* 0x0000000800aa7812 */ /* 0x000fe200078ef80a */
[----:B------:R-:W-:Y:S01]  /*06e0*/  USHF.R.S32.HI UR58, URZ, 0x1f, UR29 ;  /* 0x0000001f3f3a7899 */ /* 0x000fe2000801141d */
[C---:B------:R-:W-:Y:S01]  /*06f0*/  SEL R172, R233.reuse, 0xffffffe0, !P4 ;  /* 0xffffffe0e9ac7807 */ /* 0x040fe20006000000 */
[----:B------:R-:W-:Y:S01]  /*0700*/  USHF.R.S32.HI UR57, URZ, 0x1f, UR36 ;  /* 0x0000001f3f397899 */ /* 0x000fe20008011424 */
[----:B------:R-:W-:Y:S01]  /*0710*/  SEL R233, R233, 0xffffffe0, !P1 ;  /* 0xffffffe0e9e97807 */ /* 0x000fe20004800000 */
[----:B------:R-:W-:Y:S01]  /*0720*/  UIMAD.WIDE.U32 UR40, UR34, UR42, URZ ;  /* 0x0000002a222872a5 */ /* 0x000fe2000f8e003f */
[----:B------:R-:W-:Y:S01]  /*0730*/  SEL R231, R231, 0x10, !P0 ;  /* 0x00000010e7e77807 */ /* 0x000fe20004000000 */
[----:B------:R-:W-:-:S02]  /*0740*/  UIMAD UR51, UR35, UR42, URZ ;  /* 0x0000002a233372a4 */ /* 0x000fc4000f8e023f */
[----:B------:R-:W-:Y:S02]  /*0750*/  USHF.R.S32.HI UR53, URZ, 0x1f, UR46 ;  /* 0x0000001f3f357899 */ /* 0x000fe4000801142e */
[----:B------:R-:W-:Y:S02]  /*0760*/  UIMAD UR50, UR5, UR50, URZ ;  /* 0x00000032053272a4 */ /* 0x000fe4000f8e023f */
[----:B------:R-:W-:Y:S02]  /*0770*/  @!UP2 UIMAD UR49, UR6, UR49, URZ ;  /* 0x000000310631a2a4 */ /* 0x000fe4000f8e023f */
[----:B------:R-:W-:Y:S01]  /*0780*/  USHF.R.S32.HI UR48, URZ, 0x1f, UR44 ;  /* 0x0000001f3f307899 */ /* 0x000fe2000801142c */
[----:B-1----:R-:W-:Y:S01]  /*0790*/  IMAD.SHL.U32 R2, R17, 0x10, RZ ;  /* 0x0000001011027824 */ /* 0x002fe200078e00ff */
[----:B------:R-:W-:Y:S02]  /*07a0*/  USHF.R.S32.HI UR47, URZ, 0x1f, UR39 ;  /* 0x0000001f3f2f7899 */ /* 0x000fe40008011427 */
[----:B------:R-:W-:-:S02]  /*07b0*/  UMOV UR38, 0xffffc000 ;  /* 0xffffc00000267882 */ /* 0x000fc40000000000 */
[----:B------:R-:W-:Y:S02]  /*07c0*/  LOP3.LUT R5, R0, 0x30, R2, 0xf8, !PT ;  /* 0x0000003000057812 */ /* 0x000fe400078ef802 */
[----:B------:R-:W-:Y:S02]  /*07d0*/  SHF.R.U32.HI R0, RZ, 0x3, R0 ;  /* 0x00000003ff007819 */ /* 0x000fe40000011600 */
[----:B------:R-:W-:Y:S01]  /*07e0*/  LOP3.LUT R4, R5, 0x8, R10, 0xf8, !PT ;  /* 0x0000000805047812 */ /* 0x000fe200078ef80a */
[C---:B------:R-:W-:Y:S01]  /*07f0*/  IMAD R5, R8.reuse, 0x2000, R7 ;  /* 0x0000200008057824 */ /* 0x040fe200078e0207 */
[----:B------:R-:W-:Y:S01]  /*0800*/  LEA.HI.SX32 R245, R245, R2, 0x1e ;  /* 0x00000002f5f57211 */ /* 0x000fe200078ff2ff */
[----:B------:R-:W-:Y:S01]  /*0810*/  IMAD R2, R8, 0x1000, R3 ;  /* 0x0000100008027824 */ /* 0x000fe200078e0203 */
[----:B------:R-:W-:Y:S01]  /*0820*/  LOP3.LUT R170, R170, R0, RZ, 0x3c, !PT ;  /* 0x00000000aaaa7212 */ /* 0x000fe200078e3cff */
[----:B------:R-:W-:Y:S01]  /*0830*/  IMAD R5, R17, 0x400, R5 ;  /* 0x0000040011057824 */ /* 0x000fe200078e0205 */
[----:B------:R-:W-:Y:S01]  /*0840*/  LOP3.LUT R3, R3, R4, R0, 0xf6, !PT ;  /* 0x0000000403037212 */ /* 0x000fe200078ef600 */
[----:B------:R-:W-:-:S02]  /*0850*/  IMAD.SHL.U32 R0, R6, 0x40, RZ ;  /* 0x0000004006007824 */ /* 0x000fc400078e00ff */
[----:B------:R-:W-:Y:S02]  /*0860*/  IMAD.IADD R170, R2, 0x1, R170 ;  /* 0x0000000102aa7824 */ /* 0x000fe400078e02aa */
[----:B------:R-:W-:Y:S01]  /*0870*/  IMAD.SHL.U32 R2, R8, 0x8, RZ ;  /* 0x0000000808027824 */ /* 0x000fe200078e00ff */
[----:B------:R-:W-:Y:S01]  /*0880*/  LOP3.LUT R0, R0, 0x1c0, RZ, 0xc0, !PT ;  /* 0x000001c000007812 */ /* 0x000fe200078ec0ff */
[----:B------:R-:W-:Y:S02]  /*0890*/  IMAD.SHL.U32 R8, R11, 0x10, RZ ;  /* 0x000000100b087824 */ /* 0x000fe400078e00ff */
[----:B------:R-:W-:Y:S01]  /*08a0*/  IMAD.SHL.U32 R170, R170, 0x2, RZ ;  /* 0x00000002aaaa7824 */ /* 0x000fe200078e00ff */
[----:B------:R-:W-:Y:S01]  /*08b0*/  LOP3.LUT R2, R2, 0x8, RZ, 0xc0, !PT ;  /* 0x0000000802027812 */ /* 0x000fe200078ec0ff */
[----:B------:R-:W-:Y:S01]  /*08c0*/  IMAD.SHL.U32 R3, R3, 0x2, RZ ;  /* 0x0000000203037824 */ /* 0x000fe200078e00ff */
[----:B------:R-:W-:Y:S01]  /*08d0*/  SHF.R.U32.HI R4, RZ, 0x3, R0 ;  /* 0x00000003ff047819 */ /* 0x000fe20000011600 */
[----:B------:R-:W-:Y:S01]  /*08e0*/  IMAD.IADD R173, R170, 0x1, R172 ;  /* 0x00000001aaad7824 */ /* 0x000fe200078e02ac */
[----:B------:R-:W-:-:S02]  /*08f0*/  LOP3.LUT R9, R2, 0x10, R8, 0xf8, !PT ;  /* 0x0000001002097812 */ /* 0x000fc400078ef808 */
[CC--:B------:R-:W-:Y:S02]  /*0900*/  LOP3.LUT R6, R4.reuse, R0.reuse, RZ, 0xfc, !PT ;  /* 0x0000000004067212 */ /* 0x0c0fe400078efcff */
[----:B------:R-:W-:Y:S01]  /*0910*/  LOP3.LUT R8, R4, R0, R2, 0x1e, !PT ;  /* 0x0000000004087212 */ /* 0x000fe200078e1e02 */
[----:B------:R-:W-:Y:S02]  /*0920*/  IMAD.SHL.U32 R2, R13, 0x40, RZ ;  /* 0x000000400d027824 */ /* 0x000fe400078e00ff */
[----:B------:R-:W-:Y:S02]  /*0930*/  IMAD.IADD R229, R6, 0x1, R5 ;  /* 0x0000000106e57824 */ /* 0x000fe400078e0205 */
[----:B------:R-:W-:Y:S01]  /*0940*/  IMAD.SHL.U32 R5, R11, 0x8, RZ ;  /* 0x000000080b057824 */ /* 0x000fe200078e00ff */
[----:B------:R-:W-:Y:S01]  /*0950*/  LOP3.LUT R2, R2, 0x1c0, RZ, 0xc0, !PT ;  /* 0x000001c002027812 */ /* 0x000fe200078ec0ff */
[----:B------:R-:W-:Y:S02]  /*0960*/  IMAD.SHL.U32 R0, R12, 0x40, RZ ;  /* 0x000000400c007824 */ /* 0x000fe400078e00ff */
[----:B------:R-:W-:Y:S01]  /*0970*/  IMAD R6, R17, 0x400, R7 ;  /* 0x0000040011067824 */ /* 0x000fe200078e0207 */
[----:B------:R-:W-:Y:S01]  /*0980*/  LOP3.LUT R5, R2, 0x8, R5, 0xf8, !PT ;  /* 0x0000000802057812 */ /* 0x000fe200078ef805 */
[----:B------:R-:W-:Y:S01]  /*0990*/  IMAD.SHL.U32 R229, R229, 0x2, RZ ;  /* 0x00000002e5e57824 */ /* 0x000fe200078e00ff */
[----:B------:R-:W-:Y:S01]  /*09a0*/  SHF.R.U32.HI R4, RZ, 0x3, R2 ;  /* 0x00000003ff047819 */ /* 0x000fe20000011602 */
[----:B------:R-:W-:Y:S01]  /*09b0*/  IMAD.IADD R6, R6, 0x1, R8 ;  /* 0x0000000106067824 */ /* 0x000fe200078e0208 */
[----:B------:R-:W-:Y:S01]  /*09c0*/  LOP3.LUT R0, R0, 0xfffffe00, RZ, 0xc0, !PT ;  /* 0xfffffe0000007812 */ /* 0x000fe200078ec0ff */
[----:B------:R-:W-:Y:S01]  /*09d0*/  IMAD.IADD R232, R229, 0x1, R231 ;  /* 0x00000001e5e87824 */ /* 0x000fe200078e02e7 */
[----:B------:R-:W-:Y:S01]  /*09e0*/  LOP3.LUT R5, R5, R4, RZ, 0x3c, !PT ;  /* 0x0000000405057212 */ /* 0x000fe200078e3cff */
[----:B------:R-:W-:Y:S01]  /*09f0*/  IMAD.IADD R236, R229, 0x1, R233 ;  /* 0x00000001e5ec7824 */ /* 0x000fe200078e02e9 */
[----:B------:R-:W-:Y:S01]  /*0a00*/  LOP3.LUT R2, R4, R9, R2, 0x1e, !PT ;  /* 0x0000000904027212 */ /* 0x000fe200078e1e02 */
[----:B------:R-:W-:-:S02]  /*0a10*/  IMAD.MOV.U32 R4, RZ, RZ, 0x40 ;  /* 0x00000040ff047424 */ /* 0x000fc400078e00ff */
[----:B------:R-:W-:Y:S01]  /*0a20*/  IMAD R179, R17, 0x400, R0 ;  /* 0x0000040011b37824 */ /* 0x000fe200078e0200 */
[----:B------:R-:W-:Y:S01]  /*0a30*/  LOP3.LUT R178, R2, R0, RZ, 0xfc, !PT ;  /* 0x0000000002b27212 */ /* 0x000fe200078efcff */
[----:B------:R-:W-:Y:S01]  /*0a40*/  IMAD.MOV.U32 R2, RZ, RZ, 0x440 ;  /* 0x00000440ff027424 */ /* 0x000fe200078e00ff */
[----:B------:R-:W-:Y:S01]  /*0a50*/  SEL R171, R4, 0xffffffc0, !P3 ;  /* 0xffffffc004ab7807 */ /* 0x000fe20005800000 */
[----:B------:R-:W-:Y:S01]  /*0a60*/  IMAD.IADD R179, R179, 0x1, R5 ;  /* 0x00000001b3b37824 */ /* 0x000fe200078e0205 */
[----:B------:R-:W-:Y:S01]  /*0a70*/  LEA R0, R6, 0xc000, 0x1 ;  /* 0x0000c00006007811 */ /* 0x000fe200078e08ff */
[----:B------:R-:W-:Y:S01]  /*0a80*/  IMAD.IADD R235, R232, 0x1, R233 ;  /* 0x00000001e8eb7824 */ /* 0x000fe200078e02e9 */
[----:B------:R-:W-:Y:S01]  /*0a90*/  SEL R4, R4, 0xffffffc0, !P2 ;  /* 0xffffffc004047807 */ /* 0x000fe20005000000 */
[----:B------:R-:W-:Y:S01]  /*0aa0*/  IMAD.IADD R171, R170, 0x1, R171 ;  /* 0x00000001aaab7824 */ /* 0x000fe200078e02ab */
[C---:B------:R-:W-:Y:S01]  /*0ab0*/  IADD3 R11, R0.reuse, 0x420, RZ ;  /* 0x00000420000b7810 */ /* 0x040fe20007ffe0ff */
[--C-:B------:R-:W-:Y:S01]  /*0ac0*/  IMAD.IADD R9, R233, 0x1, R0.reuse ;  /* 0x00000001e9097824 */ /* 0x100fe200078e0200 */
[----:B------:R-:W-:Y:S01]  /*0ad0*/  IADD3 R7, R0, 0x2020, RZ ;  /* 0x0000202000077810 */ /* 0x000fe20007ffe0ff */
[----:B------:R-:W-:Y:S01]  /*0ae0*/  IMAD.IADD R8, R4, 0x1, R0 ;  /* 0x0000000104087824 */ /* 0x000fe200078e0200 */
[C---:B------:R-:W-:Y:S01]  /*0af0*/  @P1 IADD3 R11, R0.reuse, 0x3e0, RZ ;  /* 0x000003e0000b1810 */ /* 0x040fe20007ffe0ff */
[----:B------:R-:W-:Y:S01]  /*0b00*/  IMAD.IADD R230, R229, 0x1, R4 ;  /* 0x00000001e5e67824 */ /* 0x000fe200078e0204 */
[C---:B------:R-:W-:Y:S01]  /*0b10*/  IADD3 R10, R0.reuse, 0x2420, RZ ;  /* 0x00002420000a7810 */ /* 0x040fe20007ffe0ff */
[----:B------:R-:W-:Y:S01]  /*0b20*/  STL [R1+0x48], R9 ;  /* 0x0000480901007387 */ /* 0x000fe20000100800 */
[C---:B------:R-:W-:Y:S01]  /*0b30*/  @P1 IADD3 R7, R0.reuse, 0x1fe0, RZ ;  /* 0x00001fe000071810 */ /* 0x040fe20007ffe0ff */
[--C-:B------:R-:W-:Y:S01]  /*0b40*/  IMAD.IADD R231, R231, 0x1, R230.reuse ;  /* 0x00000001e7e77824 */ /* 0x100fe200078e02e6 */
[C---:B------:R-:W-:Y:S01]  /*0b50*/  IADD3 R5, R0.reuse, 0x2440, RZ ;  /* 0x0000244000057810 */ /* 0x040fe20007ffe0ff */
[----:B------:R-:W-:Y:S01]  /*0b60*/  STL [R1+0x2c], R8 ;  /* 0x00002c0801007387 */ /* 0x000fe20000100800 */
[----:B------:R-:W-:Y:S01]  /*0b70*/  @P1 IADD3 R10, R0, 0x23e0, RZ ;  /* 0x000023e0000a1810 */ /* 0x000fe20007ffe0ff */
[----:B------:R-:W-:Y:S01]  /*0b80*/  IMAD.IADD R4, R4, 0x1, R7 ;  /* 0x0000000104047824 */ /* 0x000fe200078e0207 */
[----:B------:R-:W-:Y:S01]  /*0b90*/  @P2 IADD3 R5, R0, 0x23c0, RZ ;  /* 0x000023c000052810 */ /* 0x000fe20007ffe0ff */
[----:B------:R-:W-:Y:S01]  /*0ba0*/  STL [R1+0x34], R11 ;  /* 0x0000340b01007387 */ /* 0x000fe20000100800 */
[----:B------:R-:W-:Y:S01]  /*0bb0*/  SEL R2, R2, 0x3c0, !P2 ;  /* 0x000003c002027807 */ /* 0x000fe20005000000 */
[----:B------:R-:W-:Y:S01]  /*0bc0*/  IMAD.IADD R234, R233, 0x1, R230 ;  /* 0x00000001e9ea7824 */ /* 0x000fe200078e02e6 */
[C---:B------:R-:W-:Y:S01]  /*0bd0*/  IADD3 R6, R0.reuse, 0x2040, RZ ;  /* 0x0000204000067810 */ /* 0x040fe20007ffe0ff */
[----:B------:R-:W-:Y:S01]  /*0be0*/  STL [R1+0x1c], R7 ;  /* 0x00001c0701007387 */ /* 0x000fe20000100800 */
[----:B------:R-:W-:Y:S01]  /*0bf0*/  @P2 IADD3 R6, R0, 0x1fc0, RZ ;  /* 0x00001fc000062810 */ /* 0x000fe20007ffe0ff */
[----:B------:R-:W-:-:S02]  /*0c00*/  IMAD.IADD R172, R172, 0x1, R171 ;  /* 0x00000001acac7824 */ /* 0x000fc400078e02ab */
[----:B------:R-:W-:Y:S01]  /*0c10*/  STL [R1+0x30], R10 ;  /* 0x0000300a01007387 */ /* 0x000fe20000100800 */
[----:B------:R-:W-:-:S03]  /*0c20*/  IMAD.SHL.U32 R174, R179, 0x2, RZ ;  /* 0x00000002b3ae7824 */ /* 0x000fc600078e00ff */
[----:B------:R1:W-:Y:S04]  /*0c30*/  STL [R1+0x24], R5 ;  /* 0x0000240501007387 */ /* 0x0003e80000100800 */
[----:B------:R2:W-:Y:S01]  /*0c40*/  STL [R1+0x28], R6 ;  /* 0x0000280601007387 */ /* 0x0005e20000100800 */
[----:B-1----:R-:W-:Y:S02]  /*0c50*/  IMAD.IADD R5, R0, 0x1, R2 ;  /* 0x0000000100057824 */ /* 0x002fe400078e0202 */
[----:B--2---:R-:W-:-:S03]  /*0c60*/  IMAD.IADD R6, R233, 0x1, R8 ;  /* 0x00000001e9067824 */ /* 0x004fc600078e0208 */
[----:B------:R-:W-:Y:S01]  /*0c70*/  STL [R1+0x20], R5 ;  /* 0x0000200501007387 */ /* 0x000fe20000100800 */
[C---:B------:R-:W-:Y:S02]  /*0c80*/  IMAD.IADD R0, R233.reuse, 0x1, R5 ;  /* 0x00000001e9007824 */ /* 0x040fe400078e0205 */
[----:B------:R-:W-:Y:S01]  /*0c90*/  IMAD.IADD R233, R233, 0x1, R231 ;  /* 0x00000001e9e97824 */ /* 0x000fe200078e02e7 */
[----:B------:R-:W-:Y:S04]  /*0ca0*/  STL [R1+0x44], R6 ;  /* 0x0000440601007387 */ /* 0x000fe80000100800 */
[----:B------:R1:W-:Y:S04]  /*0cb0*/  STL [R1+0x40], R0 ;  /* 0x0000400001007387 */ /* 0x0003e80000100800 */
[----:B------:R2:W-:Y:S01]  /*0cc0*/  STL [R1+0x3c], R4 ;  /* 0x00003c0401007387 */ /* 0x0005e20000100800 */
[----:B-1----:R-:W-:-:S05]  /*0cd0*/  IMAD.IADD R0, R2, 0x1, R7 ;  /* 0x0000000102007824 */ /* 0x002fca00078e0207 */
[----:B------:R2:W-:Y:S02]  /*0ce0*/  STL [R1+0x38], R0 ;  /* 0x0000380001007387 */ /* 0x0005e40000100800 */
.L_x_1649:
[----:B------:R-:W-:Y:S02]  /*0cf0*/  ULDC.64 UR4, c[0x0][0x240] ;  /* 0x0000900000047ab9 */ /* 0x000fe40000000a00 */
[----:B------:R-:W-:Y:S02]  /*0d00*/  UISETP.NE.U32.AND UP6, UPT, URZ, UR4, UPT ;  /* 0x000000043f00728c */ /* 0x000fe4000bfc5070 */
[----:B------:R-:W-:Y:S02]  /*0d10*/  USHF.L.U32 UR13, UR29, 0x2, URZ ;  /* 0x000000021d0d7899 */ /* 0x000fe4000800063f */
[----:B------:R-:W-:Y:S02]  /*0d20*/  USHF.R.S32.HI UR23, URZ, 0x1f, UR29 ;  /* 0x0000001f3f177899 */ /* 0x000fe4000801141d */
[----:B------:R-:W-:Y:S02]  /*0d30*/  UISETP.NE.AND.EX UP6, UPT, URZ, UR5, UPT, UP6 ;  /* 0x000000053f00728c */ /* 0x000fe4000bfc5360 */
[----:B------:R-:W-:-:S02]  /*0d40*/  ULDC.64 UR10, c[0x0][0x250] ;  /* 0x00009400000a7ab9 */ /* 0x000fc40000000a00 */
[----:B------:R-:W-:Y:S02]  /*0d50*/  UISETP.NE.U32.AND UP4, UPT, URZ, UR10, UPT ;  /* 0x0000000a3f00728c */ /* 0x000fe4000bf85070 */
[----:B------:R-:W-:Y:S01]  /*0d60*/  USHF.L.U64.HI UR12, UR29, 0x2, UR23 ;  /* 0x000000021d0c7899 */ /* 0x000fe20008010217 */
[----:B------:R-:W-:Y:S01]  /*0d70*/  PLOP3.LUT P2, PT, PT, PT, UP6, 0x80, 0x0 ;  /* 0x000000000000781c */ /* 0x000fe20003f4f068 */
[----:B------:R-:W-:Y:S02]  /*0d80*/  UIADD3 UR4, UP0, UR13, UR4, URZ ;  /* 0x000000040d047290 */ /* 0x000fe4000ff1e03f */
[----:B------:R-:W-:Y:S02]  /*0d90*/  UISETP.NE.AND.EX UP4, UPT, URZ, UR11, UPT, UP4 ;  /* 0x0000000b3f00728c */ /* 0x000fe4000bf85340 */
[----:B------:R-:W-:Y:S02]  /*0da0*/  UIADD3.X UR5, UR12, UR5, URZ, UP0, !UPT ;  /* 0x000000050c057290 */ /* 0x000fe400087fe43f */
[----:B-12---:R-:W-:Y:S01]  /*0db0*/  IMAD.U32 R4, RZ, RZ, UR4 ;  /* 0x00000004ff047e24 */ /* 0x006fe2000f8e00ff */
[----:B------:R-:W-:Y:S01]  /*0dc0*/  ULDC.U8 UR14, c[0x0][0x312] ;  /* 0x0000c480000e7ab9 */ /* 0x000fe20000000000 */
[----:B------:R-:W-:Y:S01]  /*0dd0*/  PLOP3.LUT P0, PT, PT, PT, UP4, 0x80, 0x0 ;  /* 0x000000000000781c */ /* 0x000fe20003f0f048 */
[----:B------:R-:W-:Y:S01]  /*0de0*/  ULDC.64 UR6, c[0x0][0x248] ;  /* 0x0000920000067ab9 */ /* 0x000fe20000000a00 */
[----:B------:R-:W-:Y:S01]  /*0df0*/  IMAD.U32 R5, RZ, RZ, UR5 ;  /* 0x00000005ff057e24 */ /* 0x000fe2000f8e00ff */
[----:B------:R-:W-:-:S02]  /*0e00*/  UISETP.NE.AND UP5, UPT, UR14, URZ, UPT ;  /* 0x0000003f0e00728c */ /* 0x000fc4000bfa5270 */
[----:B------:R-:W-:Y:S02]  /*0e10*/  @UP4 UIADD3 UR4, UP0, UR13, UR10, URZ ;  /* 0x0000000a0d044290 */ /* 0x000fe4000ff1e03f */
[----:B------:R1:W2:Y:S01]  /*0e20*/  @P2 LDG.E R8, [R4.64] ;  /* 0x0000000804082981 */ /* 0x0002a2000c1e1900 */
[----:B------:R-:W-:Y:S02]  /*0e30*/  UISETP.EQ.U32.AND UP1, UPT, URZ, UR6, UPT ;  /* 0x000000063f00728c */ /* 0x000fe4000bf22070 */
[----:B------:R-:W-:Y:S01]  /*0e40*/  @UP4 UIADD3.X UR5, UR12, UR11, URZ, UP0, !UPT ;  /* 0x0000000b0c054290 */ /* 0x000fe200087fe43f */
[----:B---3--:R1:W3:Y:S01]  /*0e50*/  @P2 LDG.E R2, [R4.64+0x4] ;  /* 0x0000040804022981 */ /* 0x0082e2000c1e1900 */
[----:B------:R-:W-:Y:S01]  /*0e60*/  MOV R6, UR4 ;  /* 0x0000000400067c02 */ /* 0x000fe20008000f00 */
[----:B------:R-:W-:-:S03]  /*0e70*/  UISETP.EQ.OR.EX UP1, UPT, URZ, UR7, !UP5, UP1 ;  /* 0x000000073f00728c */ /* 0x000fc6000ef22710 */
[----:B------:R-:W-:Y:S01]  /*0e80*/  IMAD.U32 R7, RZ, RZ, UR5 ;  /* 0x00000005ff077e24 */ /* 0x000fe2000f8e00ff */
[----:B------:R-:W-:-:S04]  /*0e90*/  UIADD3 UR6, UP0, UR13, UR6, URZ ;  /* 0x000000060d067290 */ /* 0x000fc8000ff1e03f */
[----:B------:R-:W4:Y:S01]  /*0ea0*/  @P0 LDG.E R6, [R6.64] ;  /* 0x0000000806060981 */ /* 0x000f22000c1e1900 */
        /* <DEDUP_REMOVED lines=25> */
.L_x_1605:
        /* <DEDUP_REMOVED lines=21> */
[----:B-1----:R-:W-:Y:S02]  /*1190*/  UISETP.NE.AND UP0, UPT, UR22, -0x1, UPT ;  /* 0xffffffff1600788c */ /* 0x002fe4000bf05270 */
[----:B------:R-:W-:Y:S02]  /*11a0*/  UIADD3 UR6, UR25, 0x7f, URZ ;  /* 0x0000007f19067890 */ /* 0x000fe4000fffe03f */
[----:B------:R-:W-:Y:S02]  /*11b0*/  UISETP.NE.AND UP1, UPT, UR15, -0x1, UPT ;  /* 0xffffffff0f00788c */ /* 0x000fe4000bf25270 */
[----:B------:R-:W-:Y:S01]  /*11c0*/  ULDC.64 UR12, c[0x0][0x178] ;  /* 0x00005e00000c7ab9 */ /* 0x000fe20000000a00 */
[----:B------:R-:W-:Y:S01]  /*11d0*/  PLOP3.LUT P0, PT, PT, PT, UP0, 0x80, 0x0 ;  /* 0x000000000000781c */ /* 0x000fe20003f0f008 */
[----:B------:R-:W-:Y:S02]  /*11e0*/  UIMAD UR14, UR23, UR12, URZ ;  /* 0x0000000c170e72a4 */ /* 0x000fe4000f8e023f */
[----:B------:R-:W-:-:S02]  /*11f0*/  ULDC.64 UR10, c[0x0][0x190] ;  /* 0x00006400000a7ab9 */ /* 0x000fc40000000a00 */
[----:B------:R-:W-:Y:S02]  /*1200*/  USHF.R.S32.HI UR16, URZ, 0x1f, UR6 ;  /* 0x0000001f3f107899 */ /* 0x000fe40008011406 */
[----:B------:R-:W-:Y:S02]  /*1210*/  UIMAD.WIDE.U32 UR4, UR15, UR10, URZ ;  /* 0x0000000a0f0472a5 */ /* 0x000fe4000f8e003f */
[----:B------:R-:W-:Y:S02]  /*1220*/  UIMAD UR19, UR15, UR11, URZ ;  /* 0x0000000b0f1372a4 */ /* 0x000fe4000f8e023f */
[----:B------:R-:W-:Y:S02]  /*1230*/  UIMAD.WIDE.U32 UR10, UR29, UR12, URZ ;  /* 0x0000000c1d0a72a5 */ /* 0x000fe4000f8e003f */
[----:B------:R-:W-:Y:S02]  /*1240*/  UIMAD UR13, UR29, UR13, UR14 ;  /* 0x0000000d1d0d72a4 */ /* 0x000fe4000f8e020e */
[----:B------:R-:W-:-:S02]  /*1250*/  ULEA.HI UR30, UR16, UR6, URZ, 0x7 ;  /* 0x00000006101e7291 */ /* 0x000fc4000f8f383f */
[----:B------:R-:W-:Y:S02]  /*1260*/  @UP0 UIADD3 UR6, UR18, UR22, URZ ;  /* 0x0000001612060290 */ /* 0x000fe4000fffe03f */
[----:B------:R-:W-:Y:S02]  /*1270*/  ULDC.64 UR20, c[0x0][0x198] ;  /* 0x0000660000147ab9 */ /* 0x000fe40000000a00 */
[----:B------:R-:W-:Y:S02]  /*1280*/  UIADD3 UR33, UR11, UR13, URZ ;  /* 0x0000000d0b217290 */ /* 0x000fe4000fffe03f */
[----:B------:R-:W-:Y:S02]  /*1290*/  USEL UR37, UR10, UR4, !UP1 ;  /* 0x000000040a257287 */ /* 0x000fe4000c800000 */
        /* <DEDUP_REMOVED lines=11> */
[----:B------:R-:W-:Y:S02]  /*1350*/  UIMAD.WIDE.U32 UR4, UR18, UR10, URZ ;  /* 0x0000000a120472a5 */ /* 0x000fe4000f8e003f */
[----:B------:R-:W-:-:S04]  /*1360*/  UIMAD UR11, UR18, UR11, UR6 ;  /* 0x0000000b120b72a4 */ /* 0x000fc8000f8e0206 */
[----:B------:R-:W-:-:S03]  /*1370*/  UIADD3 UR5, UR5, UR11, URZ ;  /* 0x0000000b05057290 */ /* 0x000fc6000fffe03f */
[----:B------:R-:W-:Y:S02]  /*1380*/  ULDC.64 UR10, c[0x0][0x180] ;  /* 0x00006000000a7ab9 */ /* 0x000fe40000000a00 */
[----:B------:R-:W-:Y:S02]  /*1390*/  UIMAD UR6, UR23, UR10, URZ ;  /* 0x0000000a170672a4 */ /* 0x000fe4000f8e023f */
[----:B------:R-:W-:Y:S02]  /*13a0*/  UIMAD.WIDE.U32 UR4, UR29, UR10, UR4 ;  /* 0x0000000a1d0472a5 */ /* 0x000fe4000f8e0004 */
[----:B------:R-:W-:-:S04]  /*13b0*/  UIMAD UR6, UR29, UR11, UR6 ;  /* 0x0000000b1d0672a4 */ /* 0x000fc8000f8e0206 */
[----:B------:R-:W-:Y:S02]  /*13c0*/  UIADD3 UR32, UR5, UR6, URZ ;  /* 0x0000000605207290 */ /* 0x000fe4000fffe03f */
[----:B------:R-:W-:Y:S02]  /*13d0*/  UMOV UR31, UR4 ;  /* 0x00000004001f7c82 */ /* 0x000fe40008000000 */
.L_x_1607:
        /* <DEDUP_REMOVED lines=11> */
[----:B------:R-:W-:-:S04]  /*1490*/  UIMAD UR4, UR23, UR12, URZ ;  /* 0x0000000c170472a4 */ /* 0x000fc8000f8e023f */
[----:B------:R-:W-:Y:S02]  /*14a0*/  UIMAD UR13, UR29, UR13, UR4 ;  /* 0x0000000d1d0d72a4 */ /* 0x000fe4000f8e0204 */
[----:B------:R-:W-:-:S04]  /*14b0*/  UIMAD.WIDE.U32 UR4, UR18, UR10, URZ ;  /* 0x0000000a120472a5 */ /* 0x000fc8000f8e003f */
[----:B------:R-:W-:-:S04]  /*14c0*/  UIADD3 UR5, UR5, UR11, URZ ;  /* 0x0000000b05057290 */ /* 0x000fc8000fffe03f */
[----:B------:R-:W-:-:S04]  /*14d0*/  UIMAD.WIDE.U32 UR4, UR29, UR12, UR4 ;  /* 0x0000000c1d0472a5 */ /* 0x000fc8000f8e0004 */
[----:B------:R-:W-:-:S03]  /*14e0*/  UIADD3 UR28, UR5, UR13, URZ ;  /* 0x0000000d051c7290 */ /* 0x000fc6000fffe03f */
[----:B------:R-:W-:Y:S02]  /*14f0*/  UMOV UR27, UR4 ;  /* 0x00000004001b7c82 */ /* 0x000fe40008000000 */
.L_x_1608:
[----:B------:R-:W-:Y:S01]  /*1500*/  IABS R6, c[0x0][0x1c8] ;  /* 0x0000720000067a13 */ /* 0x000fe20000000000 */
[----:B------:R-:W-:Y:S01]  /*1510*/  ULDC.64 UR10, c[0x0][0x370] ;  /* 0x0000dc00000a7ab9 */ /* 0x000fe20000000a00 */
[----:B------:R-:W-:Y:S01]  /*1520*/  IABS R2, UR36 ;  /* 0x0000002400027c13 */ /* 0x000fe20008000000 */
[----:B------:R-:W-:Y:S01]  /*1530*/  @UP1 UIMAD.WIDE.U32 UR4, UR15, UR10, URZ ;  /* 0x0000000a0f0412a5 */ /* 0x000fe2000f8e003f */
[----:B------:R-:W1:Y:S01]  /*1540*/  I2F.RP R4, R6 ;  /* 0x0000000600047306 */ /* 0x000e620000209400 */
[----:B------:R-:W2:Y:S01]  /*1550*/  S2UR UR13, SR_CTAID.X ;  /* 0x00000000000d79c3 */ /* 0x000ea20000002500 */
[----:B------:R-:W-:Y:S01]  /*1560*/  ULDC UR12, c[0x0][0x224] ;  /* 0x00008900000c7ab9 */ /* 0x000fe20000000800 */
[----:B------:R-:W-:Y:S01]  /*1570*/  ISETP.NE.AND P1, PT, RZ, c[0x0][0x1c8], PT ;  /* 0x00007200ff007a0c */ /* 0x000fe20003f25270 */
[----:B------:R-:W-:Y:S02]  /*1580*/  @UP1 UIMAD UR21, UR15, UR11, UR5 ;  /* 0x0000000b0f1512a4 */ /* 0x000fe4000f8e0205 */
        /* <DEDUP_REMOVED lines=8> */
[----:B------:R-:W-:Y:S02]  /*1610*/  UIMAD UR6, UR35, UR15, URZ ;  /* 0x0000000f230672a4 */ /* 0x000fe4000f8e023f */
[----:B------:R-:W-:Y:S02]  /*1620*/  @!UP1 UMOV UR20, UR4 ;  /* 0x0000000400149c82 */ /* 0x000fe40008000000 */
[----:B------:R-:W-:-:S04]  /*1630*/  UIMAD UR4, UR23, UR12, UR52 ;  /* 0x0000000c170472a4 */ /* 0x000fc8000f8e0234 */
[----:B------:R-:W-:Y:S01]  /*1640*/  UIADD3 UR4, UR43, UR4, URZ ;  /* 0x000000042b047290 */ /* 0x000fe2000fffe03f */
[----:B-1----:R-:W-:-:S03]  /*1650*/  IADD3 R4, R4, 0xffffffe, RZ ;  /* 0x0ffffffe04047810 */ /* 0x002fc60007ffe0ff */
[----:B------:R-:W-:Y:S01]  /*1660*/  UIMAD UR4, UR34, UR4, UR51 ;  /* 0x00000004220472a4 */ /* 0x000fe2000f8e0233 */
[----:B------:R-:W1:Y:S03]  /*1670*/  F2I.FTZ.U32.TRUNC.NTZ R5, R4 ;  /* 0x0000000400057305 */ /* 0x000e66000021f000 */
[----:B------:R-:W-:Y:S02]  /*1680*/  UIADD3 UR12, UR41, UR4, URZ ;  /* 0x00000004290c7290 */ /* 0x000fe4000fffe03f */
[----:B------:R-:W-:-:S04]  /*1690*/  UIMAD.WIDE.U32 UR4, UR34, UR15, URZ ;  /* 0x0000000f220472a5 */ /* 0x000fc8000f8e003f */
[----:B------:R-:W-:Y:S02]  /*16a0*/  @UP1 UIADD3 UR12, UR5, UR6, URZ ;  /* 0x00000006050c1290 */ /* 0x000fe4000fffe03f */
[----:B------:R-:W-:Y:S02]  /*16b0*/  USEL UR19, UR40, UR4, !UP1 ;  /* 0x0000000428137287 */ /* 0x000fe4000c800000 */
[----:B--2---:R-:W-:Y:S01]  /*16c0*/  UIMAD.WIDE.U32 UR4, UR13, UR10, URZ ;  /* 0x0000000a0d0472a5 */ /* 0x004fe2000f8e003f */
[----:B-1----:R-:W-:-:S03]  /*16d0*/  IMAD.MOV R0, RZ, RZ, -R5 ;  /* 0x000000ffff007224 */ /* 0x002fc600078e0a05 */
[----:B------:R-:W-:Y:S01]  /*16e0*/  USEL UR16, UR4, URZ, UP3 ;  /* 0x0000003f04107287 */ /* 0x000fe20009800000 */
[----:B------:R-:W-:Y:S01]  /*16f0*/  IMAD.MOV.U32 R4, RZ, RZ, RZ ;  /* 0x000000ffff047224 */ /* 0x000fe200078e00ff */
[----:B------:R-:W-:Y:S01]  /*1700*/  UIMAD UR11, UR13, UR11, UR5 ;  /* 0x0000000b0d0b72a4 */ /* 0x000fe2000f8e0205 */
[----:B------:R-:W-:Y:S01]  /*1710*/  IMAD R0, R0, R6, RZ ;  /* 0x0000000600007224 */ /* 0x000fe200078e02ff */
[----:B------:R-:W-:Y:S02]  /*1720*/  USHF.L.U64.HI UR4, UR29, 0x7, UR23 ;  /* 0x000000071d047899 */ /* 0x000fe40008010217 */
[----:B------:R-:W-:Y:S01]  /*1730*/  USHF.L.U32 UR13, UR29, 0x7, URZ ;  /* 0x000000071d0d7899 */ /* 0x000fe2000800063f */
[----:B------:R-:W-:Y:S01]  /*1740*/  IMAD.HI.U32 R0, R5, R0, R4 ;  /* 0x0000000005007227 */ /* 0x000fe200078e0004 */
[----:B------:R-:W-:Y:S02]  /*1750*/  USEL UR5, UR4, URZ, UP6 ;  /* 0x0000003f04057287 */ /* 0x000fe4000b000000 */
[----:B------:R-:W-:-:S02]  /*1760*/  USEL UR4, UR13, URZ, UP6 ;  /* 0x0000003f0d047287 */ /* 0x000fc4000b000000 */
[----:B------:R-:W-:Y:S01]  /*1770*/  ULDC UR10, c[0x0][0x234] ;  /* 0x00008d00000a7ab9 */ /* 0x000fe20000000800 */
[----:B------:R-:W-:Y:S01]  /*1780*/  IMAD.HI.U32 R0, R0, R2, RZ ;  /* 0x0000000200007227 */ /* 0x000fe200078e00ff */
[----:B------:R-:W-:Y:S02]  /*1790*/  UIADD3 UR4, UP0, UR14, UR4, URZ ;  /* 0x000000040e047290 */ /* 0x000fe4000ff1e03f */
[----:B------:R-:W-:Y:S01]  /*17a0*/  USEL UR11, UR11, URZ, UP3 ;  /* 0x0000003f0b0b7287 */ /* 0x000fe20009800000 */
[----:B------:R-:W-:Y:S01]  /*17b0*/  IMAD.MOV R4, RZ, RZ, -R0 ;  /* 0x000000ffff047224 */ /* 0x000fe200078e0a00 */
[----:B------:R-:W-:Y:S02]  /*17c0*/  UIADD3.X UR6, UR26, UR5, URZ, UP0, !UPT ;  /* 0x000000051a067290 */ /* 0x000fe400087fe43f */
[----:B------:R-:W-:Y:S01]  /*17d0*/  UIMAD UR5, UR35, UR4, URZ ;  /* 0x00000004230572a4 */ /* 0x000fe2000f8e023f */
[----:B------:R-:W-:Y:S01]  /*17e0*/  IMAD R2, R6, R4, R2 ;  /* 0x0000000406027224 */ /* 0x000fe200078e0202 */
[----:B------:R-:W-:-:S02]  /*17f0*/  USHF.R.S32.HI UR23, URZ, 0x1f, UR24 ;  /* 0x0000001f3f177899 */ /* 0x000fc40008011418 */
[----:B------:R-:W-:Y:S02]  /*1800*/  UIMAD UR6, UR34, UR6, UR5 ;  /* 0x00000006220672a4 */ /* 0x000fe4000f8e0205 */
[----:B------:R-:W-:Y:S01]  /*1810*/  ISETP.GT.U32.AND P0, PT, R6, R2, PT ;  /* 0x000000020600720c */ /* 0x000fe20003f04070 */
[----:B------:R-:W-:-:S04]  /*1820*/  @UP2 USEL UR5, UR54, UR15, !UP1 ;  /* 0x0000000f36052287 */ /* 0x000fc8000c800000 */
[----:B------:R-:W-:Y:S02]  /*1830*/  @UP2 UIMAD UR13, UR36, UR10, UR5 ;  /* 0x0000000a240d22a4 */ /* 0x000fe4000f8e0205 */
[----:B------:R-:W-:-:S04]  /*1840*/  UIMAD.WIDE.U32 UR4, UR34, UR4, URZ ;  /* 0x00000004220472a5 */ /* 0x000fc8000f8e003f */
[----:B------:R-:W-:Y:S02]  /*1850*/  UIADD3 UR10, UR5, UR6, URZ ;  /* 0x00000006050a7290 */ /* 0x000fe4000fffe03f */
[----:B------:R-:W-:Y:S01]  /*1860*/  @!P0 IMAD.IADD R2, R2, 0x1, -R6 ;  /* 0x0000000102028824 */ /* 0x000fe200078e0a06 */
[----:B------:R-:W-:Y:S01]  /*1870*/  @!P0 IADD3 R0, R0, 0x1, RZ ;  /* 0x0000000100008810 */ /* 0x000fe20007ffe0ff */
[----:B------:R-:W-:Y:S01]  /*1880*/  @!UP2 UMOV UR13, UR49 ;  /* 0x00000031000dac82 */ /* 0x000fe20008000000 */
        /* <DEDUP_REMOVED lines=14> */
.L_x_1609:
[----:B------:R-:W-:Y:S02]  /*1970*/  UMOV UR6, UR50 ;  /* 0x0000003200067c82 */ /* 0x000fe40008000000 */
.L_x_1610:
[----:B------:R-:W1:Y:S01]  /*1980*/  S2R R30, SR_TID.X ;  /* 0x00000000001e7919 */ /* 0x000e620000002100 */
[----:B------:R-:W-:Y:S01]  /*1990*/  UIADD3 UR4, UP5, UP4, UR4, UR44, UR46 ;  /* 0x0000002c04047290 */ /* 0x000fe2000fcbe02e */
[----:B------:R-:W-:Y:S01]  /*19a0*/  IMAD.U32 R11, RZ, RZ, UR36 ;  /* 0x00000024ff0b7e24 */ /* 0x000fe2000f8e00ff */
[----:B------:R-:W-:Y:S01]  /*19b0*/  UIADD3 UR6, UR14, UR6, URZ ;  /* 0x000000060e067290 */ /* 0x000fe2000fffe03f */
[----:B------:R-:W-:Y:S01]  /*19c0*/  BSSY B1, `(.L_x_1606) ;  /* 0x0000ae5000017945 */ /* 0x000fe20003800000 */
[----:B------:R-:W-:Y:S02]  /*19d0*/  UIADD3 UR16, UP1, UP0, UR16, UR4, UR19 ;  /* 0x0000000410107290 */ /* 0x000fe4000f83e013 */
[----:B------:R-:W-:Y:S02]  /*19e0*/  UIADD3.X UR4, UR10, UR48, UR53, UP5, UP4 ;  /* 0x000000300a047290 */ /* 0x000fe4000afe8435 */
[----:B------:R-:W-:-:S02]  /*19f0*/  UMOV UR19, 0x4 ;  /* 0x0000000400137882 */ /* 0x000fc40000000000 */
[----:B------:R-:W-:Y:S02]  /*1a00*/  UIADD3.X UR12, UR11, UR4, UR12, UP1, UP0 ;  /* 0x000000040b0c7290 */ /* 0x000fe40008fe040c */
[----:B------:R-:W-:Y:S02]  /*1a10*/  UISETP.GE.AND UP0, UPT, UR25, 0x1, UPT ;  /* 0x000000011900788c */ /* 0x000fe4000bf06270 */
[----:B------:R-:W-:Y:S02]  /*1a20*/  ULDC.64 UR4, c[0x0][0x1a8] ;  /* 0x00006a0000047ab9 */ /* 0x000fe40000000a00 */
[----:B------:R-:W-:-:S04]  /*1a30*/  UIMAD UR4, UR61, UR4, URZ ;  /* 0x000000043d0472a4 */ /* 0x000fc8000f8e023f */
[----:B------:R-:W-:Y:S01]  /*1a40*/  UIMAD UR11, UR36, UR5, UR4 ;  /* 0x00000005240b72a4 */ /* 0x000fe2000f8e0204 */
[----:B-1----:R-:W-:Y:S02]  /*1a50*/  SHF.R.S32.HI R31, RZ, 0x1f, R30 ;  /* 0x0000001fff1f7819 */ /* 0x002fe4000001141e */
[----:B------:R-:W-:Y:S02]  /*1a60*/  ULDC.64 UR4, c[0x0][0x378] ;  /* 0x0000de0000047ab9 */ /* 0x000fe40000000a00 */
[----:B------:R-:W-:Y:S01]  /*1a70*/  UIMAD UR4, UR61, UR4, URZ ;  /* 0x000000043d0472a4 */ /* 0x000fe2000f8e023f */
[CC--:B------:R-:W-:Y:S02]  /*1a80*/  LEA.HI R4, R31.reuse, R30.reuse, RZ, 0x3 ;  /* 0x0000001e1f047211 */ /* 0x0c0fe400078f18ff */
[----:B------:R-:W-:Y:S01]  /*1a90*/  LEA.HI R10, R31, R30, RZ, 0x5 ;  /* 0x0000001e1f0a7211 */ /* 0x000fe200078f28ff */
[----:B------:R-:W-:Y:S01]  /*1aa0*/  UIMAD UR10, UR36, UR5, UR4 ;  /* 0x00000005240a72a4 */ /* 0x000fe2000f8e0204 */
[----:B------:R-:W-:-:S02]  /*1ab0*/  SHF.R.S32.HI R2, RZ, 0x3, R4 ;  /* 0x00000003ff027819 */ /* 0x000fc40000011404 */
[----:B------:R-:W-:Y:S01]  /*1ac0*/  LOP3.LUT R4, R4, 0xfffffff8, RZ, 0xc0, !PT ;  /* 0xfffffff804047812 */ /* 0x000fe200078ec0ff */
[----:B------:R-:W-:Y:S01]  /*1ad0*/  ULDC.64 UR4, c[0x0][0x370] ;  /* 0x0000dc0000047ab9 */ /* 0x000fe20000000a00 */
[----:B------:R-:W-:Y:S01]  /*1ae0*/  SHF.R.S32.HI R29, RZ, 0x1f, R2 ;  /* 0x0000001fff1d7819 */ /* 0x000fe20000011402 */
[----:B------:R-:W-:Y:S01]  /*1af0*/  UIMAD UR4, UR26, UR4, URZ ;  /* 0x000000041a0472a4 */ /* 0x000fe2000f8e023f */
[----:B------:R-:W-:Y:S01]  /*1b00*/  IADD3 R0, P0, R2, UR14, RZ ;  /* 0x0000000e02007c10 */ /* 0x000fe2000ff1e0ff */
[----:B------:R-:W-:Y:S02]  /*1b10*/  IMAD.IADD R4, R30, 0x1, -R4 ;  /* 0x000000011e047824 */ /* 0x000fe400078e0a04 */
[----:B------:R-:W-:Y:S01]  /*1b20*/  UIMAD UR4, UR14, UR5, UR4 ;  /* 0x000000050e0472a4 */ /* 0x000fe2000f8e0204 */
[----:B------:R-:W-:Y:S01]  /*1b30*/  IADD3.X R7, R29, UR26, RZ, P0, !PT ;  /* 0x0000001a1d077c10 */ /* 0x000fe200087fe4ff */
[----:B------:R-:W-:Y:S01]  /*1b40*/  IMAD.SHL.U32 R4, R4, 0x8, RZ ;  /* 0x0000000804047824 */ /* 0x000fe200078e00ff */
[----:B------:R-:W-:-:S03]  /*1b50*/  UIADD3 UR5, UR14, UR13, URZ ;  /* 0x0000000d0e057290 */ /* 0x000fc6000fffe03f */
[----:B------:R-:W-:Y:S01]  /*1b60*/  IMAD R7, R7, c[0x0][0x190], RZ ;  /* 0x0000640007077a24 */ /* 0x000fe200078e02ff */
[----:B------:R-:W-:Y:S02]  /*1b70*/  SHF.R.S32.HI R5, RZ, 0x1f, R4 ;  /* 0x0000001fff057819 */ /* 0x000fe40000011404 */
[----:B------:R-:W-:-:S03]  /*1b80*/  IADD3 R6, P0, R4, UR20, RZ ;  /* 0x0000001404067c10 */ /* 0x000fc6000ff1e0ff */
[----:B------:R-:W-:-:S04]  /*1b90*/  IMAD.WIDE.U32 R8, R0, c[0x0][0x190], R4 ;  /* 0x0000640000087a25 */ /* 0x000fc800078e0004 */
[----:B------:R-:W-:Y:S01]  /*1ba0*/  IMAD R0, R0, c[0x0][0x194], R7 ;  /* 0x0000650000007a24 */ /* 0x000fe200078e0207 */
[----:B------:R-:W-:Y:S02]  /*1bb0*/  IADD3 R8, P1, R8, UR37, RZ ;  /* 0x0000002508087c10 */ /* 0x000fe4000ff3e0ff */
[----:B------:R-:W-:Y:S01]  /*1bc0*/  IADD3.X R7, R5, UR21, RZ, P0, !PT ;  /* 0x0000001505077c10 */ /* 0x000fe200087fe4ff */
[----:B------:R-:W-:Y:S01]  /*1bd0*/  ULDC.64 UR20, c[0x0][0x200] ;  /* 0x0000800000147ab9 */ /* 0x000fe20000000a00 */
[----:B------:R-:W-:Y:S01]  /*1be0*/  IADD3.X R9, R9, UR33, R0, P1, !PT ;  /* 0x0000002109097c10 */ /* 0x000fe20008ffe400 */
[----:B------:R-:W-:Y:S01]  /*1bf0*/  IMAD.U32 R0, RZ, RZ, UR14 ;  /* 0x0000000eff007e24 */ /* 0x000fe2000f8e00ff */
[----:B------:R-:W-:Y:S01]  /*1c00*/  PLOP3.LUT P0, PT, PT, PT, UP0, 0x80, 0x0 ;  /* 0x000000000000781c */ /* 0x000fe20003f0f008 */
[----:B------:R-:W-:Y:S02]  /*1c10*/  UIMAD.WIDE UR14, UR5, UR19, UR20 ;  /* 0x00000013050e72a5 */ /* 0x000fe4000f8e0214 */
[----:B------:R-:W-:Y:S01]  /*1c20*/  IMAD.WIDE.U32 R6, R0, c[0x0][0x370], R6 ;  /* 0x0000dc0000067a25 */ /* 0x000fe200078e0006 */
[----:B------:R-:W-:-:S02]  /*1c30*/  ULDC.64 UR20, c[0x0][0x3c8] ;  /* 0x0000f20000147ab9 */ /* 0x000fc40000000a00 */
[----:B------:R-:W-:Y:S01]  /*1c40*/  UIMAD.WIDE UR20, UR6, UR19, UR20 ;  /* 0x00000013061472a5 */ /* 0x000fe2000f8e0214 */
[----:B------:R-:W-:Y:S01]  /*1c50*/  IMAD.U32 R0, RZ, RZ, UR36 ;  /* 0x00000024ff007e24 */ /* 0x000fe2000f8e00ff */
[----:B------:R-:W-:Y:S01]  /*1c60*/  IADD3 R7, R7, UR4, RZ ;  /* 0x0000000407077c10 */ /* 0x000fe2000fffe0ff */
[----:B------:R-:W-:-:S04]  /*1c70*/  IMAD.WIDE.U32 R8, R11, c[0x0][0x1a8], R8 ;  /* 0x00006a000b087a25 */ /* 0x000fc800078e0008 */
[----:B------:R-:W-:Y:S01]  /*1c80*/  IMAD.WIDE.U32 R6, R0, c[0x0][0x378], R6 ;  /* 0x0000de0000067a25 */ /* 0x000fe200078e0006 */
[----:B------:R-:W-:Y:S02]  /*1c90*/  LOP3.LUT R0, R10, 0xffffffe0, RZ, 0xc0, !PT ;  /* 0xffffffe00a007812 */ /* 0x000fe400078ec0ff */
[----:B------:R-:W-:Y:S01]  /*1ca0*/  SHF.R.S32.HI R10, RZ, 0x5, R10 ;  /* 0x00000005ff0a7819 */ /* 0x000fe2000001140a */
[----:B------:R-:W-:Y:S01]  /*1cb0*/  IMAD R11, R29, c[0x0][0x370], RZ ;  /* 0x0000dc001d0b7a24 */ /* 0x000fe200078e02ff */
[----:B------:R-:W-:Y:S01]  /*1cc0*/  IADD3 R7, R7, UR10, RZ ;  /* 0x0000000a07077c10 */ /* 0x000fe2000fffe0ff */
[----:B------:R-:W-:Y:S01]  /*1cd0*/  IMAD.IADD R28, R30, 0x1, -R0 ;  /* 0x000000011e1c7824 */ /* 0x000fe200078e0a00 */
[----:B------:R-:W-:Y:S01]  /*1ce0*/  IADD3 R12, R9, UR11, RZ ;  /* 0x0000000b090c7c10 */ /* 0x000fe2000fffe0ff */
[----:B------:R-:W-:Y:S01]  /*1cf0*/  IMAD R11, R2, c[0x0][0x374], R11 ;  /* 0x0000dd00020b7a24 */ /* 0x000fe200078e020b */
[----:B------:R-:W-:Y:S01]  /*1d00*/  LEA R17, P3, R8, c[0x0][0x160], 0x1 ;  /* 0x0000580008117a11 */ /* 0x000fe200078608ff */
[----:B------:R-:W-:Y:S01]  /*1d10*/  IMAD R10, R10, UR45, R28 ;  /* 0x0000002d0a0a7c24 */ /* 0x000fe2000f8e021c */
[----:B------:R-:W-:Y:S01]  /*1d20*/  ULEA.HI.SX32 UR10, UR30, 0xffffffff, 0x19 ;  /* 0xffffffff1e0a7891 */ /* 0x000fe2000f8fca3f */
[----:B------:R-:W-:Y:S01]  /*1d30*/  IMAD.WIDE.U32 R6, R2, c[0x0][0x370], R6 ;  /* 0x0000dc0002067a25 */ /* 0x000fe200078e0006 */
[----:B------:R-:W-:-:S02]  /*1d40*/  LEA.HI.X R16, R8, c[0x0][0x164], R12, 0x1, P3 ;  /* 0x0000590008107a11 */ /* 0x000fc400018f0c0c */
[----:B------:R-:W-:Y:S01]  /*1d50*/  IADD3 R0, P1, R10, UR16, RZ ;  /* 0x000000100a007c10 */ /* 0x000fe2000ff3e0ff */
[----:B------:R-:W-:Y:S01]  /*1d60*/  IMAD.IADD R7, R7, 0x1, R11 ;  /* 0x0000000107077824 */ /* 0x000fe200078e020b */
[----:B------:R-:W-:Y:S02]  /*1d70*/  LEA R9, P2, R6, c[0x0][0x330], 0x1 ;  /* 0x0000cc0006097a11 */ /* 0x000fe400078408ff */
[----:B------:R-:W-:Y:S02]  /*1d80*/  LEA.HI.X.SX32 R10, R10, UR12, 0x1, P1 ;  /* 0x0000000c0a0a7c11 */ /* 0x000fe400088f0eff */
[----:B------:R-:W-:Y:S02]  /*1d90*/  LEA R227, P1, R0, c[0x0][0x350], 0x2 ;  /* 0x0000d40000e37a11 */ /* 0x000fe400078210ff */
[----:B------:R-:W-:Y:S02]  /*1da0*/  LEA.HI.X R6, R6, c[0x0][0x334], R7, 0x1, P2 ;  /* 0x0000cd0006067a11 */ /* 0x000fe400010f0c07 */
[----:B------:R-:W-:Y:S01]  /*1db0*/  LEA.HI.X R226, R0, c[0x0][0x354], R10, 0x2, P1 ;  /* 0x0000d50000e27a11 */ /* 0x000fe200008f140a */
[----:B------:R-:W-:Y:S05]  /*1dc0*/  @!P0 BRA `(.L_x_1611) ;  /* 0x00009ec000008947 */ /* 0x000fea0003800000 */
[----:B------:R-:W2:Y:S01]  /*1dd0*/  LDL R24, [R1+0x14] ;  /* 0x0000140001187983 */ /* 0x000ea20000100800 */
[----:B------:R-:W-:Y:S01]  /*1de0*/  ULDC.64 UR4, c[0x0][0x198] ;  /* 0x0000660000047ab9 */ /* 0x000fe20000000a00 */
[----:B------:R-:W-:Y:S01]  /*1df0*/  PLOP3.LUT P2, PT, PT, PT, UP3, 0x80, 0x0 ;  /* 0x000000000000781c */ /* 0x000fe20003f4f038 */
[----:B------:R-:W-:Y:S01]  /*1e00*/  UIMAD UR4, UR23, UR4, URZ ;  /* 0x00000004170472a4 */ /* 0x000fe2000f8e023f */
[C---:B------:R-:W-:Y:S01]  /*1e10*/  IADD3 R7, R2.reuse, 0x20, RZ ;  /* 0x0000002002077810 */ /* 0x040fe20007ffe0ff */
[----:B------:R-:W-:Y:S01]  /*1e20*/  IMAD.MOV.U32 R240, RZ, RZ, R9 ;  /* 0x000000fffff07224 */ /* 0x000fe200078e0009 */
[C---:B------:R-:W-:Y:S01]  /*1e30*/  IADD3 R21, R2.reuse, 0x60, RZ ;  /* 0x0000006002157810 */ /* 0x040fe20007ffe0ff */
[----:B------:R-:W-:Y:S01]  /*1e40*/  UIMAD UR5, UR24, UR5, UR4 ;  /* 0x00000005180572a4 */ /* 0x000fe2000f8e0204 */
[----:B------:R-:W-:Y:S01]  /*1e50*/  MOV R22, c[0x0][0x370] ;  /* 0x0000dc0000167a02 */ /* 0x000fe20000000f00 */
[----:B------:R-:W-:Y:S01]  /*1e60*/  ULEA.HI UR4, UR10, UR10, URZ, 0x1 ;  /* 0x0000000a0a047291 */ /* 0x000fe2000f8f083f */
[----:B------:R-:W-:Y:S01]  /*1e70*/  IADD3 R20, R2, 0x40, RZ ;  /* 0x0000004002147810 */ /* 0x000fe20007ffe0ff */
[----:B------:R-:W-:Y:S01]  /*1e80*/  IMAD.MOV.U32 R23, RZ, RZ, 0x5 ;  /* 0x00000005ff177424 */ /* 0x000fe200078e00ff */
[----:B------:R-:W-:Y:S01]  /*1e90*/  MOV R32, c[0x0][0x190] ;  /* 0x0000640000207a02 */ /* 0x000fe20000000f00 */
[----:B------:R-:W-:Y:S01]  /*1ea0*/  ULOP3.LUT UR4, UR4, 0xfffffffe, URZ, 0xc0, !UPT ;  /* 0xfffffffe04047892 */ /* 0x000fe2000f8ec03f */
[C---:B------:R-:W-:Y:S01]  /*1eb0*/  IMAD.SHL.U32 R8, R22.reuse, 0x20, RZ ;  /* 0x0000002016087824 */ /* 0x040fe200078e00ff */
[----:B------:R-:W-:Y:S01]  /*1ec0*/  ULDC.64 UR12, c[0x0][0x1a0] ;  /* 0x00006800000c7ab9 */ /* 0x000fe20000000a00 */
[----:B------:R-:W-:Y:S01]  /*1ed0*/  IMAD.U32 R18, RZ, RZ, UR5 ;  /* 0x00000005ff127e24 */ /* 0x000fe2000f8e00ff */
[----:B------:R-:W-:Y:S01]  /*1ee0*/  UIADD3 UR4, UR10, -UR4, URZ ;  /* 0x800000040a047290 */ /* 0x000fe2000fffe03f */
[----:B------:R-:W-:Y:S01]  /*1ef0*/  IMAD.MOV.U32 R239, RZ, RZ, R6 ;  /* 0x000000ffffef7224 */ /* 0x000fe200078e0006 */
[----:B------:R-:W-:Y:S01]  /*1f00*/  UIMAD UR5, UR17, -0x80, UR7 ;  /* 0xffffff80110578a4 */ /* 0x000fe2000f8e0207 */
[----:B------:R-:W-:Y:S01]  /*1f10*/  SHF.L.U64.HI R6, R22, R23, c[0x0][0x374] ;  /* 0x0000dd0016067619 */ /* 0x000fe20000010217 */
[----:B------:R-:W-:Y:S01]  /*1f20*/  UISETP.NE.AND UP0, UPT, UR4, 0x1, UPT ;  /* 0x000000010400788c */ /* 0x000fe2000bf05270 */
[----:B------:R-:W-:Y:S01]  /*1f30*/  IMAD.MOV.U32 R238, RZ, RZ, R17 ;  /* 0x000000ffffee7224 */ /* 0x000fe200078e0011 */
[----:B------:R-:W-:Y:S01]  /*1f40*/  UIMAD UR4, UR10, -0x80, UR25 ;  /* 0xffffff800a0478a4 */ /* 0x000fe2000f8e0219 */
[----:B------:R-:W-:Y:S01]  /*1f50*/  IMAD.MOV.U32 R237, RZ, RZ, R16 ;  /* 0x000000ffffed7224 */ /* 0x000fe200078e0010 */
[----:B------:R-:W-:Y:S01]  /*1f60*/  ISETP.GE.AND P4, PT, R7, UR5, PT ;  /* 0x0000000507007c0c */ /* 0x000fe2000bf86270 */
[----:B------:R-:W-:-:S03]  /*1f70*/  IMAD.U32 R17, RZ, RZ, UR24 ;  /* 0x00000018ff117e24 */ /* 0x000fc6000f8e00ff */
[----:B------:R-:W-:Y:S02]  /*1f80*/  ISETP.GE.AND P0, PT, R7, UR4, PT ;  /* 0x0000000407007c0c */ /* 0x000fe4000bf06270 */
[----:B------:R-:W-:Y:S02]  /*1f90*/  ISETP.GE.AND P6, PT, R21, UR4, PT ;  /* 0x0000000415007c0c */ /* 0x000fe4000bfc6270 */
[----:B------:R-:W-:Y:S02]  /*1fa0*/  ISETP.GE.AND P1, PT, R20, UR4, PT ;  /* 0x0000000414007c0c */ /* 0x000fe4000bf26270 */
[----:B------:R-:W-:-:S07]  /*1fb0*/  ISETP.GE.AND P3, PT, R2, UR4, PT ;  /* 0x0000000402007c0c */ /* 0x000fce000bf66270 */
[CC--:B------:R-:W-:Y:S02]  /*1fc0*/  @!P0 LEA R10, P5, R8.reuse, R240.reuse, 0x1 ;  /* 0x000000f0080a8211 */ /* 0x0c0fe400078a08ff */
[----:B------:R-:W-:Y:S02]  /*1fd0*/  @!P6 IMAD.MOV.U32 R7, RZ, RZ, R239 ;  /* 0x000000ffff07e224 */ /* 0x000fe400078e00ef */
[----:B------:R-:W-:Y:S01]  /*1fe0*/  @!P0 LEA.HI.X R11, R8, R239, R6, 0x1, P5 ;  /* 0x000000ef080b8211 */ /* 0x000fe200028f0c06 */
[----:B------:R-:W-:Y:S01]  /*1ff0*/  @!P6 IMAD.MOV.U32 R6, RZ, RZ, R240 ;  /* 0x000000ffff06e224 */ /* 0x000fe200078e00f0 */
[----:B------:R-:W-:Y:S01]  /*2000*/  @!P6 MOV R8, c[0x0][0x374] ;  /* 0x0000dd000008ea02 */ /* 0x000fe20000000f00 */
[----:B------:R-:W-:Y:S01]  /*2010*/  @!P1 IMAD.MOV.U32 R14, RZ, RZ, c[0x0][0x374] ;  /* 0x0000dd00ff0e9624 */ /* 0x000fe200078e00ff */
[----:B------:R-:W-:Y:S01]  /*2020*/  @!P3 MOV R12, R240 ;  /* 0x000000f0000cb202 */ /* 0x000fe20000000f00 */
[----:B------:R-:W-:-:S04]  /*2030*/  @!P6 IMAD.WIDE.U32 R6, R22, 0xc0, R6 ;  /* 0x000000c01606e825 */ /* 0x000fc800078e0006 */
[----:B------:R-:W-:Y:S01]  /*2040*/  @!P6 IMAD R9, R8, 0xc0, RZ ;  /* 0x000000c00809e824 */ /* 0x000fe200078e02ff */
[----:B------:R-:W-:Y:S01]  /*2050*/  @P2 BAR.SYNC.DEFER_BLOCKING 0x0 ;  /* 0x0000000000002b1d */ /* 0x000fe20000010000 */
[C---:B------:R-:W-:Y:S01]  /*2060*/  @!P1 LEA R8, P2, R22.reuse, R240, 0x7 ;  /* 0x000000f016089211 */ /* 0x040fe200078438ff */
[----:B------:R-:W-:Y:S02]  /*2070*/  @!P3 IMAD.MOV.U32 R13, RZ, RZ, R239 ;  /* 0x000000ffff0db224 */ /* 0x000fe400078e00ef */
[----:B------:R-:W-:Y:S01]  /*2080*/  @!P6 IMAD.IADD R7, R7, 0x1, R9 ;  /* 0x000000010707e824 */ /* 0x000fe200078e0209 */
[----:B------:R-:W-:Y:S02]  /*2090*/  @!P1 LEA.HI.X R9, R22, R239, R14, 0x7, P2 ;  /* 0x000000ef16099211 */ /* 0x000fe400010f3c0e */
[----:B------:R-:W-:Y:S01]  /*20a0*/  PLOP3.LUT P2, PT, PT, PT, UP0, 0x80, 0x0 ;  /* 0x000000000000781c */ /* 0x000fe20003f4f008 */
        /* <DEDUP_REMOVED lines=21> */
[----:B-1----:R-:W-:-:S02]  /*2200*/  IMAD.SHL.U32 R12, R32, 0x20, RZ ;  /* 0x00000020200c7824 */ /* 0x002fc400078e00ff */
[----:B--2---:R-:W-:Y:S02]  /*2210*/  @!P3 IMAD.MOV.U32 R10, RZ, RZ, R238 ;  /* 0x000000ffff0ab224 */ /* 0x004fe400078e00ee */
[----:B------:R-:W-:Y:S01]  /*2220*/  @!P3 IMAD.MOV.U32 R11, RZ, RZ, R237 ;  /* 0x000000ffff0bb224 */ /* 0x000fe200078e00ed */
[----:B---3--:R-:W-:Y:S02]  /*2230*/  IADD3 R8, R24, 0x2000, RZ ;  /* 0x0000200018087810 */ /* 0x008fe40007ffe0ff */
[----:B------:R-:W-:Y:S02]  /*2240*/  SHF.L.U64.HI R9, R32, R23, c[0x0][0x194] ;  /* 0x0000650020097619 */ /* 0x000fe40000010217 */
[----:B----4-:R-:W-:Y:S02]  /*2250*/  SEL R6, R8, R24, !P2 ;  /* 0x0000001808067207 */ /* 0x010fe40005000000 */
[----:B------:R-:W-:Y:S02]  /*2260*/  @!P0 LEA R8, P5, R12, R238, 0x1 ;  /* 0x000000ee0c088211 */ /* 0x000fe400078a08ff */
[----:B------:R-:W-:Y:S01]  /*2270*/  SHF.L.U32 R228, R6, 0x1, RZ ;  /* 0x0000000106e47819 */ /* 0x000fe200000006ff */
[----:B------:R-:W-:Y:S01]  /*2280*/  IMAD.WIDE.U32 R6, R17, c[0x0][0x198], R4 ;  /* 0x0000660011067a25 */ /* 0x000fe200078e0004 */
[----:B------:R-:W-:-:S02]  /*2290*/  @!P0 LEA.HI.X R9, R12, R237, R9, 0x1, P5 ;  /* 0x000000ed0c098211 */ /* 0x000fc400028f0c09 */
[----:B------:R-:W-:Y:S01]  /*22a0*/  ISETP.GE.AND P5, PT, R2, UR5, PT ;  /* 0x0000000502007c0c */ /* 0x000fe2000bfa6270 */
[----:B------:R-:W-:Y:S01]  /*22b0*/  @P3 STS [R228], RZ ;  /* 0x000000ffe4003388 */ /* 0x000fe20000000800 */
[----:B------:R-:W-:-:S03]  /*22c0*/  IMAD.WIDE.U32 R4, R17, c[0x0][0x1a0], R4 ;  /* 0x0000680011047a25 */ /* 0x000fc600078e0004 */
[----:B------:R-:W-:Y:S04]  /*22d0*/  @P3 STS [R228+0x4], RZ ;  /* 0x000004ffe4003388 */ /* 0x000fe80000000800 */
[----:B------:R-:W-:Y:S04]  /*22e0*/  @P3 STS [R228+0x8], RZ ;  /* 0x000008ffe4003388 */ /* 0x000fe80000000800 */
[----:B------:R-:W-:Y:S04]  /*22f0*/  @P3 STS [R228+0xc], RZ ;  /* 0x00000cffe4003388 */ /* 0x000fe80000000800 */
[----:B------:R-:W-:Y:S01]  /*2300*/  @!PT LDS RZ, [RZ] ;  /* 0x00000000fffff984 */ /* 0x000fe20000000800 */
[----:B------:R-:W-:Y:S01]  /*2310*/  @!PT LDS RZ, [RZ] ;  /* 0x00000000fffff984 */ /* 0x000fe20000000800 */
[----:B------:R-:W-:Y:S01]  /*2320*/  @!PT LDS RZ, [RZ] ;  /* 0x00000000fffff984 */ /* 0x000fe20000000800 */
[----:B------:R1:W-:Y:S01]  /*2330*/  @!P3 LDGSTS.E.BYPASS.LTC128B.128 [R228], [R10.64] ;  /* 0x000000000ae4bfae */ /* 0x0003e2000b901d48 */
[----:B------:R-:W-:-:S03]  /*2340*/  IADD3 R6, P3, R6, UR31, RZ ;  /* 0x0000001f06067c10 */ /* 0x000fc6000ff7e0ff */
[----:B------:R-:W-:Y:S01]  /*2350*/  @P0 STS [R228+0x1000], RZ ;  /* 0x001000ffe4000388 */ /* 0x000fe20000000800 */
[----:B------:R-:W-:Y:S02]  /*2360*/  IADD3.X R7, R7, UR32, R18, P3, !PT ;  /* 0x0000002007077c10 */ /* 0x000fe40009ffe412 */
[----:B------:R-:W-:Y:S01]  /*2370*/  @!P4 IADD3 R14, P3, R2, 0x20, RZ ;  /* 0x00000020020ec810 */ /* 0x000fe20007f7e0ff */
[----:B------:R-:W-:Y:S02]  /*2380*/  @P0 STS [R228+0x1004], RZ ;  /* 0x001004ffe4000388 */ /* 0x000fe40000000800 */
[----:B------:R-:W-:Y:S02]  /*2390*/  IMAD.WIDE.U32 R6, R15, c[0x0][0x1b0], R6 ;  /* 0x00006c000f067a25 */ /* 0x000fe400078e0006 */
[----:B------:R-:W-:Y:S04]  /*23a0*/  @P0 STS [R228+0x1008], RZ ;  /* 0x001008ffe4000388 */ /* 0x000fe80000000800 */
[----:B------:R-:W-:Y:S04]  /*23b0*/  @P0 STS [R228+0x100c], RZ ;  /* 0x00100cffe4000388 */ /* 0x000fe80000000800 */
[----:B------:R-:W-:Y:S01]  /*23c0*/  @!PT LDS RZ, [RZ] ;  /* 0x00000000fffff984 */ /* 0x000fe20000000800 */
[----:B------:R-:W-:Y:S01]  /*23d0*/  @!PT LDS RZ, [RZ] ;  /* 0x00000000fffff984 */ /* 0x000fe20000000800 */
[----:B------:R-:W-:Y:S01]  /*23e0*/  @!PT LDS RZ, [RZ] ;  /* 0x00000000fffff984 */ /* 0x000fe20000000800 */
[----:B------:R2:W-:Y:S01]  /*23f0*/  @!P0 LDGSTS.E.BYPASS.LTC128B.128 [R228+0x1000], [R8.64] ;  /* 0x0100000008e48fae */ /* 0x0005e2000b901d48 */
[----:B------:R-:W-:-:S03]  /*2400*/  @!P1 LEA R12, P0, R32, R238, 0x7 ;  /* 0x000000ee200c9211 */ /* 0x000fc600078038ff */
[----:B------:R-:W-:Y:S01]  /*2410*/  @P1 STS [R228+0x2000], RZ ;  /* 0x002000ffe4001388 */ /* 0x000fe20000000800 */
[----:B-1----:R-:W-:-:S03]  /*2420*/  IMAD R10, R19, c[0x0][0x1b0], RZ ;  /* 0x00006c00130a7a24 */ /* 0x002fc600078e02ff */
[----:B------:R-:W-:Y:S01]  /*2430*/  @P1 STS [R228+0x2004], RZ ;  /* 0x002004ffe4001388 */ /* 0x000fe20000000800 */
[----:B------:R-:W-:Y:S02]  /*2440*/  @!P1 IMAD.MOV.U32 R11, RZ, RZ, c[0x0][0x194] ;  /* 0x00006500ff0b9624 */ /* 0x000fe400078e00ff */
[----:B------:R-:W-:Y:S01]  /*2450*/  IMAD R10, R15, c[0x0][0x1b4], R10 ;  /* 0x00006d000f0a7a24 */ /* 0x000fe200078e020a */
[----:B------:R-:W-:Y:S02]  /*2460*/  @P1 STS [R228+0x2008], RZ ;  /* 0x002008ffe4001388 */ /* 0x000fe40000000800 */
[----:B------:R-:W-:Y:S01]  /*2470*/  @!P1 LEA.HI.X R13, R32, R237, R11, 0x7, P0 ;  /* 0x000000ed200d9211 */ /* 0x000fe200000f3c0b */
[----:B------:R-:W-:Y:S01]  /*2480*/  IMAD.IADD R7, R7, 0x1, R10 ;  /* 0x0000000107077824 */ /* 0x000fe200078e020a */
[----:B------:R-:W-:Y:S03]  /*2490*/  @P1 STS [R228+0x200c], RZ ;  /* 0x00200cffe4001388 */ /* 0x000fe60000000800 */
[----:B------:R-:W-:Y:S01]  /*24a0*/  @!P5 IMAD.WIDE.U32 R10, R2, c[0x0][0x198], R6 ;  /* 0x00006600020ada25 */ /* 0x000fe200078e0006 */
[----:B------:R-:W-:Y:S01]  /*24b0*/  @!PT LDS RZ, [RZ] ;  /* 0x00000000fffff984 */ /* 0x000fe20000000800 */
[----:B------:R-:W-:Y:S01]  /*24c0*/  @!PT LDS RZ, [RZ] ;  /* 0x00000000fffff984 */ /* 0x000fe20000000800 */
[----:B------:R-:W-:Y:S01]  /*24d0*/  @!PT LDS RZ, [RZ] ;  /* 0x00000000fffff984 */ /* 0x000fe20000000800 */
[----:B------:R1:W-:Y:S01]  /*24e0*/  @!P1 LDGSTS.E.BYPASS.LTC128B.128 [R228+0x2000], [R12.64] ;  /* 0x020000000ce49fae */ /* 0x0003e2000b901d48 */
[----:B------:R-:W-:-:S03]  /*24f0*/  ISETP.GE.AND P1, PT, R21, UR5, PT ;  /* 0x0000000515007c0c */ /* 0x000fc6000bf26270 */
[----:B------:R-:W-:Y:S01]  /*2500*/  @!P5 LEA R26, P0, R10, c[0x0][0x168], 0x1 ;  /* 0x00005a000a1ada11 */ /* 0x000fe200078008ff */
[----:B------:R-:W-:Y:S01]  /*2510*/  @P6 STS [R228+0x3000], RZ ;  /* 0x003000ffe4006388 */ /* 0x000fe20000000800 */
[----:B--2---:R-:W-:Y:S01]  /*2520*/  @!P5 IMAD R8, R29, c[0x0][0x198], RZ ;  /* 0x000066001d08da24 */ /* 0x004fe200078e02ff */
[----:B------:R-:W-:Y:S02]  /*2530*/  @!P4 IADD3.X R9, RZ, R29, RZ, P3, !PT ;  /* 0x0000001dff09c210 */ /* 0x000fe40001ffe4ff */
[----:B------:R-:W-:Y:S01]  /*2540*/  @P6 STS [R228+0x3004], RZ ;  /* 0x003004ffe4006388 */ /* 0x000fe20000000800 */
[----:B------:R-:W-:Y:S01]  /*2550*/  ISETP.GE.AND P3, PT, R20, UR5, PT ;  /* 0x0000000514007c0c */ /* 0x000fe2000bf66270 */
[----:B------:R-:W-:Y:S01]  /*2560*/  @!P5 IMAD R18, R2, c[0x0][0x19c], R8 ;  /* 0x000067000212da24 */ /* 0x000fe200078e0208 */
[----:B------:R-:W-:Y:S01]  /*2570*/  UIMAD UR5, UR23, UR12, URZ ;  /* 0x0000000c170572a4 */ /* 0x000fe2000f8e023f */
[----:B------:R-:W-:Y:S01]  /*2580*/  @!P4 IMAD R8, R9, c[0x0][0x198], RZ ;  /* 0x000066000908ca24 */ /* 0x000fe200078e02ff */
[----:B------:R-:W-:Y:S01]  /*2590*/  @P6 STS [R228+0x3008], RZ ;  /* 0x003008ffe4006388 */ /* 0x000fe20000000800 */
[----:B------:R-:W-:Y:S01]  /*25a0*/  @!P4 IMAD.MOV.U32 R9, RZ, RZ, R7 ;  /* 0x000000ffff09c224 */ /* 0x000fe200078e0007 */
[----:B------:R-:W-:Y:S01]  /*25b0*/  UIMAD UR5, UR24, UR13, UR5 ;  /* 0x0000000d180572a4 */ /* 0x000fe2000f8e0205 */
[----:B------:R-:W-:Y:S01]  /*25c0*/  @!P4 IMAD R16, R14, c[0x0][0x19c], R8 ;  /* 0x000067000e10ca24 */ /* 0x000fe200078e0208 */
[----:B------:R-:W-:Y:S01]  /*25d0*/  @!P4 MOV R8, R6 ;  /* 0x000000060008c202 */ /* 0x000fe20000000f00 */
[----:B------:R-:W-:Y:S01]  /*25e0*/  @!P5 IMAD.IADD R11, R11, 0x1, R18 ;  /* 0x000000010b0bd824 */ /* 0x000fe200078e0212 */
[----:B------:R-:W-:Y:S01]  /*25f0*/  @P6 STS [R228+0x300c], RZ ;  /* 0x00300cffe4006388 */ /* 0x000fe20000000800 */
[----:B------:R-:W-:-:S02]  /*2600*/  @!P6 IMAD.MOV.U32 R20, RZ, RZ, c[0x0][0x194] ;  /* 0x00006500ff14e624 */ /* 0x000fc400078e00ff */
[----:B------:R-:W-:Y:S01]  /*2610*/  @!P4 IMAD.WIDE.U32 R8, R14, c[0x0][0x198], R8 ;  /* 0x000066000e08ca25 */ /* 0x000fe200078e0008 */
[----:B------:R-:W-:Y:S02]  /*2620*/  @!P5 LEA.HI.X R27, R10, c[0x0][0x16c], R11, 0x1, P0 ;  /* 0x00005b000a1bda11 */ /* 0x000fe400000f0c0b */
[----:B------:R-:W-:Y:S01]  /*2630*/  MOV R10, UR5 ;  /* 0x00000005000a7c02 */ /* 0x000fe20008000f00 */
[----:B------:R-:W-:Y:S01]  /*2640*/  @!P3 IMAD.MOV.U32 R11, RZ, RZ, R7 ;  /* 0x000000ffff0bb224 */ /* 0x000fe200078e0007 */
[----:B------:R-:W-:Y:S01]  /*2650*/  @!P4 IADD3 R9, R9, R16, RZ ;  /* 0x000000100909c210 */ /* 0x000fe20007ffe0ff */
[----:B-1----:R-:W-:Y:S01]  /*2660*/  IMAD R12, R19, c[0x0][0x1b8], RZ ;  /* 0x00006e00130c7a24 */ /* 0x002fe200078e02ff */
[----:B------:R-:W-:-:S04]  /*2670*/  @!P4 LEA R24, P0, R8, c[0x0][0x168], 0x1 ;  /* 0x00005a000818ca11 */ /* 0x000fc800078008ff */
[----:B------:R-:W-:Y:S02]  /*2680*/  @!P4 LEA.HI.X R25, R8, c[0x0][0x16c], R9, 0x1, P0 ;  /* 0x00005b000819ca11 */ /* 0x000fe400000f0c09 */
[----:B------:R-:W-:-:S05]  /*2690*/  @!P3 IADD3 R8, P0, R2, 0x40, RZ ;  /* 0x000000400208b810 */ /* 0x000fca0007f1e0ff */
[----:B------:R-:W-:Y:S01]  /*26a0*/  @!P3 IMAD.X R9, RZ, RZ, R29, P0 ;  /* 0x000000ffff09b224 */ /* 0x000fe200000e061d */
[----:B------:R-:W-:-:S03]  /*26b0*/  @!P1 IADD3 R13, P0, R2, 0x60, RZ ;  /* 0x00000060020d9810 */ /* 0x000fc60007f1e0ff */
[----:B------:R-:W-:Y:S02]  /*26c0*/  @!P3 IMAD R9, R9, c[0x0][0x198], RZ ;  /* 0x000066000909ba24 */ /* 0x000fe400078e02ff */
[----:B------:R-:W-:Y:S01]  /*26d0*/  @!P1 IMAD.X R16, RZ, RZ, R29, P0 ;  /* 0x000000ffff109224 */ /* 0x000fe200000e061d */
[----:B------:R-:W-:Y:S01]  /*26e0*/  IADD3 R4, P0, R4, UR27, RZ ;  /* 0x0000001b04047c10 */ /* 0x000fe2000ff1e0ff */
[----:B------:R-:W-:Y:S02]  /*26f0*/  @!P3 IMAD R14, R8, c[0x0][0x19c], R9 ;  /* 0x00006700080eba24 */ /* 0x000fe400078e0209 */
[----:B------:R-:W-:Y:S01]  /*2700*/  IMAD R9, R15, c[0x0][0x1bc], R12 ;  /* 0x00006f000f097a24 */ /* 0x000fe200078e020c */
[----:B------:R-:W-:Y:S01]  /*2710*/  IADD3.X R5, R5, UR28, R10, P0, !PT ;  /* 0x0000001c05057c10 */ /* 0x000fe200087fe40a */
[----:B------:R-:W-:Y:S02]  /*2720*/  @!P3 IMAD.MOV.U32 R10, RZ, RZ, R6 ;  /* 0x000000ffff0ab224 */ /* 0x000fe400078e0006 */
[----:B------:R-:W-:-:S02]  /*2730*/  @!P5 IMAD R12, R29, c[0x0][0x1a0], RZ ;  /* 0x000068001d0cda24 */ /* 0x000fc400078e02ff */
[----:B------:R-:W-:-:S04]  /*2740*/  @!P3 IMAD.WIDE.U32 R10, R8, c[0x0][0x198], R10 ;  /* 0x00006600080aba25 */ /* 0x000fc800078e000a */
[----:B------:R-:W-:Y:S01]  /*2750*/  IMAD.WIDE.U32 R4, R15, c[0x0][0x1b8], R4 ;  /* 0x00006e000f047a25 */ /* 0x000fe200078e0004 */
[----:B------:R-:W-:Y:S02]  /*2760*/  @!P3 IADD3 R11, R11, R14, RZ ;  /* 0x0000000e0b0bb210 */ /* 0x000fe40007ffe0ff */
[----:B------:R-:W-:Y:S01]  /*2770*/  @!P3 LEA R22, P0, R10, c[0x0][0x168], 0x1 ;  /* 0x00005a000a16ba11 */ /* 0x000fe200078008ff */
[----:B------:R-:W-:Y:S02]  /*2780*/  @!P1 IMAD R8, R16, c[0x0][0x198], RZ ;  /* 0x0000660010089a24 */ /* 0x000fe400078e02ff */
[----:B------:R-:W-:Y:S01]  /*2790*/  IMAD.IADD R5, R5, 0x1, R9 ;  /* 0x0000000105057824 */ /* 0x000fe200078e0209 */
[----:B------:R-:W-:Y:S01]  /*27a0*/  @!P3 LEA.HI.X R23, R10, c[0x0][0x16c], R11, 0x1, P0 ;  /* 0x00005b000a17ba11 */ /* 0x000fe200000f0c0b */
[C---:B------:R-:W-:Y:S02]  /*27b0*/  @!P1 IMAD R14, R13.reuse, c[0x0][0x19c], R8 ;  /* 0x000067000d0e9a24 */ /* 0x040fe400078e0208 */
[----:B------:R-:W-:-:S04]  /*27c0*/  @!P1 IMAD.WIDE.U32 R8, R13, c[0x0][0x198], R6 ;  /* 0x000066000d089a25 */ /* 0x000fc800078e0006 */
[----:B------:R-:W-:Y:S01]  /*27d0*/  @!P1 IMAD.IADD R9, R9, 0x1, R14 ;  /* 0x0000000109099824 */ /* 0x000fe200078e020e */
[----:B------:R-:W-:Y:S01]  /*27e0*/  @!P1 LEA R18, P0, R8, c[0x0][0x168], 0x1 ;  /* 0x00005a0008129a11 */ /* 0x000fe200078008ff */
[C---:B------:R-:W-:Y:S02]  /*27f0*/  @!P5 IMAD R10, R2.reuse, c[0x0][0x1a4], R12 ;  /* 0x00006900020ada24 */ /* 0x040fe400078e020c */
[----:B------:R-:W-:Y:S01]  /*2800*/  @!P5 IMAD.WIDE.U32 R6, R2, c[0x0][0x1a0], R4 ;  /* 0x000068000206da25 */ /* 0x000fe200078e0004 */
[----:B------:R-:W-:-:S04]  /*2810*/  @!P1 LEA.HI.X R19, R8, c[0x0][0x16c], R9, 0x1, P0 ;  /* 0x00005b0008139a11 */ /* 0x000fc800000f0c09 */
[----:B------:R-:W-:Y:S01]  /*2820*/  @!P5 IADD3 R10, R7, R10, RZ ;  /* 0x0000000a070ad210 */ /* 0x000fe20007ffe0ff */
[----:B------:R-:W-:Y:S01]  /*2830*/  @!P6 IMAD.MOV.U32 R7, RZ, RZ, R237 ;  /* 0x000000ffff07e224 */ /* 0x000fe200078e00ed */
[----:B------:R-:W-:-:S04]  /*2840*/  @!P5 LEA R16, P0, R6, c[0x0][0x170], 0x1 ;  /* 0x00005c000610da11 */ /* 0x000fc800078008ff */
[----:B------:R-:W-:Y:S02]  /*2850*/  @!P5 LEA.HI.X R17, R6, c[0x0][0x174], R10, 0x1, P0 ;  /* 0x00005d000611da11 */ /* 0x000fe400000f0c0a */
[----:B------:R-:W-:Y:S02]  /*2860*/  @!P4 IADD3 R8, P0, R2, 0x20, RZ ;  /* 0x000000200208c810 */ /* 0x000fe40007f1e0ff */
[----:B------:R-:W-:-:S03]  /*2870*/  @!P6 MOV R6, R238 ;  /* 0x000000ee0006e202 */ /* 0x000fc60000000f00 */
[----:B------:R-:W-:Y:S01]  /*2880*/  @!P4 IMAD.X R9, RZ, RZ, R29, P0 ;  /* 0x000000ffff09c224 */ /* 0x000fe200000e061d */
[----:B------:R-:W-:Y:S01]  /*2890*/  @!P3 IADD3 R10, P0, R2, 0x40, RZ ;  /* 0x00000040020ab810 */ /* 0x000fe20007f1e0ff */
[----:B------:R-:W-:Y:S01]  /*28a0*/  @!P6 IMAD.WIDE.U32 R14, R32, 0xc0, R6 ;  /* 0x000000c0200ee825 */ /* 0x000fe200078e0006 */
[----:B------:R-:W-:-:S03]  /*28b0*/  @!P4 MOV R7, R5 ;  /* 0x000000050007c202 */ /* 0x000fc60000000f00 */
[----:B------:R-:W-:Y:S01]  /*28c0*/  @!P3 IMAD.X R11, RZ, RZ, R29, P0 ;  /* 0x000000ffff0bb224 */ /* 0x000fe200000e061d */
[----:B------:R-:W-:Y:S01]  /*28d0*/  @!P1 IADD3 R2, P0, R2, 0x60, RZ ;  /* 0x0000006002029810 */ /* 0x000fe20007f1e0ff */
[----:B------:R-:W-:Y:S02]  /*28e0*/  @!P4 IMAD R9, R9, c[0x0][0x1a0], RZ ;  /* 0x000068000909ca24 */ /* 0x000fe400078e02ff */
[----:B------:R-:W-:Y:S02]  /*28f0*/  @!P4 IMAD.MOV.U32 R6, RZ, RZ, R4 ;  /* 0x000000ffff06c224 */ /* 0x000fe400078e0004 */
[----:B------:R-:W-:Y:S02]  /*2900*/  @!P3 IMAD R11, R11, c[0x0][0x1a0], RZ ;  /* 0x000068000b0bba24 */ /* 0x000fe400078e02ff */
[C---:B------:R-:W-:Y:S02]  /*2910*/  @!P4 IMAD R12, R8.reuse, c[0x0][0x1a4], R9 ;  /* 0x00006900080cca24 */ /* 0x040fe400078e0209 */
[----:B------:R-:W-:Y:S01]  /*2920*/  @!P4 IMAD.WIDE.U32 R6, R8, c[0x0][0x1a0], R6 ;  /* 0x000068000806ca25 */ /* 0x000fe200078e0006 */
[----:B------:R-:W-:-:S03]  /*2930*/  @!P3 MOV R8, R4 ;  /* 0x000000040008b202 */ /* 0x000fc60000000f00 */
[----:B------:R-:W-:Y:S02]  /*2940*/  @!P1 IMAD.X R13, RZ, RZ, R29, P0 ;  /* 0x000000ffff0d9224 */ /* 0x000fe400000e061d */
[----:B------:R-:W-:Y:S02]  /*2950*/  @!P3 IMAD R21, R10, c[0x0][0x1a4], R11 ;  /* 0x000069000a15ba24 */ /* 0x000fe400078e020b */
[----:B------:R-:W-:Y:S02]  /*2960*/  @!P3 IMAD.MOV.U32 R9, RZ, RZ, R5 ;  /* 0x000000ffff09b224 */ /* 0x000fe400078e0005 */
[----:B------:R-:W-:Y:S01]  /*2970*/  @!P4 IMAD.IADD R11, R7, 0x1, R12 ;  /* 0x00000001070bc824 */ /* 0x000fe200078e020c */
[----:B------:R-:W-:Y:S01]  /*2980*/  @!P4 LEA R12, P0, R6, c[0x0][0x170], 0x1 ;  /* 0x00005c00060cca11 */ /* 0x000fe200078008ff */
[----:B------:R-:W-:-:S04]  /*2990*/  @!P3 IMAD.WIDE.U32 R8, R10, c[0x0][0x1a0], R8 ;  /* 0x000068000a08ba25 */ /* 0x000fc800078e0008 */
[----:B------:R-:W-:Y:S01]  /*29a0*/  @!P1 IMAD R7, R13, c[0x0][0x1a0], RZ ;  /* 0x000068000d079a24 */ /* 0x000fe200078e02ff */
[----:B------:R-:W-:Y:S01]  /*29b0*/  @!P4 LEA.HI.X R13, R6, c[0x0][0x174], R11, 0x1, P0 ;  /* 0x00005d00060dca11 */ /* 0x000fe200000f0c0b */
[----:B------:R-:W-:Y:S01]  /*29c0*/  @!P6 IMAD R6, R20, 0xc0, RZ ;  /* 0x000000c01406e824 */ /* 0x000fe200078e02ff */
[----:B------:R-:W-:Y:S01]  /*29d0*/  @!P3 LEA R10, P0, R8, c[0x0][0x170], 0x1 ;  /* 0x00005c00080aba11 */ /* 0x000fe200078008ff */
[C---:B------:R-:W-:Y:S01]  /*29e0*/  @!P1 IMAD R20, R2.reuse, c[0x0][0x1a4], R7 ;  /* 0x0000690002149a24 */ /* 0x040fe200078e0207 */
[----:B------:R-:W-:Y:S01]  /*29f0*/  @!P3 IADD3 R7, R9, R21, RZ ;  /* 0x000000150907b210 */ /* 0x000fe20007ffe0ff */
[----:B------:R-:W-:-:S03]  /*2a00*/  @!P1 IMAD.WIDE.U32 R4, R2, c[0x0][0x1a0], R4 ;  /* 0x0000680002049a25 */ /* 0x000fc600078e0004 */
[----:B------:R-:W-:Y:S01]  /*2a10*/  @!P3 LEA.HI.X R11, R8, c[0x0][0x174], R7, 0x1, P0 ;  /* 0x00005d00080bba11 */ /* 0x000fe200000f0c07 */
[----:B------:R-:W-:Y:S01]  /*2a20*/  @!P1 IMAD.IADD R2, R5, 0x1, R20 ;  /* 0x0000000105029824 */ /* 0x000fe200078e0214 */
[C---:B------:R-:W-:Y:S01]  /*2a30*/  @!P1 LEA R8, P0, R4.reuse, c[0x0][0x170], 0x1 ;  /* 0x00005c0004089a11 */ /* 0x040fe200078008ff */
[----:B------:R-:W-:Y:S01]  /*2a40*/  @!P6 IMAD.IADD R7, R15, 0x1, R6 ;  /* 0x000000010f07e824 */ /* 0x000fe200078e0206 */
[----:B------:R-:W-:Y:S01]  /*2a50*/  @!P6 MOV R6, R14 ;  /* 0x0000000e0006e202 */ /* 0x000fe20000000f00 */
[----:B------:R-:W-:Y:S01]  /*2a60*/  IMAD.MOV.U32 R5, RZ, RZ, c[0x0][0x30c] ;  /* 0x0000c300ff057624 */ /* 0x000fe200078e00ff */
[----:B------:R-:W-:Y:S01]  /*2a70*/  @!P1 LEA.HI.X R9, R4, c[0x0][0x174], R2, 0x1, P0 ;  /* 0x00005d0004099a11 */ /* 0x000fe200000f0c02 */
[----:B------:R-:W-:Y:S02]  /*2a80*/  IMAD.MOV.U32 R4, RZ, RZ, c[0x0][0x308] ;  /* 0x0000c200ff047624 */ /* 0x000fe400078e00ff */
        /* <DEDUP_REMOVED lines=45> */
[----:B-1----:R1:W2:Y:S04]  /*2d60*/  LDG.E.64 R6, [R4.64+0x8] ;  /* 0x0000080804067981 */ /* 0x0022a8000c1e1b00 */
[----:B---3--:R1:W3:Y:S01]  /*2d70*/  LDG.E.64 R10, [R4.64] ;  /* 0x00000008040a7981 */ /* 0x0082e2000c1e1b00 */
[C---:B------:R-:W-:Y:S01]  /*2d80*/  IADD3 R2, R245.reuse, 0x40, RZ ;  /* 0x00000040f5027810 */ /* 0x040fe20007ffe0ff */
[----:B------:R-:W-:Y:S01]  /*2d90*/  IMAD.MOV.U32 R243, RZ, RZ, 0x7f800000 ;  /* 0x7f800000fff37424 */ /* 0x000fe200078e00ff */
[C---:B------:R-:W-:Y:S01]  /*2da0*/  ISETP.GE.AND P4, PT, R245.reuse, UR4, PT ;  /* 0x00000004f5007c0c */ /* 0x040fe2000bf86270 */
[----:B------:R-:W-:Y:S01]  /*2db0*/  IMAD.MOV.U32 R241, RZ, RZ, 0x7f800000 ;  /* 0x7f800000fff17424 */ /* 0x000fe200078e00ff */
[----:B------:R-:W-:Y:S01]  /*2dc0*/  ISETP.GE.AND P1, PT, R2, UR4, PT ;  /* 0x0000000402007c0c */ /* 0x000fe2000bf26270 */
[----:B------:R-:W-:Y:S01]  /*2dd0*/  IMAD.MOV.U32 R242, RZ, RZ, 0x7f800000 ;  /* 0x7f800000fff27424 */ /* 0x000fe200078e00ff */
[----:B------:R-:W-:Y:S01]  /*2de0*/  MOV R244, 0x7f800000 ;  /* 0x7f80000000f47802 */ /* 0x000fe20000000f00 */
[----:B----4-:R-:W-:Y:S01]  /*2df0*/  IMAD.MOV.U32 R8, RZ, RZ, 0x4 ;  /* 0x00000004ff087424 */ /* 0x010fe200078e00ff */
[----:B------:R-:W-:-:S04]  /*2e00*/  IADD3 R0, R245, 0x48, RZ ;  /* 0x00000048f5007810 */ /* 0x000fc80007ffe0ff */
[----:B------:R-:W-:Y:S02]  /*2e10*/  ISETP.GE.AND P0, PT, R0, UR4, PT ;  /* 0x0000000400007c0c */ /* 0x000fe4000bf06270 */
[----:B-1----:R-:W-:-:S11]  /*2e20*/  IADD3 R4, R245, 0x8, RZ ;  /* 0x00000008f5047810 */ /* 0x002fd60007ffe0ff */
[----:B------:R-:W-:Y:S01]  /*2e30*/  @!P0 IMAD.WIDE R8, R0, R8, UR14 ;  /* 0x0000000e00088e25 */ /* 0x000fe2000f8e0208 */
[-C--:B------:R-:W-:Y:S02]  /*2e40*/  LEA.HI R0, R31, R30.reuse, RZ, 0x4 ;  /* 0x0000001e1f007211 */ /* 0x080fe400078f20ff */
[----:B------:R-:W-:Y:S02]  /*2e50*/  ISETP.GE.AND P3, PT, R4, UR4, PT ;  /* 0x0000000404007c0c */ /* 0x000fe4000bf66270 */
[----:B------:R-:W-:Y:S01]  /*2e60*/  LOP3.LUT R0, R0, 0xfffffff0, RZ, 0xc0, !PT ;  /* 0xfffffff000007812 */ /* 0x000fe200078ec0ff */
[----:B------:R1:W5:Y:S01]  /*2e70*/  @!P0 LDG.E R242, [R8.64] ;  /* 0x0000000808f28981 */ /* 0x000362000c1e1900 */
[----:B------:R-:W-:Y:S02]  /*2e80*/  MOV R4, 0x4 ;  /* 0x0000000400047802 */ /* 0x000fe40000000f00 */
[----:B------:R-:W-:-:S03]  /*2e90*/  IADD3 R0, -R0, R30, RZ ;  /* 0x0000001e00007210 */ /* 0x000fc60007ffe1ff */
[----:B------:R-:W-:Y:S01]  /*2ea0*/  IMAD.WIDE R4, R245, R4, UR14 ;  /* 0x0000000ef5047e25 */ /* 0x000fe2000f8e0204 */
[----:B------:R-:W-:-:S04]  /*2eb0*/  SHF.R.S32.HI R2, RZ, 0x1f, R0 ;  /* 0x0000001fff027819 */ /* 0x000fc80000011400 */
[----:B------:R-:W-:Y:S01]  /*2ec0*/  LEA.HI R2, R2, R0, RZ, 0x3 ;  /* 0x0000000002027211 */ /* 0x000fe200078f18ff */
[----:B------:R4:W5:Y:S03]  /*2ed0*/  @!P4 LDG.E R243, [R4.64] ;  /* 0x0000000804f3c981 */ /* 0x000966000c1e1900 */
[----:B------:R-:W-:Y:S01]  /*2ee0*/  LOP3.LUT R2, R2, 0xfffffff8, RZ, 0xc0, !PT ;  /* 0xfffffff802027812 */ /* 0x000fe200078ec0ff */
[----:B------:R4:W5:Y:S04]  /*2ef0*/  @!P3 LDG.E R244, [R4.64+0x20] ;  /* 0x0000200804f4b981 */ /* 0x000968000c1e1900 */
[----:B------:R-:W-:Y:S01]  /*2f00*/  IMAD.IADD R0, R0, 0x1, -R2 ;  /* 0x0000000100007824 */ /* 0x000fe200078e0a02 */
[----:B------:R-:W-:Y:S01]  /*2f10*/  SHF.R.S32.HI R2, RZ, 0x1f, R28 ;  /* 0x0000001fff027819 */ /* 0x000fe2000001141c */
[----:B------:R4:W5:Y:S03]  /*2f20*/  @!P1 LDG.E R241, [R4.64+0x100] ;  /* 0x0001000804f19981 */ /* 0x000966000c1e1900 */
[----:B------:R-:W-:-:S02]  /*2f30*/  LOP3.LUT P0, RZ, R0, 0x2, RZ, 0xc0, !PT ;  /* 0x0000000200ff7812 */ /* 0x000fc4000780c0ff */
[----:B------:R-:W-:Y:S01]  /*2f40*/  LOP3.LUT P1, RZ, R0, 0x4, RZ, 0xc0, !PT ;  /* 0x0000000400ff7812 */ /* 0x000fe2000782c0ff */
[----:B------:R-:W-:Y:S01]  /*2f50*/  IMAD.MOV.U32 R177, RZ, RZ, 0x20 ;  /* 0x00000020ffb17424 */ /* 0x000fe200078e00ff */
[----:B------:R-:W-:-:S04]  /*2f60*/  MOV R169, 0x40 ;  /* 0x0000004000a97802 */ /* 0x000fc80000000f00 */
[----:B------:R-:W-:Y:S01]  /*2f70*/  SEL R177, R177, 0xffffffe0, !P0 ;  /* 0xffffffe0b1b17807 */ /* 0x000fe20004000000 */
[----:B------:R-:W-:Y:S01]  /*2f80*/  UIADD3 UR4, UR24, 0x80, URZ ;  /* 0x0000008018047890 */ /* 0x000fe2000fffe03f */
        /* <DEDUP_REMOVED lines=33> */
[----:B------:R-:W-:Y:S01]  /*31a0*/  IMAD.IADD R175, R174, 0x1, R177 ;  /* 0x00000001aeaf7824 */ /* 0x000fe200078e02b1 */
[----:B------:R-:W-:-:S02]  /*31b0*/  UMOV UR16, UR20 ;  /* 0x0000001400107c82 */ /* 0x000fc40008000000 */
[----:B------:R-:W-:Y:S02]  /*31c0*/  UISETP.GE.AND UP0, UPT, UR4, UR7, UPT ;  /* 0x000000070400728c */ /* 0x000fe4000bf06270 */
[----:B------:R-:W-:Y:S01]  /*31d0*/  UMOV UR13, UR21 ;  /* 0x00000015000d7c82 */ /* 0x000fe20008000000 */
[----:B--2---:R-:W-:-:S04]  /*31e0*/  IADD3 R246, P4, P3, R6, UR39, R28 ;  /* 0x0000002706f67c10 */ /* 0x004fc8000fb9e01c */
[----:B------:R-:W-:-:S05]  /*31f0*/  IADD3.X R0, R7, UR47, R2, P4, P3 ;  /* 0x0000002f07007c10 */ /* 0x000fca000a7e6402 */
[----:B------:R2:W-:Y:S01]  /*3200*/  STL [R1+0x10], R0 ;  /* 0x0000100001007387 */ /* 0x0005e20000100800 */
[----:B------:R-:W-:-:S04]  /*3210*/  IADD3 R2, R179, 0x2000, RZ ;  /* 0x00002000b3027810 */ /* 0x000fc80007ffe0ff */
[----:B------:R-:W-:Y:S02]  /*3220*/  SEL R2, R2, R179, !P2 ;  /* 0x000000b302027207 */ /* 0x000fe40005000000 */
[----:B--2---:R-:W-:-:S04]  /*3230*/  IADD3 R0, R178, 0x2000, RZ ;  /* 0x00002000b2007810 */ /* 0x004fc80007ffe0ff */
[----:B------:R-:W-:-:S05]  /*3240*/  SEL R0, R0, R178, !P2 ;  /* 0x000000b200007207 */ /* 0x000fca0005000000 */
[----:B------:R-:W-:Y:S01]  /*3250*/  IMAD.SHL.U32 R168, R0, 0x2, RZ ;  /* 0x0000000200a87824 */ /* 0x000fe200078e00ff */
[----:B------:R-:W-:-:S05]  /*3260*/  MOV R0, c[0x0][0x22c] ;  /* 0x00008b0000007a02 */ /* 0x000fca0000000f00 */
[----:B------:R-:W-:-:S04]  /*3270*/  IMAD R0, R0, c[0x0][0x1c0], RZ ;  /* 0x0000700000007a24 */ /* 0x000fc800078e02ff */
[----:B----4-:R-:W-:Y:S02]  /*3280*/  IMAD.SHL.U32 R5, R0, 0x10, RZ ;  /* 0x0000001000057824 */ /* 0x010fe400078e00ff */
[----:B------:R-:W-:Y:S02]  /*3290*/  IMAD.SHL.U32 R176, R2, 0x2, RZ ;  /* 0x0000000202b07824 */ /* 0x000fe400078e00ff */
[----:B------:R-:W-:Y:S01]  /*32a0*/  IMAD.SHL.U32 R4, R0, 0x8, RZ ;  /* 0x0000000800047824 */ /* 0x000fe200078e00ff */
[----:B------:R-:W-:-:S04]  /*32b0*/  IADD3 R2, R5, 0x20, RZ ;  /* 0x0000002005027810 */ /* 0x000fc80007ffe0ff */
[----:B------:R-:W-:-:S05]  /*32c0*/  IADD3 R0, R4, R2, RZ ;  /* 0x0000000204007210 */ /* 0x000fca0007ffe0ff */
[----:B------:R-:W-:-:S04]  /*32d0*/  IMAD.IADD R0, R4, 0x1, R0 ;  /* 0x0000000104007824 */ /* 0x000fc800078e0200 */
[----:B------:R-:W-:-:S05]  /*32e0*/  IMAD.IADD R0, R4, 0x1, R0 ;  /* 0x0000000104007824 */ /* 0x000fca00078e0200 */
[----:B------:R-:W-:-:S05]  /*32f0*/  IADD3 R0, R4, R0, RZ ;  /* 0x0000000004007210 */ /* 0x000fca0007ffe0ff */
[----:B------:R2:W-:Y:S01]  /*3300*/  STL [R1+0xc], R0 ;  /* 0x00000c0001007387 */ /* 0x0005e20000100800 */
[----:B---3--:R1:W3:Y:S01]  /*3310*/  R2UR UR11, R11 ;  /* 0x000000000b0b73c2 */ /* 0x0082e200000e0000 */
[----:B--2---:R-:W-:-:S05]  /*3320*/  IMAD.IADD R0, R4, 0x1, R0 ;  /* 0x0000000104007824 */ /* 0x004fca00078e0200 */
[----:B------:R2:W-:Y:S02]  /*3330*/  STL [R1+0x8], R0 ;  /* 0x0000080001007387 */ /* 0x0005e40000100800 */
[----:B------:R1:W4:Y:S01]  /*3340*/  R2UR UR12, R10 ;  /* 0x000000000a0c73c2 */ /* 0x00032200000e0000 */
[----:B--2---:R-:W-:-:S05]  /*3350*/  IMAD.IADD R0, R4, 0x1, R0 ;  /* 0x0000000104007824 */ /* 0x004fca00078e0200 */
[----:B------:R2:W-:Y:S02]  /*3360*/  STL [R1+0x4], R0 ;  /* 0x0000040001007387 */ /* 0x0005e40000100800 */
[----:B--2---:R-:W-:-:S05]  /*3370*/  IADD3 R0, R4, R0, RZ ;  /* 0x0000000004007210 */ /* 0x004fca0007ffe0ff */
[----:B------:R-:W-:-:S05]  /*3380*/  IMAD.IADD R252, R4, 0x1, R0 ;  /* 0x0000000104fc7824 */ /* 0x000fca00078e0200 */
[----:B------:R-:W-:-:S05]  /*3390*/  IADD3 R251, R4, R252, RZ ;  /* 0x000000fc04fb7210 */ /* 0x000fca0007ffe0ff */
[----:B------:R-:W-:-:S04]  /*33a0*/  IMAD.IADD R250, R4, 0x1, R251 ;  /* 0x0000000104fa7824 */ /* 0x000fc800078e02fb */
[C---:B------:R-:W-:Y:S01]  /*33b0*/  IMAD.IADD R249, R4.reuse, 0x1, R250 ;  /* 0x0000000104f97824 */ /* 0x040fe200078e02fa */
[----:B------:R2:W-:Y:S04]  /*33c0*/  STL [R1], R0 ;  /* 0x0000000001007387 */ /* 0x0005e80000100800 */
[----:B------:R-:W-:Y:S01]  /*33d0*/  IADD3 R248, R4, R249, RZ ;  /* 0x000000f904f87210 */ /* 0x000fe20007ffe0ff */
[----:B------:R-:W-:-:S04]  /*33e0*/  IMAD.WIDE.U32 R246, R246, -0x2daee0ad, RZ ;  /* 0xd2511f53f6f67825 */ /* 0x000fc800078e00ff */
[----:B-1234-:R-:W-:Y:S02]  /*33f0*/  IMAD.IADD R0, R4, 0x1, R248 ;  /* 0x0000000104007824 */ /* 0x01efe400078e02f8 */
.L_x_1614:
[----:B------:R-:W-:Y:S01]  /*3400*/  PLOP3.LUT P0, PT, PT, PT, UP0, 0x80, 0x0 ;  /* 0x000000000000781c */ /* 0x000fe20003f0f008 */
[----:B------:R-:W0:Y:S01]  /*3410*/  LDGDEPBAR ;  /* 0x00000000000079af */ /* 0x000e220000000000 */
[----:B------:R-:W-:Y:S01]  /*3420*/  PLOP3.LUT P4, PT, PT, PT, UP0, 0x80, 0x0 ;  /* 0x000000000000781c */ /* 0x000fe20003f8f008 */
[C---:B------:R-:W-:Y:S01]  /*3430*/  IMAD.IADD R0, R176.reuse, 0x1, R177 ;  /* 0x00000001b0007824 */ /* 0x040fe200078e02b1 */
[----:B------:R-:W-:Y:S01]  /*3440*/  PLOP3.LUT P3, PT, PT, PT, UP0, 0x80, 0x0 ;  /* 0x000000000000781c */ /* 0x000fe20003f6f008 */
[--C-:B------:R-:W-:Y:S01]  /*3450*/  IMAD.IADD R164, R176, 0x1, R169.reuse ;  /* 0x00000001b0a47824 */ /* 0x100fe200078e02a9 */
[----:B------:R-:W-:Y:S01]  /*3460*/  PLOP3.LUT P2, PT, PT, PT, UP0, 0x80, 0x0 ;  /* 0x000000000000781c */ /* 0x000fe20003f4f008 */
[----:B------:R-:W-:Y:S01]  /*3470*/  UIADD3 UR5, UR11, 0x76cf5d0a, URZ ;  /* 0x76cf5d0a0b057890 */ /* 0x000fe2000fffe03f */
[----:B------:R-:W-:Y:S01]  /*3480*/  PLOP3.LUT P5, PT, PT, PT, UP0, 0x80, 0x0 ;  /* 0x000000000000781c */ /* 0x000fe20003faf008 */
[----:B------:R-:W2:Y:S01]  /*3490*/  LDL R181, [R1+0x18] ;  /* 0x0000180001b57983 */ /* 0x000ea20000100800 */
[----:B------:R-:W-:Y:S01]  /*34a0*/  PLOP3.LUT P6, PT, PT, PT, UP0, 0x80, 0x0 ;  /* 0x000000000000781c */ /* 0x000fe20003fcf008 */
[----:B-----5:R-:W-:Y:S01]  /*34b0*/  FMUL.FTZ R2, R241, 1.4426950216293334961 ;  /* 0x3fb8aa3bf1027820 */ /* 0x020fe20000410000 */
[----:B------:R-:W-:Y:S01]  /*34c0*/  UIADD3 UR4, UR12, -0x61c88647, URZ ;  /* 0x9e3779b90c047890 */ /* 0x000fe2000fffe03f */
[----:B------:R-:W3:Y:S01]  /*34d0*/  LDL R180, [R1+0x10] ;  /* 0x0000100001b47983 */ /* 0x000ee20000100800 */
[----:B------:R-:W-:Y:S02]  /*34e0*/  UIADD3 UR6, UR12, -0x4ab325aa, URZ ;  /* 0xb54cda560c067890 */ /* 0x000fe4000fffe03f */
[----:B------:R-:W-:Y:S01]  /*34f0*/  UISETP.GE.AND UP5, UPT, UR10, 0x1, UPT ;  /* 0x000000010a00788c */ /* 0x000fe2000bfa6270 */
[----:B------:R-:W1:Y:S08]  /*3500*/  S2R R182, SR_TID.X ;  /* 0x0000000000b67919 */ /* 0x000e700000002100 */
[----:B------:R-:W4:Y:S01]  /*3510*/  S2R R183, SR_TID.X ;  /* 0x0000000000b77919 */ /* 0x000f220000002100 */
[----:B-1----:R-:W-:Y:S01]  /*3520*/  SHF.R.S32.HI R182, RZ, 0x1f, R182 ;  /* 0x0000001fffb67819 */ /* 0x002fe200000114b6 */
[----:B------:R-:W-:Y:S06]  /*3530*/  DEPBAR.LE SB0, 0x0 ;  /* 0x000080000000791a */ /* 0x000fec0000000000 */
[----:B------:R-:W-:Y:S01]  /*3540*/  BAR.SYNC.DEFER_BLOCKING 0x0 ;  /* 0x0000000000007b1d */ /* 0x000fe20000010000 */
[----:B----4-:R-:W-:Y:S04]  /*3550*/  LEA.HI R182, R182, R183, RZ, 0x7 ;  /* 0x000000b7b6b67211 */ /* 0x010fe800078f38ff */
[----:B------:R-:W-:Y:S03]  /*3560*/  SHF.R.S32.HI R182, RZ, 0x7, R182 ;  /* 0x00000007ffb67819 */ /* 0x000fe600000114b6 */
[----:B------:R-:W-:Y:S08]  /*3570*/  LDSM.16.M88.4 R64, [R176] ;  /* 0x00000000b040783b */ /* 0x000ff00000000200 */
[----:B------:R-:W1:Y:S08]  /*3580*/  LDSM.16.M88.4 R16, [R170+0xc000] ;  /* 0x00c00000aa10783b */ /* 0x000e700000000200 */
[----:B------:R-:W4:Y:S08]  /*3590*/  LDSM.16.M88.4 R60, [R176+0x2000] ;  /* 0x00200000b03c783b */ /* 0x000f300000000200 */
[----:B------:R-:W4:Y:S08]  /*35a0*/  LDSM.16.M88.4 R32, [R170+0xc800] ;  /* 0x00c80000aa20783b */ /* 0x000f300000000200 */
[----:B------:R-:W4:Y:S08]  /*35b0*/  LDSM.16.M88.4 R48, [R170+0xd000] ;  /* 0x00d00000aa30783b */ /* 0x000f300000000200 */
[----:B------:R-:W4:Y:S01]  /*35c0*/  LDSM.16.M88.4 R132, [R170+0xd800] ;  /* 0x00d80000aa84783b */ /* 0x000f220000000200 */
[-C--:B-1----:R-:W-:Y:S07]  /*35d0*/  HMMA.16816.F32.BF16 R4, R64, R16.reuse, RZ ;  /* 0x000000104004723c */ /* 0x082fee00000418ff */
[----:B------:R-:W-:Y:S01]  /*35e0*/  LDSM.16.M88.4 R136, [R0] ;  /* 0x000000000088783b */ /* 0x000fe20000000200 */
[C---:B----4-:R-:W-:Y:S07]  /*35f0*/  HMMA.16816.F32.BF16 R8, R60.reuse, R16, RZ ;  /* 0x000000103c08723c */ /* 0x050fee00000418ff */
[----:B------:R-:W1:Y:S01]  /*3600*/  LDSM.16.M88.4 R140, [R173+0xc000] ;  /* 0x00c00000ad8c783b */ /* 0x000e620000000200 */
[-C--:B------:R-:W-:Y:S07]  /*3610*/  HMMA.16816.F32.BF16 R12, R60, R18.reuse, RZ ;  /* 0x000000123c0c723c */ /* 0x080fee00000418ff */
[----:B------:R-:W4:Y:S01]  /*3620*/  LDSM.16.M88.4 R144, [R0+0x2000] ;  /* 0x002000000090783b */ /* 0x000f220000000200 */
[C---:B------:R-:W-:Y:S07]  /*3630*/  HMMA.16816.F32.BF16 R16, R64.reuse, R18, RZ ;  /* 0x000000124010723c */ /* 0x040fee00000418ff */
[----:B------:R-:W1:Y:S01]  /*3640*/  LDSM.16.M88.4 R148, [R173+0xc800] ;  /* 0x00c80000ad94783b */ /* 0x000e620000000200 */
[-C--:B------:R-:W-:Y:S07]  /*3650*/  HMMA.16816.F32.BF16 R20, R64, R32.reuse, RZ ;  /* 0x000000204014723c */ /* 0x080fee00000418ff */
[----:B------:R-:W1:Y:S01]  /*3660*/  LDSM.16.M88.4 R152, [R173+0xd000] ;  /* 0x00d00000ad98783b */ /* 0x000e620000000200 */
[C---:B------:R-:W-:Y:S07]  /*3670*/  HMMA.16816.F32.BF16 R24, R60.reuse, R32, RZ ;  /* 0x000000203c18723c */ /* 0x040fee00000418ff */
[----:B------:R-:W-:Y:S01]  /*3680*/  LDSM.16.M88.4 R156, [R164] ;  /* 0x00000000a49c783b */ /* 0x000fe20000000200 */
[-C--:B------:R-:W-:Y:S07]  /*3690*/  HMMA.16816.F32.BF16 R28, R60, R34.reuse, RZ ;  /* 0x000000223c1c723c */ /* 0x080fee00000418ff */
[----:B------:R-:W-:Y:S01]  /*36a0*/  LDSM.16.M88.4 R160, [R171+0xc000] ;  /* 0x00c00000aba0783b */ /* 0x000fe20000000200 */
[C---:B------:R-:W-:Y:S07]  /*36b0*/  HMMA.16816.F32.BF16 R32, R64.reuse, R34, RZ ;  /* 0x000000224020723c */ /* 0x040fee00000418ff */
[----:B------:R-:W-:Y:S01]  /*36c0*/  LDSM.16.M88.4 R164, [R164+0x2000] ;  /* 0x00200000a4a4783b */ /* 0x000fe20000000200 */
[-C--:B------:R-:W-:Y:S08]  /*36d0*/  HMMA.16816.F32.BF16 R36, R64, R48.reuse, RZ ;  /* 0x000000304024723c */ /* 0x080ff000000418ff */
[C---:B------:R-:W-:Y:S08]  /*36e0*/  HMMA.16816.F32.BF16 R40, R60.reuse, R48, RZ ;  /* 0x000000303c28723c */ /* 0x040ff000000418ff */
[-C--:B------:R-:W-:Y:S08]  /*36f0*/  HMMA.16816.F32.BF16 R44, R60, R50.reuse, RZ ;  /* 0x000000323c2c723c */ /* 0x080ff000000418ff */
[C---:B------:R-:W-:Y:S08]  /*3700*/  HMMA.16816.F32.BF16 R48, R64.reuse, R50, RZ ;  /* 0x000000324030723c */ /* 0x040ff000000418ff */
[-C--:B------:R-:W-:Y:S08]  /*3710*/  HMMA.16816.F32.BF16 R52, R64, R132.reuse, RZ ;  /* 0x000000844034723c */ /* 0x080ff000000418ff */
[C---:B------:R-:W-:Y:S08]  /*3720*/  HMMA.16816.F32.BF16 R56, R60.reuse, R132, RZ ;  /* 0x000000843c38723c */ /* 0x040ff000000418ff */
[-C--:B------:R-:W-:Y:S08]  /*3730*/  HMMA.16816.F32.BF16 R60, R60, R134.reuse, RZ ;  /* 0x000000863c3c723c */ /* 0x080ff000000418ff */
[----:B------:R-:W-:Y:S01]  /*3740*/  HMMA.16816.F32.BF16 R64, R64, R134, RZ ;  /* 0x000000864040723c */ /* 0x000fe200000418ff */
[----:B------:R-:W2:Y:S07]  /*3750*/  LDSM.16.M88.4 R132, [R173+0xd800] ;  /* 0x00d80000ad84783b */ /* 0x000eae0000000200 */
[-C--:B-1----:R-:W-:Y:S08]  /*3760*/  HMMA.16816.F32.BF16 R4, R136, R140.reuse, R4 ;  /* 0x0000008c8804723c */ /* 0x082ff00000041804 */
[C---:B----4-:R-:W-:Y:S08]  /*3770*/  HMMA.16816.F32.BF16 R8, R144.reuse, R140, R8 ;  /* 0x0000008c9008723c */ /* 0x050ff00000041808 */
[-C--:B------:R-:W-:Y:S08]  /*3780*/  HMMA.16816.F32.BF16 R12, R144, R142.reuse, R12 ;  /* 0x0000008e900c723c */ /* 0x080ff0000004180c */
[C---:B------:R-:W-:Y:S01]  /*3790*/  HMMA.16816.F32.BF16 R16, R136.reuse, R142, R16 ;  /* 0x0000008e8810723c */ /* 0x040fe20000041810 */
[----:B------:R-:W1:Y:S07]  /*37a0*/  LDSM.16.M88.4 R140, [R171+0xc800] ;  /* 0x00c80000ab8c783b */ /* 0x000e6e0000000200 */
[-C--:B------:R-:W-:Y:S08]  /*37b0*/  HMMA.16816.F32.BF16 R20, R136, R148.reuse, R20 ;  /* 0x000000948814723c */ /* 0x080ff00000041814 */
[C---:B------:R-:W-:Y:S08]  /*37c0*/  HMMA.16816.F32.BF16 R24, R144.reuse, R148, R24 ;  /* 0x000000949018723c */ /* 0x040ff00000041818 */
[-C--:B------:R-:W-:Y:S08]  /*37d0*/  HMMA.16816.F32.BF16 R28, R144, R150.reuse, R28 ;  /* 0x00000096901c723c */ /* 0x080ff0000004181c */
[C---:B------:R-:W-:Y:S01]  /*37e0*/  HMMA.16816.F32.BF16 R32, R136.reuse, R150, R32 ;  /* 0x000000968820723c */ /* 0x040fe20000041820 */
[----:B------:R-:W4:Y:S07]  /*37f0*/  LDSM.16.M88.4 R148, [R171+0xd000] ;  /* 0x00d00000ab94783b */ /* 0x000f2e0000000200 */
[-C--:B------:R-:W-:Y:S08]  /*3800*/  HMMA.16816.F32.BF16 R36, R136, R152.reuse, R36 ;  /* 0x000000988824723c */ /* 0x080ff00000041824 */
[C---:B------:R-:W-:Y:S08]  /*3810*/  HMMA.16816.F32.BF16 R40, R144.reuse, R152, R40 ;  /* 0x000000989028723c */ /* 0x040ff00000041828 */
[-C--:B------:R-:W-:Y:S08]  /*3820*/  HMMA.16816.F32.BF16 R44, R144, R154.reuse, R44 ;  /* 0x0000009a902c723c */ /* 0x080ff0000004182c */
[C---:B------:R-:W-:Y:S08]  /*3830*/  HMMA.16816.F32.BF16 R48, R136.reuse, R154, R48 ;  /* 0x0000009a8830723c */ /* 0x040ff00000041830 */
[-C--:B--2---:R-:W-:Y:S08]  /*3840*/  HMMA.16816.F32.BF16 R52, R136, R132.reuse, R52 ;  /* 0x000000848834723c */ /* 0x084ff00000041834 */
[C---:B------:R-:W-:Y:S08]  /*3850*/  HMMA.16816.F32.BF16 R56, R144.reuse, R132, R56 ;  /* 0x000000849038723c */ /* 0x040ff00000041838 */
[-C--:B------:R-:W-:Y:S07]  /*3860*/  HMMA.16816.F32.BF16 R60, R144, R134.reuse, R60 ;  /* 0x00000086903c723c */ /* 0x080fee000004183c */
[----:B------:R-:W-:Y:S01]  /*3870*/  IMAD.IADD R144, R0, 0x1, R169 ;  /* 0x0000000100907824 */ /* 0x000fe200078e02a9 */
[----:B------:R-:W-:Y:S01]  /*3880*/  HMMA.16816.F32.BF16 R64, R136, R134, R64 ;  /* 0x000000868840723c */ /* 0x000fe20000041840 */
[----:B------:R-:W2:Y:S07]  /*3890*/  LDSM.16.M88.4 R132, [R171+0xd800] ;  /* 0x00d80000ab84783b */ /* 0x000eae0000000200 */
[-C--:B------:R-:W-:Y:S01]  /*38a0*/  HMMA.16816.F32.BF16 R4, R156, R160.reuse, R4 ;  /* 0x000000a09c04723c */ /* 0x080fe20000041804 */
[----:B------:R-:W-:Y:S07]  /*38b0*/  LDSM.16.M88.4 R136, [R144] ;  /* 0x000000009088783b */ /* 0x000fee0000000200 */
[C---:B------:R-:W-:Y:S01]  /*38c0*/  HMMA.16816.F32.BF16 R8, R164.reuse, R160, R8 ;  /* 0x000000a0a408723c */ /* 0x040fe20000041808 */
[----:B------:R-:W2:Y:S01]  /*38d0*/  @P0 S2R R0, SR_TID.X ;  /* 0x0000000000000919 */ /* 0x000ea20000002100 */
[----:B------:R-:W-:Y:S06]  /*38e0*/  PLOP3.LUT P0, PT, PT, PT, UP0, 0x80, 0x0 ;  /* 0x000000000000781c */ /* 0x000fec0003f0f008 */
[-C--:B------:R-:W-:Y:S01]  /*38f0*/  HMMA.16816.F32.BF16 R12, R164, R162.reuse, R12 ;  /* 0x000000a2a40c723c */ /* 0x080fe2000004180c */
[----:B------:R-:W-:Y:S07]  /*3900*/  LDSM.16.M88.4 R144, [R144+0x2000] ;  /* 0x002000009090783b */ /* 0x000fee0000000200 */
[C---:B------:R-:W-:Y:S08]  /*3910*/  HMMA.16816.F32.BF16 R16, R156.reuse, R162, R16 ;  /* 0x000000a29c10723c */ /* 0x040ff00000041810 */
[-C--:B-1----:R-:W-:Y:S01]  /*3920*/  HMMA.16816.F32.BF16 R20, R156, R140.reuse, R20 ;  /* 0x0000008c9c14723c */ /* 0x082fe20000041814 */
[----:B--2---:R-:W-:Y:S01]  /*3930*/  @P4 IMAD.SHL.U32 R0, R0, 0x2, RZ ;  /* 0x0000000200004824 */ /* 0x004fe200078e00ff */
[----:B------:R-:W-:Y:S04]  /*3940*/  PLOP3.LUT P4, PT, PT, PT, UP0, 0x80, 0x0 ;  /* 0x000000000000781c */ /* 0x000fe80003f8f008 */
[----:B------:R-:W-:Y:S02]  /*3950*/  @P3 LOP3.LUT R0, R0, 0x6, RZ, 0xc0, !PT ;  /* 0x0000000600003812 */ /* 0x000fe400078ec0ff */
[----:B------:R-:W-:Y:S01]  /*3960*/  PLOP3.LUT P3, PT, PT, PT, UP0, 0x80, 0x0 ;  /* 0x000000000000781c */ /* 0x000fe20003f6f008 */
[C---:B------:R-:W-:Y:S03]  /*3970*/  HMMA.16816.F32.BF16 R24, R164.reuse, R140, R24 ;  /* 0x0000008ca418723c */ /* 0x040fe60000041818 */
[----:B------:R-:W-:Y:S01]  /*3980*/  @P2 IMAD R0, R182, 0x40, R0 ;  /* 0x00000040b6002824 */ /* 0x000fe200078e0200 */
[----:B------:R-:W-:Y:S04]  /*3990*/  PLOP3.LUT P2, PT, PT, PT, UP0, 0x80, 0x0 ;  /* 0x000000000000781c */ /* 0x000fe80003f4f008 */
[-C--:B------:R-:W-:Y:S08]  /*39a0*/  HMMA.16816.F32.BF16 R28, R164, R142.reuse, R28 ;  /* 0x0000008ea41c723c */ /* 0x080ff0000004181c */
[C---:B------:R-:W-:Y:S01]  /*39b0*/  HMMA.16816.F32.BF16 R32, R156.reuse, R142, R32 ;  /* 0x0000008e9c20723c */ /* 0x040fe20000041820 */
[----:B------:R-:W1:Y:S07]  /*39c0*/  LDSM.16.M88.4 R140, [R172+0xc000] ;  /* 0x00c00000ac8c783b */ /* 0x000e6e0000000200 */
[-C--:B----4-:R-:W-:Y:S08]  /*39d0*/  HMMA.16816.F32.BF16 R36, R156, R148.reuse, R36 ;  /* 0x000000949c24723c */ /* 0x090ff00000041824 */
[C---:B------:R-:W-:Y:S07]  /*39e0*/  HMMA.16816.F32.BF16 R40, R164.reuse, R148, R40 ;  /* 0x00000094a428723c */ /* 0x040fee0000041828 */
[----:B------:R-:W-:Y:S01]  /*39f0*/  IMAD.U32 R148, RZ, RZ, UR17 ;  /* 0x00000011ff947e24 */ /* 0x000fe2000f8e00ff */
[-C--:B------:R-:W-:Y:S04]  /*3a00*/  HMMA.16816.F32.BF16 R44, R164, R150.reuse, R44 ;  /* 0x00000096a42c723c */ /* 0x080fe8000004182c */
[----:B------:R-:W-:Y:S01]  /*3a10*/  @P0 IMAD R148, R148, 0x80, R0 ;  /* 0x0000008094940824 */ /* 0x000fe200078e0200 */
[----:B------:R-:W-:Y:S03]  /*3a20*/  PLOP3.LUT P0, PT, PT, PT, UP0, 0x80, 0x0 ;  /* 0x000000000000781c */ /* 0x000fe60003f0f008 */
[C---:B------:R-:W-:Y:S01]  /*3a30*/  HMMA.16816.F32.BF16 R48, R156.reuse, R150, R48 ;  /* 0x000000969c30723c */ /* 0x040fe20000041830 */
[C---:B------:R-:W-:Y:S07]  /*3a40*/  @P4 ISETP.GE.AND P4, PT, R148.reuse, UR7, PT ;  /* 0x0000000794004c0c */ /* 0x040fee000bf86270 */
[-C--:B------:R-:W-:Y:S04]  /*3a50*/  HMMA.16816.F32.BF16 R52, R156, R132.reuse, R52 ;  /* 0x000000849c34723c */ /* 0x080fe80000041834 */
[----:B------:R-:W-:Y:S02]  /*3a60*/  @P0 IADD3 R0, R148, 0x1, RZ ;  /* 0x0000000194000810 */ /* 0x000fe40007ffe0ff */
[----:B------:R-:W-:Y:S02]  /*3a70*/  PLOP3.LUT P0, PT, PT, PT, UP0, 0x80, 0x0 ;  /* 0x000000000000781c */ /* 0x000fe40003f0f008 */
[----:B------:R-:W-:Y:S01]  /*3a80*/  @P5 ISETP.GE.AND P5, PT, R0, UR7, PT ;  /* 0x0000000700005c0c */ /* 0x000fe2000bfa6270 */
[C---:B------:R-:W-:Y:S08]  /*3a90*/  HMMA.16816.F32.BF16 R56, R164.reuse, R132, R56 ;  /* 0x00000084a438723c */ /* 0x040ff00000041838 */
[-C--:B------:R-:W-:Y:S08]  /*3aa0*/  HMMA.16816.F32.BF16 R60, R164, R134.reuse, R60 ;  /* 0x00000086a43c723c */ /* 0x080ff0000004183c */
[----:B------:R-:W-:Y:S01]  /*3ab0*/  HMMA.16816.F32.BF16 R64, R156, R134, R64 ;  /* 0x000000869c40723c */ /* 0x000fe20000041840 */
[----:B------:R-:W2:Y:S07]  /*3ac0*/  LDSM.16.M88.4 R132, [R172+0xc800] ;  /* 0x00c80000ac84783b */ /* 0x000eae0000000200 */
[-C--:B-1----:R-:W-:Y:S08]  /*3ad0*/  HMMA.16816.F32.BF16 R4, R136, R140.reuse, R4 ;  /* 0x0000008c8804723c */ /* 0x082ff00000041804 */
[C---:B------:R-:W-:Y:S08]  /*3ae0*/  HMMA.16816.F32.BF16 R8, R144.reuse, R140, R8 ;  /* 0x0000008c9008723c */ /* 0x040ff00000041808 */
[-C--:B------:R-:W-:Y:S08]  /*3af0*/  HMMA.16816.F32.BF16 R12, R144, R142.reuse, R12 ;  /* 0x0000008e900c723c */ /* 0x080ff0000004180c */
[----:B------:R-:W-:Y:S01]  /*3b00*/  @P3 FSEL R4, R4, -INF , !P4 ;  /* 0xff80000004043808 */ /* 0x000fe20006000000 */
[C---:B------:R-:W-:Y:S01]  /*3b10*/  HMMA.16816.F32.BF16 R16, R136.reuse, R142, R16 ;  /* 0x0000008e8810723c */ /* 0x040fe20000041810 */
[----:B------:R-:W-:Y:S01]  /*3b20*/  PLOP3.LUT P3, PT, PT, PT, UP0, 0x80, 0x0 ;  /* 0x000000000000781c */ /* 0x000fe20003f6f008 */
[----:B------:R-:W1:Y:S01]  /*3b30*/  LDSM.16.M88.4 R140, [R172+0xd000] ;  /* 0x00d00000ac8c783b */ /* 0x000e620000000200 */
[----:B------:R-:W-:Y:S02]  /*3b40*/  @P2 FSEL R6, R6, -INF , !P4 ;  /* 0xff80000006062808 */ /* 0x000fe40006000000 */
[----:B------:R-:W-:Y:S02]  /*3b50*/  PLOP3.LUT P2, PT, PT, PT, UP0, 0x80, 0x0 ;  /* 0x000000000000781c */ /* 0x000fe40003f4f008 */
[----:B------:R-:W-:Y:S01]  /*3b60*/  @P6 FSEL R8, R8, -INF , !P4 ;  /* 0xff80000008086808 */ /* 0x000fe20006000000 */
[-C--:B--2---:R-:W-:Y:S01]  /*3b70*/  HMMA.16816.F32.BF16 R20, R136, R132.reuse, R20 ;  /* 0x000000848814723c */ /* 0x084fe20000041814 */
[----:B------:R-:W-:Y:S03]  /*3b80*/  PLOP3.LUT P6, PT, PT, PT, UP0, 0x80, 0x0 ;  /* 0x000000000000781c */ /* 0x000fe60003fcf008 */
[----:B------:R-:W-:Y:S02]  /*3b90*/  @P0 FSEL R10, R10, -INF , !P4 ;  /* 0xff8000000a0a0808 */ /* 0x000fe40006000000 */
[----:B------:R-:W-:Y:S02]  /*3ba0*/  PLOP3.LUT P0, PT, PT, PT, UP0, 0x80, 0x0 ;  /* 0x000000000000781c */ /* 0x000fe40003f0f008 */
[----:B------:R-:W-:Y:S01]  /*3bb0*/  PLOP3.LUT P4, PT, PT, PT, UP0, 0x80, 0x0 ;  /* 0x000000000000781c */ /* 0x000fe20003f8f008 */
[C---:B------:R-:W-:Y:S03]  /*3bc0*/  HMMA.16816.F32.BF16 R24, R144.reuse, R132, R24 ;  /* 0x000000849018723c */ /* 0x040fe60000041818 */
[----:B------:R-:W-:Y:S02]  /*3bd0*/  @P3 IADD3 R0, R148, 0x8, RZ ;  /* 0x0000000894003810 */ /* 0x000fe40007ffe0ff */
[----:B------:R-:W-:Y:S02]  /*3be0*/  PLOP3.LUT P3, PT, PT, PT, UP0, 0x80, 0x0 ;  /* 0x000000000000781c */ /* 0x000fe40003f6f008 */
[----:B------:R-:W-:Y:S01]  /*3bf0*/  @P2 FSEL R5, R5, -INF , !P5 ;  /* 0xff80000005052808 */ /* 0x000fe20006800000 */
[-C--:B------:R-:W-:Y:S01]  /*3c00*/  HMMA.16816.F32.BF16 R28, R144, R134.reuse, R28 ;  /* 0x00000086901c723c */ /* 0x080fe2000004181c */
[----:B------:R-:W-:Y:S02]  /*3c10*/  PLOP3.LUT P2, PT, PT, PT, UP0, 0x80, 0x0 ;  /* 0x000000000000781c */ /* 0x000fe40003f4f008 */
[----:B------:R-:W-:Y:S01]  /*3c20*/  @P6 ISETP.GE.AND P6, PT, R0, UR7, PT ;  /* 0x0000000700006c0c */ /* 0x000fe2000bfc6270 */
[----:B------:R-:W-:Y:S01]  /*3c30*/  FMUL.FTZ R133, R243, 1.4426950216293334961 ;  /* 0x3fb8aa3bf3857820 */ /* 0x000fe20000410000 */
[----:B------:R-:W-:Y:S01]  /*3c40*/  @P0 FSEL R7, R7, -INF , !P5 ;  /* 0xff80000007070808 */ /* 0x000fe20006800000 */
[----:B------:R-:W-:Y:S01]  /*3c50*/  FMUL.FTZ R132, R244, 1.4426950216293334961 ;  /* 0x3fb8aa3bf4847820 */ /* 0x000fe20000410000 */
[----:B------:R-:W-:Y:S01]  /*3c60*/  PLOP3.LUT P0, PT, PT, PT, UP0, 0x80, 0x0 ;  /* 0x000000000000781c */ /* 0x000fe20003f0f008 */
[C---:B------:R-:W-:Y:S01]  /*3c70*/  HMMA.16816.F32.BF16 R32, R136.reuse, R134, R32 ;  /* 0x000000868820723c */ /* 0x040fe20000041820 */
[----:B------:R-:W-:Y:S02]  /*3c80*/  @P4 FSEL R9, R9, -INF , !P5 ;  /* 0xff80000009094808 */ /* 0x000fe40006800000 */
[----:B------:R-:W-:Y:S02]  /*3c90*/  PLOP3.LUT P4, PT, PT, PT, UP0, 0x80, 0x0 ;  /* 0x000000000000781c */ /* 0x000fe40003f8f008 */
[----:B------:R-:W-:Y:S02]  /*3ca0*/  @P3 FSEL R11, R11, -INF , !P5 ;  /* 0xff8000000b0b3808 */ /* 0x000fe40006800000 */
[----:B------:R-:W-:Y:S02]  /*3cb0*/  PLOP3.LUT P3, PT, PT, PT, UP0, 0x80, 0x0 ;  /* 0x000000000000781c */ /* 0x000fe40003f6f008 */
[----:B------:R-:W-:Y:S01]  /*3cc0*/  @P2 IADD3 R0, R148, 0x9, RZ ;  /* 0x0000000994002810 */ /* 0x000fe20007ffe0ff */
[-C--:B-1----:R-:W-:Y:S01]  /*3cd0*/  HMMA.16816.F32.BF16 R36, R136, R140.reuse, R36 ;  /* 0x0000008c8824723c */ /* 0x082fe20000041824 */
[----:B------:R-:W-:Y:S02]  /*3ce0*/  PLOP3.LUT P5, PT, PT, PT, UP0, 0x80, 0x0 ;  /* 0x000000000000781c */ /* 0x000fe40003faf008 */
[----:B------:R-:W-:Y:S02]  /*3cf0*/  PLOP3.LUT P2, PT, PT, PT, UP0, 0x80, 0x0 ;  /* 0x000000000000781c */ /* 0x000fe40003f4f008 */
[----:B------:R-:W-:Y:S02]  /*3d00*/  @P0 FSEL R12, R12, -INF , !P6 ;  /* 0xff8000000c0c0808 */ /* 0x000fe40007000000 */
[----:B------:R-:W-:Y:S01]  /*3d10*/  PLOP3.LUT P0, PT, PT, PT, UP0, 0x80, 0x0 ;  /* 0x000000000000781c */ /* 0x000fe20003f0f008 */
[C---:B------:R-:W-:Y:S01]  /*3d20*/  HMMA.16816.F32.BF16 R40, R144.reuse, R140, R40 ;  /* 0x0000008c9028723c */ /* 0x040fe20000041828 */
[----:B------:R-:W-:Y:S03]  /*3d30*/  @P4 ISETP.GE.AND P4, PT, R0, UR7, PT ;  /* 0x0000000700004c0c */ /* 0x000fe6000bf86270 */
[----:B------:R-:W-:Y:S02]  /*3d40*/  @P3 FSEL R14, R14, -INF , !P6 ;  /* 0xff8000000e0e3808 */ /* 0x000fe40007000000 */
[----:B------:R-:W-:Y:S02]  /*3d50*/  PLOP3.LUT P3, PT, PT, PT, UP0, 0x80, 0x0 ;  /* 0x000000000000781c */ /* 0x000fe40003f6f008 */
[----:B------:R-:W-:Y:S01]  /*3d60*/  @P5 FSEL R16, R16, -INF , !P6 ;  /* 0xff80000010105808 */ /* 0x000fe20007000000 */
[-C--:B------:R-:W-:Y:S01]  /*3d70*/  HMMA.16816.F32.BF16 R44, R144, R142.reuse, R44 ;  /* 0x0000008e902c723c */ /* 0x080fe2000004182c */
[----:B------:R-:W-:Y:S02]  /*3d80*/  PLOP3.LUT P5, PT, PT, PT, UP0, 0x80, 0x0 ;  /* 0x000000000000781c */ /* 0x000fe40003faf008 */
[----:B------:R-:W-:Y:S02]  /*3d90*/  @P2 FSEL R18, R18, -INF , !P6 ;  /* 0xff80000012122808 */ /* 0x000fe40007000000 */
[----:B------:R-:W-:Y:S02]  /*3da0*/  PLOP3.LUT P2, PT, PT, PT, UP0, 0x80, 0x0 ;  /* 0x000000000000781c */ /* 0x000fe40003f4f008 */
[----:B------:R-:W-:Y:S01]  /*3db0*/  @P0 IADD3 R0, R148, 0x10, RZ ;  /* 0x0000001094000810 */ /* 0x000fe20007ffe0ff */
[C---:B------:R-:W-:Y:S01]  /*3dc0*/  HMMA.16816.F32.BF16 R48, R136.reuse, R142, R48 ;  /* 0x0000008e8830723c */ /* 0x040fe20000041830 */
[----:B------:R-:W-:Y:S02]  /*3dd0*/  PLOP3.LUT P0, PT, PT, PT, UP0, 0x80, 0x0 ;  /* 0x000000000000781c */ /* 0x000fe40003f0f008 */
[----:B------:R-:W-:Y:S02]  /*3de0*/  PLOP3.LUT P6, PT, PT, PT, UP0, 0x80, 0x0 ;  /* 0x000000000000781c */ /* 0x000fe40003fcf008 */
[----:B------:R-:W-:Y:S02]  /*3df0*/  @P3 FSEL R13, R13, -INF , !P4 ;  /* 0xff8000000d0d3808 */ /* 0x000fe40006000000 */
[----:B------:R-:W-:Y:S02]  /*3e00*/  PLOP3.LUT P3, PT, PT, PT, UP0, 0x80, 0x0 ;  /* 0x000000000000781c */ /* 0x000fe40003f6f008 */
[----:B------:R-:W-:Y:S03]  /*3e10*/  @P5 ISETP.GE.AND P5, PT, R0, UR7, PT ;  /* 0x0000000700005c0c */ /* 0x000fe6000bfa6270 */
[----:B------:R-:W-:Y:S02]  /*3e20*/  @P2 FSEL R17, R17, -INF , !P4 ;  /* 0xff80000011112808 */ /* 0x000fe40006000000 */
[----:B------:R-:W-:Y:S02]  /*3e30*/  PLOP3.LUT P2, PT, PT, PT, UP0, 0x80, 0x0 ;  /* 0x000000000000781c */ /* 0x000fe40003f4f008 */
[----:B------:R-:W-:Y:S02]  /*3e40*/  @P0 FSEL R19, R19, -INF , !P4 ;  /* 0xff80000013130808 */ /* 0x000fe40006000000 */
[----:B------:R-:W-:Y:S02]  /*3e50*/  PLOP3.LUT P0, PT, PT, PT, UP0, 0x80, 0x0 ;  /* 0x000000000000781c */ /* 0x000fe40003f0f008 */
[----:B------:R-:W-:Y:S02]  /*3e60*/  @P6 FSEL R15, R15, -INF , !P4 ;  /* 0xff8000000f0f6808 */ /* 0x000fe40006000000 */
[----:B------:R-:W-:Y:S02]  /*3e70*/  PLOP3.LUT P6, PT, PT, PT, UP0, 0x80, 0x0 ;  /* 0x000000000000781c */ /* 0x000fe40003fcf008 */
[----:B------:R-:W-:Y:S02]  /*3e80*/  @P3 IADD3 R0, R148, 0x11, RZ ;  /* 0x0000001194003810 */ /* 0x000fe40007ffe0ff */
[----:B------:R-:W-:Y:S02]  /*3e90*/  PLOP3.LUT P3, PT, PT, PT, UP0, 0x80, 0x0 ;  /* 0x000000000000781c */ /* 0x000fe40003f6f008 */
[----:B------:R-:W-:Y:S02]  /*3ea0*/  PLOP3.LUT P4, PT, PT, PT, UP0, 0x80, 0x0 ;  /* 0x000000000000781c */ /* 0x000fe40003f8f008 */
[----:B------:R-:W-:Y:S02]  /*3eb0*/  @P2 FSEL R20, R20, -INF , !P5 ;  /* 0xff80000014142808 */ /* 0x000fe40006800000 */
[----:B------:R-:W-:Y:S02]  /*3ec0*/  PLOP3.LUT P2, PT, PT, PT, UP0, 0x80, 0x0 ;  /* 0x000000000000781c */ /* 0x000fe40003f4f008 */
[----:B------:R-:W-:Y:S02]  /*3ed0*/  @P0 FSEL R22, R22, -INF , !P5 ;  /* 0xff80000016160808 */ /* 0x000fe40006800000 */
[----:B------:R-:W-:Y:S02]  /*3ee0*/  FSETP.NEU.FTZ.AND P0, PT, R243, -INF , PT ;  /* 0xff800000f300780b */ /* 0x000fe40003f1d000 */
[----:B------:R-:W-:Y:S02]  /*3ef0*/  @P6 ISETP.GE.AND P6, PT, R0, UR7, PT ;  /* 0x0000000700006c0c */ /* 0x000fe4000bfc6270 */
[----:B------:R-:W-:Y:S02]  /*3f00*/  @P3 FSEL R26, R26, -INF , !P5 ;  /* 0xff8000001a1a3808 */ /* 0x000fe40006800000 */
[----:B------:R-:W-:Y:S02]  /*3f10*/  PLOP3.LUT P3, PT, PT, PT, UP0, 0x80, 0x0 ;  /* 0x000000000000781c */ /* 0x000fe40003f6f008 */
[----:B------:R-:W-:Y:S02]  /*3f20*/  @P4 FSEL R24, R24, -INF , !P5 ;  /* 0xff80000018184808 */ /* 0x000fe40006800000 */
[----:B------:R-:W-:Y:S02]  /*3f30*/  PLOP3.LUT P4, PT, PT, PT, UP0, 0x80, 0x0 ;  /* 0x000000000000781c */ /* 0x000fe40003f8f008 */
[----:B------:R-:W-:Y:S02]  /*3f40*/  FSEL R133, R133, RZ, P0 ;  /* 0x000000ff85857208 */ /* 0x000fe40000000000 */
[----:B------:R-:W-:Y:S02]  /*3f50*/  PLOP3.LUT P0, PT, PT, PT, UP0, 0x80, 0x0 ;  /* 0x000000000000781c */ /* 0x000fe40003f0f008 */
[----:B------:R-:W-:Y:S01]  /*3f60*/  PLOP3.LUT P5, PT, PT, PT, UP0, 0x80, 0x0 ;  /* 0x000000000000781c */ /* 0x000fe20003faf008 */
[--C-:B------:R-:W-:Y:S01]  /*3f70*/  FFMA.FTZ R5, R5, c[0x0][0x23c], -R133.reuse ;  /* 0x00008f0005057a23 */ /* 0x100fe20000010885 */
[----:B------:R-:W-:Y:S01]  /*3f80*/  @P2 IADD3 R0, R148, 0x18, RZ ;  /* 0x0000001894002810 */ /* 0x000fe20007ffe0ff */
[--C-:B------:R-:W-:Y:S01]  /*3f90*/  FFMA.FTZ R4, R4, c[0x0][0x23c], -R133.reuse ;  /* 0x00008f0004047a23 */ /* 0x100fe20000010885 */
[----:B------:R-:W-:Y:S01]  /*3fa0*/  PLOP3.LUT P2, PT, PT, PT, UP0, 0x80, 0x0 ;  /* 0x000000000000781c */ /* 0x000fe20003f4f008 */
[--C-:B------:R-:W-:Y:S01]  /*3fb0*/  FFMA.FTZ R16, R16, c[0x0][0x23c], -R133.reuse ;  /* 0x00008f0010107a23 */ /* 0x100fe20000010885 */
[----:B------:R-:W-:Y:S01]  /*3fc0*/  @P3 FSEL R21, R21, -INF , !P6 ;  /* 0xff80000015153808 */ /* 0x000fe20007000000 */
[--C-:B------:R-:W-:Y:S01]  /*3fd0*/  FFMA.FTZ R17, R17, c[0x0][0x23c], -R133.reuse ;  /* 0x00008f0011117a23 */ /* 0x100fe20000010885 */
[----:B------:R-:W-:Y:S01]  /*3fe0*/  PLOP3.LUT P3, PT, PT, PT, UP0, 0x80, 0x0 ;  /* 0x000000000000781c */ /* 0x000fe20003f6f008 */
[--C-:B------:R-:W-:Y:S01]  /*3ff0*/  FFMA.FTZ R20, R20, c[0x0][0x23c], -R133.reuse ;  /* 0x00008f0014147a23 */ /* 0x100fe20000010885 */
[----:B------:R-:W-:Y:S01]  /*4000*/  @P4 ISETP.GE.AND P4, PT, R0, UR7, PT ;  /* 0x0000000700004c0c */ /* 0x000fe2000bf86270 */
[----:B------:R1:W2:Y:S01]  /*4010*/  MUFU.EX2 R204, R5 ;  /* 0x0000000500cc7308 */ /* 0x0002a20000000800 */
[----:B------:R-:W-:Y:S02]  /*4020*/  @P0 FSEL R25, R25, -INF , !P6 ;  /* 0xff80000019190808 */ /* 0x000fe40007000000 */
[----:B------:R-:W-:Y:S02]  /*4030*/  PLOP3.LUT P0, PT, PT, PT, UP0, 0x80, 0x0 ;  /* 0x000000000000781c */ /* 0x000fe40003f0f008 */
[----:B------:R-:W-:Y:S02]  /*4040*/  @P5 FSEL R23, R23, -INF , !P6 ;  /* 0xff80000017175808 */ /* 0x000fe40007000000 */
[----:B------:R-:W-:Y:S02]  /*4050*/  FSETP.NEU.FTZ.AND P5, PT, R244, -INF , PT ;  /* 0xff800000f400780b */ /* 0x000fe40003fbd000 */
[----:B------:R-:W-:Y:S01]  /*4060*/  @P2 FSEL R27, R27, -INF , !P6 ;  /* 0xff8000001b1b2808 */ /* 0x000fe20007000000 */
[----:B------:R4:W1:Y:S01]  /*4070*/  MUFU.EX2 R205, R4 ;  /* 0x0000000400cd7308 */ /* 0x0008620000000800 */
[----:B------:R-:W-:Y:S02]  /*4080*/  FSEL R132, R132, RZ, P5 ;  /* 0x000000ff84847208 */ /* 0x000fe40002800000 */
[----:B------:R-:W-:Y:S02]  /*4090*/  PLOP3.LUT P5, PT, PT, PT, UP0, 0x80, 0x0 ;  /* 0x000000000000781c */ /* 0x000fe40003faf008 */
[----:B------:R-:W-:Y:S01]  /*40a0*/  PLOP3.LUT P6, PT, PT, PT, UP0, 0x80, 0x0 ;  /* 0x000000000000781c */ /* 0x000fe20003fcf008 */
[--C-:B------:R-:W-:Y:S01]  /*40b0*/  FFMA.FTZ R6, R6, c[0x0][0x23c], -R132.reuse ;  /* 0x00008f0006067a23 */ /* 0x100fe20000010884 */
        /* <DEDUP_REMOVED lines=10> */
[----:B------:R-:W-:Y:S01]  /*4160*/  @P5 FSEL R32, R32, -INF , !P4 ;  /* 0xff80000020205808 */ /* 0x000fe20006000000 */
[----:B------:R1:W-:Y:S01]  /*4170*/  MUFU.EX2 R203, R6 ;  /* 0x0000000600cb7308 */ /* 0x0003e20000000800 */
[----:B------:R-:W-:Y:S02]  /*4180*/  PLOP3.LUT P5, PT, PT, PT, UP0, 0x80, 0x0 ;  /* 0x000000000000781c */ /* 0x000fe40003faf008 */
[----:B------:R-:W-:Y:S01]  /*4190*/  @P6 ISETP.GE.AND P6, PT, R0, UR7, PT ;  /* 0x0000000700006c0c */ /* 0x000fe2000bfc6270 */
[--C-:B------:R-:W-:Y:S01]  /*41a0*/  FFMA.FTZ R32, R32, c[0x0][0x23c], -R133.reuse ;  /* 0x00008f0020207a23 */ /* 0x100fe20000010885 */
[----:B------:R-:W-:Y:S02]  /*41b0*/  @P2 FSEL R30, R30, -INF , !P4 ;  /* 0xff8000001e1e2808 */ /* 0x000fe40006000000 */
[----:B------:R-:W-:Y:S02]  /*41c0*/  FSETP.NEU.FTZ.AND P2, PT, R241, -INF , PT ;  /* 0xff800000f100780b */ /* 0x000fe40003f5d000 */
[----:B------:R-:W-:Y:S01]  /*41d0*/  @P3 FSEL R34, R34, -INF , !P4 ;  /* 0xff80000022223808 */ /* 0x000fe20006000000 */
[----:B------:R-:W-:Y:S01]  /*41e0*/  MUFU.EX2 R190, R32 ;  /* 0x0000002000be7308 */ /* 0x000fe20000000800 */
[----:B------:R-:W-:Y:S02]  /*41f0*/  PLOP3.LUT P3, PT, PT, PT, UP0, 0x80, 0x0 ;  /* 0x000000000000781c */ /* 0x000fe40003f6f008 */
[----:B------:R-:W-:Y:S01]  /*4200*/  @P0 IADD3 R0, R148, 0x20, RZ ;  /* 0x0000002094000810 */ /* 0x000fe20007ffe0ff */
[----:B------:R-:W-:Y:S01]  /*4210*/  FFMA.FTZ R34, R34, c[0x0][0x23c], -R132 ;  /* 0x00008f0022227a23 */ /* 0x000fe20000010884 */
[----:B------:R-:W-:Y:S02]  /*4220*/  PLOP3.LUT P0, PT, PT, PT, UP0, 0x80, 0x0 ;  /* 0x000000000000781c */ /* 0x000fe40003f0f008 */
[----:B------:R-:W-:Y:S02]  /*4230*/  PLOP3.LUT P4, PT, PT, PT, UP0, 0x80, 0x0 ;  /* 0x000000000000781c */ /* 0x000fe40003f8f008 */
[----:B------:R-:W-:Y:S01]  /*4240*/  FSEL R2, R2, RZ, P2 ;  /* 0x000000ff02027208 */ /* 0x000fe20001000000 */
[----:B------:R-:W-:Y:S01]  /*4250*/  MUFU.EX2 R191, R34 ;  /* 0x0000002200bf7308 */ /* 0x000fe20000000800 */
[----:B------:R-:W-:Y:S02]  /*4260*/  PLOP3.LUT P2, PT, PT, PT, UP0, 0x80, 0x0 ;  /* 0x000000000000781c */ /* 0x000fe40003f4f008 */
[----:B------:R-:W-:Y:S01]  /*4270*/  @P5 ISETP.GE.AND P5, PT, R0, UR7, PT ;  /* 0x0000000700005c0c */ /* 0x000fe2000bfa6270 */
[----:B------:R-:W-:Y:S01]  /*4280*/  FMUL.FTZ R0, R242, 1.4426950216293334961 ;  /* 0x3fb8aa3bf2007820 */ /* 0x000fe20000410000 */
[----:B------:R-:W-:Y:S01]  /*4290*/  @P3 FSEL R31, R31, -INF , !P6 ;  /* 0xff8000001f1f3808 */ /* 0x000fe20007000000 */
[--C-:B------:R-:W-:Y:S01]  /*42a0*/  FFMA.FTZ R8, R8, c[0x0][0x23c], -R2.reuse ;  /* 0x00008f0008087a23 */ /* 0x100fe20000010802 */
[----:B------:R-:W-:Y:S01]  /*42b0*/  FSETP.NEU.FTZ.AND P3, PT, R242, -INF , PT ;  /* 0xff800000f200780b */ /* 0x000fe20003f7d000 */
[--C-:B------:R-:W-:Y:S01]  /*42c0*/  FFMA.FTZ R9, R9, c[0x0][0x23c], -R2.reuse ;  /* 0x00008f0009097a23 */ /* 0x100fe20000010802 */
[----:B------:R-:W-:Y:S01]  /*42d0*/  @P0 FSEL R33, R33, -INF , !P6 ;  /* 0xff80000021210808 */ /* 0x000fe20007000000 */
        /* <DEDUP_REMOVED lines=8> */
[----:B------:R-:W-:Y:S01]  /*4360*/  MUFU.EX2 R185, R33 ;  /* 0x0000002100b97308 */ /* 0x000fe20000000800 */
[----:B------:R-:W-:Y:S01]  /*4370*/  PLOP3.LUT P2, PT, PT, PT, UP0, 0x80, 0x0 ;  /* 0x000000000000781c */ /* 0x000fe20003f4f008 */
[----:B------:R-:W-:Y:S01]  /*4380*/  FFMA.FTZ R25, R25, c[0x0][0x23c], -R2 ;  /* 0x00008f0019197a23 */ /* 0x000fe20000010802 */
[----:B------:R-:W-:Y:S01]  /*4390*/  FSEL R0, R0, RZ, P3 ;  /* 0x000000ff00007208 */ /* 0x000fe20001800000 */
[----:B------:R-:W-:Y:S01]  /*43a0*/  FFMA.FTZ R35, R35, c[0x0][0x23c], -R132 ;  /* 0x00008f0023237a23 */ /* 0x000fe20000010884 */
[----:B------:R-:W-:Y:S01]  /*43b0*/  PLOP3.LUT P6, PT, PT, PT, UP0, 0x80, 0x0 ;  /* 0x000000000000781c */ /* 0x000fe20003fcf008 */
[----:B------:R-:W-:Y:S01]  /*43c0*/  FFMA.FTZ R28, R28, c[0x0][0x23c], -R2 ;  /* 0x00008f001c1c7a23 */ /* 0x000fe20000010802 */
[----:B------:R-:W-:Y:S01]  /*43d0*/  PLOP3.LUT P3, PT, PT, PT, UP0, 0x80, 0x0 ;  /* 0x000000000000781c */ /* 0x000fe20003f6f008 */
[--C-:B------:R-:W-:Y:S01]  /*43e0*/  FFMA.FTZ R10, R10, c[0x0][0x23c], -R0.reuse ;  /* 0x00008f000a0a7a23 */ /* 0x100fe20000010800 */
[C---:B-1----:R-:W-:Y:S01]  /*43f0*/  @P0 IADD3 R5, R148.reuse, 0x28, RZ ;  /* 0x0000002894050810 */ /* 0x042fe20007ffe0ff */
[----:B------:R-:W1:Y:S01]  /*4400*/  MUFU.EX2 R220, R8 ;  /* 0x0000000800dc7308 */ /* 0x000e620000000800 */
[----:B------:R-:W-:Y:S01]  /*4410*/  PLOP3.LUT P0, PT, PT, PT, UP0, 0x80, 0x0 ;  /* 0x000000000000781c */ /* 0x000fe20003f0f008 */
[--C-:B------:R-:W-:Y:S01]  /*4420*/  FFMA.FTZ R11, R11, c[0x0][0x23c], -R0.reuse ;  /* 0x00008f000b0b7a23 */ /* 0x100fe20000010800 */
[----:B----4-:R-:W-:Y:S01]  /*4430*/  @P4 IADD3 R4, R148, 0x21, RZ ;  /* 0x0000002194044810 */ /* 0x010fe20007ffe0ff */
[--C-:B------:R-:W-:Y:S01]  /*4440*/  FFMA.FTZ R14, R14, c[0x0][0x23c], -R0.reuse ;  /* 0x00008f000e0e7a23 */ /* 0x100fe20000010800 */
[----:B------:R-:W-:Y:S01]  /*4450*/  @P2 FSEL R36, R36, -INF , !P5 ;  /* 0xff80000024242808 */ /* 0x000fe20006800000 */
[--C-:B------:R-:W-:Y:S01]  /*4460*/  FFMA.FTZ R15, R15, c[0x0][0x23c], -R0.reuse ;  /* 0x00008f000f0f7a23 */ /* 0x100fe20000010800 */
[----:B------:R-:W-:Y:S01]  /*4470*/  PLOP3.LUT P2, PT, PT, PT, UP0, 0x80, 0x0 ;  /* 0x000000000000781c */ /* 0x000fe20003f4f008 */
[--C-:B------:R-:W-:Y:S01]  /*4480*/  FFMA.FTZ R26, R26, c[0x0][0x23c], -R0.reuse ;  /* 0x00008f001a1a7a23 */ /* 0x100fe20000010800 */
[----:B------:R-:W-:Y:S01]  /*4490*/  PLOP3.LUT P4, PT, PT, PT, UP0, 0x80, 0x0 ;  /* 0x000000000000781c */ /* 0x000fe20003f8f008 */
[----:B------:R4:W-:Y:S01]  /*44a0*/  MUFU.EX2 R225, R10 ;  /* 0x0000000a00e17308 */ /* 0x0009e20000000800 */
[----:B------:R-:W-:Y:S01]  /*44b0*/  @P6 ISETP.GE.AND P6, PT, R4, UR7, PT ;  /* 0x0000000704006c0c */ /* 0x000fe2000bfc6270 */
[----:B------:R-:W-:Y:S01]  /*44c0*/  IMAD.U32 R4, RZ, RZ, UR17 ;  /* 0x00000011ff047e24 */ /* 0x000fe2000f8e00ff */
[----:B------:R-:W-:Y:S01]  /*44d0*/  @P3 FSEL R38, R38, -INF , !P5 ;  /* 0xff80000026263808 */ /* 0x000fe20006800000 */
[----:B------:R-:W-:Y:S01]  /*44e0*/  FFMA.FTZ R27, R27, c[0x0][0x23c], -R0 ;  /* 0x00008f001b1b7a23 */ /* 0x000fe20000010800 */
[----:B------:R-:W-:Y:S01]  /*44f0*/  PLOP3.LUT P3, PT, PT, PT, UP0, 0x80, 0x0 ;  /* 0x000000000000781c */ /* 0x000fe20003f6f008 */
[----:B------:R-:W-:Y:S01]  /*4500*/  IMAD R4, R4, 0x2, R182 ;  /* 0x0000000204047824 */ /* 0x000fe200078e02b6 */
[----:B------:R-:W-:Y:S01]  /*4510*/  @P0 FSEL R40, R40, -INF , !P5 ;  /* 0xff80000028280808 */ /* 0x000fe20006800000 */
[----:B------:R-:W-:Y:S01]  /*4520*/  FFMA.FTZ R29, R29, c[0x0][0x23c], -R2 ;  /* 0x00008f001d1d7a23 */ /* 0x000fe20000010802 */
[----:B------:R-:W-:Y:S01]  /*4530*/  PLOP3.LUT P0, PT, PT, PT, UP0, 0x80, 0x0 ;  /* 0x000000000000781c */ /* 0x000fe20003f0f008 */
[----:B------:R1:W-:Y:S01]  /*4540*/  MUFU.EX2 R221, R9 ;  /* 0x0000000900dd7308 */ /* 0x0003e20000000800 */
[----:B------:R-:W-:Y:S01]  /*4550*/  @P2 FSEL R42, R42, -INF , !P5 ;  /* 0xff8000002a2a2808 */ /* 0x000fe20006800000 */
[----:B------:R-:W-:Y:S01]  /*4560*/  IMAD.SHL.U32 R4, R4, 0x2, RZ ;  /* 0x0000000204047824 */ /* 0x000fe200078e00ff */
[----:B------:R-:W-:Y:S01]  /*4570*/  PLOP3.LUT P5, PT, PT, PT, UP0, 0x80, 0x0 ;  /* 0x000000000000781c */ /* 0x000fe20003faf008 */
[--C-:B------:R-:W-:Y:S01]  /*4580*/  FFMA.FTZ R30, R30, c[0x0][0x23c], -R0.reuse ;  /* 0x00008f001e1e7a23 */ /* 0x100fe20000010800 */
[----:B------:R-:W-:Y:S01]  /*4590*/  PLOP3.LUT P2, PT, PT, PT, UP0, 0x80, 0x0 ;  /* 0x000000000000781c */ /* 0x000fe20003f4f008 */
[----:B------:R-:W-:Y:S01]  /*45a0*/  FFMA.FTZ R31, R31, c[0x0][0x23c], -R0 ;  /* 0x00008f001f1f7a23 */ /* 0x000fe20000010800 */
[----:B------:R-:W-:Y:S01]  /*45b0*/  @P4 ISETP.GE.AND P4, PT, R5, UR7, PT ;  /* 0x0000000705004c0c */ /* 0x000fe2000bf86270 */
[--C-:B------:R-:W-:Y:S01]  /*45c0*/  FFMA.FTZ R36, R36, c[0x0][0x23c], -R133.reuse ;  /* 0x00008f0024247a23 */ /* 0x100fe20000010885 */
[----:B------:R-:W-:Y:S01]  /*45d0*/  IADD3 R5, R4, 0x1, RZ ;  /* 0x0000000104057810 */ /* 0x000fe20007ffe0ff */
[----:B------:R2:W-:Y:S01]  /*45e0*/  MUFU.EX2 R224, R11 ;  /* 0x0000000b00e07308 */ /* 0x0005e20000000800 */
[----:B------:R-:W-:Y:S01]  /*45f0*/  @P3 FSEL R37, R37, -INF , !P6 ;  /* 0xff80000025253808 */ /* 0x000fe20007000000 */
[----:B------:R-:W-:Y:S01]  /*4600*/  FFMA.FTZ R38, R38, c[0x0][0x23c], -R132 ;  /* 0x00008f0026267a23 */ /* 0x000fe20000010884 */
[----:B------:R-:W-:Y:S01]  /*4610*/  PLOP3.LUT P3, PT, PT, PT, UP0, 0x80, 0x0 ;  /* 0x000000000000781c */ /* 0x000fe20003f6f008 */
[----:B------:R-:W-:Y:S01]  /*4620*/  IMAD.U32 R6, RZ, RZ, UR10 ;  /* 0x0000000aff067e24 */ /* 0x000fe2000f8e00ff */
[----:B----4-:R-:W-:Y:S01]  /*4630*/  LOP3.LUT R10, R247, UR11, R4, 0x96, !PT ;  /* 0x0000000bf70a7c12 */ /* 0x010fe2000f8e9604 */
[----:B------:R-:W-:Y:S01]  /*4640*/  FFMA.FTZ R37, R37, c[0x0][0x23c], -R133 ;  /* 0x00008f0025257a23 */ /* 0x000fe20000010885 */
[----:B------:R-:W-:Y:S01]  /*4650*/  LOP3.LUT R8, R247, UR11, R5, 0x96, !PT ;  /* 0x0000000bf7087c12 */ /* 0x000fe2000f8e9605 */
[----:B------:R-:W-:Y:S01]  /*4660*/  IMAD R6, R6, 0x8, R181 ;  /* 0x0000000806067824 */ /* 0x000fe200078e02b5 */
[----:B------:R-:W-:Y:S01]  /*4670*/  @P0 FSEL R39, R39, -INF , !P6 ;  /* 0xff80000027270808 */ /* 0x000fe20007000000 */
[----:B------:R3:W4:Y:S01]  /*4680*/  MUFU.EX2 R217, R7 ;  /* 0x0000000700d97308 */ /* 0x0007220000000800 */
[----:B------:R-:W-:Y:S01]  /*4690*/  PLOP3.LUT P0, PT, PT, PT, UP0, 0x80, 0x0 ;  /* 0x000000000000781c */ /* 0x000fe20003f0f008 */
[----:B------:R-:W-:Y:S01]  /*46a0*/  IMAD.WIDE.U32 R4, R6, -0x326172a9, RZ ;  /* 0xcd9e8d5706047825 */ /* 0x000fe200078e00ff */
[----:B------:R-:W-:Y:S02]  /*46b0*/  @P5 FSEL R41, R41, -INF , !P6 ;  /* 0xff80000029295808 */ /* 0x000fe40007000000 */
[----:B------:R-:W-:Y:S01]  /*46c0*/  PLOP3.LUT P5, PT, PT, PT, UP0, 0x80, 0x0 ;  /* 0x000000000000781c */ /* 0x000fe20003faf008 */
[----:B-1----:R-:W-:Y:S01]  /*46d0*/  IMAD.WIDE.U32 R8, R8, -0x326172a9, RZ ;  /* 0xcd9e8d5708087825 */ /* 0x002fe200078e00ff */
[----:B------:R-:W-:Y:S02]  /*46e0*/  @P2 FSEL R43, R43, -INF , !P6 ;  /* 0xff8000002b2b2808 */ /* 0x000fe40007000000 */
[----:B------:R-:W-:Y:S01]  /*46f0*/  PLOP3.LUT P6, PT, PT, PT, UP0, 0x80, 0x0 ;  /* 0x000000000000781c */ /* 0x000fe20003fcf008 */
[----:B------:R1:W1:Y:S01]  /*4700*/  MUFU.EX2 R218, R13 ;  /* 0x0000000d00da7308 */ /* 0x0002620000000800 */
[----:B------:R-:W-:Y:S01]  /*4710*/  LOP3.LUT R134, R9, UR4, R4, 0x96, !PT ;  /* 0x0000000409867c12 */ /* 0x000fe2000f8e9604 */
[----:B------:R-:W-:Y:S01]  /*4720*/  FFMA.FTZ R39, R39, c[0x0][0x23c], -R132 ;  /* 0x00008f0027277a23 */ /* 0x000fe20000010884 */
[----:B------:R-:W-:Y:S01]  /*4730*/  PLOP3.LUT P2, PT, PT, PT, UP0, 0x80, 0x0 ;  /* 0x000000000000781c */ /* 0x000fe20003f4f008 */
[----:B--2---:R-:W-:Y:S01]  /*4740*/  IMAD.WIDE.U32 R10, R10, -0x326172a9, RZ ;  /* 0xcd9e8d570a0a7825 */ /* 0x004fe200078e00ff */
[----:B------:R-:W-:Y:S02]  /*4750*/  @P0 FSEL R44, R44, -INF , !P4 ;  /* 0xff8000002c2c0808 */ /* 0x000fe40006000000 */
[----:B------:R-:W-:Y:S01]  /*4760*/  PLOP3.LUT P0, PT, PT, PT, UP0, 0x80, 0x0 ;  /* 0x000000000000781c */ /* 0x000fe20003f0f008 */
[----:B------:R-:W-:Y:S01]  /*4770*/  FFMA.FTZ R41, R41, c[0x0][0x23c], -R2 ;  /* 0x00008f0029297a23 */ /* 0x000fe20000010802 */
[----:B------:R-:W-:Y:S01]  /*4780*/  LOP3.LUT R140, R11, UR4, R4, 0x96, !PT ;  /* 0x000000040b8c7c12 */ /* 0x000fe2000f8e9604 */
[----:B------:R2:W-:Y:S01]  /*4790*/  MUFU.EX2 R219, R12 ;  /* 0x0000000c00db7308 */ /* 0x0005e20000000800 */
[----:B------:R-:W-:Y:S01]  /*47a0*/  IADD3 R4, R6, 0x4, RZ ;  /* 0x0000000406047810 */ /* 0x000fe20007ffe0ff */
[----:B------:R-:W-:Y:S01]  /*47b0*/  FFMA.FTZ R40, R40, c[0x0][0x23c], -R2 ;  /* 0x00008f0028287a23 */ /* 0x000fe20000010802 */
[----:B------:R-:W-:Y:S01]  /*47c0*/  @P3 IADD3 R6, R148, 0x29, RZ ;  /* 0x0000002994063810 */ /* 0x000fe20007ffe0ff */
[----:B------:R-:W-:Y:S01]  /*47d0*/  FFMA.FTZ R42, R42, c[0x0][0x23c], -R0 ;  /* 0x00008f002a2a7a23 */ /* 0x000fe20000010800 */
[----:B------:R-:W-:Y:S01]  /*47e0*/  PLOP3.LUT P3, PT, PT, PT, UP0, 0x80, 0x0 ;  /* 0x000000000000781c */ /* 0x000fe20003f6f008 */
[----:B------:R-:W-:Y:S01]  /*47f0*/  FFMA.FTZ R44, R44, c[0x0][0x23c], -R2 ;  /* 0x00008f002c2c7a23 */ /* 0x000fe20000010802 */
[----:B---3--:R-:W-:Y:S01]  /*4800*/  LOP3.LUT R7, R180, UR12, RZ, 0x3c, !PT ;  /* 0x0000000cb4077c12 */ /* 0x008fe2000f8e3cff */
[--C-:B------:R-:W-:Y:S01]  /*4810*/  FFMA.FTZ R43, R43, c[0x0][0x23c], -R0.reuse ;  /* 0x00008f002b2b7a23 */ /* 0x100fe20000010800 */
[----:B------:R-:W-:Y:S01]  /*4820*/  @P5 FSEL R46, R46, -INF , !P4 ;  /* 0xff8000002e2e5808 */ /* 0x000fe20006000000 */
[----:B------:R-:W-:Y:S01]  /*4830*/  MUFU.EX2 R223, R14 ;  /* 0x0000000e00df7308 */ /* 0x000fe20000000800 */
[----:B------:R-:W-:Y:S02]  /*4840*/  PLOP3.LUT P5, PT, PT, PT, UP0, 0x80, 0x0 ;  /* 0x000000000000781c */ /* 0x000fe40003faf008 */
[----:B------:R-:W-:Y:S01]  /*4850*/  @P6 FSEL R48, R48, -INF , !P4 ;  /* 0xff80000030306808 */ /* 0x000fe20006000000 */
[----:B------:R-:W-:Y:S01]  /*4860*/  FFMA.FTZ R46, R46, c[0x0][0x23c], -R0 ;  /* 0x00008f002e2e7a23 */ /* 0x000fe20000010800 */
[----:B------:R-:W-:Y:S02]  /*4870*/  PLOP3.LUT P6, PT, PT, PT, UP0, 0x80, 0x0 ;  /* 0x000000000000781c */ /* 0x000fe40003fcf008 */
[-C--:B-1----:R-:W-:Y:S01]  /*4880*/  LOP3.LUT R13, R5, R7.reuse, RZ, 0x3c, !PT ;  /* 0x00000007050d7212 */ /* 0x082fe200078e3cff */
[----:B------:R-:W-:Y:S01]  /*4890*/  IMAD.WIDE.U32 R4, R4, -0x326172a9, RZ ;  /* 0xcd9e8d5704047825 */ /* 0x000fe200078e00ff */
[----:B------:R-:W-:Y:S01]  /*48a0*/  @P3 FSEL R50, R50, -INF , !P4 ;  /* 0xff80000032323808 */ /* 0x000fe20006000000 */
[----:B------:R1:W-:Y:S01]  /*48b0*/  MUFU.EX2 R222, R15 ;  /* 0x0000000f00de7308 */ /* 0x0003e20000000800 */
[----:B------:R-:W-:Y:S01]  /*48c0*/  PLOP3.LUT P3, PT, PT, PT, UP0, 0x80, 0x0 ;  /* 0x000000000000781c */ /* 0x000fe20003f6f008 */
[--C-:B------:R-:W-:Y:S01]  /*48d0*/  FFMA.FTZ R48, R48, c[0x0][0x23c], -R133.reuse ;  /* 0x00008f0030307a23 */ /* 0x100fe20000010885 */
[----:B------:R-:W-:Y:S01]  /*48e0*/  LOP3.LUT R11, R11, UR4, R4, 0x96, !PT ;  /* 0x000000040b0b7c12 */ /* 0x000fe2000f8e9604 */
[----:B------:R-:W-:Y:S01]  /*48f0*/  FFMA.FTZ R50, R50, c[0x0][0x23c], -R132 ;  /* 0x00008f0032327a23 */ /* 0x000fe20000010884 */
[----:B--2---:R-:W-:Y:S02]  /*4900*/  LOP3.LUT R12, R5, R7, RZ, 0x3c, !PT ;  /* 0x00000007050c7212 */ /* 0x004fe400078e3cff */
[----:B------:R-:W-:Y:S01]  /*4910*/  LOP3.LUT R135, R9, UR4, R4, 0x96, !PT ;  /* 0x0000000409877c12 */ /* 0x000fe2000f8e9604 */
[----:B------:R-:W-:Y:S01]  /*4920*/  UIADD3 UR4, UR11, -0x4498517b, URZ ;  /* 0xbb67ae850b047890 */ /* 0x000fe2000fffe03f */
[----:B------:R-:W-:Y:S01]  /*4930*/  PLOP3.LUT P4, PT, PT, PT, UP0, 0x80, 0x0 ;  /* 0x000000000000781c */ /* 0x000fe20003f8f008 */
[----:B------:R-:W-:Y:S01]  /*4940*/  MUFU.EX2 R189, R35 ;  /* 0x0000002300bd7308 */ /* 0x000fe20000000800 */
[----:B------:R-:W-:Y:S02]  /*4950*/  @P0 IADD3 R5, R148, 0x30, RZ ;  /* 0x0000003094050810 */ /* 0x000fe40007ffe0ff */
[----:B------:R-:W-:Y:S02]  /*4960*/  PLOP3.LUT P0, PT, PT, PT, UP0, 0x80, 0x0 ;  /* 0x000000000000781c */ /* 0x000fe40003f0f008 */
[----:B------:R-:W-:Y:S02]  /*4970*/  @P2 ISETP.GE.AND P2, PT, R6, UR7, PT ;  /* 0x0000000706002c0c */ /* 0x000fe4000bf46270 */
[----:B------:R-:W-:Y:S02]  /*4980*/  @P5 IADD3 R6, R148, 0x31, RZ ;  /* 0x0000003194065810 */ /* 0x000fe40007ffe0ff */
[----:B------:R-:W-:Y:S01]  /*4990*/  LOP3.LUT R4, R246, UR4, RZ, 0x3c, !PT ;  /* 0x00000004f6047c12 */ /* 0x000fe2000f8e3cff */
[----:B------:R-:W-:Y:S01]  /*49a0*/  MUFU.EX2 R161, R48 ;  /* 0x0000003000a17308 */ /* 0x000fe20000000800 */
[----:B------:R-:W-:Y:S01]  /*49b0*/  @P6 IADD3 R9, R148, 0x38, RZ ;  /* 0x0000003894096810 */ /* 0x000fe20007ffe0ff */
[----:B------:R-:W-:Y:S01]  /*49c0*/  UIADD3 UR4, UR12, 0x3c6ef372, URZ ;  /* 0x3c6ef3720c047890 */ /* 0x000fe2000fffe03f */
[----:B------:R-:W-:Y:S01]  /*49d0*/  PLOP3.LUT P6, PT, PT, PT, UP0, 0x80, 0x0 ;  /* 0x000000000000781c */ /* 0x000fe20003fcf008 */
[----:B-1----:R-:W-:Y:S01]  /*49e0*/  IMAD.WIDE.U32 R14, R13, -0x2daee0ad, RZ ;  /* 0xd2511f530d0e7825 */ /* 0x002fe200078e00ff */
[----:B------:R-:W-:Y:S02]  /*49f0*/  @P3 ISETP.GE.AND P3, PT, R6, UR7, PT ;  /* 0x0000000706003c0c */ /* 0x000fe4000bf66270 */
[----:B------:R-:W-:Y:S01]  /*4a00*/  @P4 ISETP.GE.AND P4, PT, R5, UR7, PT ;  /* 0x0000000705004c0c */ /* 0x000fe2000bf86270 */
[----:B------:R-:W-:Y:S01]  /*4a10*/  IMAD.WIDE.U32 R12, R12, -0x2daee0ad, RZ ;  /* 0xd2511f530c0c7825 */ /* 0x000fe200078e00ff */
[----:B------:R-:W-:Y:S01]  /*4a20*/  LOP3.LUT R6, R4, R15, RZ, 0x3c, !PT ;  /* 0x0000000f04067212 */ /* 0x000fe200078e3cff */
[----:B------:R-:W1:Y:S01]  /*4a30*/  MUFU.EX2 R211, R16 ;  /* 0x0000001000d37308 */ /* 0x000e620000000800 */
[----:B------:R-:W-:Y:S02]  /*4a40*/  @P0 IADD3 R148, R148, 0x39, RZ ;  /* 0x0000003994940810 */ /* 0x000fe40007ffe0ff */
[----:B------:R-:W-:Y:S01]  /*4a50*/  LOP3.LUT R4, R4, R13, RZ, 0x3c, !PT ;  /* 0x0000000d04047212 */ /* 0x000fe200078e3cff */
[----:B------:R-:W-:Y:S01]  /*4a60*/  IMAD.WIDE.U32 R6, R6, -0x326172a9, RZ ;  /* 0xcd9e8d5706067825 */ /* 0x000fe200078e00ff */
[----:B------:R-:W-:Y:S02]  /*4a70*/  PLOP3.LUT P5, PT, PT, PT, UP0, 0x80, 0x0 ;  /* 0x000000000000781c */ /* 0x000fe40003faf008 */
[----:B------:R-:W-:Y:S01]  /*4a80*/  @P6 ISETP.GE.AND P6, PT, R148, UR7, PT ;  /* 0x0000000794006c0c */ /* 0x000fe2000bfc6270 */
[----:B------:R-:W-:Y:S01]  /*4a90*/  IMAD.WIDE.U32 R4, R4, -0x326172a9, RZ ;  /* 0xcd9e8d5704047825 */ /* 0x000fe200078e00ff */
[C---:B------:R-:W-:Y:S01]  /*4aa0*/  LOP3.LUT R142, R7.reuse, UR4, R10, 0x96, !PT ;  /* 0x00000004078e7c12 */ /* 0x040fe2000f8e960a */
[----:B------:R2:W3:Y:S01]  /*4ab0*/  MUFU.EX2 R210, R17 ;  /* 0x0000001100d27308 */ /* 0x0004e20000000800 */
[----:B------:R-:W-:Y:S02]  /*4ac0*/  LOP3.LUT R152, R7, UR4, R8, 0x96, !PT ;  /* 0x0000000407987c12 */ /* 0x000fe4000f8e9608 */
[C---:B------:R-:W-:Y:S01]  /*4ad0*/  LOP3.LUT R13, R5.reuse, UR4, R10, 0x96, !PT ;  /* 0x00000004050d7c12 */ /* 0x040fe2000f8e960a */
[----:B------:R-:W-:Y:S01]  /*4ae0*/  IMAD.WIDE.U32 R142, R142, -0x2daee0ad, RZ ;  /* 0xd2511f538e8e7825 */ /* 0x000fe200078e00ff */
[----:B------:R-:W-:Y:S01]  /*4af0*/  LOP3.LUT R148, R5, UR4, R8, 0x96, !PT ;  /* 0x0000000405947c12 */ /* 0x000fe2000f8e9608 */
[----:B------:R-:W-:Y:S01]  /*4b00*/  UIADD3 UR4, UR11, 0x32370b8f, URZ ;  /* 0x32370b8f0b047890 */ /* 0x000fe2000fffe03f */
[----:B------:R-:W-:Y:S01]  /*4b10*/  PLOP3.LUT P0, PT, PT, PT, UP0, 0x80, 0x0 ;  /* 0x000000000000781c */ /* 0x000fe20003f0f008 */
[--C-:B------:R-:W-:Y:S01]  /*4b20*/  FFMA.FTZ R5, R21, c[0x0][0x23c], -R133.reuse ;  /* 0x00008f0015057a23 */ /* 0x100fe20000010885 */
[----:B------:R-:W-:Y:S01]  /*4b30*/  @P5 ISETP.GE.AND P5, PT, R9, UR7, PT ;  /* 0x0000000709005c0c */ /* 0x000fe2000bfa6270 */
[----:B------:R-:W-:Y:S01]  /*4b40*/  MUFU.EX2 R214, R18 ;  /* 0x0000001200d67308 */ /* 0x000fe20000000800 */
[----:B------:R-:W-:Y:S04]  /*4b50*/  IMAD.WIDE.U32 R8, R135, -0x2daee0ad, RZ ;  /* 0xd2511f5387087825 */ /* 0x000fe800078e00ff */
[----:B------:R-:W-:Y:S04]  /*4b60*/  IMAD.WIDE.U32 R10, R11, -0x2daee0ad, RZ ;  /* 0xd2511f530b0a7825 */ /* 0x000fe800078e00ff */
[----:B------:R-:W-:Y:S01]  /*4b70*/  IMAD.WIDE.U32 R152, R152, -0x2daee0ad, RZ ;  /* 0xd2511f5398987825 */ /* 0x000fe200078e00ff */
[----:B------:R-:W-:Y:S01]  /*4b80*/  @P0 FSEL R45, R45, -INF , !P2 ;  /* 0xff8000002d2d0808 */ /* 0x000fe20005000000 */
[----:B------:R1:W1:Y:S01]  /*4b90*/  MUFU.EX2 R213, R19 ;  /* 0x0000001300d57308 */ /* 0x0002620000000800 */
[----:B------:R-:W-:Y:S01]  /*4ba0*/  PLOP3.LUT P0, PT, PT, PT, UP0, 0x80, 0x0 ;  /* 0x000000000000781c */ /* 0x000fe20003f0f008 */
[----:B------:R-:W-:Y:S04]  /*4bb0*/  IMAD.WIDE.U32 R148, R148, -0x2daee0ad, RZ ;  /* 0xd2511f5394947825 */ /* 0x000fe800078e00ff */
[----:B--2---:R-:W-:Y:S01]  /*4bc0*/  IMAD.WIDE.U32 R16, R134, -0x2daee0ad, RZ ;  /* 0xd2511f5386107825 */ /* 0x004fe200078e00ff */
[----:B------:R-:W-:Y:S03]  /*4bd0*/  LOP3.LUT R134, R9, UR5, R12, 0x96, !PT ;  /* 0x0000000509867c12 */ /* 0x000fe6000f8e960c */
[----:B------:R2:W2:Y:S01]  /*4be0*/  MUFU.EX2 R202, R20 ;  /* 0x0000001400ca7308 */ /* 0x0004a20000000800 */
[----:B------:R-:W-:Y:S01]  /*4bf0*/  LOP3.LUT R150, R153, UR4, R16, 0x96, !PT ;  /* 0x0000000499967c12 */ /* 0x000fe2000f8e9610 */
[----:B------:R-:W-:Y:S02]  /*4c00*/  IMAD.WIDE.U32 R134, R134, -0x326172a9, RZ ;  /* 0xcd9e8d5786867825 */ /* 0x000fe400078e00ff */
[----:B------:R-:W-:Y:S02]  /*4c10*/  @P0 FSEL R47, R47, -INF , !P2 ;  /* 0xff8000002f2f0808 */ /* 0x000fe40005000000 */
[----:B------:R-:W-:Y:S01]  /*4c20*/  PLOP3.LUT P0, PT, PT, PT, UP0, 0x80, 0x0 ;  /* 0x000000000000781c */ /* 0x000fe20003f0f008 */
[----:B------:R-:W-:Y:S03]  /*4c30*/  IMAD.WIDE.U32 R150, R150, -0x326172a9, RZ ;  /* 0xcd9e8d5796967825 */ /* 0x000fe600078e00ff */
[----:B------:R3:W-:Y:S01]  /*4c40*/  MUFU.EX2 R199, R5 ;  /* 0x0000000500c77308 */ /* 0x0007e20000000800 */
[----:B------:R-:W-:Y:S02]  /*4c50*/  FFMA.FTZ R45, R45, c[0x0][0x23c], -R2 ;  /* 0x00008f002d2d7a23 */ /* 0x000fe40000010802 */
[----:B------:R-:W-:Y:S02]  /*4c60*/  FFMA.FTZ R47, R47, c[0x0][0x23c], -R0 ;  /* 0x00008f002f2f7a23 */ /* 0x000fe40000010800 */
[----:B-1----:R-:W-:Y:S04]  /*4c70*/  IMAD.WIDE.U32 R18, R140, -0x2daee0ad, RZ ;  /* 0xd2511f538c127825 */ /* 0x002fe800078e00ff */
[----:B------:R-:W-:Y:S01]  /*4c80*/  @P0 FSEL R49, R49, -INF , !P2 ;  /* 0xff80000031310808 */ /* 0x000fe20005000000 */
[----:B------:R-:W-:Y:S01]  /*4c90*/  MUFU.EX2 R165, R50 ;  /* 0x0000003200a57308 */ /* 0x000fe20000000800 */
[--C-:B------:R-:W-:Y:S02]  /*4ca0*/  LOP3.LUT R7, R19, UR5, R14.reuse, 0x96, !PT ;  /* 0x0000000513077c12 */ /* 0x100fe4000f8e960e */
[----:B------:R-:W-:Y:S01]  /*4cb0*/  LOP3.LUT R14, R17, UR5, R14, 0x96, !PT ;  /* 0x00000005110e7c12 */ /* 0x000fe2000f8e960e */
[--C-:B------:R-:W-:Y:S01]  /*4cc0*/  FFMA.FTZ R49, R49, c[0x0][0x23c], -R133.reuse ;  /* 0x00008f0031317a23 */ /* 0x100fe20000010885 */
[----:B------:R-:W-:Y:S01]  /*4cd0*/  LOP3.LUT R17, R11, UR5, R12, 0x96, !PT ;  /* 0x000000050b117c12 */ /* 0x000fe2000f8e960c */
[----:B--2---:R-:W-:Y:S01]  /*4ce0*/  IMAD.WIDE.U32 R20, R13, -0x2daee0ad, RZ ;  /* 0xd2511f530d147825 */ /* 0x004fe200078e00ff */
[----:B------:R-:W-:Y:S01]  /*4cf0*/  LOP3.LUT R140, R143, UR4, R18, 0x96, !PT ;  /* 0x000000048f8c7c12 */ /* 0x000fe2000f8e9612 */
[----:B------:R-:W-:Y:S01]  /*4d00*/  UIADD3 UR5, UR12, -0x255992d5, URZ ;  /* 0xdaa66d2b0c057890 */ /* 0x000fe2000fffe03f */
[----:B------:R-:W-:Y:S01]  /*4d10*/  PLOP3.LUT P0, PT, PT, PT, UP0, 0x80, 0x0 ;  /* 0x000000000000781c */ /* 0x000fe20003f0f008 */
[----:B------:R-:W-:Y:S01]  /*4d20*/  MUFU.EX2 R160, R49 ;  /* 0x0000003100a07308 */ /* 0x000fe20000000800 */
[----:B------:R-:W-:Y:S01]  /*4d30*/  LOP3.LUT R19, R21, UR4, R10, 0x96, !PT ;  /* 0x0000000415137c12 */ /* 0x000fe2000f8e960a */
[----:B------:R-:W-:Y:S01]  /*4d40*/  IMAD.WIDE.U32 R16, R17, -0x326172a9, RZ ;  /* 0xcd9e8d5711107825 */ /* 0x000fe200078e00ff */
[----:B------:R-:W-:Y:S01]  /*4d50*/  LOP3.LUT R21, R149, UR4, R8, 0x96, !PT ;  /* 0x0000000495157c12 */ /* 0x000fe2000f8e9608 */
[----:B------:R-:W-:Y:S01]  /*4d60*/  UIADD3 UR4, UR12, 0x78dde6e4, URZ ;  /* 0x78dde6e40c047890 */ /* 0x000fe2000fffe03f */
[--C-:B------:R-:W-:Y:S01]  /*4d70*/  LOP3.LUT R18, R135, UR5, R4.reuse, 0x96, !PT ;  /* 0x0000000587127c12 */ /* 0x100fe2000f8e9604 */
[----:B------:R-:W-:Y:S01]  /*4d80*/  IMAD.WIDE.U32 R8, R7, -0x326172a9, RZ ;  /* 0xcd9e8d5707087825 */ /* 0x000fe200078e00ff */
[----:B------:R-:W-:Y:S03]  /*4d90*/  LOP3.LUT R12, R17, UR5, R4, 0x96, !PT ;  /* 0x00000005110c7c12 */ /* 0x000fe6000f8e9604 */
[----:B------:R-:W-:Y:S01]  /*4da0*/  IMAD.WIDE.U32 R10, R14, -0x326172a9, RZ ;  /* 0xcd9e8d570e0a7825 */ /* 0x000fe200078e00ff */
[--C-:B------:R-:W-:Y:S01]  /*4db0*/  LOP3.LUT R14, R9, UR5, R6.reuse, 0x96, !PT ;  /* 0x00000005090e7c12 */ /* 0x100fe2000f8e9606 */
[----:B------:R-:W-:Y:S01]  /*4dc0*/  MUFU.EX2 R200, R28 ;  /* 0x0000001c00c87308 */ /* 0x000fe20000000800 */
[----:B------:R-:W-:Y:S01]  /*4dd0*/  @P0 FSEL R51, R51, -INF , !P2 ;  /* 0xff80000033330808 */ /* 0x000fe20005000000 */
[----:B------:R-:W-:Y:S01]  /*4de0*/  IMAD.WIDE.U32 R140, R140, -0x326172a9, RZ ;  /* 0xcd9e8d578c8c7825 */ /* 0x000fe200078e00ff */
[----:B------:R-:W-:Y:S01]  /*4df0*/  LOP3.LUT R11, R11, UR5, R6, 0x96, !PT ;  /* 0x000000050b0b7c12 */ /* 0x000fe2000f8e9606 */
[----:B------:R-:W-:Y:S01]  /*4e00*/  UIADD3 UR5, UR11, -0x126145ec, URZ ;  /* 0xed9eba140b057890 */ /* 0x000fe2000fffe03f */
[----:B------:R-:W-:Y:S01]  /*4e10*/  PLOP3.LUT P0, PT, PT, PT, UP0, 0x80, 0x0 ;  /* 0x000000000000781c */ /* 0x000fe20003f0f008 */
[----:B---3--:R-:W1:Y:S01]  /*4e20*/  LDSM.16.M88.4 R4, [R172+0xd800] ;  /* 0x00d80000ac04783b */ /* 0x008e620000000200 */
[----:B------:R-:W-:Y:S01]  /*4e30*/  PLOP3.LUT P2, PT, PT, PT, UP0, 0x80, 0x0 ;  /* 0x000000000000781c */ /* 0x000fe20003f4f008 */
[----:B------:R-:W-:Y:S01]  /*4e40*/  IMAD.WIDE.U32 R12, R12, -0x2daee0ad, RZ ;  /* 0xd2511f530c0c7825 */ /* 0x000fe200078e00ff */
[----:B------:R-:W-:Y:S01]  /*4e50*/  LOP3.LUT R135, R141, UR4, R8, 0x96, !PT ;  /* 0x000000048d877c12 */ /* 0x000fe2000f8e9608 */
[----:B------:R2:W-:Y:S01]  /*4e60*/  MUFU.EX2 R206, R22 ;  /* 0x0000001600ce7308 */ /* 0x0005e20000000800 */
[----:B------:R-:W-:Y:S01]  /*4e70*/  LOP3.LUT R149, R151, UR4, R10, 0x96, !PT ;  /* 0x0000000497957c12 */ /* 0x000fe2000f8e960a */
[----:B------:R-:W-:Y:S04]  /*4e80*/  IMAD.WIDE.U32 R14, R14, -0x2daee0ad, RZ ;  /* 0xd2511f530e0e7825 */ /* 0x000fe800078e00ff */
[----:B------:R-:W-:Y:S01]  /*4e90*/  IMAD.WIDE.U32 R8, R19, -0x326172a9, RZ ;  /* 0xcd9e8d5713087825 */ /* 0x000fe200078e00ff */
[----:B------:R-:W-:Y:S02]  /*4ea0*/  LOP3.LUT R17, R15, UR5, R142, 0x96, !PT ;  /* 0x000000050f117c12 */ /* 0x000fe4000f8e968e */
[----:B------:R-:W-:Y:S01]  /*4eb0*/  LOP3.LUT R142, R13, UR5, R20, 0x96, !PT ;  /* 0x000000050d8e7c12 */ /* 0x000fe2000f8e9614 */
[----:B------:R3:W-:Y:S01]  /*4ec0*/  MUFU.EX2 R212, R24 ;  /* 0x0000001800d47308 */ /* 0x0007e20000000800 */
[----:B------:R-:W-:Y:S04]  /*4ed0*/  IMAD.WIDE.U32 R18, R18, -0x2daee0ad, RZ ;  /* 0xd2511f5312127825 */ /* 0x000fe800078e00ff */
[----:B------:R-:W-:Y:S04]  /*4ee0*/  IMAD.WIDE.U32 R10, R11, -0x2daee0ad, RZ ;  /* 0xd2511f530b0a7825 */ /* 0x000fe800078e00ff */
[----:B------:R-:W-:Y:S01]  /*4ef0*/  IMAD.WIDE.U32 R20, R21, -0x326172a9, RZ ;  /* 0xcd9e8d5715147825 */ /* 0x000fe200078e00ff */
[----:B------:R4:W4:Y:S03]  /*4f00*/  MUFU.EX2 R201, R23 ;  /* 0x0000001700c97308 */ /* 0x0009260000000800 */
[----:B------:R-:W-:Y:S01]  /*4f10*/  IMAD.WIDE.U32 R142, R142, -0x326172a9, RZ ;  /* 0xcd9e8d578e8e7825 */ /* 0x000fe200078e00ff */
[----:B--2---:R-:W-:Y:S02]  /*4f20*/  LOP3.LUT R22, R11, UR5, R152, 0x96, !PT ;  /* 0x000000050b167c12 */ /* 0x004fe4000f8e9698 */
[----:B------:R-:W-:Y:S01]  /*4f30*/  LOP3.LUT R11, R19, UR5, R148, 0x96, !PT ;  /* 0x00000005130b7c12 */ /* 0x000fe2000f8e9694 */
[----:B------:R-:W-:Y:S01]  /*4f40*/  UIADD3 UR5, UR12, 0x1715609d, URZ ;  /* 0x1715609d0c057890 */ /* 0x000fe2000fffe03f */
[----:B------:R-:W-:Y:S01]  /*4f50*/  LOP3.LUT R141, R21, UR4, R134, 0x96, !PT ;  /* 0x00000004158d7c12 */ /* 0x000fe2000f8e9686 */
[----:B------:R-:W-:Y:S01]  /*4f60*/  IMAD.WIDE.U32 R134, R135, -0x2daee0ad, RZ ;  /* 0xd2511f5387867825 */ /* 0x000fe200078e00ff */
[----:B------:R-:W-:Y:S03]  /*4f70*/  MUFU.EX2 R216, R26 ;  /* 0x0000001a00d87308 */ /* 0x000fe60000000800 */
[----:B------:R-:W-:Y:S01]  /*4f80*/  LOP3.LUT R13, R143, UR5, R8, 0x96, !PT ;  /* 0x000000058f0d7c12 */ /* 0x000fe2000f8e9608 */
[----:B------:R-:W-:Y:S01]  /*4f90*/  FFMA.FTZ R51, R51, c[0x0][0x23c], -R132 ;  /* 0x00008f0033337a23 */ /* 0x000fe20000010884 */
[----:B---3--:R-:W-:Y:S01]  /*4fa0*/  LOP3.LUT R24, R9, UR4, R16, 0x96, !PT ;  /* 0x0000000409187c12 */ /* 0x008fe2000f8e9610 */
[-C--:B-1----:R-:W-:Y:S01]  /*4fb0*/  HMMA.16816.F32.BF16 R52, R136, R4.reuse, R52 ;  /* 0x000000048834723c */ /* 0x082fe20000041834 */
[----:B------:R-:W-:Y:S01]  /*4fc0*/  IMAD.WIDE.U32 R148, R149, -0x2daee0ad, RZ ;  /* 0xd2511f5395947825 */ /* 0x000fe200078e00ff */
[----:B------:R-:W-:Y:S02]  /*4fd0*/  UIADD3 UR4, UR11, -0x56f99767, URZ ;  /* 0xa90668990b047890 */ /* 0x000fe4000fffe03f */
[----:B------:R-:W-:Y:S01]  /*4fe0*/  MUFU.EX2 R164, R51 ;  /* 0x0000003300a47308 */ /* 0x000fe20000000800 */
[----:B------:R-:W-:Y:S03]  /*4ff0*/  IMAD.WIDE.U32 R16, R17, -0x326172a9, RZ ;  /* 0xcd9e8d5711107825 */ /* 0x000fe600078e00ff */
[----:B------:R-:W-:Y:S01]  /*5000*/  LOP3.LUT R9, R135, UR4, R14, 0x96, !PT ;  /* 0x0000000487097c12 */ /* 0x000fe2000f8e960e */
[C---:B------:R-:W-:Y:S03]  /*5010*/  HMMA.16816.F32.BF16 R56, R144.reuse, R4, R56 ;  /* 0x000000049038723c */ /* 0x040fe60000041838 */
[----:B------:R-:W-:Y:S01]  /*5020*/  LOP3.LUT R15, R17, UR5, R140, 0x96, !PT ;  /* 0x00000005110f7c12 */ /* 0x000fe2000f8e968c */
[----:B------:R-:W-:Y:S01]  /*5030*/  IMAD.WIDE.U32 R140, R141, -0x2daee0ad, RZ ;  /* 0xd2511f538d8c7825 */ /* 0x000fe200078e00ff */
[----:B------:R-:W-:Y:S01]  /*5040*/  LOP3.LUT R17, R149, UR4, R10, 0x96, !PT ;  /* 0x0000000495117c12 */ /* 0x000fe2000f8e960a */
[----:B------:R-:W-:Y:S02]  /*5050*/  MUFU.EX2 R198, R29 ;  /* 0x0000001d00c67308 */ /* 0x000fe40000000800 */
[-C--:B------:R-:W-:Y:S01]  /*5060*/  HMMA.16816.F32.BF16 R60, R144, R6.reuse, R60 ;  /* 0x00000006903c723c */ /* 0x080fe2000004183c */
[----:B------:R-:W-:Y:S03]  /*5070*/  LOP3.LUT R135, R141, UR4, R18, 0x96, !PT ;  /* 0x000000048d877c12 */ /* 0x000fe6000f8e9612 */
[----:B------:R-:W-:Y:S03]  /*5080*/  IMAD.WIDE.U32 R4, R13, -0x2daee0ad, RZ ;  /* 0xd2511f530d047825 */ /* 0x000fe600078e00ff */
[----:B------:R-:W-:Y:S01]  /*5090*/  @P0 FSEL R52, R52, -INF , !P4 ;  /* 0xff80000034340808 */ /* 0x000fe20006000000 */
[----:B------:R-:W-:Y:S01]  /*50a0*/  HMMA.16816.F32.BF16 R64, R136, R6, R64 ;  /* 0x000000068840723c */ /* 0x000fe20000041840 */
[----:B------:R-:W-:Y:S01]  /*50b0*/  SHF.R.U32.HI R28, RZ, 0x10, R4 ;  /* 0x00000010ff1c7819 */ /* 0x000fe20000011604 */
[----:B------:R1:W2:Y:S01]  /*50c0*/  MUFU.EX2 R215, R27 ;  /* 0x0000001b00d77308 */ /* 0x0002a20000000800 */
[----:B------:R-:W-:Y:S01]  /*50d0*/  PLOP3.LUT P0, PT, PT, PT, UP0, 0x80, 0x0 ;  /* 0x000000000000781c */ /* 0x000fe20003f0f008 */
[--C-:B------:R-:W-:Y:S01]  /*50e0*/  FFMA.FTZ R52, R52, c[0x0][0x23c], -R133.reuse ;  /* 0x00008f0034347a23 */ /* 0x100fe20000010885 */
[----:B------:R-:W-:Y:S01]  /*50f0*/  @P2 FSEL R54, R54, -INF , !P4 ;  /* 0xff80000036362808 */ /* 0x000fe20006000000 */
[----:B----4-:R-:W-:Y:S01]  /*5100*/  IMAD.WIDE.U32 R22, R22, -0x326172a9, RZ ;  /* 0xcd9e8d5716167825 */ /* 0x010fe200078e00ff */
[----:B------:R-:W-:Y:S02]  /*5110*/  PLOP3.LUT P2, PT, PT, PT, UP0, 0x80, 0x0 ;  /* 0x000000000000781c */ /* 0x000fe40003f4f008 */
[----:B------:R-:W-:Y:S03]  /*5120*/  LOP3.LUT R18, R4, 0xff, RZ, 0xc0, !PT ;  /* 0x000000ff04127812 */ /* 0x000fe600078ec0ff */
[----:B------:R-:W-:Y:S01]  /*5130*/  LOP3.LUT R150, R23, UR5, R150, 0x96, !PT ;  /* 0x0000000517967c12 */ /* 0x000fe2000f8e9696 */
[----:B------:R-:W-:Y:S01]  /*5140*/  MUFU.EX2 R157, R52 ;  /* 0x00000034009d7308 */ /* 0x000fe20000000800 */
[----:B------:R-:W-:Y:S01]  /*5150*/  SHF.R.U32.HI R19, RZ, 0x18, R4 ;  /* 0x00000018ff137819 */ /* 0x000fe20000011604 */
[----:B------:R-:W-:Y:S01]  /*5160*/  FFMA.FTZ R54, R54, c[0x0][0x23c], -R132 ;  /* 0x00008f0036367a23 */ /* 0x000fe20000010884 */
[----:B------:R-:W-:Y:S01]  /*5170*/  @P0 FSEL R56, R56, -INF , !P4 ;  /* 0xff80000038380808 */ /* 0x000fe20006000000 */
[----:B------:R-:W-:Y:S01]  /*5180*/  IMAD.WIDE.U32 R8, R9, -0x326172a9, RZ ;  /* 0xcd9e8d5709087825 */ /* 0x000fe200078e00ff */
[----:B------:R-:W-:Y:S02]  /*5190*/  PLOP3.LUT P0, PT, PT, PT, UP0, 0x80, 0x0 ;  /* 0x000000000000781c */ /* 0x000fe40003f0f008 */
[----:B------:R-:W-:Y:S01]  /*51a0*/  @P2 FSEL R58, R58, -INF , !P4 ;  /* 0xff8000003a3a2808 */ /* 0x000fe20006000000 */
[----:B------:R-:W-:Y:S01]  /*51b0*/  FFMA.FTZ R56, R56, c[0x0][0x23c], -R2 ;  /* 0x00008f0038387a23 */ /* 0x000fe20000010802 */
[----:B------:R-:W-:Y:S01]  /*51c0*/  PLOP3.LUT P2, PT, PT, PT, UP0, 0x80, 0x0 ;  /* 0x000000000000781c */ /* 0x000fe20003f4f008 */
[----:B------:R3:W-:Y:S01]  /*51d0*/  MUFU.EX2 R209, R25 ;  /* 0x0000001900d17308 */ /* 0x0007e20000000800 */
[----:B------:R-:W-:Y:S01]  /*51e0*/  PLOP3.LUT P4, PT, PT, PT, UP0, 0x80, 0x0 ;  /* 0x000000000000781c */ /* 0x000fe20003f8f008 */
[----:B------:R-:W-:Y:S01]  /*51f0*/  FFMA.FTZ R58, R58, c[0x0][0x23c], -R0 ;  /* 0x00008f003a3a7a23 */ /* 0x000fe20000010800 */
[----:B------:R-:W-:Y:S01]  /*5200*/  LOP3.LUT R14, R9, UR6, R16, 0x96, !PT ;  /* 0x00000006090e7c12 */ /* 0x000fe2000f8e9610 */
[----:B-1----:R-:W-:Y:S01]  /*5210*/  IMAD.WIDE.U32 R26, R11, -0x326172a9, RZ ;  /* 0xcd9e8d570b1a7825 */ /* 0x002fe200078e00ff */
[----:B------:R-:W-:Y:S02]  /*5220*/  LOP3.LUT R16, R8, 0xff, RZ, 0xc0, !PT ;  /* 0x000000ff08107812 */ /* 0x000fe400078ec0ff */
[----:B------:R-:W-:Y:S01]  /*5230*/  SHF.R.U32.HI R23, RZ, 0x18, R8 ;  /* 0x00000018ff177819 */ /* 0x000fe20000011608 */
[----:B------:R-:W-:Y:S01]  /*5240*/  IMAD.WIDE.U32 R10, R15, -0x2daee0ad, RZ ;  /* 0xd2511f530f0a7825 */ /* 0x000fe200078e00ff */
[----:B------:R-:W-:Y:S01]  /*5250*/  @P0 FSEL R53, R53, -INF , !P3 ;  /* 0xff80000035350808 */ /* 0x000fe20005800000 */
[----:B------:R-:W-:Y:S01]  /*5260*/  MUFU.EX2 R162, R54 ;  /* 0x0000003600a27308 */ /* 0x000fe20000000800 */
[----:B------:R-:W-:Y:S02]  /*5270*/  PLOP3.LUT P0, PT, PT, PT, UP0, 0x80, 0x0 ;  /* 0x000000000000781c */ /* 0x000fe40003f0f008 */
[----:B------:R-:W-:Y:S01]  /*5280*/  LOP3.LUT R29, R10, 0xffff, RZ, 0xc0, !PT ;  /* 0x0000ffff0a1d7812 */ /* 0x000fe200078ec0ff */
[--C-:B------:R-:W-:Y:S01]  /*5290*/  FFMA.FTZ R53, R53, c[0x0][0x23c], -R133.reuse ;  /* 0x00008f0035357a23 */ /* 0x100fe20000010885 */
[----:B------:R-:W-:Y:S02]  /*52a0*/  @P2 FSEL R55, R55, -INF , !P3 ;  /* 0xff80000037372808 */ /* 0x000fe40005800000 */
[----:B------:R-:W-:Y:S02]  /*52b0*/  PLOP3.LUT P2, PT, PT, PT, UP0, 0x80, 0x0 ;  /* 0x000000000000781c */ /* 0x000fe40003f4f008 */
[----:B------:R-:W-:Y:S01]  /*52c0*/  LOP3.LUT R141, R27, UR5, R20, 0x96, !PT ;  /* 0x000000051b8d7c12 */ /* 0x000fe2000f8e9614 */
[----:B------:R1:W-:Y:S01]  /*52d0*/  MUFU.EX2 R208, R30 ;  /* 0x0000001e00d07308 */ /* 0x0003e20000000800 */
[----:B------:R-:W-:Y:S01]  /*52e0*/  LOP3.LUT R27, R4, 0xffff, RZ, 0xc0, !PT ;  /* 0x0000ffff041b7812 */ /* 0x000fe200078ec0ff */
[----:B------:R-:W-:Y:S01]  /*52f0*/  UIADD3 UR5, UR11, 0x646e171e, URZ ;  /* 0x646e171e0b057890 */ /* 0x000fe2000fffe03f */
[----:B------:R-:W-:Y:S01]  /*5300*/  LOP3.LUT R20, R8, 0xffff, RZ, 0xc0, !PT ;  /* 0x0000ffff08147812 */ /* 0x000fe200078ec0ff */
[----:B---3--:R-:W-:Y:S01]  /*5310*/  IMAD.WIDE.U32 R24, R24, -0x2daee0ad, RZ ;  /* 0xd2511f5318187825 */ /* 0x008fe200078e00ff */
[----:B------:R-:W-:Y:S02]  /*5320*/  @P0 FSEL R59, R59, -INF , !P3 ;  /* 0xff8000003b3b0808 */ /* 0x000fe40005800000 */
[----:B------:R-:W-:Y:S01]  /*5330*/  PLOP3.LUT P0, PT, PT, PT, UP0, 0x80, 0x0 ;  /* 0x000000000000781c */ /* 0x000fe20003f0f008 */
[----:B------:R-:W-:Y:S01]  /*5340*/  FFMA.FTZ R55, R55, c[0x0][0x23c], -R132 ;  /* 0x00008f0037377a23 */ /* 0x000fe20000010884 */
[----:B------:R-:W-:Y:S01]  /*5350*/  LOP3.LUT R21, R25, UR4, R12, 0x96, !PT ;  /* 0x0000000419157c12 */ /* 0x000fe2000f8e960c */
[----:B------:R3:W4:Y:S01]  /*5360*/  MUFU.EX2 R207, R31 ;  /* 0x0000001f00cf7308 */ /* 0x0007220000000800 */
[----:B------:R-:W-:Y:S01]  /*5370*/  SHF.R.U32.HI R25, RZ, 0x10, R8 ;  /* 0x00000010ff197819 */ /* 0x000fe20000011608 */
[----:B------:R-:W-:Y:S01]  /*5380*/  IMAD.WIDE.U32 R8, R17, -0x326172a9, RZ ;  /* 0xcd9e8d5711087825 */ /* 0x000fe200078e00ff */
[----:B------:R-:W-:Y:S01]  /*5390*/  @P2 FSEL R60, R60, -INF , !P5 ;  /* 0xff8000003c3c2808 */ /* 0x000fe20006800000 */
[----:B------:R-:W-:Y:S01]  /*53a0*/  ULDC.U8 UR4, c[0x0][0x2d8] ;  /* 0x0000b60000047ab9 */ /* 0x000fe20000000000 */
[----:B------:R-:W-:Y:S01]  /*53b0*/  PLOP3.LUT P2, PT, PT, PT, UP0, 0x80, 0x0 ;  /* 0x000000000000781c */ /* 0x000fe20003f4f008 */
[----:B------:R-:W-:Y:S01]  /*53c0*/  FFMA.FTZ R59, R59, c[0x0][0x23c], -R0 ;  /* 0x00008f003b3b7a23 */ /* 0x000fe20000010800 */
[----:B------:R-:W-:Y:S01]  /*53d0*/  LOP3.LUT R12, R5, UR5, R24, 0x96, !PT ;  /* 0x00000005050c7c12 */ /* 0x000fe2000f8e9618 */
[----:B------:R-:W-:Y:S01]  /*53e0*/  FFMA.FTZ R60, R60, c[0x0][0x23c], -R2 ;  /* 0x00008f003c3c7a23 */ /* 0x000fe20000010802 */
[--C-:B------:R-:W-:Y:S01]  /*53f0*/  SHF.R.U32.HI R24, RZ, 0x18, R10.reuse ;  /* 0x00000018ff187819 */ /* 0x100fe2000001160a */
[----:B------:R-:W-:Y:S01]  /*5400*/  MUFU.EX2 R156, R53 ;  /* 0x00000035009c7308 */ /* 0x000fe20000000800 */
[----:B------:R-:W-:Y:S01]  /*5410*/  @P4 FSEL R57, R57, -INF , !P3 ;  /* 0xff80000039394808 */ /* 0x000fe20005800000 */
[----:B------:R-:W-:Y:S01]  /*5420*/  IMAD.WIDE.U32 R4, R21, -0x326172a9, RZ ;  /* 0xcd9e8d5715047825 */ /* 0x000fe200078e00ff */
[----:B------:R-:W-:Y:S02]  /*5430*/  PLOP3.LUT P3, PT, PT, PT, UP0, 0x80, 0x0 ;  /* 0x000000000000781c */ /* 0x000fe40003f6f008 */
[----:B-1----:R-:W-:Y:S01]  /*5440*/  SHF.R.U32.HI R30, RZ, 0x10, R10 ;  /* 0x00000010ff1e7819 */ /* 0x002fe2000001160a */
[----:B------:R-:W-:Y:S01]  /*5450*/  FFMA.FTZ R57, R57, c[0x0][0x23c], -R2 ;  /* 0x00008f0039397a23 */ /* 0x000fe20000010802 */
[----:B------:R-:W-:Y:S02]  /*5460*/  @P0 FSEL R66, R66, -INF , !P5 ;  /* 0xff80000042420808 */ /* 0x000fe40006800000 */
[----:B------:R-:W-:Y:S01]  /*5470*/  PLOP3.LUT P0, PT, PT, PT, UP0, 0x80, 0x0 ;  /* 0x000000000000781c */ /* 0x000fe20003f0f008 */
[----:B------:R-:W-:Y:S01]  /*5480*/  MUFU.EX2 R155, R60 ;  /* 0x0000003c009b7308 */ /* 0x000fe20000000800 */
[----:B------:R-:W-:Y:S01]  /*5490*/  LOP3.LUT R13, R11, UR5, R134, 0x96, !PT ;  /* 0x000000050b0d7c12 */ /* 0x000fe2000f8e9686 */
[----:B------:R-:W-:Y:S01]  /*54a0*/  FFMA.FTZ R66, R66, c[0x0][0x23c], -R132 ;  /* 0x00008f0042427a23 */ /* 0x000fe20000010884 */
[----:B------:R-:W-:Y:S02]  /*54b0*/  LOP3.LUT R11, R9, UR6, R22, 0x96, !PT ;  /* 0x00000006090b7c12 */ /* 0x000fe4000f8e9616 */
[----:B------:R-:W-:Y:S02]  /*54c0*/  LOP3.LUT R17, R10, 0xff, RZ, 0xc0, !PT ;  /* 0x000000ff0a117812 */ /* 0x000fe400078ec0ff */
[C---:B---3--:R-:W-:Y:S02]  /*54d0*/  LOP3.LUT R31, R8.reuse, 0xffff, RZ, 0xc0, !PT ;  /* 0x0000ffff081f7812 */ /* 0x048fe400078ec0ff */
[----:B------:R-:W-:Y:S01]  /*54e0*/  LOP3.LUT R21, R8, 0xff, RZ, 0xc0, !PT ;  /* 0x000000ff08157812 */ /* 0x000fe200078ec0ff */
[----:B------:R-:W-:Y:S01]  /*54f0*/  MUFU.EX2 R151, R66 ;  /* 0x0000004200977308 */ /* 0x000fe20000000800 */
[----:B------:R-:W-:Y:S02]  /*5500*/  SHF.R.U32.HI R9, RZ, 0x10, R4 ;  /* 0x00000010ff097819 */ /* 0x000fe40000011604 */
[--C-:B------:R-:W-:Y:S02]  /*5510*/  SHF.R.U32.HI R22, RZ, 0x18, R8.reuse ;  /* 0x00000018ff167819 */ /* 0x100fe40000011608 */
[----:B------:R-:W-:Y:S02]  /*5520*/  SHF.R.U32.HI R32, RZ, 0x10, R8 ;  /* 0x00000010ff207819 */ /* 0x000fe40000011608 */
[C---:B------:R-:W-:Y:S02]  /*5530*/  LOP3.LUT R8, R4.reuse, 0xffff, RZ, 0xc0, !PT ;  /* 0x0000ffff04087812 */ /* 0x040fe400078ec0ff */
[----:B------:R-:W-:Y:S01]  /*5540*/  LOP3.LUT R10, R4, 0xff, RZ, 0xc0, !PT ;  /* 0x000000ff040a7812 */ /* 0x000fe200078ec0ff */
[----:B------:R-:W-:Y:S01]  /*5550*/  MUFU.EX2 R166, R57 ;  /* 0x0000003900a67308 */ /* 0x000fe20000000800 */
[----:B------:R-:W-:Y:S02]  /*5560*/  SHF.R.U32.HI R15, RZ, 0x18, R4 ;  /* 0x00000018ff0f7819 */ /* 0x000fe40000011604 */
[----:B------:R-:W-:Y:S02]  /*5570*/  LOP3.LUT R4, R14, 0xffff, RZ, 0xc0, !PT ;  /* 0x0000ffff0e047812 */ /* 0x000fe400078ec0ff */
[----:B------:R-:W-:Y:S02]  /*5580*/  PLOP3.LUT P4, PT, PT, PT, UP0, 0x80, 0x0 ;  /* 0x000000000000781c */ /* 0x000fe40003f8f008 */
[----:B------:R-:W-:Y:S02]  /*5590*/  SHF.R.U32.HI R4, RZ, 0x8, R4 ;  /* 0x00000008ff047819 */ /* 0x000fe40000011604 */
[----:B------:R-:W-:Y:S01]  /*55a0*/  @P2 FSEL R61, R61, -INF , !P6 ;  /* 0xff8000003d3d2808 */ /* 0x000fe20007000000 */
[----:B------:R-:W-:Y:S01]  /*55b0*/  MUFU.EX2 R181, R58 ;  /* 0x0000003a00b57308 */ /* 0x000fe20000000800 */
[----:B------:R-:W-:Y:S02]  /*55c0*/  PLOP3.LUT P2, PT, PT, PT, UP0, 0x80, 0x0 ;  /* 0x000000000000781c */ /* 0x000fe40003f4f008 */
[----:B------:R-:W-:Y:S01]  /*55d0*/  @P3 FSEL R64, R64, -INF , !P5 ;  /* 0xff80000040403808 */ /* 0x000fe20006800000 */
[----:B------:R-:W-:Y:S01]  /*55e0*/  FFMA.FTZ R2, R61, c[0x0][0x23c], -R2 ;  /* 0x00008f003d027a23 */ /* 0x000fe20000010802 */
[----:B------:R-:W-:Y:S02]  /*55f0*/  PLOP3.LUT P3, PT, PT, PT, UP0, 0x80, 0x0 ;  /* 0x000000000000781c */ /* 0x000fe40003f6f008 */
[----:B------:R-:W-:Y:S01]  /*5600*/  LOP3.LUT R4, R4, 0xffff, RZ, 0xc0, !PT ;  /* 0x0000ffff04047812 */ /* 0x000fe200078ec0ff */
[--C-:B------:R-:W-:Y:S01]  /*5610*/  FFMA.FTZ R64, R64, c[0x0][0x23c], -R133.reuse ;  /* 0x00008f0040407a23 */ /* 0x100fe20000010885 */
[----:B------:R-:W-:Y:S01]  /*5620*/  LOP3.LUT R6, R5, UR6, R142, 0x96, !PT ;  /* 0x0000000605067c12 */ /* 0x000fe2000f8e968e */
[----:B------:R-:W-:Y:S01]  /*5630*/  MUFU.EX2 R180, R59 ;  /* 0x0000003b00b47308 */ /* 0x000fe20000000800 */
[----:B------:R-:W-:Y:S02]  /*5640*/  LOP3.LUT R5, R14, 0xff, RZ, 0xc0, !PT ;  /* 0x000000ff0e057812 */ /* 0x000fe400078ec0ff */
[----:B------:R-:W-:Y:S02]  /*5650*/  @P0 FSEL R65, R65, -INF , !P6 ;  /* 0xff80000041410808 */ /* 0x000fe40007000000 */
[----:B------:R-:W-:Y:S02]  /*5660*/  ISETP.LE.U32.AND P0, PT, R4, UR4, PT ;  /* 0x0000000404007c0c */ /* 0x000fe4000bf03070 */
[----:B------:R-:W-:Y:S01]  /*5670*/  LOP3.LUT R4, R6, 0xffff, RZ, 0xc0, !PT ;  /* 0x0000ffff06047812 */ /* 0x000fe200078ec0ff */
[----:B------:R-:W-:Y:S01]  /*5680*/  FFMA.FTZ R133, R65, c[0x0][0x23c], -R133 ;  /* 0x00008f0041857a23 */ /* 0x000fe20000010885 */
[----:B------:R-:W-:Y:S01]  /*5690*/  @P4 FSEL R62, R62, -INF , !P5 ;  /* 0xff8000003e3e4808 */ /* 0x000fe20006800000 */
[----:B------:R-:W-:Y:S01]  /*56a0*/  MUFU.EX2 R153, R64 ;  /* 0x0000004000997308 */ /* 0x000fe20000000800 */
[----:B------:R-:W-:Y:S02]  /*56b0*/  ISETP.LE.U32.AND P5, PT, R5, UR4, PT ;  /* 0x0000000405007c0c */ /* 0x000fe4000bfa3070 */
[----:B------:R-:W-:Y:S01]  /*56c0*/  SHF.R.U32.HI R5, RZ, 0x18, R14 ;  /* 0x00000018ff057819 */ /* 0x000fe2000001160e */
[----:B------:R-:W-:Y:S01]  /*56d0*/  FFMA.FTZ R62, R62, c[0x0][0x23c], -R0 ;  /* 0x00008f003e3e7a23 */ /* 0x000fe20000010800 */
[----:B------:R-:W-:Y:S02]  /*56e0*/  SHF.R.U32.HI R14, RZ, 0x10, R14 ;  /* 0x00000010ff0e7819 */ /* 0x000fe4000001160e */
[----:B------:R-:W-:Y:S01]  /*56f0*/  LOP3.LUT R7, R6, 0xff, RZ, 0xc0, !PT ;  /* 0x000000ff06077812 */ /* 0x000fe200078ec0ff */
[----:B------:R-:W-:Y:S01]  /*5700*/  @!P0 FADD.FTZ R204, -R204, -RZ ;  /* 0x800000ffcccc8221 */ /* 0x000fe20000010100 */
[----:B------:R-:W-:Y:S01]  /*5710*/  SHF.R.U32.HI R4, RZ, 0x8, R4 ;  /* 0x00000008ff047819 */ /* 0x000fe20000011604 */
[----:B------:R-:W-:Y:S01]  /*5720*/  MUFU.EX2 R152, R133 ;  /* 0x0000008500987308 */ /* 0x000fe20000000800 */
[----:B------:R-:W-:Y:S02]  /*5730*/  LOP3.LUT R14, R14, 0xff, RZ, 0xc0, !PT ;  /* 0x000000ff0e0e7812 */ /* 0x000fe400078ec0ff */
[----:B------:R-:W-:Y:S01]  /*5740*/  @P2 FSEL R67, R67, -INF , !P6 ;  /* 0xff80000043432808 */ /* 0x000fe20007000000 */
[----:B------:R-:W-:Y:S01]  /*5750*/  @!P5 FADD.FTZ R205, -R205, -RZ ;  /* 0x800000ffcdcdd221 */ /* 0x000fe20000010100 */
[----:B------:R-:W-:Y:S02]  /*5760*/  ISETP.LE.U32.AND P2, PT, R7, UR4, PT ;  /* 0x0000000407007c0c */ /* 0x000fe4000bf43070 */
[----:B------:R-:W-:Y:S01]  /*5770*/  @P3 FSEL R63, R63, -INF , !P6 ;  /* 0xff8000003f3f3808 */ /* 0x000fe20007000000 */
[----:B------:R-:W-:Y:S01]  /*5780*/  FFMA.FTZ R132, R67, c[0x0][0x23c], -R132 ;  /* 0x00008f0043847a23 */ /* 0x000fe20000010884 */
[----:B------:R-:W-:Y:S01]  /*5790*/  ISETP.LE.U32.AND P3, PT, R5, UR4, PT ;  /* 0x0000000405007c0c */ /* 0x000fe2000bf63070 */
[----:B------:R-:W-:Y:S01]  /*57a0*/  MUFU.EX2 R163, R62 ;  /* 0x0000003e00a37308 */ /* 0x000fe20000000800 */
[----:B------:R-:W-:Y:S01]  /*57b0*/  LOP3.LUT R4, R4, 0xffff, RZ, 0xc0, !PT ;  /* 0x0000ffff04047812 */ /* 0x000fe200078ec0ff */
[----:B------:R-:W-:Y:S01]  /*57c0*/  FFMA.FTZ R0, R63, c[0x0][0x23c], -R0 ;  /* 0x00008f003f007a23 */ /* 0x000fe20000010800 */
[----:B------:R-:W-:Y:S02]  /*57d0*/  SHF.R.U32.HI R5, RZ, 0x10, R6 ;  /* 0x00000010ff057819 */ /* 0x000fe40000011606 */
[----:B------:R-:W-:Y:S02]  /*57e0*/  ISETP.LE.U32.AND P0, PT, R4, UR4, PT ;  /* 0x0000000404007c0c */ /* 0x000fe4000bf03070 */
[----:B------:R-:W-:Y:S01]  /*57f0*/  ISETP.LE.U32.AND P6, PT, R14, UR4, PT ;  /* 0x000000040e007c0c */ /* 0x000fe2000bfc3070 */
[----:B------:R-:W-:Y:S01]  /*5800*/  @!P2 FADD.FTZ R220, -R220, -RZ ;  /* 0x800000ffdcdca221 */ /* 0x000fe20000010100 */
[----:B------:R-:W-:Y:S01]  /*5810*/  SHF.R.U32.HI R4, RZ, 0x8, R8 ;  /* 0x00000008ff047819 */ /* 0x000fe20000011608 */
[----:B------:R-:W-:Y:S01]  /*5820*/  MUFU.EX2 R154, R2 ;  /* 0x00000002009a7308 */ /* 0x000fe20000000800 */
[----:B------:R-:W-:Y:S01]  /*5830*/  LOP3.LUT R5, R5, 0xff, RZ, 0xc0, !PT ;  /* 0x000000ff05057812 */ /* 0x000fe200078ec0ff */
[----:B------:R-:W-:Y:S01]  /*5840*/  @!P3 FADD.FTZ R217, -R217, -RZ ;  /* 0x800000ffd9d9b221 */ /* 0x000fe20000010100 */
[----:B------:R-:W-:Y:S02]  /*5850*/  LOP3.LUT R4, R4, 0xffff, RZ, 0xc0, !PT ;  /* 0x0000ffff04047812 */ /* 0x000fe400078ec0ff */
[----:B------:R-:W-:Y:S02]  /*5860*/  ISETP.LE.U32.AND P5, PT, R5, UR4, PT ;  /* 0x0000000405007c0c */ /* 0x000fe4000bfa3070 */
[----:B------:R-:W-:Y:S01]  /*5870*/  SHF.R.U32.HI R6, RZ, 0x18, R6 ;  /* 0x00000018ff067819 */ /* 0x000fe20000011606 */
[----:B------:R-:W-:Y:S01]  /*5880*/  @!P0 FADD.FTZ R221, -R221, -RZ ;  /* 0x800000ffdddd8221 */ /* 0x000fe20000010100 */
[----:B------:R-:W-:Y:S01]  /*5890*/  LOP3.LUT R5, R9, 0xff, RZ, 0xc0, !PT ;  /* 0x000000ff09057812 */ /* 0x000fe200078ec0ff */
[----:B------:R-:W-:Y:S01]  /*58a0*/  @!P6 FADD.FTZ R203, -R203, -RZ ;  /* 0x800000ffcbcbe221 */ /* 0x000fe20000010100 */
[----:B------:R-:W-:Y:S01]  /*58b0*/  ISETP.LE.U32.AND P2, PT, R4, UR4, PT ;  /* 0x0000000404007c0c */ /* 0x000fe2000bf43070 */
[----:B------:R-:W-:Y:S01]  /*58c0*/  MUFU.EX2 R158, R0 ;  /* 0x00000000009e7308 */ /* 0x000fe20000000800 */
[----:B------:R-:W-:Y:S02]  /*58d0*/  ISETP.LE.U32.AND P6, PT, R6, UR4, PT ;  /* 0x0000000406007c0c */ /* 0x000fe4000bfc3070 */
[----:B------:R-:W-:Y:S02]  /*58e0*/  SHF.R.U32.HI R4, RZ, 0x8, R20 ;  /* 0x00000008ff047819 */ /* 0x000fe40000011614 */
[----:B------:R-:W-:Y:S01]  /*58f0*/  ISETP.LE.U32.AND P4, PT, R16, UR4, PT ;  /* 0x0000000410007c0c */ /* 0x000fe2000bf83070 */
[----:B------:R-:W-:Y:S01]  /*5900*/  @!P5 FADD.FTZ R225, -R225, -RZ ;  /* 0x800000ffe1e1d221 */ /* 0x000fe20000010100 */
[----:B------:R-:W-:Y:S02]  /*5910*/  LOP3.LUT R4, R4, 0xffff, RZ, 0xc0, !PT ;  /* 0x0000ffff04047812 */ /* 0x000fe400078ec0ff */
[----:B------:R-:W-:Y:S01]  /*5920*/  ISETP.LE.U32.AND P5, PT, R15, UR4, PT ;  /* 0x000000040f007c0c */ /* 0x000fe2000bfa3070 */
[----:B------:R-:W-:Y:S01]  /*5930*/  MUFU.EX2 R159, R55 ;  /* 0x00000037009f7308 */ /* 0x000fe20000000800 */
[----:B------:R-:W-:Y:S01]  /*5940*/  ISETP.LE.U32.AND P0, PT, R5, UR4, PT ;  /* 0x0000000405007c0c */ /* 0x000fe2000bf03070 */
[----:B------:R-:W-:Y:S01]  /*5950*/  @!P2 FADD.FTZ R218, -R218, -RZ ;  /* 0x800000ffdadaa221 */ /* 0x000fe20000010100 */
[----:B------:R-:W-:Y:S01]  /*5960*/  ISETP.LE.U32.AND P2, PT, R4, UR4, PT ;  /* 0x0000000404007c0c */ /* 0x000fe2000bf43070 */
[----:B------:R-:W-:Y:S01]  /*5970*/  @!P6 FADD.FTZ R224, -R224, -RZ ;  /* 0x800000ffe0e0e221 */ /* 0x000fe20000010100 */
[----:B------:R-:W-:Y:S02]  /*5980*/  ISETP.LE.U32.AND P6, PT, R23, UR4, PT ;  /* 0x0000000417007c0c */ /* 0x000fe4000bfc3070 */
[----:B------:R-:W-:Y:S01]  /*5990*/  LOP3.LUT R5, R13, 0xff, RZ, 0xc0, !PT ;  /* 0x000000ff0d057812 */ /* 0x000fe200078ec0ff */
[----:B------:R-:W-:Y:S01]  /*59a0*/  @!P4 FADD.FTZ R211, -R211, -RZ ;  /* 0x800000ffd3d3c221 */ /* 0x000fe20000010100 */
[----:B------:R-:W-:Y:S01]  /*59b0*/  SHF.R.U32.HI R6, RZ, 0x10, R12 ;  /* 0x00000010ff067819 */ /* 0x000fe2000001160c */
[----:B------:R-:W-:Y:S01]  /*59c0*/  MUFU.EX2 R167, R56 ;  /* 0x0000003800a77308 */ /* 0x000fe20000000800 */
[----:B------:R-:W-:Y:S01]  /*59d0*/  LOP3.LUT R4, R25, 0xff, RZ, 0xc0, !PT ;  /* 0x000000ff19047812 */ /* 0x000fe200078ec0ff */
[----:B------:R-:W-:Y:S01]  /*59e0*/  @!P5 FADD.FTZ R222, -R222, -RZ ;  /* 0x800000ffdeded221 */ /* 0x000fe20000010100 */
[----:B------:R-:W-:Y:S01]  /*59f0*/  ISETP.LE.U32.AND P4, PT, R5, UR4, PT ;  /* 0x0000000405007c0c */ /* 0x000fe2000bf83070 */
[----:B------:R-:W-:Y:S01]  /*5a00*/  @!P0 FADD.FTZ R223, -R223, -RZ ;  /* 0x800000ffdfdf8221 */ /* 0x000fe20000010100 */
[----:B------:R-:W-:Y:S01]  /*5a10*/  ISETP.LE.U32.AND P5, PT, R4, UR4, PT ;  /* 0x0000000404007c0c */ /* 0x000fe2000bfa3070 */
[----:B------:R-:W-:Y:S01]  /*5a20*/  @!P2 FADD.FTZ R210, -R210, -RZ ;  /* 0x800000ffd2d2a221 */ /* 0x000fe20000010100 */
[----:B------:R-:W-:Y:S01]  /*5a30*/  LOP3.LUT R4, R13, 0xffff, RZ, 0xc0, !PT ;  /* 0x0000ffff0d047812 */ /* 0x000fe200078ec0ff */
[----:B------:R-:W-:Y:S01]  /*5a40*/  @!P6 FADD.FTZ R213, -R213, -RZ ;  /* 0x800000ffd5d5e221 */ /* 0x000fe20000010100 */
[--C-:B------:R-:W-:Y:S01]  /*5a50*/  SHF.R.U32.HI R5, RZ, 0x18, R13.reuse ;  /* 0x00000018ff057819 */ /* 0x100fe2000001160d */
[----:B------:R-:W-:Y:S01]  /*5a60*/  MUFU.EX2 R192, R41 ;  /* 0x0000002900c07308 */ /* 0x000fe20000000800 */
[----:B------:R-:W-:Y:S02]  /*5a70*/  SHF.R.U32.HI R13, RZ, 0x10, R13 ;  /* 0x00000010ff0d7819 */ /* 0x000fe4000001160d */
[----:B------:R-:W-:Y:S02]  /*5a80*/  ISETP.LE.U32.AND P2, PT, R5, UR4, PT ;  /* 0x0000000405007c0c */ /* 0x000fe4000bf43070 */
[----:B------:R-:W-:Y:S01]  /*5a90*/  LOP3.LUT R5, R13, 0xff, RZ, 0xc0, !PT ;  /* 0x000000ff0d057812 */ /* 0x000fe200078ec0ff */
[----:B------:R-:W-:Y:S01]  /*5aa0*/  @!P4 FADD.FTZ R202, -R202, -RZ ;  /* 0x800000ffcacac221 */ /* 0x000fe20000010100 */
[----:B------:R-:W-:Y:S01]  /*5ab0*/  SHF.R.U32.HI R4, RZ, 0x8, R4 ;  /* 0x00000008ff047819 */ /* 0x000fe20000011604 */
[----:B------:R-:W-:Y:S01]  /*5ac0*/  @!P5 FADD.FTZ R214, -R214, -RZ ;  /* 0x800000ffd6d6d221 */ /* 0x000fe20000010100 */
[----:B------:R-:W-:Y:S01]  /*5ad0*/  LOP3.LUT R13, R30, 0xff, RZ, 0xc0, !PT ;  /* 0x000000ff1e0d7812 */ /* 0x000fe200078ec0ff */
[----:B------:R-:W1:Y:S01]  /*5ae0*/  MUFU.EX2 R183, R36 ;  /* 0x0000002400b77308 */ /* 0x000e620000000800 */
[----:B------:R-:W-:Y:S02]  /*5af0*/  ISETP.LE.U32.AND P6, PT, R5, UR4, PT ;  /* 0x0000000405007c0c */ /* 0x000fe4000bfc3070 */
[----:B------:R-:W-:Y:S02]  /*5b00*/  LOP3.LUT R5, R12, 0xff, RZ, 0xc0, !PT ;  /* 0x000000ff0c057812 */ /* 0x000fe400078ec0ff */
[----:B------:R-:W-:Y:S01]  /*5b10*/  LOP3.LUT R4, R4, 0xffff, RZ, 0xc0, !PT ;  /* 0x0000ffff04047812 */ /* 0x000fe200078ec0ff */
[----:B------:R-:W-:Y:S01]  /*5b20*/  @!P2 FADD.FTZ R201, -R201, -RZ ;  /* 0x800000ffc9c9a221 */ /* 0x000fe20000010100 */
[----:B------:R-:W-:Y:S02]  /*5b30*/  ISETP.LE.U32.AND P4, PT, R5, UR4, PT ;  /* 0x0000000405007c0c */ /* 0x000fe4000bf83070 */
[----:B------:R-:W-:Y:S01]  /*5b40*/  ISETP.LE.U32.AND P5, PT, R4, UR4, PT ;  /* 0x0000000404007c0c */ /* 0x000fe2000bfa3070 */
[----:B------:R-:W-:Y:S01]  /*5b50*/  MUFU.EX2 R193, R40 ;  /* 0x0000002800c17308 */ /* 0x000fe20000000800 */
[----:B------:R-:W-:Y:S02]  /*5b60*/  LOP3.LUT R4, R12, 0xffff, RZ, 0xc0, !PT ;  /* 0x0000ffff0c047812 */ /* 0x000fe400078ec0ff */
[----:B------:R-:W-:Y:S01]  /*5b70*/  SHF.R.U32.HI R12, RZ, 0x18, R12 ;  /* 0x00000018ff0c7819 */ /* 0x000fe2000001160c */
[----:B------:R-:W-:Y:S01]  /*5b80*/  @!P6 FADD.FTZ R206, -R206, -RZ ;  /* 0x800000ffcecee221 */ /* 0x000fe20000010100 */
[----:B------:R-:W-:Y:S02]  /*5b90*/  ISETP.LE.U32.AND P3, PT, R10, UR4, PT ;  /* 0x000000040a007c0c */ /* 0x000fe4000bf63070 */
[----:B------:R-:W-:Y:S02]  /*5ba0*/  SHF.R.U32.HI R4, RZ, 0x8, R4 ;  /* 0x00000008ff047819 */ /* 0x000fe40000011604 */
[----:B------:R-:W-:Y:S01]  /*5bb0*/  LOP3.LUT R5, R6, 0xff, RZ, 0xc0, !PT ;  /* 0x000000ff06057812 */ /* 0x000fe200078ec0ff */
[----:B------:R-:W-:Y:S01]  /*5bc0*/  @!P4 FADD.FTZ R212, -R212, -RZ ;  /* 0x800000ffd4d4c221 */ /* 0x000fe20000010100 */
[----:B------:R-:W-:Y:S01]  /*5bd0*/  SHF.R.U32.HI R6, RZ, 0x8, R27 ;  /* 0x00000008ff067819 */ /* 0x000fe2000001161b */
[----:B------:R-:W-:Y:S01]  /*5be0*/  @!P5 FADD.FTZ R199, -R199, -RZ ;  /* 0x800000ffc7c7d221 */ /* 0x000fe20000010100 */
[----:B------:R-:W-:Y:S01]  /*5bf0*/  ISETP.LE.U32.AND P4, PT, R12, UR4, PT ;  /* 0x000000040c007c0c */ /* 0x000fe2000bf83070 */
[----:B------:R-:W3:Y:S01]  /*5c00*/  MUFU.EX2 R184, R39 ;  /* 0x0000002700b87308 */ /* 0x000ee20000000800 */
[----:B------:R-:W-:Y:S02]  /*5c10*/  SHF.R.U32.HI R12, RZ, 0x8, R29 ;  /* 0x00000008ff0c7819 */ /* 0x000fe4000001161d */
[----:B------:R-:W-:Y:S01]  /*5c20*/  LOP3.LUT R4, R4, 0xffff, RZ, 0xc0, !PT ;  /* 0x0000ffff04047812 */ /* 0x000fe200078ec0ff */
[----:B------:R-:W-:Y:S01]  /*5c30*/  @!P3 FADD.FTZ R219, -R219, -RZ ;  /* 0x800000ffdbdbb221 */ /* 0x000fe20000010100 */
[----:B------:R-:W-:Y:S02]  /*5c40*/  LOP3.LUT R8, R28, 0xff, RZ, 0xc0, !PT ;  /* 0x000000ff1c087812 */ /* 0x000fe400078ec0ff */
[----:B------:R-:W-:Y:S02]  /*5c50*/  ISETP.LE.U32.AND P0, PT, R19, UR4, PT ;  /* 0x0000000413007c0c */ /* 0x000fe4000bf03070 */
[----:B------:R-:W-:Y:S01]  /*5c60*/  ISETP.LE.U32.AND P5, PT, R4, UR4, PT ;  /* 0x0000000404007c0c */ /* 0x000fe2000bfa3070 */
[----:B------:R-:W-:Y:S01]  /*5c70*/  MUFU.EX2 R182, R37 ;  /* 0x0000002500b67308 */ /* 0x000fe20000000800 */
[----:B------:R-:W-:Y:S01]  /*5c80*/  ISETP.LE.U32.AND P6, PT, R5, UR4, PT ;  /* 0x0000000405007c0c */ /* 0x000fe2000bfc3070 */
[----:B--2---:R-:W-:Y:S01]  /*5c90*/  @!P4 FADD.FTZ R215, -R215, -RZ ;  /* 0x800000ffd7d7c221 */ /* 0x004fe20000010100 */
[----:B------:R-:W-:Y:S01]  /*5ca0*/  ISETP.LE.U32.AND P4, PT, R8, UR4, PT ;  /* 0x0000000408007c0c */ /* 0x000fe2000bf83070 */
[----:B------:R-:W-:Y:S01]  /*5cb0*/  IMAD.WIDE.U32 R4, R135, -0x326172a9, RZ ;  /* 0xcd9e8d5787047825 */ /* 0x000fe200078e00ff */
[----:B------:R-:W-:Y:S02]  /*5cc0*/  ISETP.LE.U32.AND P2, PT, R17, UR4, PT ;  /* 0x0000000411007c0c */ /* 0x000fe4000bf43070 */
[----:B------:R-:W-:Y:S02]  /*5cd0*/  ISETP.LE.U32.AND P3, PT, R18, UR4, PT ;  /* 0x0000000412007c0c */ /* 0x000fe4000bf63070 */
[----:B------:R-:W-:Y:S01]  /*5ce0*/  LOP3.LUT R12, R12, 0xffff, RZ, 0xc0, !PT ;  /* 0x0000ffff0c0c7812 */ /* 0x000fe200078ec0ff */
[----:B----4-:R-:W-:Y:S01]  /*5cf0*/  @!P0 FADD.FTZ R207, -R207, -RZ ;  /* 0x800000ffcfcf8221 */ /* 0x010fe20000010100 */
[----:B------:R-:W-:Y:S01]  /*5d00*/  LOP3.LUT R6, R6, 0xffff, RZ, 0xc0, !PT ;  /* 0x0000ffff06067812 */ /* 0x000fe200078ec0ff */
[----:B------:R-:W-:Y:S01]  /*5d10*/  @!P5 FADD.FTZ R209, -R209, -RZ ;  /* 0x800000ffd1d1d221 */ /* 0x000fe20000010100 */
[----:B------:R-:W-:Y:S01]  /*5d20*/  ISETP.LE.U32.AND P0, PT, R12, UR4, PT ;  /* 0x000000040c007c0c */ /* 0x000fe2000bf03070 */
[----:B------:R-:W-:Y:S01]  /*5d30*/  @!P6 FADD.FTZ R216, -R216, -RZ ;  /* 0x800000ffd8d8e221 */ /* 0x000fe20000010100 */
[----:B------:R-:W-:Y:S01]  /*5d40*/  ISETP.LE.U32.AND P5, PT, R24, UR4, PT ;  /* 0x0000000418007c0c */ /* 0x000fe2000bfa3070 */
[----:B------:R-:W-:Y:S01]  /*5d50*/  @!P4 FADD.FTZ R208, -R208, -RZ ;  /* 0x800000ffd0d0c221 */ /* 0x000fe20000010100 */
[----:B------:R-:W-:Y:S01]  /*5d60*/  ISETP.LE.U32.AND P6, PT, R6, UR4, PT ;  /* 0x0000000406007c0c */ /* 0x000fe2000bfc3070 */
[----:B------:R-:W-:Y:S01]  /*5d70*/  IMAD.WIDE.U32 R6, R150, -0x2daee0ad, RZ ;  /* 0xd2511f5396067825 */ /* 0x000fe200078e00ff */
[----:B------:R-:W-:Y:S01]  /*5d80*/  ISETP.LE.U32.AND P4, PT, R13, UR4, PT ;  /* 0x000000040d007c0c */ /* 0x000fe2000bf83070 */
[----:B------:R-:W2:Y:S01]  /*5d90*/  MUFU.EX2 R188, R38 ;  /* 0x0000002600bc7308 */ /* 0x000ea20000000800 */
[C---:B------:R-:W-:Y:S01]  /*5da0*/  LOP3.LUT R13, R11.reuse, 0xff, RZ, 0xc0, !PT ;  /* 0x000000ff0b0d7812 */ /* 0x040fe200078ec0ff */
[----:B------:R-:W-:Y:S01]  /*5db0*/  @!P2 FADD.FTZ R190, -R190, -RZ ;  /* 0x800000ffbebea221 */ /* 0x000fe20000010100 */
[----:B------:R-:W-:Y:S01]  /*5dc0*/  LOP3.LUT R12, R11, 0xffff, RZ, 0xc0, !PT ;  /* 0x0000ffff0b0c7812 */ /* 0x000fe200078ec0ff */
[----:B------:R-:W-:Y:S01]  /*5dd0*/  @!P3 FADD.FTZ R200, -R200, -RZ ;  /* 0x800000ffc8c8b221 */ /* 0x000fe20000010100 */
[----:B------:R-:W-:Y:S01]  /*5de0*/  ISETP.LE.U32.AND P2, PT, R13, UR4, PT ;  /* 0x000000040d007c0c */ /* 0x000fe2000bf43070 */
[----:B------:R-:W-:Y:S01]  /*5df0*/  @!P0 FADD.FTZ R185, -R185, -RZ ;  /* 0x800000ffb9b98221 */ /* 0x000fe20000010100 */
[C---:B------:R-:W-:Y:S01]  /*5e00*/  LOP3.LUT R19, R6.reuse, 0xffff, RZ, 0xc0, !PT ;  /* 0x0000ffff06137812 */ /* 0x040fe200078ec0ff */
[----:B------:R-:W-:Y:S01]  /*5e10*/  @!P5 FADD.FTZ R189, -R189, -RZ ;  /* 0x800000ffbdbdd221 */ /* 0x000fe20000010100 */
[--C-:B------:R-:W-:Y:S01]  /*5e20*/  SHF.R.U32.HI R18, RZ, 0x10, R6.reuse ;  /* 0x00000010ff127819 */ /* 0x100fe20000011606 */
[----:B------:R-:W-:Y:S01]  /*5e30*/  MUFU.EX2 R197, R42 ;  /* 0x0000002a00c57308 */ /* 0x000fe20000000800 */
[----:B------:R-:W-:Y:S01]  /*5e40*/  ISETP.LE.U32.AND P3, PT, R21, UR4, PT ;  /* 0x0000000415007c0c */ /* 0x000fe2000bf63070 */
[----:B------:R-:W-:Y:S01]  /*5e50*/  @!P4 FADD.FTZ R191, -R191, -RZ ;  /* 0x800000ffbfbfc221 */ /* 0x000fe20000010100 */
[----:B------:R-:W-:Y:S01]  /*5e60*/  LOP3.LUT R20, R6, 0xff, RZ, 0xc0, !PT ;  /* 0x000000ff06147812 */ /* 0x000fe200078ec0ff */
[----:B------:R-:W-:Y:S01]  /*5e70*/  @!P6 FADD.FTZ R198, -R198, -RZ ;  /* 0x800000ffc6c6e221 */ /* 0x000fe20000010100 */
[----:B------:R-:W-:Y:S02]  /*5e80*/  SHF.R.U32.HI R21, RZ, 0x18, R6 ;  /* 0x00000018ff157819 */ /* 0x000fe40000011606 */
[--C-:B------:R-:W-:Y:S01]  /*5e90*/  SHF.R.U32.HI R6, RZ, 0x10, R11.reuse ;  /* 0x00000010ff067819 */ /* 0x100fe2000001160b */
[----:B-1----:R-:W-:Y:S01]  /*5ea0*/  @!P2 FADD.FTZ R183, -R183, -RZ ;  /* 0x800000ffb7b7a221 */ /* 0x002fe20000010100 */
[----:B------:R-:W-:Y:S01]  /*5eb0*/  LOP3.LUT R9, R7, UR5, R148, 0x96, !PT ;  /* 0x0000000507097c12 */ /* 0x000fe2000f8e9694 */
[----:B------:R-:W-:Y:S01]  /*5ec0*/  MUFU.EX2 R187, R45 ;  /* 0x0000002d00bb7308 */ /* 0x000fe20000000800 */
[----:B------:R-:W-:Y:S02]  /*5ed0*/  SHF.R.U32.HI R7, RZ, 0x8, R12 ;  /* 0x00000008ff077819 */ /* 0x000fe4000001160c */
[----:B------:R-:W-:Y:S01]  /*5ee0*/  SHF.R.U32.HI R12, RZ, 0x18, R11 ;  /* 0x00000018ff0c7819 */ /* 0x000fe2000001160b */
[----:B------:R-:W-:Y:S01]  /*5ef0*/  @!P3 FADD.FTZ R161, -R161, -RZ ;  /* 0x800000ffa1a1b221 */ /* 0x000fe20000010100 */
[----:B------:R-:W-:Y:S02]  /*5f00*/  LOP3.LUT R10, R5, UR6, R26, 0x96, !PT ;  /* 0x00000006050a7c12 */ /* 0x000fe4000f8e961a */
[----:B------:R-:W-:Y:S02]  /*5f10*/  LOP3.LUT R6, R6, 0xff, RZ, 0xc0, !PT ;  /* 0x000000ff06067812 */ /* 0x000fe400078ec0ff */
[----:B------:R-:W-:Y:S01]  /*5f20*/  ISETP.LE.U32.AND P0, PT, R12, UR4, PT ;  /* 0x000000040c007c0c */ /* 0x000fe2000bf03070 */
[----:B------:R-:W-:Y:S01]  /*5f30*/  MUFU.EX2 R186, R44 ;  /* 0x0000002c00ba7308 */ /* 0x000fe20000000800 */
[----:B------:R-:W-:Y:S02]  /*5f40*/  ISETP.LE.U32.AND P5, PT, R6, UR4, PT ;  /* 0x0000000406007c0c */ /* 0x000fe4000bfa3070 */
[C---:B------:R-:W-:Y:S02]  /*5f50*/  LOP3.LUT R6, R10.reuse, 0xff, RZ, 0xc0, !PT ;  /* 0x000000ff0a067812 */ /* 0x040fe400078ec0ff */
[----:B------:R-:W-:Y:S02]  /*5f60*/  LOP3.LUT R11, R10, 0xffff, RZ, 0xc0, !PT ;  /* 0x0000ffff0a0b7812 */ /* 0x000fe400078ec0ff */
[----:B------:R-:W-:Y:S02]  /*5f70*/  LOP3.LUT R7, R7, 0xffff, RZ, 0xc0, !PT ;  /* 0x0000ffff07077812 */ /* 0x000fe400078ec0ff */
[----:B------:R-:W-:Y:S01]  /*5f80*/  ISETP.LE.U32.AND P2, PT, R6, UR4, PT ;  /* 0x0000000406007c0c */ /* 0x000fe2000bf43070 */
[----:B------:R-:W1:Y:S01]  /*5f90*/  MUFU.EX2 R196, R43 ;  /* 0x0000002b00c47308 */ /* 0x000e620000000800 */
[----:B------:R-:W-:Y:S01]  /*5fa0*/  ISETP.LE.U32.AND P4, PT, R7, UR4, PT ;  /* 0x0000000407007c0c */ /* 0x000fe2000bf83070 */
[----:B---3--:R-:W-:Y:S01]  /*5fb0*/  @!P0 FADD.FTZ R184, -R184, -RZ ;  /* 0x800000ffb8b88221 */ /* 0x008fe20000010100 */
[----:B------:R-:W-:Y:S01]  /*5fc0*/  SHF.R.U32.HI R6, RZ, 0x8, R11 ;  /* 0x00000008ff067819 */ /* 0x000fe2000001160b */
[----:B--2---:R-:W-:Y:S01]  /*5fd0*/  @!P5 FADD.FTZ R188, -R188, -RZ ;  /* 0x800000ffbcbcd221 */ /* 0x004fe20000010100 */
[----:B------:R-:W-:Y:S02]  /*5fe0*/  SHF.R.U32.HI R7, RZ, 0x10, R10 ;  /* 0x00000010ff077819 */ /* 0x000fe4000001160a */
[----:B------:R-:W-:Y:S02]  /*5ff0*/  LOP3.LUT R6, R6, 0xffff, RZ, 0xc0, !PT ;  /* 0x0000ffff06067812 */ /* 0x000fe400078ec0ff */
[--C-:B------:R-:W-:Y:S01]  /*6000*/  SHF.R.U32.HI R17, RZ, 0x10, R4.reuse ;  /* 0x00000010ff117819 */ /* 0x100fe20000011604 */
[----:B------:R-:W2:Y:S01]  /*6010*/  MUFU.EX2 R194, R46 ;  /* 0x0000002e00c27308 */ /* 0x000ea20000000800 */
[----:B------:R-:W-:Y:S01]  /*6020*/  SHF.R.U32.HI R16, RZ, 0x18, R4 ;  /* 0x00000018ff107819 */ /* 0x000fe20000011604 */
[----:B------:R-:W-:Y:S01]  /*6030*/  @!P2 FADD.FTZ R193, -R193, -RZ ;  /* 0x800000ffc1c1a221 */ /* 0x000fe20000010100 */
[----:B------:R-:W-:Y:S01]  /*6040*/  LOP3.LUT R14, R4, 0xffff, RZ, 0xc0, !PT ;  /* 0x0000ffff040e7812 */ /* 0x000fe200078ec0ff */
[----:B------:R-:W-:Y:S01]  /*6050*/  @!P4 FADD.FTZ R182, -R182, -RZ ;  /* 0x800000ffb6b6c221 */ /* 0x000fe20000010100 */
[----:B------:R-:W-:Y:S01]  /*6060*/  LOP3.LUT R15, R4, 0xff, RZ, 0xc0, !PT ;  /* 0x000000ff040f7812 */ /* 0x000fe200078ec0ff */
[----:B------:R-:W-:Y:S01]  /*6070*/  IMAD.WIDE.U32 R4, R141, -0x2daee0ad, RZ ;  /* 0xd2511f538d047825 */ /* 0x000fe200078e00ff */
[----:B------:R-:W-:Y:S02]  /*6080*/  ISETP.LE.U32.AND P0, PT, R6, UR4, PT ;  /* 0x0000000406007c0c */ /* 0x000fe4000bf03070 */
[----:B------:R-:W-:Y:S01]  /*6090*/  SHF.R.U32.HI R12, RZ, 0x18, R10 ;  /* 0x00000018ff0c7819 */ /* 0x000fe2000001160a */
[----:B------:R-:W3:Y:S01]  /*60a0*/  MUFU.EX2 R195, R47 ;  /* 0x0000002f00c37308 */ /* 0x000ee20000000800 */
[----:B------:R-:W-:Y:S02]  /*60b0*/  LOP3.LUT R7, R7, 0xff, RZ, 0xc0, !PT ;  /* 0x000000ff07077812 */ /* 0x000fe400078ec0ff */
[----:B------:R-:W-:Y:S02]  /*60c0*/  LOP3.LUT R8, R5, UR5, R140, 0x96, !PT ;  /* 0x0000000505087c12 */ /* 0x000fe4000f8e968c */
[----:B------:R-:W-:Y:S02]  /*60d0*/  ISETP.LE.U32.AND P4, PT, R12, UR4, PT ;  /* 0x000000040c007c0c */ /* 0x000fe4000bf83070 */
[----:B------:R-:W-:Y:S02]  /*60e0*/  LOP3.LUT R12, R4, 0xffff, RZ, 0xc0, !PT ;  /* 0x0000ffff040c7812 */ /* 0x000fe400078ec0ff */
[----:B------:R-:W-:Y:S01]  /*60f0*/  SHF.R.U32.HI R5, RZ, 0x8, R14 ;  /* 0x00000008ff057819 */ /* 0x000fe2000001160e */
[----:B------:R-:W-:Y:S01]  /*6100*/  @!P0 FADD.FTZ R192, -R192, -RZ ;  /* 0x800000ffc0c08221 */ /* 0x000fe20000010100 */
[----:B------:R-:W-:Y:S01]  /*6110*/  ISETP.LE.U32.AND P5, PT, R7, UR4, PT ;  /* 0x0000000407007c0c */ /* 0x000fe2000bfa3070 */
[----:B------:R-:W4:Y:S01]  /*6120*/  MUFU.EX2 R150, R132 ;  /* 0x0000008400967308 */ /* 0x000f220000000800 */
[----:B------:R-:W-:Y:S02]  /*6130*/  LOP3.LUT R5, R5, 0xffff, RZ, 0xc0, !PT ;  /* 0x0000ffff05057812 */ /* 0x000fe400078ec0ff */
[----:B------:R-:W-:Y:S02]  /*6140*/  LOP3.LUT R11, R4, 0xff, RZ, 0xc0, !PT ;  /* 0x000000ff040b7812 */ /* 0x000fe400078ec0ff */
[----:B------:R-:W-:Y:S01]  /*6150*/  ISETP.LE.U32.AND P0, PT, R5, UR4, PT ;  /* 0x0000000405007c0c */ /* 0x000fe2000bf03070 */
[----:B-1----:R-:W-:Y:S01]  /*6160*/  @!P4 FADD.FTZ R196, -R196, -RZ ;  /* 0x800000ffc4c4c221 */ /* 0x002fe20000010100 */
[--C-:B------:R-:W-:Y:S02]  /*6170*/  SHF.R.U32.HI R7, RZ, 0x18, R4.reuse ;  /* 0x00000018ff077819 */ /* 0x100fe40000011604 */
[----:B------:R-:W-:Y:S02]  /*6180*/  SHF.R.U32.HI R10, RZ, 0x10, R4 ;  /* 0x00000010ff0a7819 */ /* 0x000fe40000011604 */
[----:B------:R-:W-:Y:S01]  /*6190*/  LOP3.LUT R4, R17, 0xff, RZ, 0xc0, !PT ;  /* 0x000000ff11047812 */ /* 0x000fe200078ec0ff */
[----:B------:R-:W-:Y:S01]  /*61a0*/  @!P5 FADD.FTZ R197, -R197, -RZ ;  /* 0x800000ffc5c5d221 */ /* 0x000fe20000010100 */
[----:B------:R-:W-:Y:S02]  /*61b0*/  ISETP.LE.U32.AND P2, PT, R15, UR4, PT ;  /* 0x000000040f007c0c */ /* 0x000fe4000bf43070 */
[----:B------:R-:W-:Y:S02]  /*61c0*/  ISETP.LE.U32.AND P5, PT, R4, UR4, PT ;  /* 0x0000000404007c0c */ /* 0x000fe4000bfa3070 */
[----:B------:R-:W-:Y:S01]  /*61d0*/  SHF.R.U32.HI R4, RZ, 0x8, R31 ;  /* 0x00000008ff047819 */ /* 0x000fe2000001161f */
[----:B------:R-:W-:Y:S01]  /*61e0*/  @!P0 FADD.FTZ R187, -R187, -RZ ;  /* 0x800000ffbbbb8221 */ /* 0x000fe20000010100 */
[----:B------:R-:W-:Y:S02]  /*61f0*/  LOP3.LUT R5, R32, 0xff, RZ, 0xc0, !PT ;  /* 0x000000ff20057812 */ /* 0x000fe400078ec0ff */
[----:B------:R-:W-:Y:S02]  /*6200*/  LOP3.LUT R4, R4, 0xffff, RZ, 0xc0, !PT ;  /* 0x0000ffff04047812 */ /* 0x000fe400078ec0ff */
[----:B------:R-:W-:Y:S02]  /*6210*/  ISETP.LE.U32.AND P4, PT, R16, UR4, PT ;  /* 0x0000000410007c0c */ /* 0x000fe4000bf83070 */
[----:B------:R-:W-:Y:S01]  /*6220*/  ISETP.LE.U32.AND P0, PT, R4, UR4, PT ;  /* 0x0000000404007c0c */ /* 0x000fe2000bf03070 */
[----:B------:R-:W-:Y:S01]  /*6230*/  @!P2 FADD.FTZ R186, -R186, -RZ ;  /* 0x800000ffbabaa221 */ /* 0x000fe20000010100 */
[----:B------:R-:W-:Y:S01]  /*6240*/  LOP3.LUT R4, R9, 0xffff, RZ, 0xc0, !PT ;  /* 0x0000ffff09047812 */ /* 0x000fe200078ec0ff */
[----:B--2---:R-:W-:Y:S01]  /*6250*/  @!P5 FADD.FTZ R194, -R194, -RZ ;  /* 0x800000ffc2c2d221 */ /* 0x004fe20000010100 */
[----:B------:R-:W-:Y:S02]  /*6260*/  ISETP.LE.U32.AND P2, PT, R5, UR4, PT ;  /* 0x0000000405007c0c */ /* 0x000fe4000bf43070 */
[----:B------:R-:W-:Y:S02]  /*6270*/  LOP3.LUT R5, R9, 0xff, RZ, 0xc0, !PT ;  /* 0x000000ff09057812 */ /* 0x000fe400078ec0ff */
[----:B------:R-:W-:Y:S02]  /*6280*/  SHF.R.U32.HI R4, RZ, 0x8, R4 ;  /* 0x00000008ff047819 */ /* 0x000fe40000011604 */
[----:B------:R-:W-:Y:S01]  /*6290*/  ISETP.LE.U32.AND P5, PT, R5, UR4, PT ;  /* 0x0000000405007c0c */ /* 0x000fe2000bfa3070 */
[----:B---3--:R-:W-:Y:S01]  /*62a0*/  @!P4 FADD.FTZ R195, -R195, -RZ ;  /* 0x800000ffc3c3c221 */ /* 0x008fe20000010100 */
[--C-:B------:R-:W-:Y:S01]  /*62b0*/  SHF.R.U32.HI R5, RZ, 0x18, R9.reuse ;  /* 0x00000018ff057819 */ /* 0x100fe20000011609 */
[----:B------:R-:W-:Y:S01]  /*62c0*/  @!P0 FADD.FTZ R160, -R160, -RZ ;  /* 0x800000ffa0a08221 */ /* 0x000fe20000010100 */
[----:B------:R-:W-:Y:S02]  /*62d0*/  SHF.R.U32.HI R9, RZ, 0x10, R9 ;  /* 0x00000010ff097819 */ /* 0x000fe40000011609 */
[----:B------:R-:W-:Y:S01]  /*62e0*/  LOP3.LUT R4, R4, 0xffff, RZ, 0xc0, !PT ;  /* 0x0000ffff04047812 */ /* 0x000fe200078ec0ff */
[----:B------:R-:W-:Y:S01]  /*62f0*/  @!P2 FADD.FTZ R165, -R165, -RZ ;  /* 0x800000ffa5a5a221 */ /* 0x000fe20000010100 */
[----:B------:R-:W-:Y:S02]  /*6300*/  LOP3.LUT R9, R9, 0xff, RZ, 0xc0, !PT ;  /* 0x000000ff09097812 */ /* 0x000fe400078ec0ff */
[----:B------:R-:W-:Y:S02]  /*6310*/  ISETP.LE.U32.AND P0, PT, R4, UR4, PT ;  /* 0x0000000404007c0c */ /* 0x000fe4000bf03070 */
[----:B------:R-:W-:Y:S01]  /*6320*/  LOP3.LUT R4, R8, 0xffff, RZ, 0xc0, !PT ;  /* 0x0000ffff08047812 */ /* 0x000fe200078ec0ff */
[----:B------:R-:W-:Y:S01]  /*6330*/  @!P5 FADD.FTZ R157, -R157, -RZ ;  /* 0x800000ff9d9dd221 */ /* 0x000fe20000010100 */
[----:B------:R-:W-:Y:S02]  /*6340*/  ISETP.LE.U32.AND P6, PT, R22, UR4, PT ;  /* 0x0000000416007c0c */ /* 0x000fe4000bfc3070 */
[----:B------:R-:W-:Y:S02]  /*6350*/  ISETP.LE.U32.AND P3, PT, R9, UR4, PT ;  /* 0x0000000409007c0c */ /* 0x000fe4000bf63070 */
[----:B------:R-:W-:Y:S02]  /*6360*/  SHF.R.U32.HI R4, RZ, 0x8, R4 ;  /* 0x00000008ff047819 */ /* 0x000fe40000011604 */
[----:B------:R-:W-:Y:S02]  /*6370*/  ISETP.LE.U32.AND P4, PT, R5, UR4, PT ;  /* 0x0000000405007c0c */ /* 0x000fe4000bf83070 */
[----:B------:R-:W-:Y:S01]  /*6380*/  LOP3.LUT R4, R4, 0xffff, RZ, 0xc0, !PT ;  /* 0x0000ffff04047812 */ /* 0x000fe200078ec0ff */
[----:B------:R-:W-:Y:S01]  /*6390*/  @!P0 FADD.FTZ R156, -R156, -RZ ;  /* 0x800000ff9c9c8221 */ /* 0x000fe20000010100 */
[--C-:B------:R-:W-:Y:S02]  /*63a0*/  SHF.R.U32.HI R5, RZ, 0x10, R8.reuse ;  /* 0x00000010ff057819 */ /* 0x100fe40000011608 */
[----:B------:R-:W-:Y:S01]  /*63b0*/  ISETP.LE.U32.AND P5, PT, R4, UR4, PT ;  /* 0x0000000404007c0c */ /* 0x000fe2000bfa3070 */
[----:B------:R-:W-:Y:S01]  /*63c0*/  @!P6 FADD.FTZ R164, -R164, -RZ ;  /* 0x800000ffa4a4e221 */ /* 0x000fe20000010100 */
[----:B------:R-:W-:Y:S01]  /*63d0*/  LOP3.LUT R6, R8, 0xff, RZ, 0xc0, !PT ;  /* 0x000000ff08067812 */ /* 0x000fe200078ec0ff */
[----:B------:R-:W-:Y:S01]  /*63e0*/  @!P3 FADD.FTZ R162, -R162, -RZ ;  /* 0x800000ffa2a2b221 */ /* 0x000fe20000010100 */
[----:B------:R-:W-:Y:S02]  /*63f0*/  LOP3.LUT R5, R5, 0xff, RZ, 0xc0, !PT ;  /* 0x000000ff05057812 */ /* 0x000fe400078ec0ff */
[----:B------:R-:W-:Y:S01]  /*6400*/  SHF.R.U32.HI R8, RZ, 0x18, R8 ;  /* 0x00000018ff087819 */ /* 0x000fe20000011608 */
[----:B------:R-:W-:Y:S01]  /*6410*/  @!P4 FADD.FTZ R159, -R159, -RZ ;  /* 0x800000ff9f9fc221 */ /* 0x000fe20000010100 */
[----:B------:R-:W-:Y:S02]  /*6420*/  ISETP.LE.U32.AND P6, PT, R5, UR4, PT ;  /* 0x0000000405007c0c */ /* 0x000fe4000bfc3070 */
[----:B------:R-:W-:Y:S02]  /*6430*/  ISETP.LE.U32.AND P3, PT, R8, UR4, PT ;  /* 0x0000000408007c0c */ /* 0x000fe4000bf63070 */
[----:B------:R-:W-:Y:S01]  /*6440*/  SHF.R.U32.HI R4, RZ, 0x8, R19 ;  /* 0x00000008ff047819 */ /* 0x000fe20000011613 */
[----:B------:R-:W-:Y:S01]  /*6450*/  @!P5 FADD.FTZ R166, -R166, -RZ ;  /* 0x800000ffa6a6d221 */ /* 0x000fe20000010100 */
[----:B------:R-:W-:Y:S02]  /*6460*/  ISETP.LE.U32.AND P0, PT, R20, UR4, PT ;  /* 0x0000000414007c0c */ /* 0x000fe4000bf03070 */
[----:B------:R-:W-:Y:S02]  /*6470*/  LOP3.LUT R4, R4, 0xffff, RZ, 0xc0, !PT ;  /* 0x0000ffff04047812 */ /* 0x000fe400078ec0ff */
[----:B------:R-:W-:Y:S02]  /*6480*/  ISETP.LE.U32.AND P2, PT, R6, UR4, PT ;  /* 0x0000000406007c0c */ /* 0x000fe4000bf43070 */
[----:B------:R-:W-:Y:S01]  /*6490*/  ISETP.LE.U32.AND P5, PT, R4, UR4, PT ;  /* 0x0000000404007c0c */ /* 0x000fe2000bfa3070 */
[----:B------:R-:W-:Y:S01]  /*64a0*/  @!P6 FADD.FTZ R181, -R181, -RZ ;  /* 0x800000ffb5b5e221 */ /* 0x000fe20000010100 */
[----:B------:R-:W-:Y:S01]  /*64b0*/  LOP3.LUT R4, R18, 0xff, RZ, 0xc0, !PT ;  /* 0x000000ff12047812 */ /* 0x000fe200078ec0ff */
[----:B------:R-:W-:Y:S01]  /*64c0*/  @!P3 FADD.FTZ R180, -R180, -RZ ;  /* 0x800000ffb4b4b221 */ /* 0x000fe20000010100 */
[----:B------:R-:W-:Y:S02]  /*64d0*/  SHF.R.U32.HI R6, RZ, 0x8, R12 ;  /* 0x00000008ff067819 */ /* 0x000fe4000001160c */
[----:B------:R-:W-:Y:S01]  /*64e0*/  ISETP.LE.U32.AND P6, PT, R7, UR4, PT ;  /* 0x0000000407007c0c */ /* 0x000fe2000bfc3070 */
[----:B------:R-:W-:Y:S01]  /*64f0*/  @!P0 FADD.FTZ R153, -R153, -RZ ;  /* 0x800000ff99998221 */ /* 0x000fe20000010100 */
[----:B------:R-:W-:Y:S02]  /*6500*/  F2FP.RELU.BF16.PACK_AB R7, R204, R205 ;  /* 0x000000cdcc07723e */ /* 0x000fe400000018ff */
[----:B------:R-:W-:Y:S01]  /*6510*/  LOP3.LUT R5, R10, 0xff, RZ, 0xc0, !PT ;  /* 0x000000ff0a057812 */ /* 0x000fe200078ec0ff */
[----:B------:R-:W-:Y:S01]  /*6520*/  @!P2 FADD.FTZ R167, -R167, -RZ ;  /* 0x800000ffa7a7a221 */ /* 0x000fe20000010100 */
[----:B------:R-:W-:Y:S01]  /*6530*/  ISETP.LE.U32.AND P3, PT, R4, UR4, PT ;  /* 0x0000000404007c0c */ /* 0x000fe2000bf63070 */
[----:B------:R-:W-:Y:S01]  /*6540*/  STS [R229+0x1c000], R7 ;  /* 0x01c00007e5007388 */ /* 0x000fe20000000800 */
[----:B------:R-:W-:Y:S01]  /*6550*/  LOP3.LUT R4, R6, 0xffff, RZ, 0xc0, !PT ;  /* 0x0000ffff06047812 */ /* 0x000fe200078ec0ff */
[----:B------:R-:W-:Y:S01]  /*6560*/  @!P5 FADD.FTZ R152, -R152, -RZ ;  /* 0x800000ff9898d221 */ /* 0x000fe20000010100 */
[----:B------:R-:W-:Y:S02]  /*6570*/  F2FP.RELU.BF16.PACK_AB R6, R217, R203 ;  /* 0x000000cbd906723e */ /* 0x000fe400000018ff */
[----:B------:R-:W-:Y:S01]  /*6580*/  ISETP.LE.U32.AND P0, PT, R5, UR4, PT ;  /* 0x0000000405007c0c */ /* 0x000fe2000bf03070 */
[----:B------:R-:W-:Y:S01]  /*6590*/  @!P6 FADD.FTZ R158, -R158, -RZ ;  /* 0x800000ff9e9ee221 */ /* 0x000fe20000010100 */
[----:B------:R-:W-:Y:S01]  /*65a0*/  F2FP.RELU.BF16.PACK_AB R5, R210, R211 ;  /* 0x000000d3d205723e */ /* 0x000fe200000018ff */
[----:B------:R1:W-:Y:S01]  /*65b0*/  STS [R229+0x1c400], R6 ;  /* 0x01c40006e5007388 */ /* 0x0003e20000000800 */
[----:B------:R-:W-:Y:S02]  /*65c0*/  ISETP.LE.U32.AND P5, PT, R4, UR4, PT ;  /* 0x0000000404007c0c */ /* 0x000fe4000bfa3070 */
[----:B------:R-:W-:Y:S01]  /*65d0*/  F2FP.RELU.BF16.PACK_AB R4, R213, R214 ;  /* 0x000000d6d504723e */ /* 0x000fe200000018ff */
[----:B------:R2:W-:Y:S01]  /*65e0*/  STS [R232+0x1c000], R5 ;  /* 0x01c00005e8007388 */ /* 0x0005e20000000800 */
[----:B------:R-:W-:Y:S01]  /*65f0*/  F2FP.RELU.BF16.PACK_AB R2, R222, R223 ;  /* 0x000000dfde02723e */ /* 0x000fe200000018ff */
[----:B------:R-:W-:Y:S01]  /*6600*/  @!P3 FADD.FTZ R151, -R151, -RZ ;  /* 0x800000ff9797b221 */ /* 0x000fe20000010100 */
[----:B------:R-:W-:Y:S01]  /*6610*/  F2FP.RELU.BF16.PACK_AB R0, R164, R165 ;  /* 0x000000a5a400723e */ /* 0x000fe200000018ff */
[----:B------:R3:W-:Y:S01]  /*6620*/  STS [R232+0x1c400], R4 ;  /* 0x01c40004e8007388 */ /* 0x0007e20000000800 */
[----:B------:R-:W-:Y:S01]  /*6630*/  ISETP.LE.U32.AND P4, PT, R21, UR4, PT ;  /* 0x0000000415007c0c */ /* 0x000fe2000bf83070 */
[----:B------:R-:W-:Y:S01]  /*6640*/  @!P0 FADD.FTZ R163, -R163, -RZ ;  /* 0x800000ffa3a38221 */ /* 0x000fe20000010100 */
[----:B------:R-:W-:Y:S02]  /*6650*/  ISETP.LE.U32.AND P2, PT, R11, UR4, PT ;  /* 0x000000040b007c0c */ /* 0x000fe4000bf43070 */
[----:B------:R-:W-:Y:S01]  /*6660*/  FSETP.GE.FTZ.AND P3, PT, R205, RZ, PT ;  /* 0x000000ffcd00720b */ /* 0x000fe20003f76000 */
[----:B------:R-:W-:Y:S01]  /*6670*/  @!P5 FADD.FTZ R154, -R154, -RZ ;  /* 0x800000ff9a9ad221 */ /* 0x000fe20000010100 */
[----:B------:R-:W-:Y:S07]  /*6680*/  FSETP.GE.FTZ.AND P5, PT, R190, RZ, PT ;  /* 0x000000ffbe00720b */ /* 0x000fee0003fb6000 */
[----:B----4-:R-:W-:Y:S01]  /*6690*/  @!P4 FADD.FTZ R150, -R150, -RZ ;  /* 0x800000ff9696c221 */ /* 0x010fe20000010100 */
[----:B------:R-:W-:Y:S01]  /*66a0*/  FSETP.GE.FTZ.AND P4, PT, R211, RZ, PT ;  /* 0x000000ffd300720b */ /* 0x000fe20003f96000 */
[----:B------:R-:W-:Y:S01]  /*66b0*/  @!P2 FADD.FTZ R155, -R155, -RZ ;  /* 0x800000ff9b9ba221 */ /* 0x000fe20000010100 */
[----:B-1----:R-:W-:Y:S02]  /*66c0*/  F2FP.RELU.BF16.PACK_AB R6, R221, R220 ;  /* 0x000000dcdd06723e */ /* 0x002fe400000018ff */
[----:B------:R-:W-:Y:S02]  /*66d0*/  FSETP.GE.FTZ.AND P2, PT, R204, RZ, PT ;  /* 0x000000ffcc00720b */ /* 0x000fe40003f56000 */
[----:B--2---:R-:W-:Y:S01]  /*66e0*/  F2FP.RELU.BF16.PACK_AB R5, R224, R225 ;  /* 0x000000e1e005723e */ /* 0x004fe200000018ff */
[----:B------:R1:W-:Y:S01]  /*66f0*/  STS [R229+0x1e000], R6 ;  /* 0x01e00006e5007388 */ /* 0x0003e20000000800 */
[----:B---3--:R-:W-:Y:S03]  /*6700*/  F2FP.RELU.BF16.PACK_AB R4, R218, R219 ;  /* 0x000000dbda04723e */ /* 0x008fe600000018ff */
[----:B------:R2:W-:Y:S04]  /*6710*/  STS [R229+0x1e400], R5 ;  /* 0x01e40005e5007388 */ /* 0x0005e80000000800 */
[----:B------:R3:W-:Y:S04]  /*6720*/  STS [R232+0x1e400], R2 ;  /* 0x01e40002e8007388 */ /* 0x0007e80000000800 */
[----:B------:R4:W-:Y:S01]  /*6730*/  STS [R232+0x1e000], R4 ;  /* 0x01e00004e8007388 */ /* 0x0009e20000000800 */
[----:B-1----:R-:W-:Y:S02]  /*6740*/  F2FP.RELU.BF16.PACK_AB R6, R199, R202 ;  /* 0x000000cac706723e */ /* 0x002fe400000018ff */
[----:B--2---:R-:W-:Y:S03]  /*6750*/  F2FP.RELU.BF16.PACK_AB R5, R201, R206 ;  /* 0x000000cec905723e */ /* 0x004fe600000018ff */
[----:B------:R1:W-:Y:S01]  /*6760*/  STS [R236+0x1c000], R6 ;  /* 0x01c00006ec007388 */ /* 0x0003e20000000800 */
[----:B---3--:R-:W-:Y:S03]  /*6770*/  F2FP.RELU.BF16.PACK_AB R2, R189, R191 ;  /* 0x000000bfbd02723e */ /* 0x008fe600000018ff */
[----:B------:R2:W-:Y:S01]  /*6780*/  STS [R236+0x1c400], R5 ;  /* 0x01c40005ec007388 */ /* 0x0005e20000000800 */
[----:B----4-:R-:W-:Y:S03]  /*6790*/  F2FP.RELU.BF16.PACK_AB R4, R185, R190 ;  /* 0x000000beb904723e */ /* 0x010fe600000018ff */
[----:B------:R3:W-:Y:S04]  /*67a0*/  STS [R235+0x1c400], R2 ;  /* 0x01c40002eb007388 */ /* 0x0007e80000000800 */
[----:B------:R4:W-:Y:S01]  /*67b0*/  STS [R235+0x1c000], R4 ;  /* 0x01c00004eb007388 */ /* 0x0009e20000000800 */
[----:B-1----:R-:W-:Y:S02]  /*67c0*/  F2FP.RELU.BF16.PACK_AB R6, R215, R216 ;  /* 0x000000d8d706723e */ /* 0x002fe400000018ff */
[----:B--2---:R-:W-:Y:S03]  /*67d0*/  F2FP.RELU.BF16.PACK_AB R5, R198, R200 ;  /* 0x000000c8c605723e */ /* 0x004fe600000018ff */
[----:B------:R1:W-:Y:S01]  /*67e0*/  STS [R236+0x1e400], R6 ;  /* 0x01e40006ec007388 */ /* 0x0003e20000000800 */
[----:B---3--:R-:W-:Y:S02]  /*67f0*/  F2FP.RELU.BF16.PACK_AB R2, R209, R212 ;  /* 0x000000d4d102723e */ /* 0x008fe400000018ff */
[----:B----4-:R-:W-:Y:S03]  /*6800*/  F2FP.RELU.BF16.PACK_AB R4, R207, R208 ;  /* 0x000000d0cf04723e */ /* 0x010fe600000018ff */
[----:B------:R2:W-:Y:S04]  /*6810*/  STS [R236+0x1e000], R2 ;  /* 0x01e00002ec007388 */ /* 0x0005e80000000800 */
[----:B------:R3:W-:Y:S04]  /*6820*/  STS [R235+0x1e000], R5 ;  /* 0x01e00005eb007388 */ /* 0x0007e80000000800 */
[----:B------:R4:W-:Y:S01]  /*6830*/  STS [R235+0x1e400], R4 ;  /* 0x01e40004eb007388 */ /* 0x0009e20000000800 */
[----:B-1----:R-:W-:Y:S05]  /*6840*/  F2FP.RELU.BF16.PACK_AB R6, R184, R188 ;  /* 0x000000bcb806723e */ /* 0x002fea00000018ff */
[----:B------:R1:W-:Y:S01]  /*6850*/  STS [R230+0x1c400], R6 ;  /* 0x01c40006e6007388 */ /* 0x0003e20000000800 */
[----:B--2---:R-:W-:Y:S02]  /*6860*/  F2FP.RELU.BF16.PACK_AB R2, R182, R183 ;  /* 0x000000b7b602723e */ /* 0x004fe400000018ff */
[----:B---3--:R-:W-:Y:S03]  /*6870*/  F2FP.RELU.BF16.PACK_AB R5, R192, R193 ;  /* 0x000000c1c005723e */ /* 0x008fe600000018ff */
[----:B------:R2:W-:Y:S01]  /*6880*/  STS [R230+0x1c000], R2 ;  /* 0x01c00002e6007388 */ /* 0x0005e20000000800 */
[----:B----4-:R-:W-:Y:S03]  /*6890*/  F2FP.RELU.BF16.PACK_AB R4, R196, R197 ;  /* 0x000000c5c404723e */ /* 0x010fe600000018ff */
[----:B------:R3:W-:Y:S01]  /*68a0*/  STS [R231+0x1c400], R0 ;  /* 0x01c40000e7007388 */ /* 0x0007e20000000800 */
[----:B-1----:R-:W-:Y:S02]  /*68b0*/  F2FP.RELU.BF16.PACK_AB R6, R187, R186 ;  /* 0x000000babb06723e */ /* 0x002fe400000018ff */
[----:B--2---:R-:W-:Y:S02]  /*68c0*/  F2FP.RELU.BF16.PACK_AB R2, R160, R161 ;  /* 0x000000a1a002723e */ /* 0x004fe400000018ff */
[----:B---3--:R-:W-:Y:S03]  /*68d0*/  F2FP.RELU.BF16.PACK_AB R0, R152, R153 ;  /* 0x000000999800723e */ /* 0x008fe600000018ff */
[----:B------:R1:W-:Y:S04]  /*68e0*/  STS [R231+0x1c000], R2 ;  /* 0x01c00002e7007388 */ /* 0x0003e80000000800 */
[----:B------:R2:W-:Y:S04]  /*68f0*/  STS [R230+0x1e000], R5 ;  /* 0x01e00005e6007388 */ /* 0x0005e80000000800 */
[----:B------:R3:W-:Y:S04]  /*6900*/  STS [R230+0x1e400], R4 ;  /* 0x01e40004e6007388 */ /* 0x0007e80000000800 */
        /* <DEDUP_REMOVED lines=17> */
[----:B------:R-:W-:Y:S04]  /*6a20*/  STS [R233+0x1e400], R0 ;  /* 0x01e40000e9007388 */ /* 0x000fe80000000800 */
[----:B------:R-:W-:Y:S08]  /*6a30*/  LDSM.16.M88.4 R64, [R174+0x8000] ;  /* 0x00800000ae40783b */ /* 0x000ff00000000200 */
        /* <DEDUP_REMOVED lines=41> */
[-C--:B------:R-:W-:Y:S07]  /*6cd0*/  HMMA.16816.F32.BF16 R60, R144, R134.reuse, R60 ;  /* 0x00000086903c723c */ /* 0x080fee000004183c */
[----:B------:R-:W-:Y:S01]  /*6ce0*/  IMAD.U32 R146, RZ, RZ, UR16 ;  /* 0x00000010ff927e24 */ /* 0x000fe2000f8e00ff */
[----:B------:R-:W-:Y:S01]  /*6cf0*/  HMMA.16816.F32.BF16 R64, R136, R134, R64 ;  /* 0x000000868840723c */ /* 0x000fe20000041840 */
[----:B------:R-:W-:Y:S01]  /*6d00*/  IMAD.IADD R145, R174, 0x1, R169 ;  /* 0x00000001ae917824 */ /* 0x000fe200078e02a9 */
[----:B------:R-:W-:Y:S02]  /*6d10*/  LDSM.16.M88.4 R132, [R171+0x10000] ;  /* 0x01000000ab84783b */ /* 0x000fe40000000200 */
[----:B------:R-:W-:Y:S01]  /*6d20*/  IMAD.U32 R147, RZ, RZ, UR13 ;  /* 0x0000000dff937e24 */ /* 0x000fe2000f8e00ff */
[----:B------:R-:W-:Y:S01]  /*6d30*/  LEA R148, P0, R245, R146, 0x2 ;  /* 0x00000092f5947211 */ /* 0x000fe200078010ff */
[----:B------:R-:W-:Y:S03]  /*6d40*/  IMAD.IADD R0, R177, 0x1, R145 ;  /* 0x00000001b1007824 */ /* 0x000fe600078e0291 */
[----:B------:R-:W-:Y:S01]  /*6d50*/  LEA.HI.X.SX32 R149, R245, R147, 0x2, P0 ;  /* 0x00000093f5957211 */ /* 0x000fe200000f16ff */
[----:B------:R-:W1:Y:S01]  /*6d60*/  LDSM.16.M88.4 R140, [R145+0x8000] ;  /* 0x00800000918c783b */ /* 0x000e620000000200 */
[----:B------:R-:W-:Y:S07]  /*6d70*/  FSETP.GE.FTZ.AND P0, PT, R203, RZ, PT ;  /* 0x000000ffcb00720b */ /* 0x000fee0003f16000 */
[----:B------:R-:W2:Y:S08]  /*6d80*/  LDSM.16.M88.4 R136, [R145+0xa000] ;  /* 0x00a000009188783b */ /* 0x000eb00000000200 */
[----:B------:R-:W3:Y:S04]  /*6d90*/  LDG.E R144, [R148.64+0x20] ;  /* 0x0000200894907981 */ /* 0x000ee8000c1e1900 */
[----:B------:R-:W4:Y:S01]  /*6da0*/  LDG.E R146, [R148.64] ;  /* 0x0000000894927981 */ /* 0x000f22000c1e1900 */
[-C--:B-1----:R-:W-:Y:S08]  /*6db0*/  HMMA.16816.F32.BF16 R4, R140, R132.reuse, R4 ;  /* 0x000000848c04723c */ /* 0x082ff00000041804 */
[C---:B--2---:R-:W-:Y:S08]  /*6dc0*/  HMMA.16816.F32.BF16 R8, R136.reuse, R132, R8 ;  /* 0x000000848808723c */ /* 0x044ff00000041808 */
        /* <DEDUP_REMOVED lines=18> */
[----:B------:R-:W1:Y:S07]  /*6ef0*/  LDSM.16.M88.4 R132, [R0+0x8000] ;  /* 0x008000000084783b */ /* 0x000e6e0000000200 */
[-C--:B-1----:R-:W-:Y:S11]  /*6f00*/  HMMA.16816.F32.BF16 R4, R132, R136.reuse, R4 ;  /* 0x000000888404723c */ /* 0x082ff60000041804 */
[----:B------:R-:W-:Y:S11]  /*6f10*/  @!UPT UIADD3 URZ, URZ, URZ, URZ ;  /* 0x0000003f3f3ff290 */ /* 0x000ff6000fffe03f */
[----:B------:R-:W-:Y:S02]  /*6f20*/  @!UPT UIADD3 URZ, URZ, URZ, URZ ;  /* 0x0000003f3f3ff290 */ /* 0x000fe4000fffe03f */
[----:B----4-:R-:W-:Y:S02]  /*6f30*/  FADD.FTZ R140, -R146, R4 ;  /* 0x00000004928c7221 */ /* 0x010fe40000010100 */
[----:B---3--:R-:W-:Y:S02]  /*6f40*/  FADD.FTZ R2, -R144, R6 ;  /* 0x0000000690027221 */ /* 0x008fe40000010100 */
[----:B------:R-:W-:Y:S01]  /*6f50*/  FADD.FTZ R4, -R146, R5 ;  /* 0x0000000592047221 */ /* 0x000fe20000010100 */
[----:B------:R-:W-:Y:S01]  /*6f60*/  FSEL R5, R140, R146, P3 ;  /* 0x000000928c057208 */ /* 0x000fe20001800000 */
[----:B------:R-:W-:Y:S01]  /*6f70*/  FADD.FTZ R7, -R144, R7 ;  /* 0x0000000790077221 */ /* 0x000fe20000010100 */
[----:B------:R-:W-:Y:S01]  /*6f80*/  FSEL R2, R2, R144, P0 ;  /* 0x0000009002027208 */ /* 0x000fe20000000000 */
[----:B------:R1:W2:Y:S01]  /*6f90*/  LDSM.16.M88.4 R140, [R0+0xa000] ;  /* 0x00a00000008c783b */ /* 0x0002a20000000200 */
[----:B------:R-:W-:Y:S01]  /*6fa0*/  FSEL R4, R4, R146, P2 ;  /* 0x0000009204047208 */ /* 0x000fe20001000000 */
[----:B------:R-:W-:Y:S01]  /*6fb0*/  FMUL.FTZ R205, R205, R5 ;  /* 0x00000005cdcd7220 */ /* 0x000fe20000410000 */
[----:B------:R-:W-:Y:S01]  /*6fc0*/  FSETP.GE.FTZ.AND P0, PT, R199, RZ, PT ;  /* 0x000000ffc700720b */ /* 0x000fe20003f16000 */
[----:B------:R-:W-:Y:S01]  /*6fd0*/  FMUL.FTZ R203, R203, R2 ;  /* 0x00000002cbcb7220 */ /* 0x000fe20000410000 */
[----:B------:R-:W-:Y:S01]  /*6fe0*/  FSETP.GE.FTZ.AND P3, PT, R210, RZ, PT ;  /* 0x000000ffd200720b */ /* 0x000fe20003f76000 */
[----:B------:R-:W-:Y:S01]  /*6ff0*/  FMUL.FTZ R204, R204, R4 ;  /* 0x00000004cccc7220 */ /* 0x000fe20000410000 */
[----:B------:R-:W-:Y:S01]  /*7000*/  FSETP.GE.FTZ.AND P2, PT, R202, RZ, PT ;  /* 0x000000ffca00720b */ /* 0x000fe20003f56000 */
[----:B------:R3:W4:Y:S04]  /*7010*/  LDG.E R2, [R148.64+0x100] ;  /* 0x0001000894027981 */ /* 0x000728000c1e1900 */
[----:B-1----:R3:W4:Y:S01]  /*7020*/  LDG.E R0, [R148.64+0x120] ;  /* 0x0001200894007981 */ /* 0x002722000c1e1900 */
[C---:B--2---:R-:W-:Y:S01]  /*7030*/  HMMA.16816.F32.BF16 R8, R140.reuse, R136, R8 ;  /* 0x000000888c08723c */ /* 0x044fe20000041808 */
[----:B---3--:R-:W-:Y:S07]  /*7040*/  IMAD.MOV.U32 R148, RZ, RZ, R227 ;  /* 0x000000ffff947224 */ /* 0x008fee00078e00e3 */
[-C--:B------:R-:W-:Y:S01]  /*7050*/  HMMA.16816.F32.BF16 R12, R140, R138.reuse, R12 ;  /* 0x0000008a8c0c723c */ /* 0x080fe2000004180c */
[----:B------:R-:W-:Y:S07]  /*7060*/  IMAD.MOV.U32 R149, RZ, RZ, R226 ;  /* 0x000000ffff957224 */ /* 0x000fee00078e00e2 */
[C---:B------:R-:W-:Y:S01]  /*7070*/  HMMA.16816.F32.BF16 R16, R132.reuse, R138, R16 ;  /* 0x0000008a8410723c */ /* 0x040fe20000041810 */
[----:B------:R-:W1:Y:S11]  /*7080*/  LDSM.16.M88.4 R136, [R172+0x10800] ;  /* 0x01080000ac88783b */ /* 0x000e760000000200 */
[----:B------:R-:W-:Y:S11]  /*7090*/  @!UPT UIADD3 URZ, URZ, URZ, URZ ;  /* 0x0000003f3f3ff290 */ /* 0x000ff6000fffe03f */
[----:B------:R-:W-:Y:S01]  /*70a0*/  @!UPT UIADD3 URZ, URZ, URZ, URZ ;  /* 0x0000003f3f3ff290 */ /* 0x000fe2000fffe03f */
[C---:B------:R-:W-:Y:S02]  /*70b0*/  FADD.FTZ R16, -R146.reuse, R16 ;  /* 0x0000001092107221 */ /* 0x040fe40000010100 */
[----:B------:R-:W-:Y:S02]  /*70c0*/  FADD.FTZ R17, -R146, R17 ;  /* 0x0000001192117221 */ /* 0x000fe40000010100 */
[----:B------:R-:W-:Y:S01]  /*70d0*/  FADD.FTZ R19, -R144, R19 ;  /* 0x0000001390137221 */ /* 0x000fe20000010100 */
[-C--:B------:R-:W-:Y:S01]  /*70e0*/  FSEL R16, R16, R146.reuse, P4 ;  /* 0x0000009210107208 */ /* 0x080fe20002000000 */
[----:B------:R-:W-:Y:S01]  /*70f0*/  FADD.FTZ R18, -R144, R18 ;  /* 0x0000001290127221 */ /* 0x000fe20000010100 */
[----:B------:R-:W-:Y:S02]  /*7100*/  FSEL R17, R17, R146, P3 ;  /* 0x0000009211117208 */ /* 0x000fe40001800000 */
[----:B------:R-:W-:Y:S01]  /*7110*/  FSETP.GE.FTZ.AND P3, PT, R183, RZ, PT ;  /* 0x000000ffb700720b */ /* 0x000fe20003f76000 */
[----:B------:R-:W-:Y:S01]  /*7120*/  FMUL.FTZ R211, R211, R16 ;  /* 0x00000010d3d37220 */ /* 0x000fe20000410000 */
[----:B------:R-:W-:Y:S01]  /*7130*/  FSETP.GE.FTZ.AND P4, PT, R185, RZ, PT ;  /* 0x000000ffb900720b */ /* 0x000fe20003f96000 */
[----:B------:R-:W-:Y:S01]  /*7140*/  FMUL.FTZ R210, R210, R17 ;  /* 0x00000011d2d27220 */ /* 0x000fe20000410000 */
[-C--:B-1----:R-:W-:Y:S08]  /*7150*/  HMMA.16816.F32.BF16 R20, R132, R136.reuse, R20 ;  /* 0x000000888414723c */ /* 0x082ff00000041814 */
[C---:B------:R-:W-:Y:S08]  /*7160*/  HMMA.16816.F32.BF16 R24, R140.reuse, R136, R24 ;  /* 0x000000888c18723c */ /* 0x040ff00000041818 */
[-C--:B------:R-:W-:Y:S08]  /*7170*/  HMMA.16816.F32.BF16 R28, R140, R138.reuse, R28 ;  /* 0x0000008a8c1c723c */ /* 0x080ff0000004181c */
[C---:B------:R-:W-:Y:S01]  /*7180*/  FADD.FTZ R21, -R146.reuse, R21 ;  /* 0x0000001592157221 */ /* 0x040fe20000010100 */
[C---:B------:R-:W-:Y:S01]  /*7190*/  HMMA.16816.F32.BF16 R32, R132.reuse, R138, R32 ;  /* 0x0000008a8420723c */ /* 0x040fe20000041820 */
[----:B------:R-:W1:Y:S02]  /*71a0*/  LDSM.16.M88.4 R136, [R172+0x11000] ;  /* 0x01100000ac88783b */ /* 0x000e640000000200 */
[----:B------:R-:W-:Y:S01]  /*71b0*/  FADD.FTZ R20, -R146, R20 ;  /* 0x0000001492147221 */ /* 0x000fe20000010100 */
[-C--:B------:R-:W-:Y:S01]  /*71c0*/  FSEL R21, R21, R146.reuse, P0 ;  /* 0x0000009215157208 */ /* 0x080fe20000000000 */
[C---:B------:R-:W-:Y:S01]  /*71d0*/  FADD.FTZ R23, -R144.reuse, R23 ;  /* 0x0000001790177221 */ /* 0x040fe20000010100 */
[----:B------:R-:W-:Y:S01]  /*71e0*/  FSETP.GE.FTZ.AND P0, PT, R161, RZ, PT ;  /* 0x000000ffa100720b */ /* 0x000fe20003f16000 */
[----:B------:R-:W-:Y:S01]  /*71f0*/  FADD.FTZ R22, -R144, R22 ;  /* 0x0000001690167221 */ /* 0x000fe20000010100 */
[----:B------:R-:W-:Y:S01]  /*7200*/  FSEL R20, R20, R146, P2 ;  /* 0x0000009214147208 */ /* 0x000fe20001000000 */
[----:B------:R-:W-:Y:S01]  /*7210*/  FMUL.FTZ R199, R199, R21 ;  /* 0x00000015c7c77220 */ /* 0x000fe20000410000 */
[----:B------:R-:W-:Y:S03]  /*7220*/  FSETP.GE.FTZ.AND P2, PT, R182, RZ, PT ;  /* 0x000000ffb600720b */ /* 0x000fe60003f56000 */
[----:B------:R-:W-:Y:S11]  /*7230*/  FMUL.FTZ R202, R202, R20 ;  /* 0x00000014caca7220 */ /* 0x000ff60000410000 */
[C---:B------:R-:W-:Y:S02]  /*7240*/  FADD.FTZ R16, -R146.reuse, R33 ;  /* 0x0000002192107221 */ /* 0x040fe40000010100 */
[----:B------:R-:W-:Y:S02]  /*7250*/  FADD.FTZ R17, -R146, R32 ;  /* 0x0000002092117221 */ /* 0x000fe40000010100 */
[----:B------:R-:W-:Y:S01]  /*7260*/  FADD.FTZ R35, -R144, R35 ;  /* 0x0000002390237221 */ /* 0x000fe20000010100 */
[-C--:B------:R-:W-:Y:S01]  /*7270*/  FSEL R16, R16, R146.reuse, P4 ;  /* 0x0000009210107208 */ /* 0x080fe20002000000 */
[----:B------:R-:W-:Y:S01]  /*7280*/  FADD.FTZ R34, -R144, R34 ;  /* 0x0000002290227221 */ /* 0x000fe20000010100 */
[----:B------:R-:W-:Y:S02]  /*7290*/  FSETP.GE.FTZ.AND P4, PT, R160, RZ, PT ;  /* 0x000000ffa000720b */ /* 0x000fe40003f96000 */
[----:B------:R-:W-:Y:S01]  /*72a0*/  FSEL R17, R17, R146, P5 ;  /* 0x0000009211117208 */ /* 0x000fe20002800000 */
[----:B------:R-:W-:Y:S01]  /*72b0*/  FMUL.FTZ R185, R185, R16 ;  /* 0x00000010b9b97220 */ /* 0x000fe20000410000 */
[----:B------:R-:W-:Y:S03]  /*72c0*/  FSETP.GE.FTZ.AND P5, PT, R162, RZ, PT ;  /* 0x000000ffa200720b */ /* 0x000fe60003fb6000 */
        /* <DEDUP_REMOVED lines=29> */
[----:B------:R-:W-:Y:S01]  /*74a0*/  HMMA.16816.F32.BF16 R64, R132, R138, R64 ;  /* 0x0000008a8440723c */ /* 0x000fe20000041840 */
[C---:B------:R-:W-:Y:S03]  /*74b0*/  FADD.FTZ R52, -R146.reuse, R52 ;  /* 0x0000003492347221 */ /* 0x040fe60000010100 */
[----:B------:R-:W-:Y:S02]  /*74c0*/  FADD.FTZ R53, -R146, R53 ;  /* 0x0000003592357221 */ /* 0x000fe40000010100 */
[-C--:B------:R-:W-:Y:S01]  /*74d0*/  FSEL R52, R52, R146.reuse, P3 ;  /* 0x0000009234347208 */ /* 0x080fe20001800000 */
[----:B------:R-:W-:Y:S01]  /*74e0*/  FADD.FTZ R6, -R144, R55 ;  /* 0x0000003790067221 */ /* 0x000fe20000010100 */
[----:B------:R-:W-:Y:S04]  /*74f0*/  FSETP.GE.FTZ.AND P3, PT, R153, RZ, PT ;  /* 0x000000ff9900720b */ /* 0x000fe80003f76000 */
[----:B------:R-:W-:Y:S01]  /*7500*/  FSEL R53, R53, R146, P2 ;  /* 0x0000009235357208 */ /* 0x000fe20001000000 */
[----:B------:R-:W-:Y:S01]  /*7510*/  FMUL.FTZ R157, R157, R52 ;  /* 0x000000349d9d7220 */ /* 0x000fe20000410000 */
[----:B------:R-:W-:Y:S02]  /*7520*/  FSETP.GE.FTZ.AND P2, PT, R217, RZ, PT ;  /* 0x000000ffd900720b */ /* 0x000fe40003f56000 */
[-C--:B------:R-:W-:Y:S01]  /*7530*/  FSEL R6, R6, R144.reuse, P4 ;  /* 0x0000009006067208 */ /* 0x080fe20002000000 */
[----:B------:R-:W-:Y:S01]  /*7540*/  FMUL.FTZ R156, R156, R53 ;  /* 0x000000359c9c7220 */ /* 0x000fe20000410000 */
[----:B------:R-:W-:Y:S02]  /*7550*/  FSEL R7, R7, R144, P2 ;  /* 0x0000009007077208 */ /* 0x000fe40001000000 */
[----:B------:R-:W-:Y:S01]  /*7560*/  FSETP.GE.FTZ.AND P2, PT, R214, RZ, PT ;  /* 0x000000ffd600720b */ /* 0x000fe20003f56000 */
[----:B------:R-:W-:Y:S01]  /*7570*/  FMUL.FTZ R159, R159, R6 ;  /* 0x000000069f9f7220 */ /* 0x000fe20000410000 */
[----:B------:R-:W-:Y:S02]  /*7580*/  FSETP.GE.FTZ.AND P4, PT, R219, RZ, PT ;  /* 0x000000ffdb00720b */ /* 0x000fe40003f96000 */
[----:B------:R-:W-:Y:S01]  /*7590*/  FSEL R18, R18, R144, P2 ;  /* 0x0000009012127208 */ /* 0x000fe20001000000 */
[----:B------:R-:W-:Y:S01]  /*75a0*/  FADD.FTZ R64, -R146, R64 ;  /* 0x0000004092407221 */ /* 0x000fe20000010100 */
[----:B------:R-:W-:Y:S01]  /*75b0*/  FSETP.GE.FTZ.AND P2, PT, R206, RZ, PT ;  /* 0x000000ffce00720b */ /* 0x000fe20003f56000 */
[----:B------:R-:W-:Y:S03]  /*75c0*/  FADD.FTZ R5, -R144, R66 ;  /* 0x0000004290057221 */ /* 0x000fe60000010100 */
[----:B------:R-:W-:Y:S01]  /*75d0*/  FSEL R64, R64, R146, P3 ;  /* 0x0000009240407208 */ /* 0x000fe20001800000 */
[----:B------:R-:W-:Y:S01]  /*75e0*/  @P0 FADD.FTZ R146, -R146, R65 ;  /* 0x0000004192920221 */ /* 0x000fe20000010100 */
        /* <DEDUP_REMOVED lines=16> */
[----:B------:R-:W-:Y:S02]  /*76f0*/  FSEL R35, R35, R144, P0 ;  /* 0x0000009023237208 */ /* 0x000fe40000000000 */
[----:B------:R-:W-:Y:S01]  /*7700*/  FSETP.GE.FTZ.AND P0, PT, R184, RZ, PT ;  /* 0x000000ffb800720b */ /* 0x000fe20003f16000 */
[----:B------:R-:W-:Y:S01]  /*7710*/  FMUL.FTZ R191, R191, R34 ;  /* 0x00000022bfbf7220 */ /* 0x000fe20000410000 */
[----:B------:R-:W-:Y:S01]  /*7720*/  FSETP.GE.FTZ.AND P2, PT, R188, RZ, PT ;  /* 0x000000ffbc00720b */ /* 0x000fe20003f56000 */
[----:B------:R-:W-:Y:S01]  /*7730*/  FMUL.FTZ R189, R189, R35 ;  /* 0x00000023bdbd7220 */ /* 0x000fe20000410000 */
[-C--:B------:R-:W-:Y:S01]  /*7740*/  FSEL R39, R39, R144.reuse, P0 ;  /* 0x0000009027277208 */ /* 0x080fe20000000000 */
[----:B----4-:R-:W-:Y:S01]  /*7750*/  FADD.FTZ R4, -R2, R8 ;  /* 0x0000000802047221 */ /* 0x010fe20000010100 */
[----:B------:R-:W-:Y:S01]  /*7760*/  FSETP.GE.FTZ.AND P0, PT, R164, RZ, PT ;  /* 0x000000ffa400720b */ /* 0x000fe20003f16000 */
[----:B------:R-:W-:Y:S01]  /*7770*/  FADD.FTZ R6, -R2, R13 ;  /* 0x0000000d02067221 */ /* 0x000fe20000010100 */
[-C--:B------:R-:W-:Y:S01]  /*7780*/  FSEL R38, R38, R144.reuse, P2 ;  /* 0x0000009026267208 */ /* 0x080fe20001000000 */
[C---:B------:R-:W-:Y:S01]  /*7790*/  FADD.FTZ R8, -R2.reuse, R9 ;  /* 0x0000000902087221 */ /* 0x040fe20000010100 */
[----:B------:R-:W-:Y:S01]  /*77a0*/  FSETP.GE.FTZ.AND P2, PT, R165, RZ, PT ;  /* 0x000000ffa500720b */ /* 0x000fe20003f56000 */
[C---:B------:R-:W-:Y:S01]  /*77b0*/  FADD.FTZ R56, -R2.reuse, R56 ;  /* 0x0000003802387221 */ /* 0x040fe20000010100 */
[-C--:B------:R-:W-:Y:S01]  /*77c0*/  FSEL R51, R51, R144.reuse, P0 ;  /* 0x0000009033337208 */ /* 0x080fe20000000000 */
        /* <DEDUP_REMOVED lines=8> */
[C---:B------:R-:W-:Y:S01]  /*7850*/  FADD.FTZ R26, -R0.reuse, R26 ;  /* 0x0000001a001a7221 */ /* 0x040fe20000010100 */
[----:B------:R-:W-:Y:S01]  /*7860*/  FSETP.GE.FTZ.AND P3, PT, R151, RZ, PT ;  /* 0x000000ff9700720b */ /* 0x000fe20003f76000 */
[----:B------:R-:W-:Y:S01]  /*7870*/  FADD.FTZ R42, -R0, R42 ;  /* 0x0000002a002a7221 */ /* 0x000fe20000010100 */
        /* <DEDUP_REMOVED lines=8> */
[-C--:B------:R-:W-:Y:S01]  /*7900*/  FSEL R4, R4, R2.reuse, P0 ;  /* 0x0000000204047208 */ /* 0x080fe20000000000 */
[----:B------:R-:W-:Y:S01]  /*7910*/  FADD.FTZ R5, -R2, R24 ;  /* 0x0000001802057221 */ /* 0x000fe20000010100 */
[-C--:B------:R-:W-:Y:S01]  /*7920*/  FSEL R6, R6, R2.reuse, P3 ;  /* 0x0000000206067208 */ /* 0x080fe20001800000 */
[----:B------:R-:W-:Y:S01]  /*7930*/  @P2 FADD.FTZ R144, -R144, R67 ;  /* 0x0000004390902221 */ /* 0x000fe20000010100 */
[----:B------:R-:W-:Y:S01]  /*7940*/  FSETP.GE.FTZ.AND P2, PT, R212, RZ, PT ;  /* 0x000000ffd400720b */ /* 0x000fe20003f56000 */
[----:B------:R-:W-:Y:S01]  /*7950*/  FMUL.FTZ R162, R162, R7 ;  /* 0x00000007a2a27220 */ /* 0x000fe20000410000 */
[----:B------:R-:W-:Y:S01]  /*7960*/  FSETP.GE.FTZ.AND P0, PT, R186, RZ, PT ;  /* 0x000000ffba00720b */ /* 0x000fe20003f16000 */
[C---:B------:R-:W-:Y:S01]  /*7970*/  FADD.FTZ R7, -R2.reuse, R12 ;  /* 0x0000000c02077221 */ /* 0x040fe20000010100 */
        /* <DEDUP_REMOVED lines=8> */
[-C--:B------:R-:W-:Y:S01]  /*7a00*/  FSEL R4, R4, R2.reuse, P0 ;  /* 0x0000000204047208 */ /* 0x080fe20000000000 */
[----:B------:R-:W-:Y:S01]  /*7a10*/  FMUL.FTZ R49, R212, R5 ;  /* 0x00000005d4317220 */ /* 0x000fe20000410000 */
        /* <DEDUP_REMOVED lines=64> */
[----:B------:R-:W-:Y:S01]  /*7e20*/  FSEL R5, R5, R0, P0 ;  /* 0x0000000005057208 */ /* 0x000fe20000000000 */
[----:B------:R-:W-:Y:S01]  /*7e30*/  FADD.FTZ R4, -R0, R43 ;  /* 0x0000002b00047221 */ /* 0x000fe20000010100 */
        /* <DEDUP_REMOVED lines=8> */
[----:B------:R-:W-:Y:S02]  /*7ec0*/  FSETP.GE.FTZ.AND P0, PT, R195, RZ, PT ;  /* 0x000000ffc300720b */ /* 0x000fe40003f16000 */
[----:B------:R-:W-:Y:S01]  /*7ed0*/  FSEL R4, R4, R0, P2 ;  /* 0x0000000004047208 */ /* 0x000fe20001000000 */
[----:B------:R-:W-:Y:S01]  /*7ee0*/  FMUL.FTZ R35, R194, R2 ;  /* 0x00000002c2237220 */ /* 0x000fe20000410000 */
[----:B------:R-:W-:Y:S01]  /*7ef0*/  FSETP.GE.FTZ.AND P2, PT, R158, RZ, PT ;  /* 0x000000ff9e00720b */ /* 0x000fe20003f56000 */
[----:B------:R-:W-:Y:S01]  /*7f00*/  FADD.FTZ R2, -R0, R62 ;  /* 0x0000003e00027221 */ /* 0x000fe20000010100 */
[----:B------:R-:W-:Y:S01]  /*7f10*/  FSEL R5, R42, R0, P3 ;  /* 0x000000002a057208 */ /* 0x000fe20001800000 */
[----:B------:R-:W-:Y:S01]  /*7f20*/  FMUL.FTZ R31, R196, R4 ;  /* 0x00000004c41f7220 */ /* 0x000fe20000410000 */
[----:B------:R-:W-:Y:S01]  /*7f30*/  FSEL R6, R6, R0, P0 ;  /* 0x0000000006067208 */ /* 0x000fe20000000000 */
[C---:B------:R-:W-:Y:S01]  /*7f40*/  FADD.FTZ R4, -R0.reuse, R59 ;  /* 0x0000003b00047221 */ /* 0x040fe20000010100 */
[----:B------:R-:W-:Y:S01]  /*7f50*/  PLOP3.LUT P0, PT, PT, PT, UP5, 0x80, 0x0 ;  /* 0x000000000000781c */ /* 0x000fe20003f0f058 */
[----:B------:R-:W-:Y:S01]  /*7f60*/  FMUL.FTZ R36, R197, R5 ;  /* 0x00000005c5247220 */ /* 0x000fe20000410000 */
[----:B------:R-:W-:Y:S01]  /*7f70*/  FSETP.GE.FTZ.AND P5, PT, R181, RZ, PT ;  /* 0x000000ffb500720b */ /* 0x000fe20003fb6000 */
[----:B------:R-:W-:Y:S01]  /*7f80*/  FADD.FTZ R5, -R0, R58 ;  /* 0x0000003a00057221 */ /* 0x000fe20000010100 */
[----:B------:R-:W-:Y:S01]  /*7f90*/  FSETP.GE.FTZ.AND P4, PT, R180, RZ, PT ;  /* 0x000000ffb400720b */ /* 0x000fe20003f96000 */
[----:B------:R-:W-:Y:S01]  /*7fa0*/  FMUL.FTZ R29, R195, R6 ;  /* 0x00000006c31d7220 */ /* 0x000fe20000410000 */
[----:B------:R-:W-:Y:S02]  /*7fb0*/  FSETP.GE.FTZ.AND P3, PT, R163, RZ, PT ;  /* 0x000000ffa300720b */ /* 0x000fe40003f76000 */
        /* <DEDUP_REMOVED lines=21> */
[----:B------:R-:W-:Y:S02]  /*8110*/  IADD3 R6, P2, R8, R10, RZ ;  /* 0x0000000a08067210 */ /* 0x000fe40007f5e0ff */
[----:B------:R-:W-:Y:S01]  /*8120*/  SHF.L.U64.HI R0, R2, R4, c[0x0][0x194] ;  /* 0x0000650002007619 */ /* 0x000fe20000010204 */
        /* <DEDUP_REMOVED lines=16> */
.L_x_1612:
        /* <DEDUP_REMOVED lines=192> */
.L_x_1613:
[----:B------:R-:W-:Y:S01]  /*8e30*/  LDSM.16.M88.4 R32, [R174+0x14000] ;  /* 0x01400000ae20783b */ /* 0x000fe20000000200 */
[----:B------:R-:W-:Y:S01]  /*8e40*/  IMAD.IADD R144, R169, 0x1, R175 ;  /* 0x00000001a9907824 */ /* 0x000fe200078e02af */
[----:B------:R-:W-:Y:S01]  /*8e50*/  ULOP3.LUT UR4, UR10, 0x1, URZ, 0xc0, !UPT ;  /* 0x000000010a047892 */ /* 0x000fe2000f8ec03f */
[----:B------:R-:W-:Y:S01]  /*8e60*/  IMAD.MOV.U32 R150, RZ, RZ, 0x4 ;  /* 0x00000004ff967424 */ /* 0x000fe200078e00ff */
[----:B------:R-:W-:Y:S01]  /*8e70*/  @UP5 UIADD3 UR5, UP4, UR14, -0x200, URZ ;  /* 0xfffffe000e055890 */ /* 0x000fe2000ff9e03f */
[----:B------:R-:W2:Y:S01]  /*8e80*/  LDSM.16.MT88.4 R16, [R0+0xc000] ;  /* 0x00c000000010783b */ /* 0x000ea20000004200 */
[----:B------:R-:W-:Y:S01]  /*8e90*/  IMAD.MOV.U32 R151, RZ, RZ, c[0x0][0x22c] ;  /* 0x00008b00ff977624 */ /* 0x000fe200078e00ff */
[----:B------:R-:W-:Y:S01]  /*8ea0*/  UISETP.NE.U32.AND UP1, UPT, UR4, 0x1, UPT ;  /* 0x000000010400788c */ /* 0x000fe2000bf25070 */
[----:B------:R-:W-:Y:S01]  /*8eb0*/  IMAD.MOV.U32 R153, RZ, RZ, c[0x0][0x22c] ;  /* 0x00008b00ff997624 */ /* 0x000fe200078e00ff */
[----:B------:R-:W-:Y:S01]  /*8ec0*/  UIADD3 UR6, UR10, -0x1, URZ ;  /* 0xffffffff0a067890 */ /* 0x000fe2000fffe03f */
[----:B------:R-:W3:Y:S01]  /*8ed0*/  LDSM.16.M88.4 R28, [R174+0x16000] ;  /* 0x01600000ae1c783b */ /* 0x000ee20000000200 */
[----:B------:R-:W-:Y:S01]  /*8ee0*/  IMAD R151, R151, c[0x0][0x1c0], RZ ;  /* 0x0000700097977a24 */ /* 0x000fe200078e02ff */
[----:B------:R-:W-:Y:S01]  /*8ef0*/  @UP5 UIADD3.X UR4, UR15, -0x1, URZ, UP4, !UPT ;  /* 0xffffffff0f045890 */ /* 0x000fe2000a7fe43f */
[----:B------:R-:W-:Y:S02]  /*8f00*/  IMAD R153, R153, c[0x0][0x1c0], RZ ;  /* 0x0000700099997a24 */ /* 0x000fe400078e02ff */
[----:B------:R-:W4:Y:S01]  /*8f10*/  LDSM.16.MT88.4 R36, [R2+0xc000] ;  /* 0x00c000000224783b */ /* 0x000f220000004200 */
[----:B------:R-:W-:Y:S02]  /*8f20*/  IMAD.SHL.U32 R151, R151, 0x10, RZ ;  /* 0x0000001097977824 */ /* 0x000fe400078e00ff */
[----:B------:R-:W-:Y:S02]  /*8f30*/  IMAD R153, R153, 0x18, RZ ;  /* 0x0000001899997824 */ /* 0x000fe400078e02ff */
[----:B------:R-:W-:Y:S01]  /*8f40*/  LDSM.16.M88.4 R40, [R175+0x14000] ;  /* 0x01400000af28783b */ /* 0x000fe20000000200 */
[----:B------:R-:W-:Y:S02]  /*8f50*/  IMAD.MOV.U32 R152, RZ, RZ, c[0x0][0x22c] ;  /* 0x00008b00ff987624 */ /* 0x000fe400078e00ff */
[----:B------:R-:W-:Y:S02]  /*8f60*/  IMAD.MOV.U32 R147, RZ, RZ, c[0x0][0x22c] ;  /* 0x00008b00ff937624 */ /* 0x000fe400078e00ff */
[----:B------:R-:W1:Y:S01]  /*8f70*/  LDSM.16.MT88.4 R44, [R0+0xc800] ;  /* 0x00c80000002c783b */ /* 0x000e620000004200 */
[----:B------:R-:W-:Y:S02]  /*8f80*/  IMAD R152, R152, c[0x0][0x1c0], RZ ;  /* 0x0000700098987a24 */ /* 0x000fe400078e02ff */
[----:B------:R-:W-:Y:S02]  /*8f90*/  IMAD R147, R147, c[0x0][0x1c0], RZ ;  /* 0x0000700093937a24 */ /* 0x000fe400078e02ff */
[----:B------:R-:W1:Y:S01]  /*8fa0*/  LDSM.16.M88.4 R48, [R175+0x16000] ;  /* 0x01600000af30783b */ /* 0x000e620000000200 */
[----:B------:R-:W-:Y:S02]  /*8fb0*/  IMAD.SHL.U32 R152, R152, 0x20, RZ ;  /* 0x0000002098987824 */ /* 0x000fe400078e00ff */
[----:B------:R-:W-:Y:S02]  /*8fc0*/  IMAD.U32 R147, R147, -0x80, RZ ;  /* 0xffffff8093937824 */ /* 0x000fe400078e00ff */
[----:B------:R-:W1:Y:S03]  /*8fd0*/  LDSM.16.MT88.4 R52, [R2+0xc800] ;  /* 0x00c800000234783b */ /* 0x000e660000004200 */
[C---:B------:R-:W-:Y:S02]  /*8fe0*/  LEA R227, P2, R147.reuse, R148, 0x2 ;  /* 0x0000009493e37211 */ /* 0x040fe400078410ff */
[----:B------:R-:W-:Y:S02]  /*8ff0*/  LDSM.16.M88.4 R56, [R145+0x14000] ;  /* 0x014000009138783b */ /* 0x000fe40000000200 */
[----:B------:R-:W-:Y:S01]  /*9000*/  LEA.HI.X.SX32 R226, R147, R149, 0x2, P2 ;  /* 0x0000009593e27211 */ /* 0x000fe200010f16ff */
[----:B------:R-:W-:Y:S01]  /*9010*/  IMAD.MOV.U32 R147, RZ, RZ, c[0x0][0x22c] ;  /* 0x00008b00ff937624 */ /* 0x000fe200078e00ff */
[-C--:B-12---:R-:W-:Y:S01]  /*9020*/  HMMA.16816.F32.BF16 R4, R32, R16.reuse, RZ ;  /* 0x000000102004723c */ /* 0x086fe200000418ff */
[----:B------:R-:W1:Y:S02]  /*9030*/  LDSM.16.MT88.4 R60, [R0+0xd000] ;  /* 0x00d00000003c783b */ /* 0x000e640000004200 */
[----:B------:R-:W-:Y:S03]  /*9040*/  IMAD R147, R147, c[0x0][0x1c0], RZ ;  /* 0x0000700093937a24 */ /* 0x000fe600078e02ff */
[----:B------:R-:W2:Y:S01]  /*9050*/  LDSM.16.M88.4 R64, [R145+0x16000] ;  /* 0x016000009140783b */ /* 0x000ea20000000200 */
[----:B------:R-:W-:Y:S01]  /*9060*/  IMAD.SHL.U32 R147, R147, 0x8, RZ ;  /* 0x0000000893937824 */ /* 0x000fe200078e00ff */
[C---:B---3--:R-:W-:Y:S03]  /*9070*/  HMMA.16816.F32.BF16 R8, R28.reuse, R16, RZ ;  /* 0x000000101c08723c */ /* 0x048fe600000418ff */
[----:B------:R-:W3:Y:S05]  /*9080*/  LDSM.16.MT88.4 R132, [R2+0xd000] ;  /* 0x00d000000284783b */ /* 0x000eea0000004200 */
        /* <DEDUP_REMOVED lines=71> */
[----:B------:R-:W-:Y:S07]  /*9500*/  HMMA.16816.F32.BF16 R32, R44, R134, R32 ;  /* 0x000000862c20723c */ /* 0x000fee0000041820 */
[----:B------:R-:W-:Y:S01]  /*9510*/  IMAD.MOV.U32 R47, RZ, RZ, c[0x0][0x22c] ;  /* 0x00008b00ff2f7624 */ /* 0x000fe200078e00ff */
[-C--:B------:R-:W-:Y:S01]  /*9520*/  HMMA.16816.F32.BF16 R4, R36, R48.reuse, R4 ;  /* 0x000000302404723c */ /* 0x080fe20000041804 */
[----:B------:R-:W-:Y:S04]  /*9530*/  IMAD.MOV.U32 R46, RZ, RZ, c[0x0][0x22c] ;  /* 0x00008b00ff2e7624 */ /* 0x000fe800078e00ff */
[----:B------:R-:W-:Y:S02]  /*9540*/  IMAD R47, R47, c[0x0][0x1c0], RZ ;  /* 0x000070002f2f7a24 */ /* 0x000fe400078e02ff */
[----:B------:R-:W-:Y:S01]  /*9550*/  IMAD R46, R46, c[0x0][0x1c0], RZ ;  /* 0x000070002e2e7a24 */ /* 0x000fe200078e02ff */
        /* <DEDUP_REMOVED lines=9> */
[C---:B------:R-:W-:Y:S08]  /*95f0*/  HMMA.16816.F32.BF16 R24, R136.reuse, R140, R24 ;  /* 0x0000008c8818723c */ /* 0x040ff00000041818 */
[-C--:B------:R-:W-:Y:S08]  /*9600*/  HMMA.16816.F32.BF16 R28, R136, R142.reuse, R28 ;  /* 0x0000008e881c723c */ /* 0x080ff0000004181c */
[----:B------:R-:W-:Y:S07]  /*9610*/  HMMA.16816.F32.BF16 R32, R36, R142, R32 ;  /* 0x0000008e2420723c */ /* 0x000fee0000041820 */
[----:B------:R-:W-:Y:S01]  /*9620*/  IMAD.MOV.U32 R36, RZ, RZ, R227 ;  /* 0x000000ffff247224 */ /* 0x000fe200078e00e3 */
[-C--:B----4-:R-:W-:Y:S05]  /*9630*/  HMMA.16816.F32.BF16 R4, R40, R52.reuse, R4 ;  /* 0x000000342804723c */ /* 0x090fea0000041804 */
[----:B------:R-:W-:Y:S01]  /*9640*/  IMAD.MOV.U32 R37, RZ, RZ, R226 ;  /* 0x000000ffff257224 */ /* 0x000fe200078e00e2 */
[----:B------:R-:W-:Y:S02]  /*9650*/  LEA R44, P2, R147, R36, 0x2 ;  /* 0x00000024932c7211 */ /* 0x000fe400078410ff */
[C---:B-1----:R-:W-:Y:S01]  /*9660*/  HMMA.16816.F32.BF16 R8, R56.reuse, R52, R8 ;  /* 0x000000343808723c */ /* 0x042fe20000041808 */
[----:B------:R-:W2:Y:S03]  /*9670*/  LDL R53, [R1+0xc] ;  /* 0x00000c0001357983 */ /* 0x000ea60000100800 */
[----:B------:R-:W-:Y:S02]  /*9680*/  @P0 IADD3 R38, R245, -0x80, RZ ;  /* 0xffffff80f5260810 */ /* 0x000fe40007ffe0ff */
[----:B------:R-:W3:Y:S01]  /*9690*/  LDL R52, [R1+0x4] ;  /* 0x0000040001347983 */ /* 0x000ee20000100800 */
[-C--:B------:R-:W-:Y:S01]  /*96a0*/  LEA.HI.X.SX32 R45, R147, R37.reuse, 0x2, P2 ;  /* 0x00000025932d7211 */ /* 0x080fe200010f16ff */
[-C--:B------:R-:W-:Y:S04]  /*96b0*/  HMMA.16816.F32.BF16 R12, R56, R54.reuse, R12 ;  /* 0x00000036380c723c */ /* 0x080fe8000004180c */
[----:B------:R-:W-:Y:S01]  /*96c0*/  @P0 IMAD.WIDE R38, R38, R150, UR14 ;  /* 0x0000000e26260e25 */ /* 0x000fe2000f8e0296 */
[----:B------:R-:W-:Y:S02]  /*96d0*/  @UP5 UMOV UR14, UR5 ;  /* 0x00000005000e5c82 */ /* 0x000fe40008000000 */
[----:B------:R-:W-:Y:S01]  /*96e0*/  @UP5 UMOV UR15, UR4 ;  /* 0x00000004000f5c82 */ /* 0x000fe20008000000 */
[C---:B------:R-:W-:Y:S01]  /*96f0*/  HMMA.16816.F32.BF16 R16, R40.reuse, R54, R16 ;  /* 0x000000362810723c */ /* 0x040fe20000041810 */
[----:B------:R1:W5:Y:S03]  /*9700*/  @P0 LDG.E R243, [R38.64] ;  /* 0x0000000826f30981 */ /* 0x000366000c1e1900 */
[----:B------:R-:W-:Y:S02]  /*9710*/  IMAD.MOV.U32 R150, RZ, RZ, c[0x0][0x22c] ;  /* 0x00008b00ff967624 */ /* 0x000fe400078e00ff */
[----:B------:R1:W5:Y:S01]  /*9720*/  @P0 LDG.E R244, [R38.64+0x20] ;  /* 0x0000200826f40981 */ /* 0x000362000c1e1900 */
[C---:B------:R-:W-:Y:S01]  /*9730*/  IADD3 R55, R151.reuse, 0x20, RZ ;  /* 0x0000002097377810 */ /* 0x040fe20007ffe0ff */
[-C--:B------:R-:W-:Y:S03]  /*9740*/  HMMA.16816.F32.BF16 R20, R40, R60.reuse, R20 ;  /* 0x0000003c2814723c */ /* 0x080fe60000041814 */
[----:B------:R1:W5:Y:S01]  /*9750*/  @P0 LDG.E R241, [R38.64+0x100] ;  /* 0x0001000826f10981 */ /* 0x000362000c1e1900 */
[----:B------:R-:W-:Y:S01]  /*9760*/  IMAD R150, R150, c[0x0][0x1c0], RZ ;  /* 0x0000700096967a24 */ /* 0x000fe200078e02ff */
[C---:B------:R-:W-:Y:S03]  /*9770*/  IADD3 R54, R151.reuse, 0x20, RZ ;  /* 0x0000002097367810 */ /* 0x040fe60007ffe0ff */
[C---:B------:R-:W-:Y:S01]  /*9780*/  HMMA.16816.F32.BF16 R24, R56.reuse, R60, R24 ;  /* 0x0000003c3818723c */ /* 0x040fe20000041818 */
[----:B------:R1:W5:Y:S03]  /*9790*/  @P0 LDG.E R242, [R38.64+0x120] ;  /* 0x0001200826f20981 */ /* 0x000366000c1e1900 */
[----:B------:R-:W-:Y:S02]  /*97a0*/  IMAD R150, R150, 0x28, RZ ;  /* 0x0000002896967824 */ /* 0x000fe400078e02ff */
[----:B------:R4:W-:Y:S02]  /*97b0*/  RED.E.ADD.F32.FTZ.RN.STRONG.GPU [R36.64], R4 ;  /* 0x000000042400798e */ /* 0x0009e4000c10e788 */
[-C--:B------:R-:W-:Y:S03]  /*97c0*/  HMMA.16816.F32.BF16 R28, R56, R62.reuse, R28 ;  /* 0x0000003e381c723c */ /* 0x080fe6000004181c */
[----:B------:R4:W-:Y:S04]  /*97d0*/  RED.E.ADD.F32.FTZ.RN.STRONG.GPU [R44.64], R5 ;  /* 0x000000052c00798e */ /* 0x0009e8000c10e788 */
[C---:B------:R-:W-:Y:S01]  /*97e0*/  IADD3 R57, R151.reuse, 0x20, RZ ;  /* 0x0000002097397810 */ /* 0x040fe20007ffe0ff */
[----:B------:R-:W-:Y:S04]  /*97f0*/  HMMA.16816.F32.BF16 R32, R40, R62, R32 ;  /* 0x0000003e2820723c */ /* 0x000fe80000041820 */
[----:B------:R-:W-:Y:S03]  /*9800*/  IADD3 R56, R151, 0x20, RZ ;  /* 0x0000002097387810 */ /* 0x000fe60007ffe0ff */
[-C--:B------:R-:W-:Y:S01]  /*9810*/  LEA R40, P2, R153, R36.reuse, 0x2 ;  /* 0x0000002499287211 */ /* 0x080fe200078410ff */
[----:B------:R-:W-:Y:S01]  /*9820*/  IMAD.MOV.U32 R43, RZ, RZ, c[0x0][0x22c] ;  /* 0x00008b00ff2b7624 */ /* 0x000fe200078e00ff */
[-C--:B-1----:R-:W-:Y:S03]  /*9830*/  LEA R38, P0, R151, R36.reuse, 0x2 ;  /* 0x0000002497267211 */ /* 0x082fe600078010ff */
[----:B------:R-:W-:Y:S01]  /*9840*/  IMAD R43, R43, c[0x0][0x1c0], RZ ;  /* 0x000070002b2b7a24 */ /* 0x000fe200078e02ff */
[-C--:B------:R-:W-:Y:S01]  /*9850*/  LEA.HI.X.SX32 R41, R153, R37.reuse, 0x2, P2 ;  /* 0x0000002599297211 */ /* 0x080fe200010f16ff */
[----:B------:R-:W-:Y:S01]  /*9860*/  IMAD.MOV.U32 R42, RZ, RZ, c[0x0][0x22c] ;  /* 0x00008b00ff2a7624 */ /* 0x000fe200078e00ff */
[-C--:B------:R-:W-:Y:S01]  /*9870*/  LEA.HI.X.SX32 R39, R151, R37.reuse, 0x2, P0 ;  /* 0x0000002597277211 */ /* 0x080fe200000f16ff */
[----:B------:R-:W-:Y:S01]  /*9880*/  IMAD R43, R43, 0x70, RZ ;  /* 0x000000702b2b7824 */ /* 0x000fe200078e02ff */
[-C--:B----4-:R-:W-:Y:S01]  /*9890*/  LEA R4, P0, R152, R36.reuse, 0x2 ;  /* 0x0000002498047211 */ /* 0x090fe200078010ff */
[----:B------:R-:W-:Y:S02]  /*98a0*/  IMAD R42, R42, c[0x0][0x1c0], RZ ;  /* 0x000070002a2a7a24 */ /* 0x000fe400078e02ff */
[----:B------:R1:W-:Y:S01]  /*98b0*/  RED.E.ADD.F32.FTZ.RN.STRONG.GPU [R38.64], R6 ;  /* 0x000000062600798e */ /* 0x0003e2000c10e788 */
[-C--:B------:R-:W-:Y:S01]  /*98c0*/  LEA.HI.X.SX32 R5, R152, R37.reuse, 0x2, P0 ;  /* 0x0000002598057211 */ /* 0x080fe200000f16ff */
[----:B------:R-:W-:Y:S03]  /*98d0*/  IMAD R42, R42, 0x78, RZ ;  /* 0x000000782a2a7824 */ /* 0x000fe600078e02ff */
[----:B------:R4:W-:Y:S05]  /*98e0*/  RED.E.ADD.F32.FTZ.RN.STRONG.GPU [R40.64], R7 ;  /* 0x000000072800798e */ /* 0x0009ea000c10e788 */
[----:B------:R4:W-:Y:S01]  /*98f0*/  RED.E.ADD.F32.FTZ.RN.STRONG.GPU [R4.64], R8 ;  /* 0x000000080400798e */ /* 0x0009e2000c10e788 */
[-C--:B-1----:R-:W-:Y:S02]  /*9900*/  LEA R38, P2, R150, R36.reuse, 0x2 ;  /* 0x0000002496267211 */ /* 0x082fe400078410ff */
[-C--:B------:R-:W-:Y:S02]  /*9910*/  LEA R6, P0, R0, R36.reuse, 0x2 ;  /* 0x0000002400067211 */ /* 0x080fe400078010ff */
[-C--:B------:R-:W-:Y:S01]  /*9920*/  LEA.HI.X.SX32 R39, R150, R37.reuse, 0x2, P2 ;  /* 0x0000002596277211 */ /* 0x080fe200010f16ff */
[----:B------:R-:W-:Y:S01]  /*9930*/  IMAD.MOV.U32 R150, RZ, RZ, c[0x0][0x22c] ;  /* 0x00008b00ff967624 */ /* 0x000fe200078e00ff */
[-C--:B----4-:R-:W-:Y:S01]  /*9940*/  LEA.HI.X.SX32 R7, R0, R37.reuse, 0x2, P0 ;  /* 0x0000002500077211 */ /* 0x090fe200000f16ff */
[----:B------:R-:W-:Y:S02]  /*9950*/  IMAD.MOV.U32 R0, RZ, RZ, c[0x0][0x22c] ;  /* 0x00008b00ff007624 */ /* 0x000fe400078e00ff */
[----:B------:R1:W-:Y:S01]  /*9960*/  RED.E.ADD.F32.FTZ.RN.STRONG.GPU [R38.64], R9 ;  /* 0x000000092600798e */ /* 0x0003e2000c10e788 */
[-C--:B------:R-:W-:Y:S01]  /*9970*/  LEA R4, P2, R2, R36.reuse, 0x2 ;  /* 0x0000002402047211 */ /* 0x080fe200078410ff */
[----:B------:R-:W-:Y:S02]  /*9980*/  IMAD R0, R0, c[0x0][0x1c0], RZ ;  /* 0x0000700000007a24 */ /* 0x000fe400078e02ff */
[----:B------:R-:W-:Y:S01]  /*9990*/  IMAD R150, R150, c[0x0][0x1c0], RZ ;  /* 0x0000700096967a24 */ /* 0x000fe200078e02ff */
[-C--:B------:R-:W-:Y:S01]  /*99a0*/  LEA.HI.X.SX32 R5, R2, R37.reuse, 0x2, P2 ;  /* 0x0000002502057211 */ /* 0x080fe200010f16ff */
[----:B------:R-:W-:Y:S01]  /*99b0*/  IMAD.SHL.U32 R0, R0, 0x40, RZ ;  /* 0x0000004000007824 */ /* 0x000fe200078e00ff */
[----:B------:R-:W4:Y:S01]  /*99c0*/  LDL R2, [R1] ;  /* 0x0000000001027983 */ /* 0x000f220000100800 */
[----:B------:R-:W-:Y:S03]  /*99d0*/  IMAD.SHL.U32 R150, R150, 0x8, RZ ;  /* 0x0000000896967824 */ /* 0x000fe600078e00ff */
[-C--:B------:R-:W-:Y:S01]  /*99e0*/  LEA R8, P0, R0, R36.reuse, 0x2 ;  /* 0x0000002400087211 */ /* 0x080fe200078010ff */
[----:B------:R1:W-:Y:S01]  /*99f0*/  RED.E.ADD.F32.FTZ.RN.STRONG.GPU [R6.64], R10 ;  /* 0x0000000a0600798e */ /* 0x0003e2000c10e788 */
[C---:B------:R-:W-:Y:S02]  /*9a00*/  IMAD.IADD R56, R150.reuse, 0x1, R56 ;  /* 0x0000000196387824 */ /* 0x040fe400078e0238 */
[C---:B------:R-:W-:Y:S02]  /*9a10*/  IMAD.IADD R55, R150.reuse, 0x1, R55 ;  /* 0x0000000196377824 */ /* 0x040fe400078e0237 */
[----:B------:R1:W-:Y:S01]  /*9a20*/  RED.E.ADD.F32.FTZ.RN.STRONG.GPU [R4.64], R11 ;  /* 0x0000000b0400798e */ /* 0x0003e2000c10e788 */
[C---:B------:R-:W-:Y:S02]  /*9a30*/  IMAD.IADD R54, R150.reuse, 0x1, R54 ;  /* 0x0000000196367824 */ /* 0x040fe400078e0236 */
[C---:B------:R-:W-:Y:S02]  /*9a40*/  IMAD.IADD R55, R150.reuse, 0x1, R55 ;  /* 0x0000000196377824 */ /* 0x040fe400078e0237 */
[C---:B------:R-:W-:Y:S04]  /*9a50*/  IMAD.IADD R54, R150.reuse, 0x1, R54 ;  /* 0x0000000196367824 */ /* 0x040fe800078e0236 */
[----:B------:R-:W-:Y:S01]  /*9a60*/  IMAD.IADD R54, R150, 0x1, R54 ;  /* 0x0000000196367824 */ /* 0x000fe200078e0236 */
[-C--:B-1----:R-:W-:Y:S02]  /*9a70*/  LEA.HI.X.SX32 R9, R0, R37.reuse, 0x2, P0 ;  /* 0x0000002500097211 */ /* 0x082fe400000f16ff */
[----:B------:R-:W4:Y:S05]  /*9a80*/  LDL R0, [R1+0x8] ;  /* 0x0000080001007983 */ /* 0x000f2a0000100800 */
[----:B------:R1:W-:Y:S01]  /*9a90*/  RED.E.ADD.F32.FTZ.RN.STRONG.GPU [R8.64], R16 ;  /* 0x000000100800798e */ /* 0x0003e2000c10e788 */
[CC--:B------:R-:W-:Y:S04]  /*9aa0*/  LEA R6, P2, R47.reuse, R36.reuse, 0x2 ;  /* 0x000000242f067211 */ /* 0x0c0fe800078410ff */
[-C--:B------:R-:W-:Y:S01]  /*9ab0*/  LEA.HI.X.SX32 R7, R47, R37.reuse, 0x2, P2 ;  /* 0x000000252f077211 */ /* 0x080fe200010f16ff */
[----:B------:R-:W-:Y:S01]  /*9ac0*/  IMAD.MOV.U32 R47, RZ, RZ, c[0x0][0x22c] ;  /* 0x00008b00ff2f7624 */ /* 0x000fe200078e00ff */
[CC--:B------:R-:W-:Y:S03]  /*9ad0*/  LEA R4, P0, R46.reuse, R36.reuse, 0x2 ;  /* 0x000000242e047211 */ /* 0x0c0fe600078010ff */
[----:B------:R1:W-:Y:S01]  /*9ae0*/  RED.E.ADD.F32.FTZ.RN.STRONG.GPU [R6.64], R17 ;  /* 0x000000110600798e */ /* 0x0003e2000c10e788 */
[-C--:B------:R-:W-:Y:S01]  /*9af0*/  LEA.HI.X.SX32 R5, R46, R37.reuse, 0x2, P0 ;  /* 0x000000252e057211 */ /* 0x080fe200000f16ff */
[----:B------:R-:W-:Y:S02]  /*9b00*/  IMAD R47, R47, c[0x0][0x1c0], RZ ;  /* 0x000070002f2f7a24 */ /* 0x000fe400078e02ff */
[----:B------:R-:W-:Y:S02]  /*9b10*/  IMAD.MOV.U32 R46, RZ, RZ, c[0x0][0x22c] ;  /* 0x00008b00ff2e7624 */ /* 0x000fe400078e00ff */
[----:B------:R1:W-:Y:S01]  /*9b20*/  RED.E.ADD.F32.FTZ.RN.STRONG.GPU [R4.64], R18 ;  /* 0x000000120400798e */ /* 0x0003e2000c10e788 */
[----:B------:R-:W-:Y:S02]  /*9b30*/  IMAD R47, R47, 0x60, RZ ;  /* 0x000000602f2f7824 */ /* 0x000fe400078e02ff */
[----:B------:R-:W-:Y:S03]  /*9b40*/  IMAD R46, R46, c[0x0][0x1c0], RZ ;  /* 0x000070002e2e7a24 */ /* 0x000fe600078e02ff */
[CC--:B------:R-:W-:Y:S01]  /*9b50*/  LEA R10, P0, R47.reuse, R36.reuse, 0x2 ;  /* 0x000000242f0a7211 */ /* 0x0c0fe200078010ff */
[----:B------:R-:W-:Y:S01]  /*9b60*/  IMAD R46, R46, 0x68, RZ ;  /* 0x000000682e2e7824 */ /* 0x000fe200078e02ff */
[-C--:B-1----:R-:W-:Y:S02]  /*9b70*/  LEA R16, P2, R48, R36.reuse, 0x2 ;  /* 0x0000002430107211 */ /* 0x082fe400078410ff */
[-C--:B------:R-:W-:Y:S02]  /*9b80*/  LEA.HI.X.SX32 R11, R47, R37.reuse, 0x2, P0 ;  /* 0x000000252f0b7211 */ /* 0x080fe400000f16ff */
[CC--:B------:R-:W-:Y:S04]  /*9b90*/  LEA R8, P3, R46.reuse, R36.reuse, 0x2 ;  /* 0x000000242e087211 */ /* 0x0c0fe800078610ff */
[-C--:B------:R-:W-:Y:S02]  /*9ba0*/  LEA.HI.X.SX32 R9, R46, R37.reuse, 0x2, P3 ;  /* 0x000000252e097211 */ /* 0x080fe400018f16ff */
[-C--:B------:R-:W-:Y:S02]  /*9bb0*/  LEA R46, P6, R55, R36.reuse, 0x2 ;  /* 0x00000024372e7211 */ /* 0x080fe400078c10ff */
[-C--:B------:R-:W-:Y:S02]  /*9bc0*/  LEA.HI.X.SX32 R17, R48, R37.reuse, 0x2, P2 ;  /* 0x0000002530117211 */ /* 0x080fe400010f16ff */
[-C--:B------:R-:W-:Y:S02]  /*9bd0*/  LEA R6, P2, R43, R36.reuse, 0x2 ;  /* 0x000000242b067211 */ /* 0x080fe400078410ff */
[-C--:B------:R-:W-:Y:S01]  /*9be0*/  LEA.HI.X.SX32 R47, R55, R37.reuse, 0x2, P6 ;  /* 0x00000025372f7211 */ /* 0x080fe200030f16ff */
[----:B------:R-:W-:Y:S01]  /*9bf0*/  RED.E.ADD.F32.FTZ.RN.STRONG.GPU [R16.64], R19 ;  /* 0x000000131000798e */ /* 0x000fe2000c10e788 */
[-C--:B------:R-:W-:Y:S02]  /*9c00*/  LEA.HI.X.SX32 R7, R43, R37.reuse, 0x2, P2 ;  /* 0x000000252b077211 */ /* 0x080fe400010f16ff */
[CC--:B------:R-:W-:Y:S02]  /*9c10*/  LEA R4, P0, R42.reuse, R36.reuse, 0x2 ;  /* 0x000000242a047211 */ /* 0x0c0fe400078010ff */
[----:B------:R1:W-:Y:S01]  /*9c20*/  RED.E.ADD.F32.FTZ.RN.STRONG.GPU [R10.64], R12 ;  /* 0x0000000c0a00798e */ /* 0x0003e2000c10e788 */
[CC--:B------:R-:W-:Y:S02]  /*9c30*/  LEA R50, P2, R57.reuse, R36.reuse, 0x2 ;  /* 0x0000002439327211 */ /* 0x0c0fe400078410ff */
[-C--:B------:R-:W-:Y:S02]  /*9c40*/  LEA.HI.X.SX32 R5, R42, R37.reuse, 0x2, P0 ;  /* 0x000000252a057211 */ /* 0x080fe400000f16ff */
[----:B------:R1:W-:Y:S01]  /*9c50*/  RED.E.ADD.F32.FTZ.RN.STRONG.GPU [R8.64], R13 ;  /* 0x0000000d0800798e */ /* 0x0003e2000c10e788 */
[-C--:B------:R-:W-:Y:S02]  /*9c60*/  LEA.HI.X.SX32 R51, R57, R37.reuse, 0x2, P2 ;  /* 0x0000002539337211 */ /* 0x080fe400010f16ff */
[-C--:B------:R-:W-:Y:S02]  /*9c70*/  LEA R48, P0, R56, R36.reuse, 0x2 ;  /* 0x0000002438307211 */ /* 0x080fe400078010ff */
[----:B------:R1:W-:Y:S01]  /*9c80*/  RED.E.ADD.F32.FTZ.RN.STRONG.GPU [R6.64], R14 ;  /* 0x0000000e0600798e */ /* 0x0003e2000c10e788 */
[-C--:B------:R-:W-:Y:S02]  /*9c90*/  LEA R42, P5, R54, R36.reuse, 0x2 ;  /* 0x00000024362a7211 */ /* 0x080fe400078a10ff */
[-C--:B------:R-:W-:Y:S02]  /*9ca0*/  LEA.HI.X.SX32 R49, R56, R37.reuse, 0x2, P0 ;  /* 0x0000002538317211 */ /* 0x080fe400000f16ff */
[----:B------:R1:W-:Y:S01]  /*9cb0*/  RED.E.ADD.F32.FTZ.RN.STRONG.GPU [R4.64], R15 ;  /* 0x0000000f0400798e */ /* 0x0003e2000c10e788 */
[-C--:B------:R-:W-:Y:S04]  /*9cc0*/  LEA.HI.X.SX32 R43, R54, R37.reuse, 0x2, P5 ;  /* 0x00000025362b7211 */ /* 0x080fe800028f16ff */
[----:B------:R-:W-:Y:S05]  /*9cd0*/  RED.E.ADD.F32.FTZ.RN.STRONG.GPU [R36.64+0x80], R20 ;  /* 0x000080142400798e */ /* 0x000fea000c10e788 */
[----:B------:R-:W-:Y:S01]  /*9ce0*/  RED.E.ADD.F32.FTZ.RN.STRONG.GPU [R44.64+0x80], R21 ;  /* 0x000080152c00798e */ /* 0x000fe2000c10e788 */
[CC--:B-1----:R-:W-:Y:S04]  /*9cf0*/  LEA R12, P5, R251.reuse, R36.reuse, 0x2 ;  /* 0x00000024fb0c7211 */ /* 0x0c2fe800078a10ff */
[----:B------:R-:W-:Y:S01]  /*9d00*/  RED.E.ADD.F32.FTZ.RN.STRONG.GPU [R50.64], R22 ;  /* 0x000000163200798e */ /* 0x000fe2000c10e788 */
[-C--:B------:R-:W-:Y:S04]  /*9d10*/  LEA.HI.X.SX32 R13, R251, R37.reuse, 0x2, P5 ;  /* 0x00000025fb0d7211 */ /* 0x080fe800028f16ff */
        /* <DEDUP_REMOVED lines=8> */
[-C--:B---3--:R-:W-:Y:S02]  /*9da0*/  LEA R18, P2, R52, R36.reuse, 0x2 ;  /* 0x0000002434127211 */ /* 0x088fe400078410ff */
        /* <DEDUP_REMOVED lines=8> */
[CC--:B----4-:R-:W-:Y:S04]  /*9e30*/  LEA R16, P0, R2.reuse, R36.reuse, 0x2 ;  /* 0x0000002402107211 */ /* 0x0d0fe800078010ff */
[-C--:B------:R-:W-:Y:S02]  /*9e40*/  LEA.HI.X.SX32 R17, R2, R37.reuse, 0x2, P0 ;  /* 0x0000002502117211 */ /* 0x080fe400000f16ff */
[CC--:B------:R-:W-:Y:S04]  /*9e50*/  LEA R38, P3, R0.reuse, R36.reuse, 0x2 ;  /* 0x0000002400267211 */ /* 0x0c0fe800078610ff */
[-C--:B------:R-:W-:Y:S01]  /*9e60*/  LEA.HI.X.SX32 R39, R0, R37.reuse, 0x2, P3 ;  /* 0x0000002500277211 */ /* 0x080fe200018f16ff */
[----:B------:R-:W-:Y:S01]  /*9e70*/  IMAD.IADD R0, R147, 0x1, R248 ;  /* 0x0000000193007824 */ /* 0x000fe200078e02f8 */
[CC--:B------:R-:W-:Y:S03]  /*9e80*/  LEA R8, P3, R249.reuse, R36.reuse, 0x2 ;  /* 0x00000024f9087211 */ /* 0x0c0fe600078610ff */
[----:B------:R-:W-:Y:S01]  /*9e90*/  RED.E.ADD.F32.FTZ.RN.STRONG.GPU [R38.64], R27 ;  /* 0x0000001b2600798e */ /* 0x000fe2000c10e788 */
[-C--:B------:R-:W-:Y:S02]  /*9ea0*/  LEA.HI.X.SX32 R9, R249, R37.reuse, 0x2, P3 ;  /* 0x00000025f9097211 */ /* 0x080fe400018f16ff */
[C---:B------:R-:W-:Y:S02]  /*9eb0*/  LEA R4, P0, R0.reuse, R36, 0x2 ;  /* 0x0000002400047211 */ /* 0x040fe400078010ff */
[----:B------:R-:W-:Y:S02]  /*9ec0*/  RED.E.ADD.F32.FTZ.RN.STRONG.GPU [R18.64], R32 ;  /* 0x000000201200798e */ /* 0x000fe4000c10e788 */
[----:B------:R-:W-:Y:S01]  /*9ed0*/  LEA.HI.X.SX32 R5, R0, R37, 0x2, P0 ;  /* 0x0000002500057211 */ /* 0x000fe200000f16ff */
        /* <DEDUP_REMOVED lines=112> */
[----:B------:R-:W2:Y:S01]  /*a5e0*/  LDL R147, [R1+0x18] ;  /* 0x0000180001937983 */ /* 0x000ea20000100800 */
[----:B------:R-:W-:-:S02]  /*a5f0*/  FMUL.FTZ R100, R100, c[0x0][0x2e0] ;  /* 0x0000b80064647a20 */ /* 0x000fc40000410000 */
[----:B------:R-:W-:Y:S01]  /*a600*/  FMUL.FTZ R28, R101, c[0x0][0x2e0] ;  /* 0x0000b800651c7a20 */ /* 0x000fe20000410000 */
[----:B------:R-:W3:Y:S01]  /*a610*/  LDL R42, [R1+0x48] ;  /* 0x00004800012a7983 */ /* 0x000ee20000100800 */
[----:B------:R-:W-:Y:S02]  /*a620*/  FMUL.FTZ R102, R102, c[0x0][0x2e0] ;  /* 0x0000b80066667a20 */ /* 0x000fe40000410000 */
[----:B------:R-:W-:Y:S01]  /*a630*/  FMUL.FTZ R27, R103, c[0x0][0x2e0] ;  /* 0x0000b800671b7a20 */ /* 0x000fe20000410000 */
[----:B------:R-:W4:Y:S01]  /*a640*/  LDL R41, [R1+0x34] ;  /* 0x0000340001297983 */ /* 0x000f220000100800 */
[----:B------:R-:W-:Y:S01]  /*a650*/  FMUL.FTZ R112, R112, c[0x0][0x2e0] ;  /* 0x0000b80070707a20 */ /* 0x000fe20000410000 */
[----:B------:R-:W-:Y:S01]  /*a660*/  F2FP.BF16.PACK_AB R28, R28, R100 ;  /* 0x000000641c1c723e */ /* 0x000fe200000010ff */
[----:B------:R-:W-:Y:S01]  /*a670*/  FMUL.FTZ R24, R113, c[0x0][0x2e0] ;  /* 0x0000b80071187a20 */ /* 0x000fe20000410000 */
[----:B------:R-:W3:Y:S01]  /*a680*/  LDL R40, [R1+0x1c] ;  /* 0x00001c0001287983 */ /* 0x000ee20000100800 */
        /* <DEDUP_REMOVED lines=11> */
[----:B------:R-:W4:Y:S01]  /*a740*/  LDL R37, [R1+0x20] ;  /* 0x0000200001257983 */ /* 0x000f220000100800 */
        /* <DEDUP_REMOVED lines=27> */
[----:B------:R-:W1:Y:S01]  /*a900*/  S2R R29, SR_TID.X ;  /* 0x00000000001d7919 */ /* 0x000e620000002100 */
        /* <DEDUP_REMOVED lines=20> */
[----:B-1----:R-:W-:Y:S01]  /*aa50*/  SHF.R.S32.HI R30, RZ, 0x1f, R29 ;  /* 0x0000001fff1e7819 */ /* 0x002fe2000001141d */
[----:B------:R-:W-:Y:S01]  /*aa60*/  FMUL.FTZ R82, R82, c[0x0][0x2dc] ;  /* 0x0000b70052527a20 */ /* 0x000fe20000410000 */
[----:B------:R-:W-:Y:S01]  /*aa70*/  F2FP.BF16.PACK_AB R17, R17, R70 ;  /* 0x000000461111723e */ /* 0x000fe200000010ff */
[----:B------:R-:W-:Y:S01]  /*aa80*/  FMUL.FTZ R13, R83, c[0x0][0x2dc] ;  /* 0x0000b700530d7a20 */ /* 0x000fe20000410000 */
[----:B------:R-:W-:Y:S01]  /*aa90*/  LEA.HI R2, R30, R29, RZ, 0x2 ;  /* 0x0000001d1e027211 */ /* 0x000fe200078f10ff */
[----:B------:R-:W-:Y:S01]  /*aaa0*/  FMUL.FTZ R72, R72, c[0x0][0x2dc] ;  /* 0x0000b70048487a20 */ /* 0x000fe20000410000 */
[----:B------:R-:W-:Y:S01]  /*aab0*/  SHF.R.S32.HI R150, RZ, 0x1f, R150 ;  /* 0x0000001fff967819 */ /* 0x000fe20000011496 */
[----:B------:R-:W-:Y:S01]  /*aac0*/  FMUL.FTZ R16, R73, c[0x0][0x2dc] ;  /* 0x0000b70049107a20 */ /* 0x000fe20000410000 */
[--C-:B------:R-:W-:Y:S01]  /*aad0*/  SHF.R.S32.HI R4, RZ, 0x2, R2.reuse ;  /* 0x00000002ff047819 */ /* 0x100fe20000011402 */
[----:B------:R-:W-:Y:S01]  /*aae0*/  FMUL.FTZ R74, R74, c[0x0][0x2dc] ;  /* 0x0000b7004a4a7a20 */ /* 0x000fe20000410000 */
[----:B------:R-:W-:Y:S01]  /*aaf0*/  SHF.R.S32.HI R0, RZ, 0x1f, R2 ;  /* 0x0000001fff007819 */ /* 0x000fe20000011402 */
[----:B------:R-:W-:Y:S01]  /*ab00*/  FMUL.FTZ R15, R75, c[0x0][0x2dc] ;  /* 0x0000b7004b0f7a20 */ /* 0x000fe20000410000 */
[----:B------:R-:W-:Y:S01]  /*ab10*/  LEA.HI R150, R150, R151, RZ, 0x7 ;  /* 0x0000009796967211 */ /* 0x000fe200078f38ff */
[----:B------:R-:W-:Y:S01]  /*ab20*/  FMUL.FTZ R76, R76, c[0x0][0x2dc] ;  /* 0x0000b7004c4c7a20 */ /* 0x000fe20000410000 */
[----:B------:R-:W-:Y:S01]  /*ab30*/  LEA.HI R0, R0, R4, RZ, 0x3 ;  /* 0x0000000400007211 */ /* 0x000fe200078f18ff */
[----:B------:R-:W-:Y:S01]  /*ab40*/  FMUL.FTZ R12, R77, c[0x0][0x2dc] ;  /* 0x0000b7004d0c7a20 */ /* 0x000fe20000410000 */
[----:B------:R-:W-:Y:S01]  /*ab50*/  SHF.R.S32.HI R150, RZ, 0x7, R150 ;  /* 0x00000007ff967819 */ /* 0x000fe20000011496 */
[----:B------:R-:W-:Y:S01]  /*ab60*/  FMUL.FTZ R78, R78, c[0x0][0x2dc] ;  /* 0x0000b7004e4e7a20 */ /* 0x000fe20000410000 */
[----:B------:R-:W-:Y:S01]  /*ab70*/  LOP3.LUT R0, R0, 0xfffffff8, RZ, 0xc0, !PT ;  /* 0xfffffff800007812 */ /* 0x000fe200078ec0ff */
[----:B------:R-:W-:Y:S01]  /*ab80*/  FMUL.FTZ R11, R79, c[0x0][0x2dc] ;  /* 0x0000b7004f0b7a20 */ /* 0x000fe20000410000 */
[----:B------:R-:W-:Y:S01]  /*ab90*/  LOP3.LUT R2, R2, 0x7ffffffc, RZ, 0xc0, !PT ;  /* 0x7ffffffc02027812 */ /* 0x000fe200078ec0ff */
[----:B------:R-:W-:Y:S01]  /*aba0*/  FMUL.FTZ R84, R84, c[0x0][0x2dc] ;  /* 0x0000b70054547a20 */ /* 0x000fe20000410000 */
[----:B------:R-:W-:Y:S01]  /*abb0*/  IADD3 R0, R4, -R0, RZ ;  /* 0x8000000004007210 */ /* 0x000fe20007ffe0ff */
[----:B------:R-:W-:Y:S01]  /*abc0*/  FMUL.FTZ R10, R85, c[0x0][0x2dc] ;  /* 0x0000b700550a7a20 */ /* 0x000fe20000410000 */
[----:B------:R-:W-:Y:S01]  /*abd0*/  SHF.L.U32 R4, R150, 0x3, RZ ;  /* 0x0000000396047819 */ /* 0x000fe200000006ff */
[----:B------:R-:W-:Y:S01]  /*abe0*/  FMUL.FTZ R86, R86, c[0x0][0x2dc] ;  /* 0x0000b70056567a20 */ /* 0x000fe20000410000 */
[----:B------:R-:W-:Y:S01]  /*abf0*/  SHF.L.U32 R0, R0, 0x6, RZ ;  /* 0x0000000600007819 */ /* 0x000fe200000006ff */
[----:B------:R-:W-:Y:S01]  /*ac00*/  FMUL.FTZ R9, R87, c[0x0][0x2dc] ;  /* 0x0000b70057097a20 */ /* 0x000fe20000410000 */
[----:B------:R-:W-:Y:S01]  /*ac10*/  IADD3 R2, -R2, R29, RZ ;  /* 0x0000001d02027210 */ /* 0x000fe20007ffe1ff */
[----:B------:R-:W-:Y:S01]  /*ac20*/  FMUL.FTZ R96, R96, c[0x0][0x2dc] ;  /* 0x0000b70060607a20 */ /* 0x000fe20000410000 */
[----:B------:R-:W-:Y:S01]  /*ac30*/  LOP3.LUT R0, R0, 0x1c0, RZ, 0xc0, !PT ;  /* 0x000001c000007812 */ /* 0x000fe200078ec0ff */
[----:B------:R-:W-:Y:S01]  /*ac40*/  FMUL.FTZ R6, R97, c[0x0][0x2dc] ;  /* 0x0000b70061067a20 */ /* 0x000fe20000410000 */
[----:B------:R-:W-:Y:S01]  /*ac50*/  LOP3.LUT R4, R4, 0x8, RZ, 0xc0, !PT ;  /* 0x0000000804047812 */ /* 0x000fe200078ec0ff */
[----:B------:R-:W-:Y:S01]  /*ac60*/  FMUL.FTZ R98, R98, c[0x0][0x2dc] ;  /* 0x0000b70062627a20 */ /* 0x000fe20000410000 */
[----:B------:R-:W-:Y:S01]  /*ac70*/  SHF.R.U32.HI R5, RZ, 0x3, R0 ;  /* 0x00000003ff057819 */ /* 0x000fe20000011600 */
[----:B------:R-:W-:Y:S01]  /*ac80*/  FMUL.FTZ R99, R99, c[0x0][0x2dc] ;  /* 0x0000b70063637a20 */ /* 0x000fe20000410000 */
[----:B------:R-:W-:Y:S01]  /*ac90*/  SHF.L.U32 R2, R2, 0x1, RZ ;  /* 0x0000000102027819 */ /* 0x000fe200000006ff */
[----:B------:R-:W-:Y:S01]  /*aca0*/  FMUL.FTZ R88, R88, c[0x0][0x2dc] ;  /* 0x0000b70058587a20 */ /* 0x000fe20000410000 */
[----:B------:R-:W-:Y:S01]  /*acb0*/  LOP3.LUT R4, R5, R0, R4, 0x1e, !PT ;  /* 0x0000000005047212 */ /* 0x000fe200078e1e04 */
        /* <DEDUP_REMOVED lines=19> */
[----:B------:R-:W-:Y:S02]  /*adf0*/  F2FP.BF16.PACK_AB R8, R8, R88 ;  /* 0x000000580808723e */ /* 0x000fe400000010ff */
[----:B------:R-:W-:Y:S01]  /*ae00*/  F2FP.BF16.PACK_AB R7, R7, R90 ;  /* 0x0000005a0707723e */ /* 0x000fe200000010ff */
[----:B------:R-:W-:Y:S01]  /*ae10*/  BAR.SYNC.DEFER_BLOCKING 0x0 ;  /* 0x0000000000007b1d */ /* 0x000fe20000010000 */
[----:B------:R-:W-:Y:S01]  /*ae20*/  PLOP3.LUT P0, PT, PT, PT, UP0, 0x80, 0x0 ;  /* 0x000000000000781c */ /* 0x000fe20003f0f008 */
[----:B------:R-:W-:-:S04]  /*ae30*/  @UP0 UIADD3 UR6, UR18, UR22, URZ ;  /* 0x0000001612060290 */ /* 0x000fc8000fffe03f */
[----:B------:R-:W-:-:S04]  /*ae40*/  @UP0 UIMAD.WIDE.U32 UR4, UR6, UR10, URZ ;  /* 0x0000000a060402a5 */ /* 0x000fc8000f8e003f */
[----:B------:R-:W-:-:S03]  /*ae50*/  @UP0 UIMAD UR16, UR6, UR11, UR5 ;  /* 0x0000000b061002a4 */ /* 0x000fc6000f8e0205 */
[----:B------:R-:W-:Y:S01]  /*ae60*/  @UP0 UMOV UR15, UR4 ;  /* 0x00000004000f0c82 */ /* 0x000fe20008000000 */
[----:B--2---:R-:W-:-:S04]  /*ae70*/  LEA R0, R147, R2, 0xa ;  /* 0x0000000293007211 */ /* 0x004fc800078e50ff */
[----:B------:R-:W-:-:S04]  /*ae80*/  IADD3 R0, R0, R4, RZ ;  /* 0x0000000400007210 */ /* 0x000fc80007ffe0ff */
[----:B------:R-:W-:-:S05]  /*ae90*/  LEA R0, R0, 0xc000, 0x1 ;  /* 0x0000c00000007811 */ /* 0x000fca00078e08ff */
[----:B------:R1:W-:Y:S04]  /*aea0*/  STS [R0], R28 ;  /* 0x0000001c00007388 */ /* 0x0003e80000000800 */
        /* <DEDUP_REMOVED lines=20> */
[----:B------:R1:W-:Y:S01]  /*aff0*/  STS [R0+0x6400], R15 ;  /* 0x0064000f00007388 */ /* 0x0003e20000000800 */
[----:B------:R-:W-:-:S03]  /*b000*/  F2FP.BF16.PACK_AB R4, R93, R92 ;  /* 0x0000005c5d04723e */ /* 0x000fc600000010ff */
[----:B------:R1:W-:Y:S01]  /*b010*/  STS [R40+0x4000], R12 ;  /* 0x0040000c28007388 */ /* 0x0003e20000000800 */
[----:B------:R-:W-:-:S03]  /*b020*/  F2FP.BF16.PACK_AB R2, R95, R94 ;  /* 0x0000005e5f02723e */ /* 0x000fc600000010ff */
        /* <DEDUP_REMOVED lines=15> */
[----:B------:R-:W-:Y:S02]  /*b120*/  ULDC.64 UR12, c[0x0][0x388] ;  /* 0x0000e200000c7ab9 */ /* 0x000fe40000000a00 */
[----:B------:R-:W-:Y:S02]  /*b130*/  UIADD3 UR5, UR5, UR11, URZ ;  /* 0x0000000b05057290 */ /* 0x000fe4000fffe03f */
[----:B------:R-:W-:-:S02]  /*b140*/  UIMAD UR6, UR60, UR12, URZ ;  /* 0x0000000c3c0672a4 */ /* 0x000fc4000f8e023f */
[----:B------:R-:W-:Y:S02]  /*b150*/  UIMAD.WIDE.U32 UR4, UR29, UR12, UR4 ;  /* 0x0000000c1d0472a5 */ /* 0x000fe4000f8e0004 */
[----:B------:R-:W-:-:S04]  /*b160*/  UIMAD UR6, UR29, UR13, UR6 ;  /* 0x0000000d1d0672a4 */ /* 0x000fc8000f8e0206 */
[----:B------:R-:W-:Y:S02]  /*b170*/  UIADD3 UR16, UR5, UR6, URZ ;  /* 0x0000000605107290 */ /* 0x000fe4000fffe03f */
[----:B------:R-:W-:Y:S02]  /*b180*/  UMOV UR15, UR4 ;  /* 0x00000004000f7c82 */ /* 0x000fe40008000000 */
.L_x_1615:
        /* <DEDUP_REMOVED lines=18> */
.L_x_1616:
[----:B------:R-:W-:Y:S01]  /*b2b0*/  BAR.SYNC.DEFER_BLOCKING 0x0 ;  /* 0x0000000000007b1d */ /* 0x000fe20000010000 */
[----:B-1----:R-:W-:Y:S01]  /*b2c0*/  LEA.HI R2, R30, R29, RZ, 0x3 ;  /* 0x0000001d1e027211 */ /* 0x002fe200078f18ff */
[----:B------:R-:W-:Y:S02]  /*b2d0*/  USHF.L.U32 UR4, UR17, 0x7, URZ ;  /* 0x0000000711047899 */ /* 0x000fe4000800063f */
[----:B------:R-:W-:Y:S01]  /*b2e0*/  UIMAD UR7, UR17, -0x80, UR7 ;  /* 0xffffff80110778a4 */ /* 0x000fe2000f8e0207 */
[----:B------:R-:W-:Y:S01]  /*b2f0*/  LOP3.LUT R0, R2, 0xfffffff8, RZ, 0xc0, !PT ;  /* 0xfffffff802007812 */ /* 0x000fe200078ec0ff */
[----:B------:R-:W-:Y:S01]  /*b300*/  USHF.R.S32.HI UR12, URZ, 0x1f, UR4 ;  /* 0x0000001f3f0c7899 */ /* 0x000fe20008011404 */
[----:B------:R-:W-:Y:S01]  /*b310*/  BSSY B0, `(.L_x_1617) ;  /* 0x0000027000007945 */ /* 0x000fe20003800000 */
[----:B------:R-:W-:Y:S01]  /*b320*/  ULDC.64 UR10, c[0x0][0x3a0] ;  /* 0x0000e800000a7ab9 */ /* 0x000fe20000000a00 */
[----:B------:R-:W-:Y:S01]  /*b330*/  IMAD.U32 R13, RZ, RZ, UR4 ;  /* 0x00000004ff0d7e24 */ /* 0x000fe2000f8e00ff */
[----:B------:R-:W-:Y:S01]  /*b340*/  UIMAD UR5, UR12, UR10, URZ ;  /* 0x0000000a0c0572a4 */ /* 0x000fe2000f8e023f */
[----:B------:R-:W-:-:S03]  /*b350*/  IMAD.IADD R0, R29, 0x1, -R0 ;  /* 0x000000011d007824 */ /* 0x000fc600078e0a00 */
[----:B------:R-:W-:Y:S01]  /*b360*/  UIMAD UR5, UR4, UR11, UR5 ;  /* 0x0000000b040572a4 */ /* 0x000fe2000f8e0205 */
[----:B------:R-:W-:Y:S02]  /*b370*/  IMAD.SHL.U32 R6, R0, 0x8, RZ ;  /* 0x0000000800067824 */ /* 0x000fe400078e00ff */
[----:B------:R-:W-:-:S03]  /*b380*/  ULDC.64 UR10, c[0x0][0x3b8] ;  /* 0x0000ee00000a7ab9 */ /* 0x000fc60000000a00 */
[--C-:B------:R-:W-:Y:S01]  /*b390*/  SHF.R.S32.HI R7, RZ, 0x1f, R6.reuse ;  /* 0x0000001fff077819 */ /* 0x100fe20000011406 */
[----:B------:R-:W-:Y:S01]  /*b3a0*/  IMAD.U32 R0, RZ, RZ, UR5 ;  /* 0x00000005ff007e24 */ /* 0x000fe2000f8e00ff */
[----:B------:R-:W-:Y:S01]  /*b3b0*/  UIMAD UR5, UR59, UR10, URZ ;  /* 0x0000000a3b0572a4 */ /* 0x000fe2000f8e023f */
[----:B------:R1:W2:Y:S02]  /*b3c0*/  LDS.128 R20, [R146+0xd000] ;  /* 0x00d0000092147984 */ /* 0x0002a40000000c00 */
[----:B------:R-:W-:Y:S01]  /*b3d0*/  IMAD.WIDE.U32 R4, R13, c[0x0][0x3a0], R6 ;  /* 0x0000e8000d047a25 */ /* 0x000fe200078e0006 */
[----:B------:R-:W-:Y:S01]  /*b3e0*/  UIMAD UR5, UR36, UR11, UR5 ;  /* 0x0000000b240572a4 */ /* 0x000fe2000f8e0205 */
[----:B------:R1:W3:Y:S03]  /*b3f0*/  LDS.128 R24, [R146+0xe000] ;  /* 0x00e0000092187984 */ /* 0x0002e60000000c00 */
[----:B------:R-:W-:Y:S01]  /*b400*/  IADD3 R4, P0, R4, UR15, RZ ;  /* 0x0000000f04047c10 */ /* 0x000fe2000ff1e0ff */
[----:B------:R1:W4:Y:S03]  /*b410*/  LDS.128 R28, [R146+0xf000] ;  /* 0x00f00000921c7984 */ /* 0x0003260000000c00 */
[----:B------:R-:W-:Y:S01]  /*b420*/  IADD3.X R5, R5, UR16, R0, P0, !PT ;  /* 0x0000001005057c10 */ /* 0x000fe200087fe400 */
[----:B------:R1:W1:Y:S01]  /*b430*/  LDS.128 R32, [R146+0x10000] ;  /* 0x0100000092207984 */ /* 0x0002620000000c00 */
[----:B------:R-:W-:Y:S01]  /*b440*/  SHF.R.S32.HI R0, RZ, 0x3, R2 ;  /* 0x00000003ff007819 */ /* 0x000fe20000011402 */
[----:B------:R-:W-:-:S02]  /*b450*/  IMAD.U32 R2, RZ, RZ, UR36 ;  /* 0x00000024ff027e24 */ /* 0x000fc4000f8e00ff */
[----:B------:R1:W1:Y:S01]  /*b460*/  LDS.128 R36, [R146+0x11000] ;  /* 0x0110000092247984 */ /* 0x0002620000000c00 */
[----:B------:R-:W-:Y:S01]  /*b470*/  ISETP.GE.AND P4, PT, R0, UR7, PT ;  /* 0x0000000700007c0c */ /* 0x000fe2000bf86270 */
[----:B------:R-:W-:Y:S01]  /*b480*/  IMAD.WIDE.U32 R4, R2, c[0x0][0x3b8], R4 ;  /* 0x0000ee0002047a25 */ /* 0x000fe200078e0004 */
[----:B------:R-:W-:Y:S01]  /*b490*/  SHF.R.S32.HI R14, RZ, 0x1f, R0 ;  /* 0x0000001fff0e7819 */ /* 0x000fe20000011400 */
[----:B------:R1:W1:Y:S03]  /*b4a0*/  LDS.128 R40, [R146+0x12000] ;  /* 0x0120000092287984 */ /* 0x0002660000000c00 */
[----:B------:R-:W-:Y:S01]  /*b4b0*/  IADD3 R12, R5, UR5, RZ ;  /* 0x00000005050c7c10 */ /* 0x000fe2000fffe0ff */
[----:B------:R1:W1:Y:S06]  /*b4c0*/  LDS.128 R44, [R146+0x13000] ;  /* 0x01300000922c7984 */ /* 0x00026c0000000c00 */
        /* <DEDUP_REMOVED lines=11> */
.L_x_1618:
[----:B------:R-:W-:Y:S05]  /*b580*/  BSYNC B0 ;  /* 0x0000000000007941 */ /* 0x000fea0003800000 */
.L_x_1617:
        /* <DEDUP_REMOVED lines=15> */
.L_x_1620:
[----:B------:R-:W-:Y:S05]  /*b680*/  BSYNC B0 ;  /* 0x0000000000007941 */ /* 0x000fea0003800000 */
.L_x_1619:
        /* <DEDUP_REMOVED lines=15> */
.L_x_1622:
[----:B------:R-:W-:Y:S05]  /*b780*/  BSYNC B0 ;  /* 0x0000000000007941 */ /* 0x000fea0003800000 */
.L_x_1621:
        /* <DEDUP_REMOVED lines=8> */
[----:B--2-4-:R-:W-:-:S04]  /*b810*/  IMAD.WIDE.U32 R10, R2, c[0x0][0x3a0], R4 ;  /* 0x0000e800020a7a25 */ /* 0x014fc800078e0004 */
[----:B------:R-:W-:Y:S01]  /*b820*/  IMAD R2, R2, c[0x0][0x3a4], R8 ;  /* 0x0000e90002027a24 */ /* 0x000fe200078e0208 */
[----:B------:R-:W-:-:S04]  /*b830*/  LEA R4, P0, R10, c[0x0][0x340], 0x1 ;  /* 0x0000d0000a047a11 */ /* 0x000fc800078008ff */
[----:B------:R-:W-:-:S04]  /*b840*/  IADD3 R2, R11, R2, RZ ;  /* 0x000000020b027210 */ /* 0x000fc80007ffe0ff */
[----:B------:R-:W-:-:S05]  /*b850*/  LEA.HI.X R5, R10, c[0x0][0x344], R2, 0x1, P0 ;  /* 0x0000d1000a057a11 */ /* 0x000fca00000f0c02 */
[----:B------:R2:W-:Y:S02]  /*b860*/  STG.E.128 [R4.64], R28 ;  /* 0x0000001c04007986 */ /* 0x0005e4000c101d08 */
.L_x_1624:
[----:B------:R-:W-:Y:S05]  /*b870*/  BSYNC B0 ;  /* 0x0000000000007941 */ /* 0x000fea0003800000 */
.L_x_1623:
[----:B------:R-:W-:Y:S01]  /*b880*/  ULDC.64 UR6, c[0x0][0x3a8] ;  /* 0x0000ea0000067ab9 */ /* 0x000fe20000000a00 */
[----:B------:R-:W-:Y:S01]  /*b890*/  IMAD.WIDE.U32 R6, R13, c[0x0][0x3a8], R6 ;  /* 0x0000ea000d067a25 */ /* 0x000fe200078e0006 */
[----:B------:R-:W-:Y:S01]  /*b8a0*/  UIMAD UR5, UR12, UR6, URZ ;  /* 0x000000060c0572a4 */ /* 0x000fe2000f8e023f */
[----:B------:R-:W-:Y:S03]  /*b8b0*/  BSSY B0, `(.L_x_1625) ;  /* 0x0000015000007945 */ /* 0x000fe60003800000 */
        /* <DEDUP_REMOVED lines=20> */
.L_x_1626:
[----:B------:R-:W-:Y:S05]  /*ba00*/  BSYNC B0 ;  /* 0x0000000000007941 */ /* 0x000fea0003800000 */
.L_x_1625:
        /* <DEDUP_REMOVED lines=13> */
.L_x_1628:
[----:B------:R-:W-:Y:S05]  /*bae0*/  BSYNC B0 ;  /* 0x0000000000007941 */ /* 0x000fea0003800000 */
.L_x_1627:
        /* <DEDUP_REMOVED lines=13> */
.L_x_1630:
[----:B------:R-:W-:Y:S05]  /*bbc0*/  BSYNC B0 ;  /* 0x0000000000007941 */ /* 0x000fea0003800000 */
.L_x_1629:
        /* <DEDUP_REMOVED lines=12> */
.L_x_1611:
        /* <DEDUP_REMOVED lines=20> */
.L_x_1632:
        /* <DEDUP_REMOVED lines=18> */
.L_x_1633:
        /* <DEDUP_REMOVED lines=10> */
[----:B------:R-:W-:Y:S01]  /*bf90*/  IADD3 R6, P0, R6, UR15, RZ ;  /* 0x0000000f06067c10 */ /* 0x000fe2000ff1e0ff */
[----:B------:R-:W-:-:S03]  /*bfa0*/  ULDC.64 UR10, c[0x0][0x3b8] ;  /* 0x0000ee00000a7ab9 */ /* 0x000fc60000000a00 */
[----:B------:R-:W-:Y:S01]  /*bfb0*/  IMAD.U32 R2, RZ, RZ, UR5 ;  /* 0x00000005ff027e24 */ /* 0x000fe2000f8e00ff */
[----:B------:R-:W-:Y:S01]  /*bfc0*/  UIMAD UR5, UR57, UR10, URZ ;  /* 0x0000000a390572a4 */ /* 0x000fe2000f8e023f */
[----:B-1----:R-:W-:-:S03]  /*bfd0*/  SHF.R.S32.HI R0, RZ, 0x1f, R8 ;  /* 0x0000001fff007819 */ /* 0x002fc60000011408 */
[----:B------:R-:W-:Y:S01]  /*bfe0*/  UIMAD UR5, UR36, UR11, UR5 ;  /* 0x0000000b240572a4 */ /* 0x000fe2000f8e0205 */
[----:B------:R-:W-:Y:S01]  /*bff0*/  IADD3.X R7, R7, UR16, R2, P0, !PT ;  /* 0x0000001007077c10 */ /* 0x000fe200087fe402 */
[----:B------:R-:W-:Y:S01]  /*c000*/  IMAD.U32 R2, RZ, RZ, UR36 ;  /* 0x00000024ff027e24 */ /* 0x000fe2000f8e00ff */
[----:B------:R-:W-:-:S03]  /*c010*/  LEA.HI R0, R0, R8, RZ, 0x3 ;  /* 0x0000000800007211 */ /* 0x000fc600078f18ff */
        /* <DEDUP_REMOVED lines=15> */
.L_x_1635:
[----:B------:R-:W-:Y:S05]  /*c110*/  BSYNC B0 ;  /* 0x0000000000007941 */ /* 0x000fea0003800000 */
.L_x_1634:
        /* <DEDUP_REMOVED lines=15> */
.L_x_1637:
[----:B------:R-:W-:Y:S05]  /*c210*/  BSYNC B0 ;  /* 0x0000000000007941 */ /* 0x000fea0003800000 */
.L_x_1636:
        /* <DEDUP_REMOVED lines=15> */
.L_x_1639:
[----:B------:R-:W-:Y:S05]  /*c310*/  BSYNC B0 ;  /* 0x0000000000007941 */ /* 0x000fea0003800000 */
.L_x_1638:
        /* <DEDUP_REMOVED lines=14> */
.L_x_1641:
[----:B------:R-:W-:Y:S05]  /*c400*/  BSYNC B0 ;  /* 0x0000000000007941 */ /* 0x000fea0003800000 */
.L_x_1640:
        /* <DEDUP_REMOVED lines=24> */
.L_x_1643:
[----:B------:R-:W-:Y:S05]  /*c590*/  BSYNC B0 ;  /* 0x0000000000007941 */ /* 0x000fea0003800000 */
.L_x_1642:
        /* <DEDUP_REMOVED lines=13> */
.L_x_1645:
[----:B------:R-:W-:Y:S05]  /*c670*/  BSYNC B0 ;  /* 0x0000000000007941 */ /* 0x000fea0003800000 */
.L_x_1644:
        /* <DEDUP_REMOVED lines=13> */
.L_x_1647:
[----:B------:R-:W-:Y:S05]  /*c750*/  BSYNC B0 ;  /* 0x0000000000007941 */ /* 0x000fea0003800000 */
.L_x_1646:
        /* <DEDUP_REMOVED lines=11> */
.L_x_1631:
[----:B------:R-:W-:Y:S05]  /*c810*/  BSYNC B1 ;  /* 0x0000000000017941 */ /* 0x000fea0003800000 */
.L_x_1606:
        /* <DEDUP_REMOVED lines=11> */
.L_x_1648:
[----:B------:R-:W-:Y:S05]  /*c8d0*/  EXIT ;  /* 0x000000000000794d */ /* 0x000fea0003800000 */
.L_x_1650:
        /* <DEDUP_REMOVED lines=10> */
.L_x_2483:


//--------------------- .text._ZN5flash44flash_bwd_dq_dk_dv_loop_seqk_parallel_kernelI23Flash_bwd_kernel_traitsILi64ELi128ELi128ELi8ELi4ELi4ELi4ELb0ELb0EN7cutlass10bfloat16_tE19Flash_kernel_traitsILi64ELi128ELi128ELi8ES3_EELb0ELb0ELb0ELb0ELb0ELb1ELb1EEEvNS_16Flash_bwd_paramsE --------------------------
	.section	.text._ZN5flash44flash_bwd_dq_dk_dv_loop_seqk_parallel_kernelI23Flash_bwd_kernel_traitsILi64ELi128ELi128ELi8ELi4ELi4ELi4ELb0ELb0EN7cutlass10bfloat16_tE19Flash_kernel_traitsILi64ELi128ELi128ELi8ES3_EELb0ELb0ELb0ELb0ELb0ELb1ELb1EEEvNS_16Flash_bwd_paramsE,"ax",@progbits
	.sectioninfo	@"SHI_REGISTERS=255"
	.align	128
        .global         _ZN5flash44flash_bwd_dq_dk_dv_loop_seqk_parallel_kernelI23Flash_bwd_kernel_traitsILi64ELi128ELi128ELi8ELi4ELi4ELi4ELb0ELb0EN7cutlass10bfloat16_tE19Flash_kernel_traitsILi64ELi128ELi128ELi8ES3_EELb0ELb0ELb0ELb0ELb0ELb1ELb1EEEvNS_16Flash_bwd_paramsE
        .type           _ZN5flash44flash_bwd_dq_dk_dv_loop_seqk_parallel_kernelI23Flash_bwd_kernel_traitsILi64ELi128ELi128ELi8ELi4ELi4ELi4ELb0ELb0EN7cutlass10bfloat16_tE19Flash_kernel_traitsILi64ELi128ELi128ELi8ES3_EELb0ELb0ELb0ELb0ELb0ELb1ELb1EEEvNS_16Flash_bwd_paramsE,@function
        .size           _ZN5flash44flash_bwd_dq_dk_dv_loop_seqk_parallel_kernelI23Flash_bwd_kernel_traitsILi64ELi128ELi128ELi8ELi4ELi4ELi4ELb0ELb0EN7cutlass10bfloat16_tE19Flash_kernel_traitsILi64ELi128ELi128ELi8ES3_EELb0ELb0ELb0ELb0ELb0ELb1ELb1EEEvNS_16Flash_bwd_paramsE,(.L_x_2484 - _ZN5flash44flash_bwd_dq_dk_dv_loop_seqk_parallel_kernelI23Flash_bwd_kernel_traitsILi64ELi128ELi128ELi8ELi4ELi4ELi4ELb0ELb0EN7cutlass10bfloat16_tE19Flash_kernel_traitsILi64ELi128ELi128ELi8ES3_EELb0ELb0ELb0ELb0ELb0ELb1ELb1EEEvNS_16Flash_bwd_paramsE)
        .other          _ZN5flash44flash_bwd_dq_dk_dv_loop_seqk_parallel_kernelI23Flash_bwd_kernel_traitsILi64ELi128ELi128ELi8ELi4ELi4ELi4ELb0ELb0EN7cutlass10bfloat16_tE19Flash_kernel_traitsILi64ELi128ELi128ELi8ES3_EELb0ELb0ELb0ELb0ELb0ELb1ELb1EEEvNS_16Flash_bwd_paramsE,@"STO_CUDA_ENTRY STV_DEFAULT"
_ZN5flash44flash_bwd_dq_dk_dv_loop_seqk_parallel_kernelI23Flash_bwd_kernel_traitsILi64ELi128ELi128ELi8ELi4ELi4ELi4ELb0ELb0EN7cutlass10bfloat16_tE19Flash_kernel_traitsILi64ELi128ELi128ELi8ES3_EELb0ELb0ELb0ELb0ELb0ELb1ELb1EEEvNS_16Flash_bwd_paramsE:
.text._ZN5flash44flash_bwd_dq_dk_dv_loop_seqk_parallel_kernelI23Flash_bwd_kernel_traitsILi64ELi128ELi128ELi8ELi4ELi4ELi4ELb0ELb0EN7cutlass10bfloat16_tE19Flash_kernel_traitsILi64ELi128ELi128ELi8ES3_EELb0ELb0ELb0ELb0ELb0ELb1ELb1EEEvNS_16Flash_bwd_paramsE:
        /* <DEDUP_REMOVED lines=18> */
[----:B------:R-:W-:Y:S01]  /*0120*/  ULDC UR47, c[0x0][0x22c] ;  /* 0x00008b00002f7ab9 */ /* 0x000fe20000000800 */
[----:B------:R-:W3:Y:S01]  /*0130*/  S2UR UR32, SR_CTAID.Y ;  /* 0x00000000002079c3 */ /* 0x000ee20000002600 */
[----:B------:R-:W-:-:S02]  /*0140*/  ULDC UR38, c[0x0][0x1c0] ;  /* 0x0000700000267ab9 */ /* 0x000fc40000000800 */
[----:B------:R-:W-:Y:S02]  /*0150*/  ULDC UR12, c[0x0][0x1c0] ;  /* 0x00007000000c7ab9 */ /* 0x000fe40000000800 */
[----:B------:R-:W-:Y:S02]  /*0160*/  UIMAD.WIDE UR38, UR47, UR38, URZ ;  /* 0x000000262f2672a5 */ /* 0x000fe4000f8e023f */
[----:B------:R-:W-:Y:S02]  /*0170*/  UMOV UR8, 0x80 ;  /* 0x0000008000087882 */ /* 0x000fe40000000000 */
[----:B------:R-:W-:Y:S02]  /*0180*/  ULDC UR6, c[0x0][0x210] ;  /* 0x0000840000067ab9 */ /* 0x000fe40000000800 */
[----:B------:R-:W-:Y:S02]  /*0190*/  ULDC UR56, c[0x0][0x234] ;  /* 0x00008d0000387ab9 */ /* 0x000fe40000000800 */
[----:B------:R-:W-:Y:S01]  /*01a0*/  ULDC UR13, c[0x0][0x1c0] ;  /* 0x00007000000d7ab9 */ /* 0x000fe20000000800 */
[----:B-1----:R-:W-:Y:S01]  /*01b0*/  SHF.R.S32.HI R11, RZ, 0x1f, R13 ;  /* 0x0000001fff0b7819 */ /* 0x002fe2000001140d */
[----:B--2---:R-:W-:-:S02]  /*01c0*/  USHF.R.S32.HI UR7, URZ, 0x1f, UR37 ;  /* 0x0000001f3f077899 */ /* 0x004fc40008011425 */
[----:B------:R-:W-:Y:S01]  /*01d0*/  UIMAD UR48, UR37, UR47, URZ ;  /* 0x0000002f253072a4 */ /* 0x000fe2000f8e023f */
[CC--:B------:R-:W-:Y:S01]  /*01e0*/  LEA.HI R10, R11.reuse, R13.reuse, RZ, 0x4 ;  /* 0x0000000d0b0a7211 */ /* 0x0c0fe200078f20ff */
[----:B------:R-:W-:Y:S01]  /*01f0*/  UIMAD UR47, UR47, UR12, URZ ;  /* 0x0000000c2f2f72a4 */ /* 0x000fe2000f8e023f */
[CC--:B------:R-:W-:Y:S01]  /*0200*/  LEA.HI R4, R11.reuse, R13.reuse, RZ, 0x5 ;  /* 0x0000000d0b047211 */ /* 0x0c0fe200078f28ff */
[----:B------:R-:W-:Y:S01]  /*0210*/  ULDC UR11, c[0x0][0x1c0] ;  /* 0x00007000000b7ab9 */ /* 0x000fe20000000800 */
[----:B------:R-:W-:Y:S01]  /*0220*/  SHF.R.S32.HI R2, RZ, 0x4, R10 ;  /* 0x00000004ff027819 */ /* 0x000fe2000001140a */
[----:B---3--:R-:W-:Y:S01]  /*0230*/  UIMAD.WIDE.U32 UR44, UR32, UR14, URZ ;  /* 0x0000000e202c72a5 */ /* 0x008fe2000f8e003f */
[CC--:B------:R-:W-:Y:S01]  /*0240*/  LEA.HI R15, R11.reuse, R13.reuse, RZ, 0x2 ;  /* 0x0000000d0b0f7211 */ /* 0x0c0fe200078f10ff */
[----:B------:R-:W-:Y:S01]  /*0250*/  UIMAD UR56, UR8, UR6, UR56 ;  /* 0x00000006083872a4 */ /* 0x000fe2000f8e0238 */
[----:B------:R-:W-:Y:S01]  /*0260*/  LEA.HI R0, R10, R2, RZ, 0x1 ;  /* 0x000000020a007211 */ /* 0x000fe200078f08ff */
[----:B------:R-:W-:Y:S01]  /*0270*/  UIMAD UR6, UR32, UR11, UR37 ;  /* 0x0000000b200672a4 */ /* 0x000fe2000f8e0225 */
[----:B------:R-:W-:Y:S01]  /*0280*/  SHF.R.S32.HI R6, RZ, 0x5, R4 ;  /* 0x00000005ff067819 */ /* 0x000fe20000011404 */
[----:B------:R-:W-:Y:S01]  /*0290*/  USHF.L.U32 UR46, UR47, 0x7, URZ ;  /* 0x000000072f2e7899 */ /* 0x000fe2000800063f */
[----:B------:R-:W-:Y:S01]  /*02a0*/  LOP3.LUT R0, R0, 0xfffffffe, RZ, 0xc0, !PT ;  /* 0xfffffffe00007812 */ /* 0x000fe200078ec0ff */
[----:B------:R-:W-:Y:S01]  /*02b0*/  ULDC UR50, c[0x0][0x214] ;  /* 0x0000850000327ab9 */ /* 0x000fe20000000800 */
[--C-:B------:R-:W-:Y:S01]  /*02c0*/  SHF.R.S32.HI R5, RZ, 0x2, R15.reuse ;  /* 0x00000002ff057819 */ /* 0x100fe2000001140f */
[----:B------:R-:W-:Y:S01]  /*02d0*/  ULDC UR57, c[0x0][0x1c8] ;  /* 0x0000720000397ab9 */ /* 0x000fe20000000800 */
[----:B------:R-:W-:Y:S01]  /*02e0*/  SHF.R.S32.HI R3, RZ, 0x1f, R15 ;  /* 0x0000001fff037819 */ /* 0x000fe2000001140f */
[----:B------:R-:W-:Y:S01]  /*02f0*/  IMAD.IADD R193, R2, 0x1, -R0 ;  /* 0x0000000102c17824 */ /* 0x000fe200078e0a00 */
[----:B------:R-:W-:Y:S01]  /*0300*/  SHF.R.S32.HI R0, RZ, 0x1f, R4 ;  /* 0x0000001fff007819 */ /* 0x000fe20000011404 */
[----:B------:R-:W-:Y:S01]  /*0310*/  ULDC.U8 UR10, c[0x0][0x3d0] ;  /* 0x0000f400000a7ab9 */ /* 0x000fe20000000000 */
[----:B------:R-:W-:Y:S01]  /*0320*/  LEA.HI R14, R11, R13, RZ, 0x3 ;  /* 0x0000000d0b0e7211 */ /* 0x000fe200078f18ff */
[----:B------:R-:W-:Y:S01]  /*0330*/  ULDC UR51, c[0x0][0x224] ;  /* 0x0000890000337ab9 */ /* 0x000fe20000000800 */
[----:B------:R-:W-:Y:S01]  /*0340*/  LEA.HI R2, R0, R6, RZ, 0x2 ;  /* 0x0000000600027211 */ /* 0x000fe200078f10ff */
[----:B------:R-:W-:Y:S01]  /*0350*/  @UP2 UIMAD UR55, UR32, UR50, URZ ;  /* 0x00000032203722a4 */ /* 0x000fe2000f8e023f */
[----:B------:R-:W-:Y:S01]  /*0360*/  LEA.HI R0, R3, R5, RZ, 0x3 ;  /* 0x0000000503007211 */ /* 0x000fe200078f18ff */
[----:B------:R-:W-:Y:S01]  /*0370*/  ULDC.64 UR4, c[0x0][0x118] ;  /* 0x0000460000047ab9 */ /* 0x000fe20000000a00 */
[----:B------:R-:W-:Y:S01]  /*0380*/  LOP3.LUT R2, R2, 0xfffffffc, RZ, 0xc0, !PT ;  /* 0xfffffffc02027812 */ /* 0x000fe200078ec0ff */
[----:B------:R-:W-:Y:S01]  /*0390*/  ULOP3.LUT UR57, UR37, UR57, URZ, 0x3c, !UPT ;  /* 0x0000003925397292 */ /* 0x000fe2000f8e3c3f */
[----:B------:R-:W-:Y:S01]  /*03a0*/  LOP3.LUT R0, R0, 0xfffffff8, RZ, 0xc0, !PT ;  /* 0xfffffff800007812 */ /* 0x000fe200078ec0ff */
[----:B------:R-:W-:Y:S01]  /*03b0*/  UISETP.NE.AND UP3, UPT, UR10, URZ, UPT ;  /* 0x0000003f0a00728c */ /* 0x000fe2000bf65270 */
        /* <DEDUP_REMOVED lines=8> */
[----:B------:R-:W-:Y:S01]  /*0440*/  USHF.R.S32.HI UR61, URZ, 0x1f, UR32 ;  /* 0x0000001f3f3d7899 */ /* 0x000fe20008011420 */
[----:B------:R-:W-:Y:S01]  /*0450*/  IMAD.IADD R0, R13, 0x1, -R0 ;  /* 0x000000010d007824 */ /* 0x000fe200078e0a00 */
[----:B------:R-:W-:Y:S01]  /*0460*/  SHF.R.S32.HI R6, RZ, 0x7, R6 ;  /* 0x00000007ff067819 */ /* 0x000fe20000011406 */
[C---:B------:R-:W-:Y:S01]  /*0470*/  IMAD.SHL.U32 R5, R3.reuse, 0x8, RZ ;  /* 0x0000000803057824 */ /* 0x040fe200078e00ff */
[----:B------:R-:W-:Y:S01]  /*0480*/  LOP3.LUT R2, R2, 0x1c0, RZ, 0xc0, !PT ;  /* 0x000001c002027812 */ /* 0x000fe200078ec0ff */
[----:B------:R-:W-:Y:S01]  /*0490*/  USHF.R.S32.HI UR60, URZ, 0x1f, UR37 ;  /* 0x0000001f3f3c7899 */ /* 0x000fe20008011425 */
[----:B------:R-:W-:Y:S01]  /*04a0*/  SHF.R.S32.HI R4, RZ, 0x1f, R0 ;  /* 0x0000001fff047819 */ /* 0x000fe20000011400 */
[----:B------:R-:W-:Y:S01]  /*04b0*/  USHF.R.S32.HI UR59, URZ, 0x1f, UR32 ;  /* 0x0000001f3f3b7899 */ /* 0x000fe20008011420 */
[----:B------:R-:W-:Y:S01]  /*04c0*/  LOP3.LUT R5, R2, 0x38, R5, 0xf8, !PT ;  /* 0x0000003802057812 */ /* 0x000fe200078ef805 */
[----:B------:R-:W-:Y:S01]  /*04d0*/  USHF.R.S32.HI UR58, URZ, 0x1f, UR37 ;  /* 0x0000001f3f3a7899 */ /* 0x000fe20008011425 */
[----:B------:R-:W-:Y:S01]  /*04e0*/  LEA.HI R8, R4, R0, RZ, 0x2 ;  /* 0x0000000004087211 */ /* 0x000fe200078f10ff */
[----:B------:R-:W-:Y:S01]  /*04f0*/  UIMAD.WIDE.U32 UR42, UR38, UR44, URZ ;  /* 0x0000002c262a72a5 */ /* 0x000fe2000f8e003f */
[----:B------:R-:W-:Y:S01]  /*0500*/  LOP3.LUT R0, R10, 0xfffffff0, RZ, 0xc0, !PT ;  /* 0xfffffff00a007812 */ /* 0x000fe200078ec0ff */
[----:B------:R-:W-:Y:S01]  /*0510*/  UIMAD UR52, UR39, UR44, URZ ;  /* 0x0000002c273472a4 */ /* 0x000fe2000f8e023f */
[----:B------:R-:W-:Y:S01]  /*0520*/  SHF.R.U32.HI R4, RZ, 0x3, R2 ;  /* 0x00000003ff047819 */ /* 0x000fe20000011602 */
[----:B------:R-:W-:Y:S01]  /*0530*/  USHF.R.S32.HI UR54, URZ, 0x1f, UR48 ;  /* 0x0000001f3f367899 */ /* 0x000fe20008011430 */
[----:B------:R-:W-:Y:S01]  /*0540*/  LOP3.LUT P4, RZ, R3, 0x2, RZ, 0xc0, !PT ;  /* 0x0000000203ff7812 */ /* 0x000fe2000788c0ff */
[----:B------:R-:W-:Y:S01]  /*0550*/  IMAD.IADD R0, R13, 0x1, -R0 ;  /* 0x000000010d007824 */ /* 0x000fe200078e0a00 */
[----:B------:R-:W-:Y:S01]  /*0560*/  LOP3.LUT R4, R5, R4, RZ, 0x3c, !PT ;  /* 0x0000000405047212 */ /* 0x000fe200078e3cff */
[----:B------:R-:W-:Y:S01]  /*0570*/  UIMAD UR51, UR6, UR51, URZ ;  /* 0x00000033063372a4 */ /* 0x000fe2000f8e023f */
[----:B------:R-:W-:Y:S01]  /*0580*/  LEA.HI R5, R11, R13, RZ, 0x6 ;  /* 0x0000000d0b057211 */ /* 0x000fe200078f30ff */
[----:B------:R-:W-:Y:S01]  /*0590*/  USHF.R.S32.HI UR49, URZ, 0x1f, UR46 ;  /* 0x0000001f3f317899 */ /* 0x000fe2000801142e */
[----:B------:R-:W-:Y:S01]  /*05a0*/  SHF.R.S32.HI R2, RZ, 0x1f, R0 ;  /* 0x0000001fff027819 */ /* 0x000fe20000011400 */
[----:B------:R-:W-:Y:S01]  /*05b0*/  UMOV UR41, 0xffffc000 ;  /* 0xffffc00000297882 */ /* 0x000fe20000000000 */
[----:B------:R-:W-:Y:S01]  /*05c0*/  LOP3.LUT P3, RZ, R3, 0x4, RZ, 0xc0, !PT ;  /* 0x0000000403ff7812 */ /* 0x000fe2000786c0ff */
[----:B------:R-:W-:Y:S01]  /*05d0*/  IMAD.SHL.U32 R5, R5, 0x8, RZ ;  /* 0x0000000805057824 */ /* 0x000fe200078e00ff */
[----:B------:R-:W-:-:S02]  /*05e0*/  LEA.HI R10, R2, R0, RZ, 0x3 ;  /* 0x00000000020a7211 */ /* 0x000fc400078f18ff */
[----:B------:R-:W-:Y:S02]  /*05f0*/  SEL R184, R201, 0xffffffe0, !P4 ;  /* 0xffffffe0c9b87807 */ /* 0x000fe40006000000 */
        /* <DEDUP_REMOVED lines=38> */
[C---:B------:R-:W-:Y:S01]  /*0860*/  IMAD.SHL.U32 R7, R193.reuse, 0x10, RZ ;  /* 0x00000010c1077824 */ /* 0x040fe200078e00ff */
        /* <DEDUP_REMOVED lines=14> */
[----:B------:R-:W-:Y:S02]  /*0950*/  IMAD.SHL.U32 R2, R12, 0x40, RZ ;  /* 0x000000400c027824 */ /* 0x000fe400078e00ff */
[----:B------:R-:W-:Y:S01]  /*0960*/  IMAD.IADD R8, R0, 0x1, R6 ;  /* 0x0000000100087824 */ /* 0x000fe200078e0206 */
[----:B------:R-:W-:Y:S01]  /*0970*/  SHF.R.S32.HI R6, RZ, 0x1f, R5 ;  /* 0x0000001fff067819 */ /* 0x000fe20000011405 */
[----:B------:R-:W-:Y:S01]  /*0980*/  IMAD.SHL.U32 R0, R10, 0x40, RZ ;  /* 0x000000400a007824 */ /* 0x000fe200078e00ff */
[----:B------:R-:W-:Y:S01]  /*0990*/  LOP3.LUT R2, R2, 0x1c0, RZ, 0xc0, !PT ;  /* 0x000001c002027812 */ /* 0x000fe200078ec0ff */
[----:B------:R-:W-:Y:S01]  /*09a0*/  IMAD.SHL.U32 R197, R197, 0x2, RZ ;  /* 0x00000002c5c57824 */ /* 0x000fe200078e00ff */
[----:B------:R-:W-:Y:S01]  /*09b0*/  SHF.L.U64.HI R6, R5, 0x2, R6 ;  /* 0x0000000205067819 */ /* 0x000fe20000010206 */
[----:B------:R-:W-:Y:S01]  /*09c0*/  IMAD.IADD R185, R182, 0x1, R184 ;  /* 0x00000001b6b97824 */ /* 0x000fe200078e02b8 */
[--C-:B------:R-:W-:Y:S01]  /*09d0*/  SHF.R.U32.HI R4, RZ, 0x3, R2.reuse ;  /* 0x00000003ff047819 */ /* 0x100fe20000011602 */
[C---:B------:R-:W-:Y:S01]  /*09e0*/  IMAD.IADD R200, R197.reuse, 0x1, R199 ;  /* 0x00000001c5c87824 */ /* 0x040fe200078e02c7 */
[----:B------:R-:W-:Y:S01]  /*09f0*/  LOP3.LUT R0, R0, 0xfffffe00, RZ, 0xc0, !PT ;  /* 0xfffffe0000007812 */ /* 0x000fe200078ec0ff */
[----:B------:R2:W-:Y:S01]  /*0a00*/  STL [R1+0x58], R6 ;  /* 0x0000580601007387 */ /* 0x0005e20000100800 */
[----:B------:R-:W-:Y:S01]  /*0a10*/  LOP3.LUT R193, R2, 0x8, R193, 0xf8, !PT ;  /* 0x0000000802c17812 */ /* 0x000fe200078ef8c1 */
[--C-:B------:R-:W-:Y:S01]  /*0a20*/  IMAD.IADD R204, R197, 0x1, R201.reuse ;  /* 0x00000001c5cc7824 */ /* 0x100fe200078e02c9 */
        /* <DEDUP_REMOVED lines=27> */
[C---:B------:R-:W-:Y:S01]  /*0be0*/  @P1 IADD3 R12, R8.reuse, 0x23e0, RZ ;  /* 0x000023e0080c1810 */ /* 0x040fe20007ffe0ff */
[----:B------:R-:W-:Y:S01]  /*0bf0*/  IMAD.IADD R202, R201, 0x1, R198 ;  /* 0x00000001c9ca7824 */ /* 0x000fe200078e02c6 */
[----:B------:R-:W-:Y:S01]  /*0c00*/  @P2 IADD3 R6, R8, 0x1fc0, RZ ;  /* 0x00001fc008062810 */ /* 0x000fe20007ffe0ff */
[----:B------:R-:W-:Y:S01]  /*0c10*/  STL [R1+0x74], R4 ;  /* 0x0000740401007387 */ /* 0x000fe20000100800 */
[----:B------:R-:W-:-:S02]  /*0c20*/  IMAD.SHL.U32 R3, R3, 0x2, RZ ;  /* 0x0000000203037824 */ /* 0x000fc400078e00ff */
[----:B------:R-:W-:Y:S01]  /*0c30*/  IMAD.IADD R184, R184, 0x1, R183 ;  /* 0x00000001b8b87824 */ /* 0x000fe200078e02b7 */
        /* <DEDUP_REMOVED lines=16> */
.L_x_1695:
[----:B------:R-:W-:Y:S02]  /*0d40*/  ULDC.64 UR6, c[0x0][0x240] ;  /* 0x0000900000067ab9 */ /* 0x000fe40000000a00 */
[----:B------:R-:W-:Y:S02]  /*0d50*/  UISETP.NE.U32.AND UP6, UPT, URZ, UR6, UPT ;  /* 0x000000063f00728c */ /* 0x000fe4000bfc5070 */
[----:B------:R-:W-:Y:S02]  /*0d60*/  USHF.L.U32 UR13, UR32, 0x2, URZ ;  /* 0x00000002200d7899 */ /* 0x000fe4000800063f */
[----:B------:R-:W-:-:S02]  /*0d70*/  USHF.R.S32.HI UR23, URZ, 0x1f, UR32 ;  /* 0x0000001f3f177899 */ /* 0x000fc40008011420 */
        /* <DEDUP_REMOVED lines=9> */
[----:B------:R-:W-:Y:S01]  /*0e10*/  ULDC.U8 UR14, c[0x0][0x312] ;  /* 0x0000c480000e7ab9 */ /* 0x000fe20000000000 */
[----:B------:R-:W-:Y:S01]  /*0e20*/  PLOP3.LUT P0, PT, PT, PT, UP4, 0x80, 0x0 ;  /* 0x000000000000781c */ /* 0x000fe20003f0f048 */
[----:B------:R-:W-:Y:S01]  /*0e30*/  ULDC.64 UR8, c[0x0][0x248] ;  /* 0x0000920000087ab9 */ /* 0x000fe20000000a00 */
[----:B------:R-:W-:Y:S01]  /*0e40*/  IMAD.U32 R5, RZ, RZ, UR7 ;  /* 0x00000007ff057e24 */ /* 0x000fe2000f8e00ff */
[----:B------:R-:W-:Y:S02]  /*0e50*/  UISETP.NE.AND UP5, UPT, UR14, URZ, UPT ;  /* 0x0000003f0e00728c */ /* 0x000fe4000bfa5270 */
[----:B------:R-:W-:Y:S02]  /*0e60*/  @UP4 UIADD3 UR6, UP0, UR13, UR10, URZ ;  /* 0x0000000a0d064290 */ /* 0x000fe4000ff1e03f */
[----:B------:R1:W2:Y:S01]  /*0e70*/  @P2 LDG.E R8, [R4.64] ;  /* 0x0000000404082981 */ /* 0x0002a2000c1e1900 */
[----:B------:R-:W-:-:S02]  /*0e80*/  UISETP.EQ.U32.AND UP1, UPT, URZ, UR8, UPT ;  /* 0x000000083f00728c */ /* 0x000fc4000bf22070 */
[----:B------:R-:W-:Y:S01]  /*0e90*/  @UP4 UIADD3.X UR7, UR12, UR11, URZ, UP0, !UPT ;  /* 0x0000000b0c074290 */ /* 0x000fe200087fe43f */
[----:B------:R1:W3:Y:S01]  /*0ea0*/  @P2 LDG.E R2, [R4.64+0x4] ;  /* 0x0000040404022981 */ /* 0x0002e2000c1e1900 */
        /* <DEDUP_REMOVED lines=30> */
.L_x_1651:
        /* <DEDUP_REMOVED lines=24> */
[----:B------:R-:W-:Y:S02]  /*1210*/  UIMAD UR13, UR32, UR11, UR7 ;  /* 0x0000000b200d72a4 */ /* 0x000fe4000f8e0207 */
[----:B------:R-:W-:Y:S02]  /*1220*/  UIADD3 UR7, UR28, 0x7f, URZ ;  /* 0x0000007f1c077890 */ /* 0x000fe4000fffe03f */
[----:B------:R-:W-:Y:S01]  /*1230*/  ULDC.64 UR14, c[0x0][0x190] ;  /* 0x00006400000e7ab9 */ /* 0x000fe20000000a00 */
[----:B------:R-:W-:Y:S01]  /*1240*/  PLOP3.LUT P0, PT, PT, PT, UP0, 0x80, 0x0 ;  /* 0x000000000000781c */ /* 0x000fe20003f0f008 */
[----:B------:R-:W-:-:S02]  /*1250*/  USHF.R.S32.HI UR12, URZ, 0x1f, UR7 ;  /* 0x0000001f3f0c7899 */ /* 0x000fc40008011407 */
[----:B------:R-:W-:Y:S02]  /*1260*/  UIMAD.WIDE.U32 UR8, UR32, UR10, URZ ;  /* 0x0000000a200872a5 */ /* 0x000fe4000f8e003f */
[----:B------:R-:W-:Y:S02]  /*1270*/  UISETP.NE.AND UP1, UPT, UR17, -0x1, UPT ;  /* 0xffffffff1100788c */ /* 0x000fe4000bf25270 */
[----:B------:R-:W-:Y:S02]  /*1280*/  UIMAD.WIDE.U32 UR10, UR17, UR14, URZ ;  /* 0x0000000e110a72a5 */ /* 0x000fe4000f8e003f */
[----:B------:R-:W-:Y:S02]  /*1290*/  ULEA.HI UR33, UR12, UR7, URZ, 0x7 ;  /* 0x000000070c217291 */ /* 0x000fe4000f8f383f */
[----:B------:R-:W-:Y:S02]  /*12a0*/  @UP0 UIADD3 UR7, UR16, UR19, URZ ;  /* 0x0000001310070290 */ /* 0x000fe4000fffe03f */
[----:B------:R-:W-:-:S02]  /*12b0*/  ULDC.64 UR20, c[0x0][0x198] ;  /* 0x0000660000147ab9 */ /* 0x000fc40000000a00 */
[----:B------:R-:W-:Y:S02]  /*12c0*/  USEL UR40, UR8, UR10, !UP1 ;  /* 0x0000000a08287287 */ /* 0x000fe4000c800000 */
[----:B------:R-:W-:Y:S02]  /*12d0*/  UIADD3 UR35, UR9, UR13, URZ ;  /* 0x0000000d09237290 */ /* 0x000fe4000fffe03f */
[----:B------:R-:W-:Y:S02]  /*12e0*/  ULOP3.LUT UR12, UR33, 0xffffff80, URZ, 0xc0, !UPT ;  /* 0xffffff80210c7892 */ /* 0x000fe4000f8ec03f */
[----:B------:R-:W-:Y:S02]  /*12f0*/  @UP0 UIMAD.WIDE.U32 UR8, UR7, UR20, URZ ;  /* 0x00000014070802a5 */ /* 0x000fe4000f8e003f */
[----:B------:R-:W-:Y:S02]  /*1300*/  UIMAD UR10, UR17, UR15, URZ ;  /* 0x0000000f110a72a4 */ /* 0x000fe4000f8e023f */
[----:B------:R-:W-:-:S02]  /*1310*/  UIADD3 UR14, UR12, -0x80, URZ ;  /* 0xffffff800c0e7890 */ /* 0x000fc4000fffe03f */
[----:B------:R-:W-:Y:S02]  /*1320*/  @UP0 UIMAD UR36, UR7, UR21, UR9 ;  /* 0x00000015072402a4 */ /* 0x000fe4000f8e0209 */
[----:B------:R-:W-:Y:S02]  /*1330*/  @UP1 UIADD3 UR35, UR11, UR10, URZ ;  /* 0x0000000a0b231290 */ /* 0x000fe4000fffe03f */
[----:B------:R-:W-:Y:S02]  /*1340*/  USHF.R.S32.HI UR29, URZ, 0x1f, UR14 ;  /* 0x0000001f3f1d7899 */ /* 0x000fe4000801140e */
[----:B------:R-:W-:Y:S01]  /*1350*/  @UP0 UMOV UR34, UR8 ;  /* 0x0000000800220c82 */ /* 0x000fe20008000000 */
[----:B------:R-:W-:Y:S05]  /*1360*/  @P0 BRA `(.L_x_1653) ;  /* 0x000000c000000947 */ /* 0x000fea0003800000 */
[----:B------:R-:W-:Y:S02]  /*1370*/  USHF.R.S32.HI UR7, URZ, 0x1f, UR16 ;  /* 0x0000001f3f077899 */ /* 0x000fe40008011410 */
[----:B------:R-:W-:Y:S02]  /*1380*/  ULDC.64 UR10, c[0x0][0x198] ;  /* 0x00006600000a7ab9 */ /* 0x000fe40000000a00 */
[----:B------:R-:W-:-:S02]  /*1390*/  UIMAD UR7, UR7, UR10, URZ ;  /* 0x0000000a070772a4 */ /* 0x000fc4000f8e023f */
[----:B------:R-:W-:Y:S02]  /*13a0*/  UIMAD.WIDE.U32 UR8, UR16, UR10, URZ ;  /* 0x0000000a100872a5 */ /* 0x000fe4000f8e003f */
[----:B------:R-:W-:Y:S02]  /*13b0*/  UIMAD UR11, UR16, UR11, UR7 ;  /* 0x0000000b100b72a4 */ /* 0x000fe4000f8e0207 */
[----:B------:R-:W-:Y:S02]  /*13c0*/  ULDC.64 UR12, c[0x0][0x180] ;  /* 0x00006000000c7ab9 */ /* 0x000fe40000000a00 */
[----:B------:R-:W-:Y:S02]  /*13d0*/  UIADD3 UR9, UR9, UR11, URZ ;  /* 0x0000000b09097290 */ /* 0x000fe4000fffe03f */
[----:B------:R-:W-:Y:S02]  /*13e0*/  UIMAD UR7, UR23, UR12, URZ ;  /* 0x0000000c170772a4 */ /* 0x000fe4000f8e023f */
[----:B------:R-:W-:-:S02]  /*13f0*/  UIMAD.WIDE.U32 UR8, UR32, UR12, UR8 ;  /* 0x0000000c200872a5 */ /* 0x000fc4000f8e0008 */
[----:B------:R-:W-:-:S04]  /*1400*/  UIMAD UR7, UR32, UR13, UR7 ;  /* 0x0000000d200772a4 */ /* 0x000fc8000f8e0207 */
[----:B------:R-:W-:Y:S02]  /*1410*/  UIADD3 UR36, UR9, UR7, URZ ;  /* 0x0000000709247290 */ /* 0x000fe4000fffe03f */
[----:B------:R-:W-:Y:S02]  /*1420*/  UMOV UR34, UR8 ;  /* 0x0000000800227c82 */ /* 0x000fe40008000000 */
.L_x_1653:
        /* <DEDUP_REMOVED lines=18> */
.L_x_1654:
        /* <DEDUP_REMOVED lines=71> */
.L_x_1655:
[----:B------:R-:W-:Y:S02]  /*19c0*/  UMOV UR11, UR51 ;  /* 0x00000033000b7c82 */ /* 0x000fe40008000000 */
.L_x_1656:
[----:B------:R-:W1:Y:S01]  /*19d0*/  S2R R23, SR_TID.X ;  /* 0x0000000000177919 */ /* 0x000e620000002100 */
[----:B------:R-:W-:Y:S01]  /*19e0*/  UIADD3 UR8, UP5, UP4, UR8, UR46, UR48 ;  /* 0x0000002e08087290 */ /* 0x000fe2000fcbe030 */
[----:B------:R-:W-:Y:S01]  /*19f0*/  IMAD.U32 R11, RZ, RZ, UR37 ;  /* 0x00000025ff0b7e24 */ /* 0x000fe2000f8e00ff */
[----:B------:R-:W-:Y:S01]  /*1a00*/  USHF.R.S32.HI UR10, URZ, 0x1f, UR37 ;  /* 0x0000001f3f0a7899 */ /* 0x000fe20008011425 */
[----:B------:R-:W-:Y:S01]  /*1a10*/  BSSY B1, `(.L_x_1652) ;  /* 0x0000ad2000017945 */ /* 0x000fe20003800000 */
[----:B------:R-:W-:Y:S02]  /*1a20*/  UIADD3 UR20, UP1, UP0, UR13, UR8, UR15 ;  /* 0x000000080d147290 */ /* 0x000fe4000f83e00f */
[----:B------:R-:W-:Y:S02]  /*1a30*/  UIADD3 UR11, UR14, UR11, URZ ;  /* 0x0000000b0e0b7290 */ /* 0x000fe4000fffe03f */
[----:B------:R-:W-:-:S02]  /*1a40*/  ULDC.64 UR8, c[0x0][0x1a8] ;  /* 0x00006a0000087ab9 */ /* 0x000fc40000000a00 */
[----:B------:R-:W-:Y:S02]  /*1a50*/  UIMAD UR7, UR10, UR8, URZ ;  /* 0x000000080a0772a4 */ /* 0x000fe4000f8e023f */
[----:B------:R-:W-:Y:S02]  /*1a60*/  UMOV UR15, 0x4 ;  /* 0x00000004000f7882 */ /* 0x000fe40000000000 */
[----:B------:R-:W-:-:S03]  /*1a70*/  UIMAD UR17, UR37, UR9, UR7 ;  /* 0x00000009251172a4 */ /* 0x000fc6000f8e0207 */
[----:B------:R-:W-:Y:S02]  /*1a80*/  ULDC.64 UR8, c[0x0][0x378] ;  /* 0x0000de0000087ab9 */ /* 0x000fe40000000a00 */
[----:B------:R-:W-:Y:S01]  /*1a90*/  UIMAD UR7, UR10, UR8, URZ ;  /* 0x000000080a0772a4 */ /* 0x000fe2000f8e023f */
[----:B-1----:R-:W-:-:S03]  /*1aa0*/  SHF.R.S32.HI R28, RZ, 0x1f, R23 ;  /* 0x0000001fff1c7819 */ /* 0x002fc60000011417 */
[----:B------:R-:W-:Y:S01]  /*1ab0*/  UIMAD UR10, UR37, UR9, UR7 ;  /* 0x00000009250a72a4 */ /* 0x000fe2000f8e0207 */
[----:B------:R-:W-:Y:S02]  /*1ac0*/  LEA.HI R4, R28, R23, RZ, 0x3 ;  /* 0x000000171c047211 */ /* 0x000fe400078f18ff */
[----:B------:R-:W-:Y:S02]  /*1ad0*/  ULDC.64 UR8, c[0x0][0x370] ;  /* 0x0000dc0000087ab9 */ /* 0x000fe40000000a00 */
[----:B------:R-:W-:Y:S01]  /*1ae0*/  UIMAD UR7, UR29, UR8, URZ ;  /* 0x000000081d0772a4 */ /* 0x000fe2000f8e023f */
[----:B------:R-:W-:Y:S01]  /*1af0*/  SHF.R.S32.HI R2, RZ, 0x3, R4 ;  /* 0x00000003ff027819 */ /* 0x000fe20000011404 */
[----:B------:R-:W-:Y:S01]  /*1b00*/  ULEA.HI.SX32 UR8, UR33, 0xffffffff, 0x19 ;  /* 0xffffffff21087891 */ /* 0x000fe2000f8fca3f */
[----:B------:R-:W-:Y:S01]  /*1b10*/  LOP3.LUT R4, R4, 0xfffffff8, RZ, 0xc0, !PT ;  /* 0xfffffff804047812 */ /* 0x000fe200078ec0ff */
[----:B------:R-:W-:Y:S01]  /*1b20*/  UIMAD UR7, UR14, UR9, UR7 ;  /* 0x000000090e0772a4 */ /* 0x000fe2000f8e0207 */
[----:B------:R-:W-:Y:S01]  /*1b30*/  SHF.R.S32.HI R22, RZ, 0x1f, R2 ;  /* 0x0000001fff167819 */ /* 0x000fe20000011402 */
[----:B------:R-:W-:Y:S01]  /*1b40*/  UIADD3 UR9, UR14, UR12, URZ ;  /* 0x0000000c0e097290 */ /* 0x000fe2000fffe03f */
[----:B------:R-:W-:Y:S01]  /*1b50*/  IADD3 R0, P0, R2, UR14, RZ ;  /* 0x0000000e02007c10 */ /* 0x000fe2000ff1e0ff */
[----:B------:R-:W-:Y:S01]  /*1b60*/  IMAD.IADD R4, R23, 0x1, -R4 ;  /* 0x0000000117047824 */ /* 0x000fe200078e0a04 */
[----:B------:R-:W-:-:S02]  /*1b70*/  ULDC.64 UR12, c[0x0][0x200] ;  /* 0x00008000000c7ab9 */ /* 0x000fc40000000a00 */
[----:B------:R-:W-:Y:S01]  /*1b80*/  IADD3.X R7, R22, UR29, RZ, P0, !PT ;  /* 0x0000001d16077c10 */ /* 0x000fe200087fe4ff */
[----:B------:R-:W-:Y:S01]  /*1b90*/  IMAD.SHL.U32 R4, R4, 0x8, RZ ;  /* 0x0000000804047824 */ /* 0x000fe200078e00ff */
[----:B------:R-:W-:-:S03]  /*1ba0*/  UIMAD.WIDE UR12, UR9, UR15, UR12 ;  /* 0x0000000f090c72a5 */ /* 0x000fc6000f8e020c */
[----:B------:R-:W-:Y:S01]  /*1bb0*/  IMAD R7, R7, c[0x0][0x190], RZ ;  /* 0x0000640007077a24 */ /* 0x000fe200078e02ff */
[----:B------:R-:W-:Y:S02]  /*1bc0*/  SHF.R.S32.HI R5, RZ, 0x1f, R4 ;  /* 0x0000001fff057819 */ /* 0x000fe40000011404 */
[----:B------:R-:W-:-:S03]  /*1bd0*/  IADD3 R6, P0, R4, UR25, RZ ;  /* 0x0000001904067c10 */ /* 0x000fc6000ff1e0ff */
[----:B------:R-:W-:-:S04]  /*1be0*/  IMAD.WIDE.U32 R8, R0, c[0x0][0x190], R4 ;  /* 0x0000640000087a25 */ /* 0x000fc800078e0004 */
[----:B------:R-:W-:Y:S01]  /*1bf0*/  IMAD R0, R0, c[0x0][0x194], R7 ;  /* 0x0000650000007a24 */ /* 0x000fe200078e0207 */
[----:B------:R-:W-:Y:S02]  /*1c00*/  IADD3 R8, P1, R8, UR40, RZ ;  /* 0x0000002808087c10 */ /* 0x000fe4000ff3e0ff */
[----:B------:R-:W-:Y:S02]  /*1c10*/  IADD3.X R7, R5, UR27, RZ, P0, !PT ;  /* 0x0000001b05077c10 */ /* 0x000fe400087fe4ff */
[----:B------:R-:W-:Y:S01]  /*1c20*/  IADD3.X R9, R9, UR35, R0, P1, !PT ;  /* 0x0000002309097c10 */ /* 0x000fe20008ffe400 */
[----:B------:R-:W-:-:S04]  /*1c30*/  IMAD.U32 R0, RZ, RZ, UR14 ;  /* 0x0000000eff007e24 */ /* 0x000fc8000f8e00ff */
[----:B------:R-:W-:-:S04]  /*1c40*/  IMAD.WIDE.U32 R6, R0, c[0x0][0x370], R6 ;  /* 0x0000dc0000067a25 */ /* 0x000fc800078e0006 */
[----:B------:R-:W-:Y:S01]  /*1c50*/  IMAD.U32 R0, RZ, RZ, UR37 ;  /* 0x00000025ff007e24 */ /* 0x000fe2000f8e00ff */
[----:B------:R-:W-:Y:S01]  /*1c60*/  IADD3 R7, R7, UR7, RZ ;  /* 0x0000000707077c10 */ /* 0x000fe2000fffe0ff */
[----:B------:R-:W-:Y:S01]  /*1c70*/  UIADD3.X UR7, UR21, UR49, UR54, UP5, UP4 ;  /* 0x0000003115077290 */ /* 0x000fe2000afe8436 */
[----:B------:R-:W-:Y:S01]  /*1c80*/  IMAD.WIDE.U32 R8, R11, c[0x0][0x1a8], R8 ;  /* 0x00006a000b087a25 */ /* 0x000fe200078e0008 */
[----:B------:R-:W-:Y:S02]  /*1c90*/  UISETP.GE.AND UP4, UPT, UR28, 0x1, UPT ;  /* 0x000000011c00788c */ /* 0x000fe4000bf86270 */
[----:B------:R-:W-:Y:S01]  /*1ca0*/  UIADD3.X UR7, UR26, UR7, UR22, UP1, UP0 ;  /* 0x000000071a077290 */ /* 0x000fe20008fe0416 */
[----:B------:R-:W-:Y:S01]  /*1cb0*/  IMAD.WIDE.U32 R6, R0, c[0x0][0x378], R6 ;  /* 0x0000de0000067a25 */ /* 0x000fe200078e0006 */
[----:B------:R-:W-:Y:S01]  /*1cc0*/  LEA.HI R0, R28, R23, RZ, 0x5 ;  /* 0x000000171c007211 */ /* 0x000fe200078f28ff */
[----:B------:R-:W-:Y:S01]  /*1cd0*/  ULDC.64 UR26, c[0x0][0x3c8] ;  /* 0x0000f200001a7ab9 */ /* 0x000fe20000000a00 */
[----:B------:R-:W-:Y:S01]  /*1ce0*/  PLOP3.LUT P0, PT, PT, PT, UP4, 0x80, 0x0 ;  /* 0x000000000000781c */ /* 0x000fe20003f0f048 */
[----:B------:R-:W-:Y:S01]  /*1cf0*/  IMAD R11, R22, c[0x0][0x370], RZ ;  /* 0x0000dc00160b7a24 */ /* 0x000fe200078e02ff */
[----:B------:R-:W-:Y:S01]  /*1d00*/  LOP3.LUT R10, R0, 0xffffffe0, RZ, 0xc0, !PT ;  /* 0xffffffe0000a7812 */ /* 0x000fe200078ec0ff */
[----:B------:R-:W-:Y:S01]  /*1d10*/  UIMAD.WIDE UR14, UR11, UR15, UR26 ;  /* 0x0000000f0b0e72a5 */ /* 0x000fe2000f8e021a */
[----:B------:R-:W-:Y:S01]  /*1d20*/  SHF.R.S32.HI R0, RZ, 0x5, R0 ;  /* 0x00000005ff007819 */ /* 0x000fe20000011400 */
[----:B------:R-:W-:Y:S01]  /*1d30*/  IMAD R11, R2, c[0x0][0x374], R11 ;  /* 0x0000dd00020b7a24 */ /* 0x000fe200078e020b */
[----:B------:R-:W-:Y:S01]  /*1d40*/  IADD3 R7, R7, UR10, RZ ;  /* 0x0000000a07077c10 */ /* 0x000fe2000fffe0ff */
[----:B------:R-:W-:Y:S01]  /*1d50*/  IMAD.IADD R10, R23, 0x1, -R10 ;  /* 0x00000001170a7824 */ /* 0x000fe200078e0a0a */
[----:B------:R-:W-:-:S02]  /*1d60*/  LEA R17, P3, R8, c[0x0][0x160], 0x1 ;  /* 0x0000580008117a11 */ /* 0x000fc400078608ff */
[----:B------:R-:W-:Y:S01]  /*1d70*/  IADD3 R9, R9, UR17, RZ ;  /* 0x0000001109097c10 */ /* 0x000fe2000fffe0ff */
[----:B------:R-:W-:Y:S02]  /*1d80*/  IMAD R10, R0, UR47, R10 ;  /* 0x0000002f000a7c24 */ /* 0x000fe4000f8e020a */
[----:B------:R-:W-:Y:S01]  /*1d90*/  IMAD.WIDE.U32 R6, R2, c[0x0][0x370], R6 ;  /* 0x0000dc0002067a25 */ /* 0x000fe200078e0006 */
[----:B------:R-:W-:Y:S02]  /*1da0*/  LEA.HI.X R16, R8, c[0x0][0x164], R9, 0x1, P3 ;  /* 0x0000590008107a11 */ /* 0x000fe400018f0c09 */
[----:B------:R-:W-:Y:S01]  /*1db0*/  IADD3 R0, P1, R10, UR20, RZ ;  /* 0x000000140a007c10 */ /* 0x000fe2000ff3e0ff */
[----:B------:R-:W-:Y:S01]  /*1dc0*/  IMAD.IADD R7, R7, 0x1, R11 ;  /* 0x0000000107077824 */ /* 0x000fe200078e020b */
[----:B------:R-:W-:Y:S02]  /*1dd0*/  LEA R12, P2, R6, c[0x0][0x330], 0x1 ;  /* 0x0000cc00060c7a11 */ /* 0x000fe400078408ff */
[----:B------:R-:W-:-:S02]  /*1de0*/  LEA.HI.X.SX32 R10, R10, UR7, 0x1, P1 ;  /* 0x000000070a0a7c11 */ /* 0x000fc400088f0eff */
[----:B------:R-:W-:Y:S02]  /*1df0*/  LEA R195, P1, R0, c[0x0][0x350], 0x2 ;  /* 0x0000d40000c37a11 */ /* 0x000fe400078210ff */
[----:B------:R-:W-:Y:S02]  /*1e00*/  LEA.HI.X R6, R6, c[0x0][0x334], R7, 0x1, P2 ;  /* 0x0000cd0006067a11 */ /* 0x000fe400010f0c07 */
[----:B------:R-:W-:Y:S01]  /*1e10*/  LEA.HI.X R194, R0, c[0x0][0x354], R10, 0x2, P1 ;  /* 0x0000d50000c27a11 */ /* 0x000fe200008f140a */
[----:B------:R-:W-:Y:S05]  /*1e20*/  @!P0 BRA `(.L_x_1657) ;  /* 0x00009d8000008947 */ /* 0x000fea0003800000 */
[----:B------:R-:W2:Y:S01]  /*1e30*/  LDL R26, [R1+0x54] ;  /* 0x00005400011a7983 */ /* 0x000ea20000100800 */
[----:B------:R-:W-:Y:S01]  /*1e40*/  PLOP3.LUT P2, PT, PT, PT, UP3, 0x80, 0x0 ;  /* 0x000000000000781c */ /* 0x000fe20003f4f038 */
[----:B------:R-:W-:Y:S01]  /*1e50*/  UMOV UR7, UR8 ;  /* 0x0000000800077c82 */ /* 0x000fe20008000000 */
[C---:B------:R-:W-:Y:S01]  /*1e60*/  IADD3 R0, R2.reuse, 0x20, RZ ;  /* 0x0000002002007810 */ /* 0x040fe20007ffe0ff */
[----:B------:R-:W-:Y:S01]  /*1e70*/  UIMAD UR8, UR7, -0x80, UR28 ;  /* 0xffffff80070878a4 */ /* 0x000fe2000f8e021c */
[C---:B------:R-:W-:Y:S01]  /*1e80*/  IADD3 R18, R2.reuse, 0x40, RZ ;  /* 0x0000004002127810 */ /* 0x040fe20007ffe0ff */
[----:B------:R-:W-:Y:S01]  /*1e90*/  IMAD.MOV.U32 R7, RZ, RZ, R12 ;  /* 0x000000ffff077224 */ /* 0x000fe200078e000c */
[----:B------:R-:W-:Y:S01]  /*1ea0*/  IADD3 R20, R2, 0x60, RZ ;  /* 0x0000006002147810 */ /* 0x000fe20007ffe0ff */
[----:B------:R-:W-:Y:S01]  /*1eb0*/  UIMAD UR9, UR18, -0x80, UR6 ;  /* 0xffffff80120978a4 */ /* 0x000fe2000f8e0206 */
[----:B------:R-:W-:Y:S01]  /*1ec0*/  MOV R21, c[0x0][0x370] ;  /* 0x0000dc0000157a02 */ /* 0x000fe20000000f00 */
[----:B------:R-:W-:Y:S01]  /*1ed0*/  IMAD.MOV.U32 R27, RZ, RZ, R6 ;  /* 0x000000ffff1b7224 */ /* 0x000fe200078e0006 */
[----:B------:R-:W-:Y:S01]  /*1ee0*/  ISETP.GE.AND P0, PT, R0, UR8, PT ;  /* 0x0000000800007c0c */ /* 0x000fe2000bf06270 */
[----:B------:R-:W-:Y:S01]  /*1ef0*/  IMAD.MOV.U32 R24, RZ, RZ, 0x5 ;  /* 0x00000005ff187424 */ /* 0x000fe200078e00ff */
[----:B------:R-:W-:Y:S01]  /*1f00*/  ISETP.GE.AND P3, PT, R2, UR8, PT ;  /* 0x0000000802007c0c */ /* 0x000fe2000bf66270 */
[C---:B------:R-:W-:Y:S01]  /*1f10*/  IMAD.SHL.U32 R25, R21.reuse, 0x20, RZ ;  /* 0x0000002015197824 */ /* 0x040fe200078e00ff */
[----:B------:R-:W-:Y:S01]  /*1f20*/  ISETP.GE.AND P1, PT, R18, UR8, PT ;  /* 0x0000000812007c0c */ /* 0x000fe2000bf26270 */
[----:B------:R-:W-:Y:S01]  /*1f30*/  @P2 BAR.SYNC.DEFER_BLOCKING 0x0 ;  /* 0x0000000000002b1d */ /* 0x000fe20000010000 */
[----:B------:R-:W-:Y:S01]  /*1f40*/  ISETP.GE.AND P6, PT, R20, UR8, PT ;  /* 0x0000000814007c0c */ /* 0x000fe2000bfc6270 */
[----:B------:R-:W-:Y:S01]  /*1f50*/  ULEA.HI UR10, UR7, UR7, URZ, 0x1 ;  /* 0x00000007070a7291 */ /* 0x000fe2000f8f083f */
[----:B------:R-:W-:Y:S01]  /*1f60*/  ISETP.GE.AND P4, PT, R0, UR9, PT ;  /* 0x0000000900007c0c */ /* 0x000fe2000bf86270 */
[----:B------:R-:W-:Y:S01]  /*1f70*/  IMAD.MOV.U32 R29, RZ, RZ, c[0x0][0x190] ;  /* 0x00006400ff1d7624 */ /* 0x000fe200078e00ff */
[----:B------:R-:W-:Y:S01]  /*1f80*/  SHF.L.U64.HI R11, R21, R24, c[0x0][0x374] ;  /* 0x0000dd00150b7619 */ /* 0x000fe20000010218 */
[----:B------:R1:W-:Y:S01]  /*1f90*/  STL [R1+0xc], R7 ;  /* 0x00000c0701007387 */ /* 0x0003e20000100800 */
[----:B------:R-:W-:Y:S01]  /*1fa0*/  ULOP3.LUT UR10, UR10, 0xfffffffe, URZ, 0xc0, !UPT ;  /* 0xfffffffe0a0a7892 */ /* 0x000fe2000f8ec03f */
[-C--:B------:R-:W-:Y:S01]  /*1fb0*/  @!P0 LEA R10, P5, R25, R7.reuse, 0x1 ;  /* 0x00000007190a8211 */ /* 0x080fe200078a08ff */
[----:B------:R-:W-:Y:S01]  /*1fc0*/  IMAD.MOV.U32 R30, RZ, RZ, R17 ;  /* 0x000000ffff1e7224 */ /* 0x000fe200078e0011 */
[----:B------:R-:W-:Y:S01]  /*1fd0*/  MOV R17, UR24 ;  /* 0x0000001800117c02 */ /* 0x000fe20008000f00 */
[--C-:B------:R-:W-:Y:S01]  /*1fe0*/  @!P3 IMAD.MOV.U32 R12, RZ, RZ, R7.reuse ;  /* 0x000000ffff0cb224 */ /* 0x100fe200078e0007 */
[----:B------:R-:W-:Y:S01]  /*1ff0*/  @!P1 LEA R8, P2, R21, R7, 0x7 ;  /* 0x0000000715089211 */ /* 0x000fe200078438ff */
[----:B------:R-:W-:Y:S01]  /*2000*/  @!P1 IMAD.MOV.U32 R9, RZ, RZ, c[0x0][0x374] ;  /* 0x0000dd00ff099624 */ /* 0x000fe200078e00ff */
[----:B------:R-:W-:Y:S01]  /*2010*/  @!P6 MOV R14, c[0x0][0x374] ;  /* 0x0000dd00000eea02 */ /* 0x000fe20000000f00 */
[----:B------:R-:W-:Y:S01]  /*2020*/  @!P6 IMAD.MOV.U32 R6, RZ, RZ, R7 ;  /* 0x000000ffff06e224 */ /* 0x000fe200078e0007 */
[-C--:B------:R-:W-:Y:S01]  /*2030*/  @!P0 LEA.HI.X R11, R25, R27.reuse, R11, 0x1, P5 ;  /* 0x0000001b190b8211 */ /* 0x080fe200028f0c0b */
[----:B------:R-:W-:Y:S01]  /*2040*/  @!P3 IMAD.MOV.U32 R13, RZ, RZ, R27 ;  /* 0x000000ffff0db224 */ /* 0x000fe200078e001b */
[----:B------:R-:W-:Y:S01]  /*2050*/  UIADD3 UR10, UR7, -UR10, URZ ;  /* 0x8000000a070a7290 */ /* 0x000fe2000fffe03f */
[----:B------:R-:W-:Y:S01]  /*2060*/  @!P6 IMAD R14, R14, 0xc0, RZ ;  /* 0x000000c00e0ee824 */ /* 0x000fe200078e02ff */
[----:B------:R-:W-:Y:S01]  /*2070*/  @!P1 LEA.HI.X R9, R21, R27, R9, 0x7, P2 ;  /* 0x0000001b15099211 */ /* 0x000fe200010f3c09 */
[----:B------:R-:W-:Y:S01]  /*2080*/  IMAD.MOV.U32 R31, RZ, RZ, R16 ;  /* 0x000000ffff1f7224 */ /* 0x000fe200078e0010 */
[----:B------:R-:W-:Y:S01]  /*2090*/  UISETP.NE.AND UP0, UPT, UR10, 0x1, UPT ;  /* 0x000000010a00788c */ /* 0x000fe2000bf05270 */
[----:B------:R3:W-:Y:S02]  /*20a0*/  STL [R1+0x8], R27 ;  /* 0x0000081b01007387 */ /* 0x0007e40000100800 */
[----:B------:R-:W-:-:S02]  /*20b0*/  ULDC.64 UR10, c[0x0][0x198] ;  /* 0x00006600000a7ab9 */ /* 0x000fc40000000a00 */
[----:B------:R-:W-:Y:S01]  /*20c0*/  UIMAD UR10, UR23, UR10, URZ ;  /* 0x0000000a170a72a4 */ /* 0x000fe2000f8e023f */
[----:B------:R-:W-:Y:S01]  /*20d0*/  PLOP3.LUT P2, PT, PT, PT, UP0, 0x80, 0x0 ;  /* 0x000000000000781c */ /* 0x000fe20003f4f008 */
[----:B------:R4:W-:Y:S01]  /*20e0*/  STL [R1+0x4], R30 ;  /* 0x0000041e01007387 */ /* 0x0009e20000100800 */
[----:B-1----:R-:W-:Y:S01]  /*20f0*/  @!P6 MOV R7, R27 ;  /* 0x0000001b0007e202 */ /* 0x002fe20000000f00 */
[----:B------:R-:W-:Y:S02]  /*2100*/  UIMAD UR10, UR24, UR11, UR10 ;  /* 0x0000000b180a72a4 */ /* 0x000fe4000f8e020a */
[----:B------:R1:W-:Y:S02]  /*2110*/  STL [R1], R31 ;  /* 0x0000001f01007387 */ /* 0x0003e40000100800 */
[----:B------:R-:W-:-:S04]  /*2120*/  @!P6 IMAD.WIDE.U32 R6, R21, 0xc0, R6 ;  /* 0x000000c01506e825 */ /* 0x000fc800078e0006 */
[----:B------:R-:W-:Y:S02]  /*2130*/  @!P6 IMAD.IADD R7, R7, 0x1, R14 ;  /* 0x000000010707e824 */ /* 0x000fe400078e020e */
        /* <DEDUP_REMOVED lines=21> */
[C---:B--2---:R-:W-:Y:S01]  /*2290*/  IMAD.SHL.U32 R12, R29.reuse, 0x20, RZ ;  /* 0x000000201d0c7824 */ /* 0x044fe200078e00ff */
[----:B-----5:R-:W-:Y:S01]  /*22a0*/  @!P3 MOV R10, R30 ;  /* 0x0000001e000ab202 */ /* 0x020fe20000000f00 */
[----:B------:R-:W-:Y:S01]  /*22b0*/  @!P3 IMAD.MOV.U32 R11, RZ, RZ, R31 ;  /* 0x000000ffff0bb224 */ /* 0x000fe200078e001f */
[----:B-1----:R-:W-:-:S02]  /*22c0*/  SHF.L.U64.HI R9, R29, R24, c[0x0][0x194] ;  /* 0x000065001d097619 */ /* 0x002fc40000010218 */
[----:B------:R-:W-:-:S04]  /*22d0*/  @!P0 LEA R8, P5, R12, R30, 0x1 ;  /* 0x0000001e0c088211 */ /* 0x000fc800078a08ff */
[----:B------:R-:W-:Y:S02]  /*22e0*/  @!P0 LEA.HI.X R9, R12, R31, R9, 0x1, P5 ;  /* 0x0000001f0c098211 */ /* 0x000fe400028f0c09 */
[----:B---3--:R-:W-:Y:S02]  /*22f0*/  IADD3 R6, R26, 0x2000, RZ ;  /* 0x000020001a067810 */ /* 0x008fe40007ffe0ff */
[----:B------:R-:W-:Y:S02]  /*2300*/  ISETP.GE.AND P5, PT, R2, UR9, PT ;  /* 0x0000000902007c0c */ /* 0x000fe4000bfa6270 */
[----:B------:R-:W-:-:S05]  /*2310*/  SEL R6, R6, R26, !P2 ;  /* 0x0000001a06067207 */ /* 0x000fca0005000000 */
[----:B------:R-:W-:Y:S02]  /*2320*/  IMAD.SHL.U32 R196, R6, 0x2, RZ ;  /* 0x0000000206c47824 */ /* 0x000fe400078e00ff */
[----:B------:R-:W-:-:S03]  /*2330*/  IMAD.WIDE.U32 R6, R17, c[0x0][0x198], R4 ;  /* 0x0000660011067a25 */ /* 0x000fc600078e0004 */
        /* <DEDUP_REMOVED lines=20> */
[----:B-1----:R-:W-:Y:S01]  /*2480*/  IMAD.U32 R10, RZ, RZ, UR10 ;  /* 0x0000000aff0a7e24 */ /* 0x002fe2000f8e00ff */
[----:B------:R-:W-:Y:S02]  /*2490*/  @!P1 MOV R11, c[0x0][0x194] ;  /* 0x00006500000b9a02 */ /* 0x000fe40000000f00 */
[----:B------:R-:W-:Y:S01]  /*24a0*/  @P1 STS [R196+0x2004], RZ ;  /* 0x002004ffc4001388 */ /* 0x000fe20000000800 */
[----:B------:R-:W-:Y:S01]  /*24b0*/  ULDC.64 UR10, c[0x0][0x1a0] ;  /* 0x00006800000a7ab9 */ /* 0x000fe20000000a00 */
[----:B------:R-:W-:Y:S01]  /*24c0*/  IADD3.X R7, R7, UR36, R10, P3, !PT ;  /* 0x0000002407077c10 */ /* 0x000fe20009ffe40a */
[----:B------:R-:W-:Y:S01]  /*24d0*/  IMAD R10, R19, c[0x0][0x1b0], RZ ;  /* 0x00006c00130a7a24 */ /* 0x000fe200078e02ff */
[----:B------:R-:W-:Y:S01]  /*24e0*/  @!P4 IADD3 R14, P3, R2, 0x20, RZ ;  /* 0x00000020020ec810 */ /* 0x000fe20007f7e0ff */
[----:B------:R-:W-:Y:S01]  /*24f0*/  @P1 STS [R196+0x2008], RZ ;  /* 0x002008ffc4001388 */ /* 0x000fe20000000800 */
[----:B------:R-:W-:Y:S01]  /*2500*/  @!P1 LEA.HI.X R13, R29, R31, R11, 0x7, P0 ;  /* 0x0000001f1d0d9211 */ /* 0x000fe200000f3c0b */
[----:B------:R-:W-:-:S02]  /*2510*/  IMAD R10, R15, c[0x0][0x1b4], R10 ;  /* 0x00006d000f0a7a24 */ /* 0x000fc400078e020a */
[----:B------:R-:W-:Y:S01]  /*2520*/  IMAD.WIDE.U32 R6, R15, c[0x0][0x1b0], R6 ;  /* 0x00006c000f067a25 */ /* 0x000fe200078e0006 */
[----:B------:R-:W-:Y:S03]  /*2530*/  @P1 STS [R196+0x200c], RZ ;  /* 0x00200cffc4001388 */ /* 0x000fe60000000800 */
[----:B------:R-:W-:Y:S01]  /*2540*/  IMAD.IADD R7, R7, 0x1, R10 ;  /* 0x0000000107077824 */ /* 0x000fe200078e020a */
[----:B------:R-:W-:Y:S01]  /*2550*/  @!PT LDS RZ, [RZ] ;  /* 0x00000000fffff984 */ /* 0x000fe20000000800 */
[----:B------:R-:W-:Y:S01]  /*2560*/  @!PT LDS RZ, [RZ] ;  /* 0x00000000fffff984 */ /* 0x000fe20000000800 */
[----:B------:R-:W-:Y:S01]  /*2570*/  @!PT LDS RZ, [RZ] ;  /* 0x00000000fffff984 */ /* 0x000fe20000000800 */
[----:B------:R1:W-:Y:S01]  /*2580*/  @!P1 LDGSTS.E.BYPASS.LTC128B.128 [R196+0x2000], [R12.64] ;  /* 0x020000000cc49fae */ /* 0x0003e2000b901d44 */
[----:B------:R-:W-:Y:S01]  /*2590*/  ISETP.GE.AND P1, PT, R20, UR9, PT ;  /* 0x0000000914007c0c */ /* 0x000fe2000bf26270 */
[----:B--2---:R-:W-:Y:S02]  /*25a0*/  @!P5 IMAD R8, R22, c[0x0][0x198], RZ ;  /* 0x000066001608da24 */ /* 0x004fe400078e02ff */
[----:B------:R-:W-:Y:S01]  /*25b0*/  @!P4 IMAD.X R9, RZ, RZ, R22, P3 ;  /* 0x000000ffff09c224 */ /* 0x000fe200018e0616 */
[----:B------:R-:W-:Y:S01]  /*25c0*/  ISETP.GE.AND P3, PT, R18, UR9, PT ;  /* 0x0000000912007c0c */ /* 0x000fe2000bf66270 */
[----:B------:R-:W-:Y:S01]  /*25d0*/  @!P5 IMAD R18, R2, c[0x0][0x19c], R8 ;  /* 0x000067000212da24 */ /* 0x000fe200078e0208 */
[----:B------:R-:W-:Y:S01]  /*25e0*/  UIMAD UR9, UR23, UR10, URZ ;  /* 0x0000000a170972a4 */ /* 0x000fe2000f8e023f */
[----:B------:R-:W-:-:S02]  /*25f0*/  @!P4 IMAD R8, R9, c[0x0][0x198], RZ ;  /* 0x000066000908ca24 */ /* 0x000fc400078e02ff */
[----:B------:R-:W-:Y:S01]  /*2600*/  @!P5 IMAD.WIDE.U32 R10, R2, c[0x0][0x198], R6 ;  /* 0x00006600020ada25 */ /* 0x000fe200078e0006 */
[----:B------:R-:W-:-:S03]  /*2610*/  UIMAD UR9, UR24, UR11, UR9 ;  /* 0x0000000b180972a4 */ /* 0x000fc6000f8e0209 */
[----:B------:R-:W-:Y:S01]  /*2620*/  @!P4 IMAD R16, R14, c[0x0][0x19c], R8 ;  /* 0x000067000e10ca24 */ /* 0x000fe200078e0208 */
[----:B------:R-:W-:Y:S01]  /*2630*/  @!P5 IADD3 R11, R11, R18, RZ ;  /* 0x000000120b0bd210 */ /* 0x000fe20007ffe0ff */
[----:B------:R-:W-:Y:S01]  /*2640*/  @!P4 IMAD.MOV.U32 R8, RZ, RZ, R6 ;  /* 0x000000ffff08c224 */ /* 0x000fe200078e0006 */
[----:B------:R-:W-:Y:S01]  /*2650*/  @!P5 LEA R26, P0, R10, c[0x0][0x168], 0x1 ;  /* 0x00005a000a1ada11 */ /* 0x000fe200078008ff */
[----:B------:R-:W-:-:S03]  /*2660*/  @!P4 IMAD.MOV.U32 R9, RZ, RZ, R7 ;  /* 0x000000ffff09c224 */ /* 0x000fc600078e0007 */
[----:B------:R-:W-:Y:S01]  /*2670*/  @!P5 LEA.HI.X R27, R10, c[0x0][0x16c], R11, 0x1, P0 ;  /* 0x00005b000a1bda11 */ /* 0x000fe200000f0c0b */
[----:B------:R-:W-:Y:S01]  /*2680*/  @!P4 IMAD.WIDE.U32 R8, R14, c[0x0][0x198], R8 ;  /* 0x000066000e08ca25 */ /* 0x000fe200078e0008 */
[----:B------:R-:W-:-:S03]  /*2690*/  MOV R10, UR9 ;  /* 0x00000009000a7c02 */ /* 0x000fc60008000f00 */
[----:B------:R-:W-:Y:S01]  /*26a0*/  @!P4 IMAD.IADD R9, R9, 0x1, R16 ;  /* 0x000000010909c824 */ /* 0x000fe200078e0210 */
[C---:B------:R-:W-:Y:S01]  /*26b0*/  @!P4 LEA R24, P0, R8.reuse, c[0x0][0x168], 0x1 ;  /* 0x00005a000818ca11 */ /* 0x040fe200078008ff */
[----:B-1----:R-:W-:Y:S02]  /*26c0*/  IMAD R12, R19, c[0x0][0x1b8], RZ ;  /* 0x00006e00130c7a24 */ /* 0x002fe400078e02ff */
[----:B------:R-:W-:Y:S01]  /*26d0*/  @!P3 IMAD.MOV.U32 R11, RZ, RZ, R7 ;  /* 0x000000ffff0bb224 */ /* 0x000fe200078e0007 */
        /* <DEDUP_REMOVED lines=14> */
[----:B------:R-:W-:-:S03]  /*27c0*/  @!P3 LEA R20, P0, R10, c[0x0][0x168], 0x1 ;  /* 0x00005a000a14ba11 */ /* 0x000fc600078008ff */
[----:B------:R-:W-:Y:S01]  /*27d0*/  @!P1 IMAD R8, R16, c[0x0][0x198], RZ ;  /* 0x0000660010089a24 */ /* 0x000fe200078e02ff */
[----:B------:R-:W-:Y:S01]  /*27e0*/  IADD3 R5, R5, R9, RZ ;  /* 0x0000000905057210 */ /* 0x000fe20007ffe0ff */
[----:B------:R-:W-:Y:S02]  /*27f0*/  @!P3 IMAD.IADD R11, R11, 0x1, R14 ;  /* 0x000000010b0bb824 */ /* 0x000fe400078e020e */
[C---:B------:R-:W-:Y:S02]  /*2800*/  @!P1 IMAD R14, R13.reuse, c[0x0][0x19c], R8 ;  /* 0x000067000d0e9a24 */ /* 0x040fe400078e0208 */
[----:B------:R-:W-:Y:S01]  /*2810*/  @!P1 IMAD.WIDE.U32 R8, R13, c[0x0][0x198], R6 ;  /* 0x000066000d089a25 */ /* 0x000fe200078e0006 */
[----:B------:R-:W-:-:S03]  /*2820*/  @!P3 LEA.HI.X R21, R10, c[0x0][0x16c], R11, 0x1, P0 ;  /* 0x00005b000a15ba11 */ /* 0x000fc600000f0c0b */
[----:B------:R-:W-:Y:S01]  /*2830*/  @!P1 IMAD.IADD R9, R9, 0x1, R14 ;  /* 0x0000000109099824 */ /* 0x000fe200078e020e */
[----:B------:R-:W-:Y:S01]  /*2840*/  @!P1 LEA R16, P0, R8, c[0x0][0x168], 0x1 ;  /* 0x00005a0008109a11 */ /* 0x000fe200078008ff */
[C---:B------:R-:W-:Y:S02]  /*2850*/  @!P5 IMAD R10, R2.reuse, c[0x0][0x1a4], R12 ;  /* 0x00006900020ada24 */ /* 0x040fe400078e020c */
[----:B------:R-:W-:Y:S01]  /*2860*/  @!P5 IMAD.WIDE.U32 R6, R2, c[0x0][0x1a0], R4 ;  /* 0x000068000206da25 */ /* 0x000fe200078e0004 */
[----:B------:R-:W-:-:S03]  /*2870*/  @!P1 LEA.HI.X R17, R8, c[0x0][0x16c], R9, 0x1, P0 ;  /* 0x00005b0008119a11 */ /* 0x000fc600000f0c09 */
[----:B------:R-:W-:Y:S01]  /*2880*/  @!P5 IMAD.IADD R10, R7, 0x1, R10 ;  /* 0x00000001070ad824 */ /* 0x000fe200078e020a */
[C---:B------:R-:W-:Y:S01]  /*2890*/  @!P5 LEA R14, P0, R6.reuse, c[0x0][0x170], 0x1 ;  /* 0x00005c00060eda11 */ /* 0x040fe200078008ff */
[----:B------:R-:W-:Y:S02]  /*28a0*/  @!P6 IMAD.MOV.U32 R7, RZ, RZ, R31 ;  /* 0x000000ffff07e224 */ /* 0x000fe400078e001f */
[----:B------:R-:W-:Y:S01]  /*28b0*/  @!P6 IMAD.MOV.U32 R8, RZ, RZ, c[0x0][0x194] ;  /* 0x00006500ff08e624 */ /* 0x000fe200078e00ff */
[----:B------:R-:W-:Y:S02]  /*28c0*/  @!P5 LEA.HI.X R15, R6, c[0x0][0x174], R10, 0x1, P0 ;  /* 0x00005d00060fda11 */ /* 0x000fe400000f0c0a */
[----:B------:R-:W-:Y:S02]  /*28d0*/  @!P6 MOV R6, R30 ;  /* 0x0000001e0006e202 */ /* 0x000fe40000000f00 */
[----:B----4-:R-:W2:Y:S01]  /*28e0*/  LDL R30, [R1+0x60] ;  /* 0x00006000011e7983 */ /* 0x010ea20000100800 */
[----:B------:R-:W-:-:S02]  /*28f0*/  @!P4 IADD3 R12, P0, R2, 0x20, RZ ;  /* 0x00000020020cc810 */ /* 0x000fc40007f1e0ff */
[----:B------:R-:W-:-:S04]  /*2900*/  @!P6 IMAD.WIDE.U32 R10, R29, 0xc0, R6 ;  /* 0x000000c01d0ae825 */ /* 0x000fc800078e0006 */
[----:B------:R-:W-:Y:S01]  /*2910*/  @!P4 IMAD.X R7, RZ, RZ, R22, P0 ;  /* 0x000000ffff07c224 */ /* 0x000fe200000e0616 */
[----:B------:R-:W-:Y:S01]  /*2920*/  @!P3 IADD3 R13, P0, R2, 0x40, RZ ;  /* 0x00000040020db810 */ /* 0x000fe20007f1e0ff */
[----:B------:R-:W-:-:S03]  /*2930*/  @!P6 IMAD R6, R8, 0xc0, RZ ;  /* 0x000000c00806e824 */ /* 0x000fc600078e02ff */
[----:B------:R-:W-:Y:S01]  /*2940*/  @!P3 IADD3.X R18, RZ, R22, RZ, P0, !PT ;  /* 0x00000016ff12b210 */ /* 0x000fe200007fe4ff */
[----:B------:R-:W-:Y:S01]  /*2950*/  @!P6 IMAD.IADD R11, R11, 0x1, R6 ;  /* 0x000000010b0be824 */ /* 0x000fe200078e0206 */
[----:B------:R-:W-:Y:S01]  /*2960*/  @!P1 IADD3 R2, P0, R2, 0x60, RZ ;  /* 0x0000006002029810 */ /* 0x000fe20007f1e0ff */
[----:B------:R-:W-:Y:S02]  /*2970*/  @!P4 IMAD R6, R7, c[0x0][0x1a0], RZ ;  /* 0x000068000706ca24 */ /* 0x000fe400078e02ff */
[----:B------:R-:W-:Y:S02]  /*2980*/  @!P4 IMAD.MOV.U32 R8, RZ, RZ, R4 ;  /* 0x000000ffff08c224 */ /* 0x000fe400078e0004 */
[----:B------:R-:W-:Y:S01]  /*2990*/  @!P4 IMAD.MOV.U32 R9, RZ, RZ, R5 ;  /* 0x000000ffff09c224 */ /* 0x000fe200078e0005 */
[----:B------:R-:W-:Y:S01]  /*29a0*/  @P6 STS [R196+0x3000], RZ ;  /* 0x003000ffc4006388 */ /* 0x000fe20000000800 */
[----:B------:R-:W-:Y:S02]  /*29b0*/  @!P1 IMAD.X R19, RZ, RZ, R22, P0 ;  /* 0x000000ffff139224 */ /* 0x000fe400000e0616 */
[C---:B------:R-:W-:Y:S01]  /*29c0*/  @!P4 IMAD R22, R12.reuse, c[0x0][0x1a4], R6 ;  /* 0x000069000c16ca24 */ /* 0x040fe200078e0206 */
[----:B------:R-:W-:Y:S01]  /*29d0*/  @P6 STS [R196+0x3004], RZ ;  /* 0x003004ffc4006388 */ /* 0x000fe20000000800 */
[----:B------:R-:W-:Y:S01]  /*29e0*/  @!P4 IMAD.WIDE.U32 R8, R12, c[0x0][0x1a0], R8 ;  /* 0x000068000c08ca25 */ /* 0x000fe200078e0008 */
[----:B------:R-:W-:-:S02]  /*29f0*/  @!P3 MOV R6, R4 ;  /* 0x000000040006b202 */ /* 0x000fc40000000f00 */
[----:B------:R-:W-:Y:S01]  /*2a00*/  @P6 STS [R196+0x3008], RZ ;  /* 0x003008ffc4006388 */ /* 0x000fe20000000800 */
[----:B------:R-:W-:-:S03]  /*2a10*/  @!P3 IMAD R12, R18, c[0x0][0x1a0], RZ ;  /* 0x00006800120cba24 */ /* 0x000fc600078e02ff */
[----:B------:R-:W-:Y:S01]  /*2a20*/  @P6 STS [R196+0x300c], RZ ;  /* 0x00300cffc4006388 */ /* 0x000fe20000000800 */
[----:B------:R-:W-:-:S03]  /*2a30*/  @!P3 IMAD.MOV.U32 R7, RZ, RZ, R5 ;  /* 0x000000ffff07b224 */ /* 0x000fc600078e0005 */
[----:B------:R-:W-:Y:S01]  /*2a40*/  @!PT LDS RZ, [RZ] ;  /* 0x00000000fffff984 */ /* 0x000fe20000000800 */
[----:B------:R-:W-:Y:S01]  /*2a50*/  @!PT LDS RZ, [RZ] ;  /* 0x00000000fffff984 */ /* 0x000fe20000000800 */
[----:B------:R-:W-:Y:S01]  /*2a60*/  @!PT LDS RZ, [RZ] ;  /* 0x00000000fffff984 */ /* 0x000fe20000000800 */
[----:B------:R1:W-:Y:S04]  /*2a70*/  @!P6 LDGSTS.E.BYPASS.LTC128B.128 [R196+0x3000], [R10.64] ;  /* 0x030000000ac4efae */ /* 0x0003e8000b901d44 */
[----:B------:R-:W-:Y:S01]  /*2a80*/  @P5 STS.128 [R0+0xc000], RZ ;  /* 0x00c000ff00005388 */ /* 0x000fe20000000c00 */
[----:B------:R-:W-:-:S03]  /*2a90*/  @!P1 IMAD R18, R19, c[0x0][0x1a0], RZ ;  /* 0x0000680013129a24 */ /* 0x000fc600078e02ff */
[----:B------:R-:W-:Y:S01]  /*2aa0*/  @!PT LDS RZ, [RZ] ;  /* 0x00000000fffff984 */ /* 0x000fe20000000800 */
[----:B------:R-:W-:Y:S01]  /*2ab0*/  @!PT LDS RZ, [RZ] ;  /* 0x00000000fffff984 */ /* 0x000fe20000000800 */
[----:B------:R-:W-:Y:S01]  /*2ac0*/  @!PT LDS RZ, [RZ] ;  /* 0x00000000fffff984 */ /* 0x000fe20000000800 */
[----:B------:R3:W-:Y:S01]  /*2ad0*/  @!P5 LDGSTS.E.BYPASS.LTC128B.128 [R0+0xc000], [R26.64] ;  /* 0x0c0000001a00dfae */ /* 0x0007e2000b901d44 */
[----:B------:R-:W-:-:S03]  /*2ae0*/  @!P3 IMAD R19, R13, c[0x0][0x1a4], R12 ;  /* 0x000069000d13ba24 */ /* 0x000fc600078e020c */
[----:B------:R-:W-:Y:S01]  /*2af0*/  @P4 STS.128 [R0+0xd000], RZ ;  /* 0x00d000ff00004388 */ /* 0x000fe20000000c00 */
[----:B------:R-:W-:-:S03]  /*2b00*/  @!P3 IMAD.WIDE.U32 R6, R13, c[0x0][0x1a0], R6 ;  /* 0x000068000d06ba25 */ /* 0x000fc600078e0006 */
[----:B------:R-:W-:Y:S01]  /*2b10*/  @!PT LDS RZ, [RZ] ;  /* 0x00000000fffff984 */ /* 0x000fe20000000800 */
[----:B------:R-:W-:Y:S01]  /*2b20*/  @!PT LDS RZ, [RZ] ;  /* 0x00000000fffff984 */ /* 0x000fe20000000800 */
[----:B------:R-:W-:Y:S01]  /*2b30*/  @!PT LDS RZ, [RZ] ;  /* 0x00000000fffff984 */ /* 0x000fe20000000800 */
[----:B------:R3:W-:Y:S04]  /*2b40*/  @!P4 LDGSTS.E.BYPASS.LTC128B.128 [R0+0xd000], [R24.64] ;  /* 0x0d0000001800cfae */ /* 0x0007e8000b901d44 */
[----:B------:R-:W-:Y:S01]  /*2b50*/  @P3 STS.128 [R0+0xe000], RZ ;  /* 0x00e000ff00003388 */ /* 0x000fe20000000c00 */
[----:B------:R-:W-:-:S03]  /*2b60*/  @!P4 IMAD.IADD R9, R9, 0x1, R22 ;  /* 0x000000010909c824 */ /* 0x000fc600078e0216 */
[----:B------:R-:W-:Y:S01]  /*2b70*/  @!PT LDS RZ, [RZ] ;  /* 0x00000000fffff984 */ /* 0x000fe20000000800 */
[----:B------:R-:W-:Y:S01]  /*2b80*/  @!PT LDS RZ, [RZ] ;  /* 0x00000000fffff984 */ /* 0x000fe20000000800 */
[----:B------:R-:W-:Y:S01]  /*2b90*/  @!PT LDS RZ, [RZ] ;  /* 0x00000000fffff984 */ /* 0x000fe20000000800 */
[----:B------:R3:W-:Y:S01]  /*2ba0*/  @!P3 LDGSTS.E.BYPASS.LTC128B.128 [R0+0xe000], [R20.64] ;  /* 0x0e0000001400bfae */ /* 0x0007e2000b901d44 */
[----:B------:R-:W-:-:S03]  /*2bb0*/  @!P4 LEA R12, P0, R8, c[0x0][0x170], 0x1 ;  /* 0x00005c00080cca11 */ /* 0x000fc600078008ff */
[----:B------:R-:W-:Y:S01]  /*2bc0*/  @P1 STS.128 [R0+0xf000], RZ ;  /* 0x00f000ff00001388 */ /* 0x000fe20000000c00 */
[----:B------:R-:W-:-:S03]  /*2bd0*/  @!P3 IMAD.IADD R7, R7, 0x1, R19 ;  /* 0x000000010707b824 */ /* 0x000fc600078e0213 */
        /* <DEDUP_REMOVED lines=10> */
[----:B------:R3:W-:Y:S01]  /*2c80*/  @!P5 LDGSTS.E.BYPASS.LTC128B.128 [R0+0x10000], [R14.64] ;  /* 0x100000000e00dfae */ /* 0x0007e2000b901d44 */
[----:B-1----:R-:W-:Y:S02]  /*2c90*/  @!P3 LEA R10, P5, R6, c[0x0][0x170], 0x1 ;  /* 0x00005c00060aba11 */ /* 0x002fe400078a08ff */
[----:B------:R-:W-:Y:S02]  /*2ca0*/  @!P4 LEA.HI.X R13, R8, c[0x0][0x174], R9, 0x1, P0 ;  /* 0x00005d00080dca11 */ /* 0x000fe400000f0c09 */
[----:B------:R-:W-:Y:S02]  /*2cb0*/  @!P3 LEA.HI.X R11, R6, c[0x0][0x174], R7, 0x1, P5 ;  /* 0x00005d00060bba11 */ /* 0x000fe400028f0c07 */
[----:B------:R-:W-:Y:S02]  /*2cc0*/  @!P1 IADD3 R5, R5, R18, RZ ;  /* 0x0000001205059210 */ /* 0x000fe40007ffe0ff */
[----:B------:R-:W-:Y:S01]  /*2cd0*/  @!P1 LEA R8, P0, R4, c[0x0][0x170], 0x1 ;  /* 0x00005c0004089a11 */ /* 0x000fe200078008ff */
        /* <DEDUP_REMOVED lines=10> */
[----:B------:R3:W-:Y:S01]  /*2d80*/  @P1 STS.128 [R0+0x13000], RZ ;  /* 0x013000ff00001388 */ /* 0x0007e20000000c00 */
[----:B------:R-:W-:Y:S01]  /*2d90*/  UMOV UR9, UR12 ;  /* 0x0000000c00097c82 */ /* 0x000fe20008000000 */
[----:B------:R-:W-:Y:S01]  /*2da0*/  IMAD.MOV.U32 R34, RZ, RZ, 0x7f800000 ;  /* 0x7f800000ff227424 */ /* 0x000fe200078e00ff */
[----:B------:R-:W-:Y:S01]  /*2db0*/  MOV R32, 0x7f800000 ;  /* 0x7f80000000207802 */ /* 0x000fe20000000f00 */
[----:B------:R-:W-:-:S02]  /*2dc0*/  IMAD.MOV.U32 R33, RZ, RZ, 0x7f800000 ;  /* 0x7f800000ff217424 */ /* 0x000fc400078e00ff */
[----:B------:R-:W-:Y:S01]  /*2dd0*/  IMAD.MOV.U32 R31, RZ, RZ, 0x7f800000 ;  /* 0x7f800000ff1f7424 */ /* 0x000fe200078e00ff */
[C---:B--2---:R-:W-:Y:S02]  /*2de0*/  IADD3 R2, R30.reuse, 0x40, RZ ;  /* 0x000000401e027810 */ /* 0x044fe40007ffe0ff */
[----:B------:R-:W-:Y:S02]  /*2df0*/  IADD3 R9, R30, 0x8, RZ ;  /* 0x000000081e097810 */ /* 0x000fe40007ffe0ff */
[----:B------:R-:W-:Y:S02]  /*2e00*/  ISETP.GE.AND P5, PT, R2, UR8, PT ;  /* 0x0000000802007c0c */ /* 0x000fe4000bfa6270 */
[----:B------:R-:W-:Y:S02]  /*2e10*/  IADD3 R2, R30, 0x48, RZ ;  /* 0x000000481e027810 */ /* 0x000fe40007ffe0ff */
[----:B------:R-:W-:Y:S02]  /*2e20*/  ISETP.GE.AND P6, PT, R9, UR8, PT ;  /* 0x0000000809007c0c */ /* 0x000fe4000bfc6270 */
[----:B------:R-:W-:-:S02]  /*2e30*/  @!P1 LEA.HI.X R9, R4, c[0x0][0x174], R5, 0x1, P0 ;  /* 0x00005d0004099a11 */ /* 0x000fc400000f0c05 */
[----:B------:R-:W-:Y:S01]  /*2e40*/  ISETP.GE.AND P0, PT, R2, UR8, PT ;  /* 0x0000000802007c0c */ /* 0x000fe2000bf06270 */
[C---:B------:R-:W-:Y:S01]  /*2e50*/  IMAD.SHL.U32 R4, R30.reuse, 0x4, RZ ;  /* 0x000000041e047824 */ /* 0x040fe200078e00ff */
[----:B------:R-:W-:Y:S01]  /*2e60*/  ISETP.GE.AND P4, PT, R30, UR8, PT ;  /* 0x000000081e007c0c */ /* 0x000fe2000bf86270 */
[----:B------:R-:W-:Y:S01]  /*2e70*/  @!PT LDS RZ, [RZ] ;  /* 0x00000000fffff984 */ /* 0x000fe20000000800 */
[----:B------:R-:W-:Y:S01]  /*2e80*/  @!PT LDS RZ, [RZ] ;  /* 0x00000000fffff984 */ /* 0x000fe20000000800 */
[----:B------:R-:W-:Y:S01]  /*2e90*/  @!PT LDS RZ, [RZ] ;  /* 0x00000000fffff984 */ /* 0x000fe20000000800 */
[----:B------:R1:W-:Y:S01]  /*2ea0*/  @!P1 LDGSTS.E.BYPASS.LTC128B.128 [R0+0x13000], [R8.64] ;  /* 0x1300000008009fae */ /* 0x0003e2000b901d44 */
[----:B------:R-:W-:Y:S02]  /*2eb0*/  UMOV UR8, UR13 ;  /* 0x0000000d00087c82 */ /* 0x000fe40008000000 */
[----:B------:R-:W-:Y:S01]  /*2ec0*/  IADD3 R4, P3, R4, UR9, RZ ;  /* 0x0000000904047c10 */ /* 0x000fe2000ff7e0ff */
[----:B------:R-:W0:Y:S06]  /*2ed0*/  LDGDEPBAR ;  /* 0x00000000000079af */ /* 0x000e2c0000000000 */
[----:B------:R-:W-:-:S02]  /*2ee0*/  @!P0 LEA R6, P1, R2, UR9, 0x2 ;  /* 0x0000000902068c11 */ /* 0x000fc4000f8210ff */
[----:B-1----:R-:W-:-:S04]  /*2ef0*/  SHF.R.S32.HI R8, RZ, 0x1f, R30 ;  /* 0x0000001fff087819 */ /* 0x002fc8000001141e */
[----:B------:R-:W-:Y:S02]  /*2f00*/  SHF.L.U64.HI R5, R30, 0x2, R8 ;  /* 0x000000021e057819 */ /* 0x000fe40000010208 */
[----:B---3--:R-:W-:Y:S02]  /*2f10*/  SHF.R.S32.HI R0, RZ, 0x1f, R2 ;  /* 0x0000001fff007819 */ /* 0x008fe40000011402 */
[----:B------:R-:W-:Y:S02]  /*2f20*/  IADD3.X R5, R5, UR8, RZ, P3, !PT ;  /* 0x0000000805057c10 */ /* 0x000fe40009ffe4ff */
[----:B------:R-:W-:-:S03]  /*2f30*/  @!P0 LEA.HI.X R7, R2, UR8, R0, 0x2, P1 ;  /* 0x0000000802078c11 */ /* 0x000fc600088f1400 */
[----:B------:R1:W2:Y:S04]  /*2f40*/  @!P4 LDG.E R34, [R4.64] ;  /* 0x000000040422c981 */ /* 0x0002a8000c1e1900 */
[----:B------:R1:W3:Y:S04]  /*2f50*/  @!P6 LDG.E R33, [R4.64+0x20] ;  /* 0x000020040421e981 */ /* 0x0002e8000c1e1900 */
[----:B------:R1:W4:Y:S04]  /*2f60*/  @!P5 LDG.E R32, [R4.64+0x100] ;  /* 0x000100040420d981 */ /* 0x000328000c1e1900 */
[----:B------:R-:W5:Y:S01]  /*2f70*/  @!P0 LDG.E R31, [R6.64] ;  /* 0x00000004061f8981 */ /* 0x000f62000c1e1900 */
        /* <DEDUP_REMOVED lines=15> */
[----:B-1----:R-:W-:Y:S01]  /*3070*/  IMAD.SHL.U32 R5, R2, 0x10, RZ ;  /* 0x0000001002057824 */ /* 0x002fe200078e00ff */
[----:B------:R-:W-:Y:S01]  /*3080*/  SEL R0, R0, R191, !P2 ;  /* 0x000000bf00007207 */ /* 0x000fe20005000000 */
[----:B------:R-:W-:-:S04]  /*3090*/  IMAD.SHL.U32 R4, R2, 0x8, RZ ;  /* 0x0000000802047824 */ /* 0x000fc800078e00ff */
[----:B------:R-:W-:Y:S01]  /*30a0*/  IMAD.SHL.U32 R180, R0, 0x2, RZ ;  /* 0x0000000200b47824 */ /* 0x000fe200078e00ff */
[----:B------:R-:W-:-:S05]  /*30b0*/  IADD3 R0, R5, 0x20, RZ ;  /* 0x0000002005007810 */ /* 0x000fca0007ffe0ff */
[----:B------:R-:W-:-:S05]  /*30c0*/  IMAD.IADD R0, R4, 0x1, R0 ;  /* 0x0000000104007824 */ /* 0x000fca00078e0200 */
[----:B------:R-:W-:-:S05]  /*30d0*/  IADD3 R0, R4, R0, RZ ;  /* 0x0000000004007210 */ /* 0x000fca0007ffe0ff */
[----:B------:R-:W-:-:S04]  /*30e0*/  IMAD.IADD R0, R4, 0x1, R0 ;  /* 0x0000000104007824 */ /* 0x000fc800078e0200 */
[----:B------:R-:W-:Y:S01]  /*30f0*/  IMAD.IADD R0, R4, 0x1, R0 ;  /* 0x0000000104007824 */ /* 0x000fe200078e0200 */
[----:B------:R-:W-:-:S03]  /*3100*/  SHF.L.U64.HI R5, R30, 0x2, R8 ;  /* 0x000000021e057819 */ /* 0x000fc60000010208 */
[----:B------:R-:W-:Y:S01]  /*3110*/  IMAD.IADD R2, R4, 0x1, R0 ;  /* 0x0000000104027824 */ /* 0x000fe200078e0200 */
[----:B------:R-:W-:Y:S01]  /*3120*/  MOV R189, 0x20 ;  /* 0x0000002000bd7802 */ /* 0x000fe20000000f00 */
[----:B------:R-:W-:Y:S01]  /*3130*/  IMAD.MOV.U32 R181, RZ, RZ, 0x40 ;  /* 0x00000040ffb57424 */ /* 0x000fe200078e00ff */
[----:B------:R-:W-:Y:S01]  /*3140*/  UIADD3 UR10, UR24, 0x80, URZ ;  /* 0x00000080180a7890 */ /* 0x000fe2000fffe03f */
        /* <DEDUP_REMOVED lines=35> */
[C---:B------:R-:W-:Y:S01]  /*3380*/  IMAD.SHL.U32 R188, R193.reuse, 0x2, RZ ;  /* 0x00000002c1bc7824 */ /* 0x040fe200078e00ff */
[----:B------:R-:W-:Y:S01]  /*3390*/  SHF.L.U32 R190, R193, 0x1, RZ ;  /* 0x00000001c1be7819 */ /* 0x000fe200000006ff */
[----:B------:R-:W-:Y:S01]  /*33a0*/  IMAD.IADD R186, R189, 0x1, R192 ;  /* 0x00000001bdba7824 */ /* 0x000fe200078e02c0 */
[----:B------:R-:W-:-:S02]  /*33b0*/  UISETP.GE.AND UP0, UPT, UR10, UR6, UPT ;  /* 0x000000060a00728c */ /* 0x000fc4000bf06270 */
[----:B------:R-:W-:Y:S02]  /*33c0*/  UMOV UR11, UR14 ;  /* 0x0000000e000b7c82 */ /* 0x000fe40008000000 */
[----:B------:R-:W-:Y:S01]  /*33d0*/  UMOV UR10, UR15 ;  /* 0x0000000f000a7c82 */ /* 0x000fe20008000000 */
[----:B--2---:R-:W-:Y:S04]  /*33e0*/  STL [R1+0x18], R34 ;  /* 0x0000182201007387 */ /* 0x004fe80000100800 */
[----:B---3--:R-:W-:Y:S04]  /*33f0*/  STL [R1+0x1c], R33 ;  /* 0x00001c2101007387 */ /* 0x008fe80000100800 */
[----:B----4-:R-:W-:Y:S04]  /*3400*/  STL [R1+0x10], R32 ;  /* 0x0000102001007387 */ /* 0x010fe80000100800 */
[----:B-----5:R-:W-:Y:S04]  /*3410*/  STL [R1+0x14], R31 ;  /* 0x0000141f01007387 */ /* 0x020fe80000100800 */
[----:B------:R-:W-:Y:S04]  /*3420*/  STL [R1+0x40], R0 ;  /* 0x0000400001007387 */ /* 0x000fe80000100800 */
[----:B------:R1:W-:Y:S04]  /*3430*/  STL [R1+0x3c], R2 ;  /* 0x00003c0201007387 */ /* 0x0003e80000100800 */
[----:B------:R2:W-:Y:S01]  /*3440*/  STL [R1+0x4c], R5 ;  /* 0x00004c0501007387 */ /* 0x0005e20000100800 */
[----:B-1----:R-:W-:Y:S01]  /*3450*/  IADD3 R2, R4, R2, RZ ;  /* 0x0000000204027210 */ /* 0x002fe20007ffe0ff */
[C---:B--2---:R-:W-:Y:S01]  /*3460*/  IMAD.SHL.U32 R5, R30.reuse, 0x4, RZ ;  /* 0x000000041e057824 */ /* 0x044fe200078e00ff */
[----:B------:R-:W-:-:S04]  /*3470*/  IADD3 R0, R30, -0x80, RZ ;  /* 0xffffff801e007810 */ /* 0x000fc80007ffe0ff */
[----:B------:R-:W-:Y:S04]  /*3480*/  STL [R1+0x50], R5 ;  /* 0x0000500501007387 */ /* 0x000fe80000100800 */
[----:B------:R1:W-:Y:S01]  /*3490*/  STL [R1+0x38], R2 ;  /* 0x0000380201007387 */ /* 0x0003e20000100800 */
[----:B------:R-:W-:Y:S01]  /*34a0*/  SHF.L.U32 R0, R0, 0x2, RZ ;  /* 0x0000000200007819 */ /* 0x000fe200000006ff */
[----:B-1----:R-:W-:-:S04]  /*34b0*/  IMAD.IADD R2, R4, 0x1, R2 ;  /* 0x0000000104027824 */ /* 0x002fc800078e0202 */
[C---:B------:R-:W-:Y:S01]  /*34c0*/  IMAD.IADD R5, R4.reuse, 0x1, R2 ;  /* 0x0000000104057824 */ /* 0x040fe200078e0202 */
[----:B------:R-:W-:Y:S04]  /*34d0*/  STL [R1+0x34], R2 ;  /* 0x0000340201007387 */ /* 0x000fe80000100800 */
[----:B------:R1:W-:Y:S04]  /*34e0*/  STL [R1+0x48], R0 ;  /* 0x0000480001007387 */ /* 0x0003e80000100800 */
[----:B------:R-:W-:Y:S01]  /*34f0*/  STL [R1+0x30], R5 ;  /* 0x0000300501007387 */ /* 0x000fe20000100800 */
[----:B-1----:R-:W-:-:S05]  /*3500*/  IADD3 R0, R4, R5, RZ ;  /* 0x0000000504007210 */ /* 0x002fca0007ffe0ff */
[----:B------:R1:W-:Y:S02]  /*3510*/  STL [R1+0x2c], R0 ;  /* 0x00002c0001007387 */ /* 0x0003e40000100800 */
[----:B-1----:R-:W-:-:S05]  /*3520*/  IMAD.IADD R0, R4, 0x1, R0 ;  /* 0x0000000104007824 */ /* 0x002fca00078e0200 */
[----:B------:R1:W-:Y:S02]  /*3530*/  STL [R1+0x28], R0 ;  /* 0x0000280001007387 */ /* 0x0003e40000100800 */
[----:B-1----:R-:W-:-:S05]  /*3540*/  IMAD.IADD R0, R4, 0x1, R0 ;  /* 0x0000000104007824 */ /* 0x002fca00078e0200 */
[----:B------:R1:W-:Y:S02]  /*3550*/  STL [R1+0x24], R0 ;  /* 0x0000240001007387 */ /* 0x0003e40000100800 */
[----:B-1----:R-:W-:-:S05]  /*3560*/  IADD3 R0, R4, R0, RZ ;  /* 0x0000000004007210 */ /* 0x002fca0007ffe0ff */
[----:B------:R1:W-:Y:S02]  /*3570*/  STL [R1+0x20], R0 ;  /* 0x0000200001007387 */ /* 0x0003e40000100800 */
[----:B-1----:R-:W-:-:S05]  /*3580*/  IMAD.IADD R0, R4, 0x1, R0 ;  /* 0x0000000104007824 */ /* 0x002fca00078e0200 */
[----:B------:R1:W-:Y:S02]  /*3590*/  STL [R1+0x44], R0 ;  /* 0x0000440001007387 */ /* 0x0003e40000100800 */
.L_x_1660:
[----:B------:R-:W0:Y:S01]  /*35a0*/  LDGDEPBAR ;  /* 0x00000000000079af */ /* 0x000e220000000000 */
[C---:B-1----:R-:W-:Y:S01]  /*35b0*/  IADD3 R0, R187.reuse, R189, RZ ;  /* 0x000000bdbb007210 */ /* 0x042fe20007ffe0ff */
[----:B------:R-:W-:Y:S01]  /*35c0*/  UISETP.GE.AND UP5, UPT, UR7, 0x1, UPT ;  /* 0x000000010700788c */ /* 0x000fe2000bfa6270 */
[-C--:B------:R-:W-:Y:S02]  /*35d0*/  IADD3 R164, R187, R181.reuse, RZ ;  /* 0x000000b5bba47210 */ /* 0x080fe40007ffe0ff */
[----:B------:R-:W-:Y:S02]  /*35e0*/  PLOP3.LUT P2, PT, PT, PT, UP0, 0x80, 0x0 ;  /* 0x000000000000781c */ /* 0x000fe40003f4f008 */
[----:B------:R-:W-:Y:S01]  /*35f0*/  PLOP3.LUT P4, PT, PT, PT, UP0, 0x80, 0x0 ;  /* 0x000000000000781c */ /* 0x000fe20003f8f008 */
[----:B------:R-:W2:Y:S01]  /*3600*/  LDL R206, [R1+0x5c] ;  /* 0x00005c0001ce7983 */ /* 0x000ea20000100800 */
[----:B------:R-:W-:Y:S02]  /*3610*/  PLOP3.LUT P0, PT, PT, PT, UP0, 0x80, 0x0 ;  /* 0x000000000000781c */ /* 0x000fe40003f0f008 */
[----:B------:R-:W-:Y:S01]  /*3620*/  PLOP3.LUT P5, PT, PT, PT, UP0, 0x80, 0x0 ;  /* 0x000000000000781c */ /* 0x000fe20003faf008 */
[----:B------:R-:W3:Y:S01]  /*3630*/  LDL R2, [R1+0x18] ;  /* 0x0000180001027983 */ /* 0x000ee20000100800 */
[----:B------:R-:W-:Y:S03]  /*3640*/  PLOP3.LUT P6, PT, PT, PT, UP0, 0x80, 0x0 ;  /* 0x000000000000781c */ /* 0x000fe60003fcf008 */
[----:B------:R-:W4:Y:S04]  /*3650*/  LDL R205, [R1+0x1c] ;  /* 0x00001c0001cd7983 */ /* 0x000f280000100800 */
[----:B------:R-:W-:Y:S04]  /*3660*/  STL [R1+0x15c], R116 ;  /* 0x00015c7401007387 */ /* 0x000fe80000100800 */
        /* <DEDUP_REMOVED lines=48> */
[----:B------:R-:W-:Y:S01]  /*3970*/  STL [R1+0x98], R3 ;  /* 0x0000980301007387 */ /* 0x000fe20000100800 */
[----:B------:R-:W-:Y:S04]  /*3980*/  DEPBAR.LE SB0, 0x0 ;  /* 0x000080000000791a */ /* 0x000fe80000000000 */
[----:B------:R-:W-:Y:S08]  /*3990*/  BAR.SYNC.DEFER_BLOCKING 0x0 ;  /* 0x0000000000007b1d */ /* 0x000ff00000010000 */
[----:B------:R-:W-:Y:S08]  /*39a0*/  LDSM.16.M88.4 R64, [R187] ;  /* 0x00000000bb40783b */ /* 0x000ff00000000200 */
[----:B------:R-:W1:Y:S08]  /*39b0*/  LDSM.16.M88.4 R16, [R182+0xc000] ;  /* 0x00c00000b610783b */ /* 0x000e700000000200 */
[----:B------:R-:W2:Y:S08]  /*39c0*/  LDSM.16.M88.4 R60, [R187+0x2000] ;  /* 0x00200000bb3c783b */ /* 0x000eb00000000200 */
[----:B------:R-:W3:Y:S08]  /*39d0*/  LDSM.16.M88.4 R32, [R182+0xc800] ;  /* 0x00c80000b620783b */ /* 0x000ef00000000200 */
[----:B------:R-:W4:Y:S08]  /*39e0*/  LDSM.16.M88.4 R48, [R182+0xd000] ;  /* 0x00d00000b630783b */ /* 0x000f300000000200 */
[----:B------:R-:W4:Y:S01]  /*39f0*/  LDSM.16.M88.4 R132, [R182+0xd800] ;  /* 0x00d80000b684783b */ /* 0x000f220000000200 */
[-C--:B-1----:R-:W-:Y:S07]  /*3a00*/  HMMA.16816.F32.BF16 R4, R64, R16.reuse, RZ ;  /* 0x000000104004723c */ /* 0x082fee00000418ff */
[----:B------:R-:W-:Y:S01]  /*3a10*/  LDSM.16.M88.4 R136, [R0] ;  /* 0x000000000088783b */ /* 0x000fe20000000200 */
[C---:B--2---:R-:W-:Y:S07]  /*3a20*/  HMMA.16816.F32.BF16 R8, R60.reuse, R16, RZ ;  /* 0x000000103c08723c */ /* 0x044fee00000418ff */
[----:B------:R-:W1:Y:S01]  /*3a30*/  LDSM.16.M88.4 R140, [R185+0xc000] ;  /* 0x00c00000b98c783b */ /* 0x000e620000000200 */
[-C--:B------:R-:W-:Y:S07]  /*3a40*/  HMMA.16816.F32.BF16 R12, R60, R18.reuse, RZ ;  /* 0x000000123c0c723c */ /* 0x080fee00000418ff */
[----:B------:R2:W1:Y:S01]  /*3a50*/  LDSM.16.M88.4 R144, [R0+0x2000] ;  /* 0x002000000090783b */ /* 0x0004620000000200 */
[----:B---3--:R-:W-:Y:S01]  /*3a60*/  FSETP.NEU.FTZ.AND P3, PT, R2, -INF , PT ;  /* 0xff8000000200780b */ /* 0x008fe20003f7d000 */
[C---:B------:R-:W-:Y:S06]  /*3a70*/  HMMA.16816.F32.BF16 R16, R64.reuse, R18, RZ ;  /* 0x000000124010723c */ /* 0x040fec00000418ff */
[----:B------:R-:W3:Y:S02]  /*3a80*/  LDSM.16.M88.4 R148, [R185+0xc800] ;  /* 0x00c80000b994783b */ /* 0x000ee40000000200 */
[-C--:B------:R-:W-:Y:S06]  /*3a90*/  HMMA.16816.F32.BF16 R20, R64, R32.reuse, RZ ;  /* 0x000000204014723c */ /* 0x080fec00000418ff */
[----:B------:R-:W-:Y:S02]  /*3aa0*/  LDSM.16.M88.4 R152, [R185+0xd800] ;  /* 0x00d80000b998783b */ /* 0x000fe40000000200 */
[C---:B------:R-:W-:Y:S06]  /*3ab0*/  HMMA.16816.F32.BF16 R24, R60.reuse, R32, RZ ;  /* 0x000000203c18723c */ /* 0x040fec00000418ff */
[----:B------:R-:W-:Y:S01]  /*3ac0*/  LDSM.16.M88.4 R156, [R164] ;  /* 0x00000000a49c783b */ /* 0x000fe20000000200 */
[----:B--2---:R-:W-:Y:S01]  /*3ad0*/  IADD3 R0, R0, R181, RZ ;  /* 0x000000b500007210 */ /* 0x004fe20007ffe0ff */
[-C--:B------:R-:W-:Y:S06]  /*3ae0*/  HMMA.16816.F32.BF16 R28, R60, R34.reuse, RZ ;  /* 0x000000223c1c723c */ /* 0x080fec00000418ff */
[----:B------:R-:W-:Y:S02]  /*3af0*/  LDSM.16.M88.4 R160, [R183+0xc000] ;  /* 0x00c00000b7a0783b */ /* 0x000fe40000000200 */
[C---:B------:R-:W-:Y:S06]  /*3b00*/  HMMA.16816.F32.BF16 R32, R64.reuse, R34, RZ ;  /* 0x000000224020723c */ /* 0x040fec00000418ff */
[----:B------:R-:W-:Y:S02]  /*3b10*/  LDSM.16.M88.4 R164, [R164+0x2000] ;  /* 0x00200000a4a4783b */ /* 0x000fe40000000200 */
[-C--:B----4-:R-:W-:Y:S06]  /*3b20*/  HMMA.16816.F32.BF16 R36, R64, R48.reuse, RZ ;  /* 0x000000304024723c */ /* 0x090fec00000418ff */
[----:B------:R-:W-:Y:S02]  /*3b30*/  LDSM.16.M88.4 R168, [R183+0xd000] ;  /* 0x00d00000b7a8783b */ /* 0x000fe40000000200 */
[C---:B------:R-:W-:Y:S06]  /*3b40*/  HMMA.16816.F32.BF16 R40, R60.reuse, R48, RZ ;  /* 0x000000303c28723c */ /* 0x040fec00000418ff */
[----:B------:R-:W-:Y:S02]  /*3b50*/  LDSM.16.M88.4 R172, [R183+0xd800] ;  /* 0x00d80000b7ac783b */ /* 0x000fe40000000200 */
[-C--:B------:R-:W-:Y:S06]  /*3b60*/  HMMA.16816.F32.BF16 R44, R60, R50.reuse, RZ ;  /* 0x000000323c2c723c */ /* 0x080fec00000418ff */
[----:B------:R-:W-:Y:S02]  /*3b70*/  LDSM.16.M88.4 R176, [R184+0xc000] ;  /* 0x00c00000b8b0783b */ /* 0x000fe40000000200 */
[C---:B------:R-:W-:Y:S08]  /*3b80*/  HMMA.16816.F32.BF16 R48, R64.reuse, R50, RZ ;  /* 0x000000324030723c */ /* 0x040ff000000418ff */
[-C--:B------:R-:W-:Y:S08]  /*3b90*/  HMMA.16816.F32.BF16 R52, R64, R132.reuse, RZ ;  /* 0x000000844034723c */ /* 0x080ff000000418ff */
[C---:B------:R-:W-:Y:S08]  /*3ba0*/  HMMA.16816.F32.BF16 R56, R60.reuse, R132, RZ ;  /* 0x000000843c38723c */ /* 0x040ff000000418ff */
[-C--:B------:R-:W-:Y:S08]  /*3bb0*/  HMMA.16816.F32.BF16 R60, R60, R134.reuse, RZ ;  /* 0x000000863c3c723c */ /* 0x080ff000000418ff */
[----:B------:R-:W-:Y:S01]  /*3bc0*/  HMMA.16816.F32.BF16 R64, R64, R134, RZ ;  /* 0x000000864040723c */ /* 0x000fe200000418ff */
[----:B------:R-:W2:Y:S07]  /*3bd0*/  LDSM.16.M88.4 R132, [R185+0xd000] ;  /* 0x00d00000b984783b */ /* 0x000eae0000000200 */
[-C--:B-1----:R-:W-:Y:S08]  /*3be0*/  HMMA.16816.F32.BF16 R4, R136, R140.reuse, R4 ;  /* 0x0000008c8804723c */ /* 0x082ff00000041804 */
        /* <DEDUP_REMOVED lines=8> */
[----:B------:R-:W3:Y:S07]  /*3c70*/  LDSM.16.M88.4 R148, [R0] ;  /* 0x000000000094783b */ /* 0x000eee0000000200 */
[-C--:B--2---:R-:W-:Y:S08]  /*3c80*/  HMMA.16816.F32.BF16 R36, R136, R132.reuse, R36 ;  /* 0x000000848824723c */ /* 0x084ff00000041824 */
[C---:B------:R-:W-:Y:S08]  /*3c90*/  HMMA.16816.F32.BF16 R40, R144.reuse, R132, R40 ;  /* 0x000000849028723c */ /* 0x040ff00000041828 */
[-C--:B------:R-:W-:Y:S08]  /*3ca0*/  HMMA.16816.F32.BF16 R44, R144, R134.reuse, R44 ;  /* 0x00000086902c723c */ /* 0x080ff0000004182c */
[C---:B------:R-:W-:Y:S01]  /*3cb0*/  HMMA.16816.F32.BF16 R48, R136.reuse, R134, R48 ;  /* 0x000000868830723c */ /* 0x040fe20000041830 */
[----:B------:R-:W2:Y:S07]  /*3cc0*/  LDSM.16.M88.4 R132, [R0+0x2000] ;  /* 0x002000000084783b */ /* 0x000eae0000000200 */
[-C--:B------:R-:W-:Y:S08]  /*3cd0*/  HMMA.16816.F32.BF16 R52, R136, R152.reuse, R52 ;  /* 0x000000988834723c */ /* 0x080ff00000041834 */
[C---:B------:R-:W-:Y:S08]  /*3ce0*/  HMMA.16816.F32.BF16 R56, R144.reuse, R152, R56 ;  /* 0x000000989038723c */ /* 0x040ff00000041838 */
[-C--:B------:R-:W-:Y:S08]  /*3cf0*/  HMMA.16816.F32.BF16 R60, R144, R154.reuse, R60 ;  /* 0x0000009a903c723c */ /* 0x080ff0000004183c */
[----:B------:R-:W-:Y:S08]  /*3d00*/  HMMA.16816.F32.BF16 R64, R136, R154, R64 ;  /* 0x0000009a8840723c */ /* 0x000ff00000041840 */
[-C--:B------:R-:W-:Y:S08]  /*3d10*/  HMMA.16816.F32.BF16 R4, R156, R160.reuse, R4 ;  /* 0x000000a09c04723c */ /* 0x080ff00000041804 */
[C---:B------:R-:W-:Y:S08]  /*3d20*/  HMMA.16816.F32.BF16 R8, R164.reuse, R160, R8 ;  /* 0x000000a0a408723c */ /* 0x040ff00000041808 */
[-C--:B------:R-:W-:Y:S08]  /*3d30*/  HMMA.16816.F32.BF16 R12, R164, R162.reuse, R12 ;  /* 0x000000a2a40c723c */ /* 0x080ff0000004180c */
[C---:B------:R-:W-:Y:S08]  /*3d40*/  HMMA.16816.F32.BF16 R16, R156.reuse, R162, R16 ;  /* 0x000000a29c10723c */ /* 0x040ff00000041810 */
[-C--:B-1----:R-:W-:Y:S08]  /*3d50*/  HMMA.16816.F32.BF16 R20, R156, R140.reuse, R20 ;  /* 0x0000008c9c14723c */ /* 0x082ff00000041814 */
        /* <DEDUP_REMOVED lines=33> */
[----:B------:R-:W2:Y:S01]  /*3f70*/  MUFU.TANH R242, R6 ;  /* 0x0000000600f27308 */ /* 0x000ea20000002400 */
[----:B------:R-:W-:Y:S09]  /*3f80*/  FMUL.FTZ R15, R15, c[0x0][0x2ec] ;  /* 0x0000bb000f0f7a20 */ /* 0x000ff20000410000 */
[----:B------:R-:W-:Y:S01]  /*3f90*/  MUFU.TANH R105, R13 ;  /* 0x0000000d00697308 */ /* 0x000fe20000002400 */
[----:B---3--:R-:W-:Y:S09]  /*3fa0*/  FMUL.FTZ R8, R205, 1.4426950216293334961 ;  /* 0x3fb8aa3bcd087820 */ /* 0x008ff20000410000 */
[----:B------:R3:W1:Y:S10]  /*3fb0*/  MUFU.TANH R241, R7 ;  /* 0x0000000700f17308 */ /* 0x0006740000002400 */
[----:B------:R-:W-:Y:S10]  /*3fc0*/  MUFU.TANH R86, R14 ;  /* 0x0000000e00567308 */ /* 0x000ff40000002400 */
[----:B------:R1:W-:Y:S01]  /*3fd0*/  MUFU.TANH R87, R11 ;  /* 0x0000000b00577308 */ /* 0x0003e20000002400 */
[----:B---3--:R-:W3:Y:S09]  /*3fe0*/  LDSM.16.M88.4 R4, [R184+0xc800] ;  /* 0x00c80000b804783b */ /* 0x008ef20000000200 */
[----:B------:R-:W-:Y:S10]  /*3ff0*/  MUFU.TANH R85, R15 ;  /* 0x0000000f00557308 */ /* 0x000ff40000002400 */
[----:B------:R2:W-:Y:S01]  /*4000*/  MUFU.TANH R88, R10 ;  /* 0x0000000a00587308 */ /* 0x0005e20000002400 */
[----:B-1----:R-:W4:Y:S09]  /*4010*/  LDL R11, [R1+0x10] ;  /* 0x00001000010b7983 */ /* 0x002f320000100800 */
[----:B------:R1:W1:Y:S10]  /*4020*/  MUFU.TANH R107, R9 ;  /* 0x00000009006b7308 */ /* 0x0002740000002400 */
[----:B------:R-:W-:Y:S01]  /*4030*/  MUFU.TANH R106, R12 ;  /* 0x0000000c006a7308 */ /* 0x000fe20000002400 */
[-C--:B---3--:R-:W-:Y:S01]  /*4040*/  HMMA.16816.F32.BF16 R20, R148, R4.reuse, R20 ;  /* 0x000000049414723c */ /* 0x088fe20000041814 */
[----:B--2---:R-:W-:Y:S04]  /*4050*/  MOV R10, UR18 ;  /* 0x00000012000a7c02 */ /* 0x004fe80008000f00 */
[----:B------:R-:W-:Y:S04]  /*4060*/  @P2 LEA R10, R10, R206, 0x7 ;  /* 0x000000ce0a0a2211 */ /* 0x000fe800078e38ff */
[----:B------:R-:W2:Y:S01]  /*4070*/  MUFU.TANH R213, R16 ;  /* 0x0000001000d57308 */ /* 0x000ea20000002400 */
[----:B------:R-:W-:Y:S01]  /*4080*/  PLOP3.LUT P2, PT, PT, PT, UP0, 0x80, 0x0 ;  /* 0x000000000000781c */ /* 0x000fe20003f4f008 */
[C---:B------:R-:W-:Y:S01]  /*4090*/  HMMA.16816.F32.BF16 R24, R132.reuse, R4, R24 ;  /* 0x000000048418723c */ /* 0x040fe20000041818 */
[----:B------:R-:W3:Y:S01]  /*40a0*/  LDL R5, [R1+0x14] ;  /* 0x0000140001057983 */ /* 0x000ee20000100800 */
[C---:B------:R-:W-:Y:S02]  /*40b0*/  @P4 ISETP.GE.AND P4, PT, R10.reuse, UR6, PT ;  /* 0x000000060a004c0c */ /* 0x040fe4000bf86270 */
[----:B------:R-:W-:Y:S01]  /*40c0*/  @P0 IADD3 R0, R10, 0x1, RZ ;  /* 0x000000010a000810 */ /* 0x000fe20007ffe0ff */
[----:B-1----:R-:W-:Y:S01]  /*40d0*/  FMUL.FTZ R9, R2, 1.4426950216293334961 ;  /* 0x3fb8aa3b02097820 */ /* 0x002fe20000410000 */
[----:B------:R-:W-:Y:S02]  /*40e0*/  PLOP3.LUT P0, PT, PT, PT, UP0, 0x80, 0x0 ;  /* 0x000000000000781c */ /* 0x000fe40003f0f008 */
[----:B------:R-:W1:Y:S01]  /*40f0*/  MUFU.TANH R155, R17 ;  /* 0x00000011009b7308 */ /* 0x000e620000002400 */
[----:B------:R-:W-:Y:S01]  /*4100*/  @P5 ISETP.GE.AND P5, PT, R0, UR6, PT ;  /* 0x0000000600005c0c */ /* 0x000fe2000bfa6270 */
[-C--:B------:R-:W-:Y:S02]  /*4110*/  HMMA.16816.F32.BF16 R28, R132, R6.reuse, R28 ;  /* 0x00000006841c723c */ /* 0x080fe4000004181c */
[----:B------:R-:W-:Y:S02]  /*4120*/  MOV R0, R152 ;  /* 0x0000009800007202 */ /* 0x000fe40000000f00 */
[----:B------:R-:W-:Y:S02]  /*4130*/  FSEL R9, R9, RZ, P3 ;  /* 0x000000ff09097208 */ /* 0x000fe40001800000 */
[----:B------:R-:W-:Y:S01]  /*4140*/  @P2 FSEL R0, R152, -INF , !P4 ;  /* 0xff80000098002808 */ /* 0x000fe20006000000 */
[----:B------:R-:W-:Y:S01]  /*4150*/  FMUL.FTZ R20, R20, c[0x0][0x2ec] ;  /* 0x0000bb0014147a20 */ /* 0x000fe20000410000 */
[----:B------:R-:W-:Y:S01]  /*4160*/  MUFU.TANH R233, R19 ;  /* 0x0000001300e97308 */ /* 0x000fe20000002400 */
[----:B------:R-:W-:Y:S01]  /*4170*/  PLOP3.LUT P2, PT, PT, PT, UP0, 0x80, 0x0 ;  /* 0x000000000000781c */ /* 0x000fe20003f4f008 */
[C---:B------:R-:W-:Y:S01]  /*4180*/  HMMA.16816.F32.BF16 R32, R148.reuse, R6, R32 ;  /* 0x000000069420723c */ /* 0x040fe20000041820 */
[----:B------:R-:W-:Y:S01]  /*4190*/  FSETP.NEU.FTZ.AND P3, PT, R205, -INF , PT ;  /* 0xff800000cd00780b */ /* 0x000fe20003f7d000 */
[--C-:B------:R-:W-:Y:S01]  /*41a0*/  FFMA.FTZ R2, R0, c[0x0][0x23c], -R9.reuse ;  /* 0x00008f0000027a23 */ /* 0x100fe20000010809 */
[----:B------:R-:W-:Y:S01]  /*41b0*/  MOV R0, R156 ;  /* 0x0000009c00007202 */ /* 0x000fe20000000f00 */
[----:B------:R-:W-:Y:S01]  /*41c0*/  FMUL.FTZ R24, R24, c[0x0][0x2ec] ;  /* 0x0000bb0018187a20 */ /* 0x000fe20000410000 */
[----:B------:R-:W-:Y:S01]  /*41d0*/  FSEL R8, R8, RZ, P3 ;  /* 0x000000ff08087208 */ /* 0x000fe20001800000 */
[----:B------:R-:W-:Y:S01]  /*41e0*/  FMUL.FTZ R25, R25, c[0x0][0x2ec] ;  /* 0x0000bb0019197a20 */ /* 0x000fe20000410000 */
[----:B------:R-:W-:Y:S01]  /*41f0*/  @P0 FSEL R0, R156, -INF , !P5 ;  /* 0xff8000009c000808 */ /* 0x000fe20006800000 */
[----:B------:R1:W-:Y:S01]  /*4200*/  MUFU.EX2 R237, R2 ;  /* 0x0000000200ed7308 */ /* 0x0003e20000000800 */
[----:B------:R-:W-:Y:S03]  /*4210*/  PLOP3.LUT P0, PT, PT, PT, UP0, 0x80, 0x0 ;  /* 0x000000000000781c */ /* 0x000fe60003f0f008 */
[----:B------:R-:W-:Y:S02]  /*4220*/  FMUL.FTZ R27, R27, c[0x0][0x2ec] ;  /* 0x0000bb001b1b7a20 */ /* 0x000fe40000410000 */
[----:B------:R-:W-:Y:S02]  /*4230*/  FMUL.FTZ R26, R26, c[0x0][0x2ec] ;  /* 0x0000bb001a1a7a20 */ /* 0x000fe40000410000 */
[----:B------:R-:W-:Y:S02]  /*4240*/  FMUL.FTZ R30, R30, c[0x0][0x2ec] ;  /* 0x0000bb001e1e7a20 */ /* 0x000fe40000410000 */
[----:B------:R-:W2:Y:S01]  /*4250*/  MUFU.TANH R235, R18 ;  /* 0x0000001200eb7308 */ /* 0x000ea20000002400 */
[----:B------:R-:W-:Y:S02]  /*4260*/  FMUL.FTZ R31, R31, c[0x0][0x2ec] ;  /* 0x0000bb001f1f7a20 */ /* 0x000fe40000410000 */
[----:B------:R-:W-:Y:S02]  /*4270*/  FMUL.FTZ R21, R21, c[0x0][0x2ec] ;  /* 0x0000bb0015157a20 */ /* 0x000fe40000410000 */
[----:B------:R-:W-:Y:S02]  /*4280*/  FMUL.FTZ R28, R28, c[0x0][0x2ec] ;  /* 0x0000bb001c1c7a20 */ /* 0x000fe40000410000 */
[----:B------:R-:W-:Y:S02]  /*4290*/  FMUL.FTZ R32, R32, c[0x0][0x2ec] ;  /* 0x0000bb0020207a20 */ /* 0x000fe40000410000 */
[----:B------:R-:W-:Y:S01]  /*42a0*/  FMUL.FTZ R33, R33, c[0x0][0x2ec] ;  /* 0x0000bb0021217a20 */ /* 0x000fe20000410000 */
[----:B------:R-:W-:Y:S01]  /*42b0*/  MUFU.TANH R100, R24 ;  /* 0x0000001800647308 */ /* 0x000fe20000002400 */
[----:B------:R-:W-:Y:S02]  /*42c0*/  FMUL.FTZ R35, R35, c[0x0][0x2ec] ;  /* 0x0000bb0023237a20 */ /* 0x000fe40000410000 */
[----:B------:R-:W-:Y:S02]  /*42d0*/  FMUL.FTZ R34, R34, c[0x0][0x2ec] ;  /* 0x0000bb0022227a20 */ /* 0x000fe40000410000 */
[--C-:B-1----:R-:W-:Y:S01]  /*42e0*/  FFMA.FTZ R2, R0, c[0x0][0x23c], -R9.reuse ;  /* 0x00008f0000027a23 */ /* 0x102fe20000010809 */
[----:B------:R-:W-:Y:S01]  /*42f0*/  MOV R0, R242 ;  /* 0x000000f200007202 */ /* 0x000fe20000000f00 */
[----:B------:R-:W-:Y:S01]  /*4300*/  FMUL.FTZ R22, R22, c[0x0][0x2ec] ;  /* 0x0000bb0016167a20 */ /* 0x000fe20000410000 */
[----:B------:R-:W-:Y:S01]  /*4310*/  @P2 FSEL R0, R242, -INF , !P4 ;  /* 0xff800000f2002808 */ /* 0x000fe20006000000 */
[----:B------:R-:W-:Y:S01]  /*4320*/  FMUL.FTZ R29, R29, c[0x0][0x2ec] ;  /* 0x0000bb001d1d7a20 */ /* 0x000fe20000410000 */
[----:B------:R-:W1:Y:S01]  /*4330*/  MUFU.TANH R154, R20 ;  /* 0x00000014009a7308 */ /* 0x000e620000002400 */
[----:B------:R-:W-:Y:S01]  /*4340*/  PLOP3.LUT P2, PT, PT, PT, UP0, 0x80, 0x0 ;  /* 0x000000000000781c */ /* 0x000fe20003f4f008 */
[----:B------:R-:W-:Y:S08]  /*4350*/  FMUL.FTZ R23, R23, c[0x0][0x2ec] ;  /* 0x0000bb0017177a20 */ /* 0x000ff00000410000 */
[----:B------:R1:W-:Y:S10]  /*4360*/  MUFU.EX2 R157, R2 ;  /* 0x00000002009d7308 */ /* 0x0003f40000000800 */
[----:B------:R-:W-:Y:S10]  /*4370*/  MUFU.TANH R153, R21 ;  /* 0x0000001500997308 */ /* 0x000ff40000002400 */
[----:B------:R-:W-:Y:S01]  /*4380*/  MUFU.TANH R99, R25 ;  /* 0x0000001900637308 */ /* 0x000fe20000002400 */
[--C-:B-1----:R-:W-:Y:S01]  /*4390*/  FFMA.FTZ R2, R0, c[0x0][0x23c], -R8.reuse ;  /* 0x00008f0000027a23 */ /* 0x102fe20000010808 */
[----:B------:R-:W-:Y:S02]  /*43a0*/  MOV R0, R241 ;  /* 0x000000f100007202 */ /* 0x000fe40000000f00 */
[----:B------:R-:W-:Y:S02]  /*43b0*/  @P0 FSEL R0, R241, -INF , !P5 ;  /* 0xff800000f1000808 */ /* 0x000fe40006800000 */
[----:B------:R-:W-:Y:S04]  /*43c0*/  PLOP3.LUT P0, PT, PT, PT, UP0, 0x80, 0x0 ;  /* 0x000000000000781c */ /* 0x000fe80003f0f008 */
[----:B------:R-:W1:Y:S01]  /*43d0*/  MUFU.TANH R231, R22 ;  /* 0x0000001600e77308 */ /* 0x000e620000002400 */
[----:B------:R-:W-:Y:S09]  /*43e0*/  FFMA.FTZ R0, R0, c[0x0][0x23c], -R8 ;  /* 0x00008f0000007a23 */ /* 0x000ff20000010808 */
[----:B------:R-:W-:Y:S10]  /*43f0*/  MUFU.EX2 R13, R2 ;  /* 0x00000002000d7308 */ /* 0x000ff40000000800 */
[----:B------:R1:W-:Y:S10]  /*4400*/  MUFU.EX2 R3, R0 ;  /* 0x0000000000037308 */ /* 0x0003f40000000800 */
[----:B------:R-:W-:Y:S10]  /*4410*/  MUFU.TANH R79, R27 ;  /* 0x0000001b004f7308 */ /* 0x000ff40000002400 */
[----:B------:R-:W-:Y:S01]  /*4420*/  MUFU.TANH R230, R23 ;  /* 0x0000001700e67308 */ /* 0x000fe20000002400 */
[----:B-1----:R-:W-:Y:S02]  /*4430*/  MOV R0, R108 ;  /* 0x0000006c00007202 */ /* 0x002fe40000000f00 */
[----:B------:R-:W-:Y:S02]  /*4440*/  @P2 FSEL R0, R108, -INF , !P4 ;  /* 0xff8000006c002808 */ /* 0x000fe40006000000 */
[----:B------:R-:W-:Y:S05]  /*4450*/  PLOP3.LUT P2, PT, PT, PT, UP0, 0x80, 0x0 ;  /* 0x000000000000781c */ /* 0x000fea0003f4f008 */
[----:B------:R-:W-:Y:S10]  /*4460*/  MUFU.TANH R80, R26 ;  /* 0x0000001a00507308 */ /* 0x000ff40000002400 */
[----:B------:R-:W1:Y:S10]  /*4470*/  MUFU.TANH R177, R32 ;  /* 0x0000002000b17308 */ /* 0x000e740000002400 */
[----:B------:R-:W1:Y:S10]  /*4480*/  MUFU.TANH R247, R28 ;  /* 0x0000001c00f77308 */ /* 0x000e740000002400 */
[----:B------:R-:W-:Y:S10]  /*4490*/  MUFU.TANH R176, R33 ;  /* 0x0000002100b07308 */ /* 0x000ff40000002400 */
[----:B------:R-:W1:Y:S10]  /*44a0*/  MUFU.TANH R245, R29 ;  /* 0x0000001d00f57308 */ /* 0x000e740000002400 */
[----:B------:R-:W-:Y:S10]  /*44b0*/  MUFU.TANH R216, R35 ;  /* 0x0000002300d87308 */ /* 0x000ff40000002400 */
[----:B------:R-:W1:Y:S10]  /*44c0*/  MUFU.TANH R78, R30 ;  /* 0x0000001e004e7308 */ /* 0x000e740000002400 */
[----:B------:R-:W-:Y:S10]  /*44d0*/  MUFU.TANH R217, R34 ;  /* 0x0000002200d97308 */ /* 0x000ff40000002400 */
[----:B------:R-:W1:Y:S01]  /*44e0*/  MUFU.TANH R77, R31 ;  /* 0x0000001f004d7308 */ /* 0x000e620000002400 */
[C---:B----4-:R-:W-:Y:S01]  /*44f0*/  FMUL.FTZ R2, R11.reuse, 1.4426950216293334961 ;  /* 0x3fb8aa3b0b027820 */ /* 0x050fe20000410000 */
[----:B------:R-:W-:Y:S04]  /*4500*/  FSETP.NEU.FTZ.AND P3, PT, R11, -INF , PT ;  /* 0xff8000000b00780b */ /* 0x000fe80003f7d000 */
[----:B------:R-:W-:Y:S05]  /*4510*/  FSEL R2, R2, RZ, P3 ;  /* 0x000000ff02027208 */ /* 0x000fea0001800000 */
[--C-:B------:R-:W-:Y:S01]  /*4520*/  FFMA.FTZ R4, R0, c[0x0][0x23c], -R2.reuse ;  /* 0x00008f0000047a23 */ /* 0x100fe20000010802 */
[----:B------:R-:W-:Y:S02]  /*4530*/  MOV R0, R107 ;  /* 0x0000006b00007202 */ /* 0x000fe40000000f00 */
[----:B------:R-:W-:Y:S01]  /*4540*/  @P0 FSEL R0, R107, -INF , !P5 ;  /* 0xff8000006b000808 */ /* 0x000fe20006800000 */
[----:B------:R4:W-:Y:S01]  /*4550*/  MUFU.EX2 R112, R4 ;  /* 0x0000000400707308 */ /* 0x0009e20000000800 */
[----:B------:R-:W-:Y:S03]  /*4560*/  PLOP3.LUT P0, PT, PT, PT, UP0, 0x80, 0x0 ;  /* 0x000000000000781c */ /* 0x000fe60003f0f008 */
[----:B------:R-:W-:Y:S06]  /*4570*/  FFMA.FTZ R11, R0, c[0x0][0x23c], -R2 ;  /* 0x00008f00000b7a23 */ /* 0x000fec0000010802 */
[----:B------:R2:W-:Y:S01]  /*4580*/  MUFU.EX2 R111, R11 ;  /* 0x0000000b006f7308 */ /* 0x0005e20000000800 */
[C---:B---3--:R-:W-:Y:S01]  /*4590*/  FSETP.NEU.FTZ.AND P3, PT, R5.reuse, -INF , PT ;  /* 0xff8000000500780b */ /* 0x048fe20003f7d000 */
[----:B------:R-:W-:Y:S05]  /*45a0*/  FMUL.FTZ R5, R5, 1.4426950216293334961 ;  /* 0x3fb8aa3b05057820 */ /* 0x000fea0000410000 */
[----:B------:R-:W-:Y:S02]  /*45b0*/  FSEL R0, R5, RZ, P3 ;  /* 0x000000ff05007208 */ /* 0x000fe40001800000 */
[----:B------:R-:W-:Y:S02]  /*45c0*/  PLOP3.LUT P3, PT, PT, PT, UP0, 0x80, 0x0 ;  /* 0x000000000000781c */ /* 0x000fe40003f6f008 */
[----:B----4-:R-:W-:Y:S02]  /*45d0*/  MOV R4, R88 ;  /* 0x0000005800047202 */ /* 0x010fe40000000f00 */
[----:B------:R-:W-:Y:S02]  /*45e0*/  @P2 FSEL R4, R88, -INF , !P4 ;  /* 0xff80000058042808 */ /* 0x000fe40006000000 */
[----:B------:R-:W-:Y:S02]  /*45f0*/  PLOP3.LUT P2, PT, PT, PT, UP0, 0x80, 0x0 ;  /* 0x000000000000781c */ /* 0x000fe40003f4f008 */
[----:B------:R-:W-:Y:S01]  /*4600*/  PLOP3.LUT P4, PT, PT, PT, UP0, 0x80, 0x0 ;  /* 0x000000000000781c */ /* 0x000fe20003f8f008 */
[--C-:B------:R-:W-:Y:S01]  /*4610*/  FFMA.FTZ R5, R4, c[0x0][0x23c], -R0.reuse ;  /* 0x00008f0004057a23 */ /* 0x100fe20000010800 */
[----:B------:R-:W-:Y:S02]  /*4620*/  MOV R4, R87 ;  /* 0x0000005700047202 */ /* 0x000fe40000000f00 */
[----:B------:R-:W-:Y:S01]  /*4630*/  @P0 FSEL R4, R87, -INF , !P5 ;  /* 0xff80000057040808 */ /* 0x000fe20006800000 */
[----:B------:R-:W-:Y:S01]  /*4640*/  MUFU.EX2 R92, R5 ;  /* 0x00000005005c7308 */ /* 0x000fe20000000800 */
[----:B------:R-:W-:Y:S02]  /*4650*/  PLOP3.LUT P0, PT, PT, PT, UP0, 0x80, 0x0 ;  /* 0x000000000000781c */ /* 0x000fe40003f0f008 */
[----:B--2---:R-:W-:Y:S01]  /*4660*/  MOV R11, R213 ;  /* 0x000000d5000b7202 */ /* 0x004fe20000000f00 */
[----:B------:R-:W-:Y:S01]  /*4670*/  FFMA.FTZ R4, R4, c[0x0][0x23c], -R0 ;  /* 0x00008f0004047a23 */ /* 0x000fe20000010800 */
[----:B------:R-:W-:Y:S05]  /*4680*/  PLOP3.LUT P5, PT, PT, PT, UP0, 0x80, 0x0 ;  /* 0x000000000000781c */ /* 0x000fea0003faf008 */
[----:B------:R2:W-:Y:S02]  /*4690*/  MUFU.EX2 R91, R4 ;  /* 0x00000004005b7308 */ /* 0x0005e40000000800 */
[----:B--2---:R-:W-:Y:S02]  /*46a0*/  @P2 IADD3 R4, R10, 0x8, RZ ;  /* 0x000000080a042810 */ /* 0x004fe40007ffe0ff */
[----:B------:R-:W-:Y:S02]  /*46b0*/  PLOP3.LUT P2, PT, PT, PT, UP0, 0x80, 0x0 ;  /* 0x000000000000781c */ /* 0x000fe40003f4f008 */
[----:B------:R-:W-:Y:S02]  /*46c0*/  @P3 ISETP.GE.AND P3, PT, R4, UR6, PT ;  /* 0x0000000604003c0c */ /* 0x000fe4000bf66270 */
[----:B------:R-:W-:Y:S02]  /*46d0*/  @P0 IADD3 R4, R10, 0x9, RZ ;  /* 0x000000090a040810 */ /* 0x000fe40007ffe0ff */
[----:B------:R-:W-:Y:S02]  /*46e0*/  PLOP3.LUT P0, PT, PT, PT, UP0, 0x80, 0x0 ;  /* 0x000000000000781c */ /* 0x000fe40003f0f008 */
[----:B------:R-:W-:Y:S02]  /*46f0*/  @P4 ISETP.GE.AND P4, PT, R4, UR6, PT ;  /* 0x0000000604004c0c */ /* 0x000fe4000bf86270 */
[----:B------:R-:W-:Y:S05]  /*4700*/  MOV R4, R106 ;  /* 0x0000006a00047202 */ /* 0x000fea0000000f00 */
[----:B------:R-:W-:Y:S02]  /*4710*/  @P2 FSEL R4, R106, -INF , !P3 ;  /* 0xff8000006a042808 */ /* 0x000fe40005800000 */
[----:B------:R-:W-:Y:S03]  /*4720*/  PLOP3.LUT P2, PT, PT, PT, UP0, 0x80, 0x0 ;  /* 0x000000000000781c */ /* 0x000fe60003f4f008 */
[--C-:B------:R-:W-:Y:S01]  /*4730*/  FFMA.FTZ R5, R4, c[0x0][0x23c], -R2.reuse ;  /* 0x00008f0004057a23 */ /* 0x100fe20000010802 */
[----:B------:R-:W-:Y:S02]  /*4740*/  MOV R4, R105 ;  /* 0x0000006900047202 */ /* 0x000fe40000000f00 */
[----:B------:R-:W-:Y:S01]  /*4750*/  @P0 FSEL R4, R105, -INF , !P4 ;  /* 0xff80000069040808 */ /* 0x000fe20006000000 */
[----:B------:R2:W-:Y:S01]  /*4760*/  MUFU.EX2 R110, R5 ;  /* 0x00000005006e7308 */ /* 0x0005e20000000800 */
[----:B------:R-:W-:Y:S03]  /*4770*/  PLOP3.LUT P0, PT, PT, PT, UP0, 0x80, 0x0 ;  /* 0x000000000000781c */ /* 0x000fe60003f0f008 */
[----:B--2---:R-:W-:Y:S01]  /*4780*/  FFMA.FTZ R5, R4, c[0x0][0x23c], -R2 ;  /* 0x00008f0004057a23 */ /* 0x004fe20000010802 */
[----:B------:R-:W-:Y:S02]  /*4790*/  MOV R4, R86 ;  /* 0x0000005600047202 */ /* 0x000fe40000000f00 */
[----:B------:R-:W-:Y:S03]  /*47a0*/  @P2 FSEL R4, R86, -INF , !P3 ;  /* 0xff80000056042808 */ /* 0x000fe60005800000 */
[----:B------:R2:W-:Y:S01]  /*47b0*/  MUFU.EX2 R109, R5 ;  /* 0x00000005006d7308 */ /* 0x0005e20000000800 */
[----:B------:R-:W-:Y:S11]  /*47c0*/  PLOP3.LUT P2, PT, PT, PT, UP0, 0x80, 0x0 ;  /* 0x000000000000781c */ /* 0x000ff60003f4f008 */
[----:B------:R-:W-:Y:S02]  /*47d0*/  @!UPT UIADD3 URZ, URZ, URZ, URZ ;  /* 0x0000003f3f3ff290 */ /* 0x000fe4000fffe03f */
[----:B------:R-:W-:Y:S02]  /*47e0*/  @P2 FSEL R11, R213, -INF , !P3 ;  /* 0xff800000d50b2808 */ /* 0x000fe40005800000 */
[----:B------:R-:W-:Y:S03]  /*47f0*/  PLOP3.LUT P2, PT, PT, PT, UP0, 0x80, 0x0 ;  /* 0x000000000000781c */ /* 0x000fe60003f4f008 */
[--C-:B------:R-:W-:Y:S01]  /*4800*/  FFMA.FTZ R12, R11, c[0x0][0x23c], -R9.reuse ;  /* 0x00008f000b0c7a23 */ /* 0x100fe20000010809 */
[----:B------:R-:W-:Y:S03]  /*4810*/  MOV R11, R155 ;  /* 0x0000009b000b7202 */ /* 0x000fe60000000f00 */
[----:B------:R3:W-:Y:S01]  /*4820*/  MUFU.EX2 R246, R12 ;  /* 0x0000000c00f67308 */ /* 0x0007e20000000800 */
[--C-:B--2---:R-:W-:Y:S01]  /*4830*/  FFMA.FTZ R5, R4, c[0x0][0x23c], -R0.reuse ;  /* 0x00008f0004057a23 */ /* 0x104fe20000010800 */
[----:B------:R-:W-:Y:S02]  /*4840*/  MOV R4, R85 ;  /* 0x0000005500047202 */ /* 0x000fe40000000f00 */
[----:B------:R-:W-:Y:S02]  /*4850*/  @P0 FSEL R4, R85, -INF , !P4 ;  /* 0xff80000055040808 */ /* 0x000fe40006000000 */
[----:B------:R-:W-:Y:S03]  /*4860*/  PLOP3.LUT P0, PT, PT, PT, UP0, 0x80, 0x0 ;  /* 0x000000000000781c */ /* 0x000fe60003f0f008 */
[----:B------:R-:W-:Y:S01]  /*4870*/  FFMA.FTZ R4, R4, c[0x0][0x23c], -R0 ;  /* 0x00008f0004047a23 */ /* 0x000fe20000010800 */
[----:B------:R-:W-:Y:S09]  /*4880*/  MUFU.EX2 R90, R5 ;  /* 0x00000005005a7308 */ /* 0x000ff20000000800 */
[----:B------:R-:W-:Y:S01]  /*4890*/  @P0 FSEL R11, R155, -INF , !P4 ;  /* 0xff8000009b0b0808 */ /* 0x000fe20006000000 */
[----:B------:R2:W-:Y:S01]  /*48a0*/  MUFU.EX2 R89, R4 ;  /* 0x0000000400597308 */ /* 0x0005e20000000800 */
[----:B------:R-:W-:Y:S03]  /*48b0*/  PLOP3.LUT P0, PT, PT, PT, UP0, 0x80, 0x0 ;  /* 0x000000000000781c */ /* 0x000fe60003f0f008 */
[--C-:B------:R-:W-:Y:S01]  /*48c0*/  FFMA.FTZ R11, R11, c[0x0][0x23c], -R9.reuse ;  /* 0x00008f000b0b7a23 */ /* 0x100fe20000010809 */
[----:B---3--:R-:W-:Y:S02]  /*48d0*/  MOV R12, R235 ;  /* 0x000000eb000c7202 */ /* 0x008fe40000000f00 */
[----:B------:R-:W-:Y:S02]  /*48e0*/  @P2 FSEL R12, R235, -INF , !P3 ;  /* 0xff800000eb0c2808 */ /* 0x000fe40005800000 */
[----:B------:R-:W-:Y:S01]  /*48f0*/  PLOP3.LUT P3, PT, PT, PT, UP0, 0x80, 0x0 ;  /* 0x000000000000781c */ /* 0x000fe20003f6f008 */
[----:B------:R3:W-:Y:S01]  /*4900*/  MUFU.EX2 R243, R11 ;  /* 0x0000000b00f37308 */ /* 0x0007e20000000800 */
[----:B------:R-:W-:Y:S01]  /*4910*/  PLOP3.LUT P2, PT, PT, PT, UP0, 0x80, 0x0 ;  /* 0x000000000000781c */ /* 0x000fe20003f4f008 */
[--C-:B------:R-:W-:Y:S08]  /*4920*/  FFMA.FTZ R12, R12, c[0x0][0x23c], -R8.reuse ;  /* 0x00008f000c0c7a23 */ /* 0x100ff00000010808 */
[----:B------:R-:W-:Y:S01]  /*4930*/  MUFU.EX2 R116, R12 ;  /* 0x0000000c00747308 */ /* 0x000fe20000000800 */
[----:B--2---:R-:W2:Y:S01]  /*4940*/  LDSM.16.M88.4 R4, [R184+0xd000] ;  /* 0x00d00000b804783b */ /* 0x004ea20000000200 */
[----:B---3--:R-:W-:Y:S02]  /*4950*/  MOV R11, R233 ;  /* 0x000000e9000b7202 */ /* 0x008fe40000000f00 */
[----:B------:R-:W-:Y:S02]  /*4960*/  @P0 FSEL R11, R233, -INF , !P4 ;  /* 0xff800000e90b0808 */ /* 0x000fe40006000000 */
[----:B------:R-:W-:Y:S02]  /*4970*/  PLOP3.LUT P0, PT, PT, PT, UP0, 0x80, 0x0 ;  /* 0x000000000000781c */ /* 0x000fe40003f0f008 */
[----:B------:R-:W-:Y:S01]  /*4980*/  PLOP3.LUT P4, PT, PT, PT, UP0, 0x80, 0x0 ;  /* 0x000000000000781c */ /* 0x000fe20003f8f008 */
[--C-:B------:R-:W-:Y:S04]  /*4990*/  FFMA.FTZ R11, R11, c[0x0][0x23c], -R8.reuse ;  /* 0x00008f000b0b7a23 */ /* 0x100fe80000010808 */
[----:B------:R3:W-:Y:S01]  /*49a0*/  MUFU.EX2 R115, R11 ;  /* 0x0000000b00737308 */ /* 0x0007e20000000800 */
[-C--:B--2---:R-:W-:Y:S01]  /*49b0*/  HMMA.16816.F32.BF16 R36, R148, R4.reuse, R36 ;  /* 0x000000049424723c */ /* 0x084fe20000041824 */
[C---:B---3--:R-:W-:Y:S02]  /*49c0*/  @P2 IADD3 R11, R10.reuse, 0x10, RZ ;  /* 0x000000100a0b2810 */ /* 0x048fe40007ffe0ff */
[----:B------:R-:W-:Y:S05]  /*49d0*/  PLOP3.LUT P2, PT, PT, PT, UP0, 0x80, 0x0 ;  /* 0x000000000000781c */ /* 0x000fea0003f4f008 */
[C---:B------:R-:W-:Y:S01]  /*49e0*/  HMMA.16816.F32.BF16 R40, R132.reuse, R4, R40 ;  /* 0x000000048428723c */ /* 0x040fe20000041828 */
[----:B------:R-:W-:Y:S03]  /*49f0*/  @P3 ISETP.GE.AND P3, PT, R11, UR6, PT ;  /* 0x000000060b003c0c */ /* 0x000fe6000bf66270 */
[----:B------:R-:W-:Y:S02]  /*4a00*/  @P0 IADD3 R11, R10, 0x11, RZ ;  /* 0x000000110a0b0810 */ /* 0x000fe40007ffe0ff */
[----:B------:R-:W-:Y:S02]  /*4a10*/  PLOP3.LUT P0, PT, PT, PT, UP0, 0x80, 0x0 ;  /* 0x000000000000781c */ /* 0x000fe40003f0f008 */
[----:B------:R-:W-:Y:S01]  /*4a20*/  @P4 ISETP.GE.AND P4, PT, R11, UR6, PT ;  /* 0x000000060b004c0c */ /* 0x000fe2000bf86270 */
[-C--:B------:R-:W-:Y:S03]  /*4a30*/  HMMA.16816.F32.BF16 R44, R132, R6.reuse, R44 ;  /* 0x00000006842c723c */ /* 0x080fe6000004182c */
[----:B------:R-:W-:Y:S02]  /*4a40*/  MOV R11, R154 ;  /* 0x0000009a000b7202 */ /* 0x000fe40000000f00 */
[----:B------:R-:W-:Y:S02]  /*4a50*/  @P2 FSEL R11, R154, -INF , !P3 ;  /* 0xff8000009a0b2808 */ /* 0x000fe40005800000 */
[----:B------:R-:W-:Y:S01]  /*4a60*/  PLOP3.LUT P2, PT, PT, PT, UP0, 0x80, 0x0 ;  /* 0x000000000000781c */ /* 0x000fe20003f4f008 */
[C---:B------:R-:W-:Y:S01]  /*4a70*/  HMMA.16816.F32.BF16 R48, R148.reuse, R6, R48 ;  /* 0x000000069430723c */ /* 0x040fe20000041830 */
[----:B------:R-:W-:Y:S03]  /*4a80*/  MOV R4, R231 ;  /* 0x000000e700047202 */ /* 0x000fe60000000f00 */
[--C-:B------:R-:W-:Y:S01]  /*4a90*/  FFMA.FTZ R12, R11, c[0x0][0x23c], -R9.reuse ;  /* 0x00008f000b0c7a23 */ /* 0x100fe20000010809 */
[----:B------:R-:W-:Y:S01]  /*4aa0*/  MOV R11, R153 ;  /* 0x00000099000b7202 */ /* 0x000fe20000000f00 */
[----:B------:R-:W-:Y:S01]  /*4ab0*/  FMUL.FTZ R36, R36, c[0x0][0x2ec] ;  /* 0x0000bb0024247a20 */ /* 0x000fe20000410000 */
[----:B------:R-:W-:Y:S01]  /*4ac0*/  @P0 FSEL R11, R153, -INF , !P4 ;  /* 0xff800000990b0808 */ /* 0x000fe20006000000 */
[----:B------:R-:W-:Y:S01]  /*4ad0*/  MUFU.EX2 R238, R12 ;  /* 0x0000000c00ee7308 */ /* 0x000fe20000000800 */
[----:B------:R-:W-:Y:S01]  /*4ae0*/  FMUL.FTZ R40, R40, c[0x0][0x2ec] ;  /* 0x0000bb0028287a20 */ /* 0x000fe20000410000 */
[----:B------:R-:W-:Y:S02]  /*4af0*/  PLOP3.LUT P0, PT, PT, PT, UP0, 0x80, 0x0 ;  /* 0x000000000000781c */ /* 0x000fe40003f0f008 */
[--C-:B------:R-:W-:Y:S01]  /*4b00*/  FFMA.FTZ R5, R11, c[0x0][0x23c], -R9.reuse ;  /* 0x00008f000b057a23 */ /* 0x100fe20000010809 */
[----:B------:R-:W-:Y:S01]  /*4b10*/  @P2 FSEL R4, R231, -INF , !P3 ;  /* 0xff800000e7042808 */ /* 0x000fe20005800000 */
[----:B------:R-:W-:Y:S01]  /*4b20*/  FMUL.FTZ R41, R41, c[0x0][0x2ec] ;  /* 0x0000bb0029297a20 */ /* 0x000fe20000410000 */
[----:B------:R-:W-:Y:S01]  /*4b30*/  PLOP3.LUT P2, PT, PT, PT, UP0, 0x80, 0x0 ;  /* 0x000000000000781c */ /* 0x000fe20003f4f008 */
[----:B------:R-:W-:Y:S01]  /*4b40*/  FMUL.FTZ R42, R42, c[0x0][0x2ec] ;  /* 0x0000bb002a2a7a20 */ /* 0x000fe20000410000 */
[----:B-1----:R-:W-:Y:S01]  /*4b50*/  MOV R11, R177 ;  /* 0x000000b1000b7202 */ /* 0x002fe20000000f00 */
[----:B------:R-:W-:Y:S01]  /*4b60*/  MUFU.TANH R229, R40 ;  /* 0x0000002800e57308 */ /* 0x000fe20000002400 */
[----:B------:R-:W-:Y:S02]  /*4b70*/  FMUL.FTZ R37, R37, c[0x0][0x2ec] ;  /* 0x0000bb0025257a20 */ /* 0x000fe40000410000 */
        /* <DEDUP_REMOVED lines=10> */
[----:B------:R-:W-:Y:S01]  /*4c20*/  MUFU.TANH R228, R41 ;  /* 0x0000002900e47308 */ /* 0x000fe20000002400 */
[----:B------:R-:W-:Y:S02]  /*4c30*/  FMUL.FTZ R47, R47, c[0x0][0x2ec] ;  /* 0x0000bb002f2f7a20 */ /* 0x000fe40000410000 */
[----:B------:R-:W-:Y:S07]  /*4c40*/  FMUL.FTZ R51, R51, c[0x0][0x2ec] ;  /* 0x0000bb0033337a20 */ /* 0x000fee0000410000 */
[----:B------:R-:W-:Y:S01]  /*4c50*/  MUFU.TANH R165, R48 ;  /* 0x0000003000a57308 */ /* 0x000fe20000002400 */
[--C-:B-1----:R-:W-:Y:S01]  /*4c60*/  FFMA.FTZ R5, R4, c[0x0][0x23c], -R8.reuse ;  /* 0x00008f0004057a23 */ /* 0x102fe20000010808 */
[----:B------:R-:W-:Y:S02]  /*4c70*/  MOV R4, R230 ;  /* 0x000000e600047202 */ /* 0x000fe40000000f00 */
[----:B------:R-:W-:Y:S02]  /*4c80*/  @P0 FSEL R4, R230, -INF , !P4 ;  /* 0xff800000e6040808 */ /* 0x000fe40006000000 */
[----:B------:R-:W-:Y:S04]  /*4c90*/  PLOP3.LUT P0, PT, PT, PT, UP0, 0x80, 0x0 ;  /* 0x000000000000781c */ /* 0x000fe80003f0f008 */
[----:B------:R-:W-:Y:S01]  /*4ca0*/  MUFU.TANH R72, R42 ;  /* 0x0000002a00487308 */ /* 0x000fe20000002400 */
[----:B------:R-:W-:Y:S09]  /*4cb0*/  FFMA.FTZ R4, R4, c[0x0][0x23c], -R8 ;  /* 0x00008f0004047a23 */ /* 0x000ff20000010808 */
[----:B------:R1:W-:Y:S10]  /*4cc0*/  MUFU.EX2 R113, R4 ;  /* 0x0000000400717308 */ /* 0x0003f40000000800 */
[----:B------:R2:W-:Y:S10]  /*4cd0*/  MUFU.EX2 R114, R5 ;  /* 0x0000000500727308 */ /* 0x0005f40000000800 */
[----:B------:R-:W3:Y:S01]  /*4ce0*/  MUFU.TANH R173, R36 ;  /* 0x0000002400ad7308 */ /* 0x000ee20000002400 */
[----:B-1----:R-:W-:Y:S02]  /*4cf0*/  MOV R4, R100 ;  /* 0x0000006400047202 */ /* 0x002fe40000000f00 */
[----:B------:R-:W-:Y:S02]  /*4d00*/  @P2 FSEL R4, R100, -INF , !P3 ;  /* 0xff80000064042808 */ /* 0x000fe40005800000 */
[----:B------:R-:W-:Y:S05]  /*4d10*/  PLOP3.LUT P2, PT, PT, PT, UP0, 0x80, 0x0 ;  /* 0x000000000000781c */ /* 0x000fea0003f4f008 */
[----:B------:R-:W-:Y:S01]  /*4d20*/  MUFU.TANH R71, R43 ;  /* 0x0000002b00477308 */ /* 0x000fe20000002400 */
[--C-:B--2---:R-:W-:Y:S01]  /*4d30*/  FFMA.FTZ R5, R4, c[0x0][0x23c], -R2.reuse ;  /* 0x00008f0004057a23 */ /* 0x104fe20000010802 */
[----:B------:R-:W-:Y:S02]  /*4d40*/  MOV R4, R99 ;  /* 0x0000006300047202 */ /* 0x000fe40000000f00 */
[----:B------:R-:W-:Y:S02]  /*4d50*/  @P0 FSEL R4, R99, -INF , !P4 ;  /* 0xff80000063040808 */ /* 0x000fe40006000000 */
[----:B------:R-:W-:Y:S04]  /*4d60*/  PLOP3.LUT P0, PT, PT, PT, UP0, 0x80, 0x0 ;  /* 0x000000000000781c */ /* 0x000fe80003f0f008 */
[----:B------:R1:W-:Y:S01]  /*4d70*/  MUFU.EX2 R104, R5 ;  /* 0x0000000500687308 */ /* 0x0003e20000000800 */
[----:B------:R-:W-:Y:S09]  /*4d80*/  FFMA.FTZ R4, R4, c[0x0][0x23c], -R2 ;  /* 0x00008f0004047a23 */ /* 0x000ff20000010802 */
[----:B------:R2:W-:Y:S10]  /*4d90*/  MUFU.EX2 R103, R4 ;  /* 0x0000000400677308 */ /* 0x0005f40000000800 */
[----:B------:R-:W-:Y:S01]  /*4da0*/  MUFU.TANH R172, R37 ;  /* 0x0000002500ac7308 */ /* 0x000fe20000002400 */
[----:B-1----:R-:W-:Y:S02]  /*4db0*/  MOV R5, R80 ;  /* 0x0000005000057202 */ /* 0x002fe40000000f00 */
[----:B------:R-:W-:Y:S02]  /*4dc0*/  @P2 FSEL R5, R80, -INF , !P3 ;  /* 0xff80000050052808 */ /* 0x000fe40005800000 */
[----:B------:R-:W-:Y:S02]  /*4dd0*/  PLOP3.LUT P2, PT, PT, PT, UP0, 0x80, 0x0 ;  /* 0x000000000000781c */ /* 0x000fe40003f4f008 */
[----:B------:R-:W-:Y:S01]  /*4de0*/  PLOP3.LUT P3, PT, PT, PT, UP0, 0x80, 0x0 ;  /* 0x000000000000781c */ /* 0x000fe20003f6f008 */
[--C-:B------:R-:W-:Y:S02]  /*4df0*/  FFMA.FTZ R5, R5, c[0x0][0x23c], -R0.reuse ;  /* 0x00008f0005057a23 */ /* 0x100fe40000010800 */
[----:B------:R-:W1:Y:S01]  /*4e00*/  MUFU.TANH R214, R38 ;  /* 0x0000002600d67308 */ /* 0x000e620000002400 */
[----:B--2---:R-:W-:Y:S02]  /*4e10*/  MOV R4, R79 ;  /* 0x0000004f00047202 */ /* 0x004fe40000000f00 */
[----:B------:R-:W-:Y:S02]  /*4e20*/  @P0 FSEL R4, R79, -INF , !P4 ;  /* 0xff8000004f040808 */ /* 0x000fe40006000000 */
[----:B------:R-:W-:Y:S02]  /*4e30*/  PLOP3.LUT P4, PT, PT, PT, UP0, 0x80, 0x0 ;  /* 0x000000000000781c */ /* 0x000fe40003f8f008 */
[----:B------:R-:W-:Y:S01]  /*4e40*/  PLOP3.LUT P0, PT, PT, PT, UP0, 0x80, 0x0 ;  /* 0x000000000000781c */ /* 0x000fe20003f0f008 */
[----:B------:R-:W-:Y:S02]  /*4e50*/  FFMA.FTZ R4, R4, c[0x0][0x23c], -R0 ;  /* 0x00008f0004047a23 */ /* 0x000fe40000010800 */
[----:B------:R-:W-:Y:S10]  /*4e60*/  MUFU.EX2 R84, R5 ;  /* 0x0000000500547308 */ /* 0x000ff40000000800 */
[----:B------:R2:W-:Y:S10]  /*4e70*/  MUFU.EX2 R83, R4 ;  /* 0x0000000400537308 */ /* 0x0005f40000000800 */
[----:B------:R-:W4:Y:S10]  /*4e80*/  MUFU.TANH R211, R39 ;  /* 0x0000002700d37308 */ /* 0x000f340000002400 */
[----:B------:R-:W1:Y:S01]  /*4e90*/  MUFU.TANH R225, R44 ;  /* 0x0000002c00e17308 */ /* 0x000e620000002400 */
[----:B--2---:R-:W-:Y:S02]  /*4ea0*/  @P2 IADD3 R4, R10, 0x18, RZ ;  /* 0x000000180a042810 */ /* 0x004fe40007ffe0ff */
[----:B------:R-:W-:Y:S02]  /*4eb0*/  PLOP3.LUT P2, PT, PT, PT, UP0, 0x80, 0x0 ;  /* 0x000000000000781c */ /* 0x000fe40003f4f008 */
[----:B------:R-:W-:Y:S02]  /*4ec0*/  @P3 ISETP.GE.AND P3, PT, R4, UR6, PT ;  /* 0x0000000604003c0c */ /* 0x000fe4000bf66270 */
[----:B------:R-:W-:Y:S03]  /*4ed0*/  @P0 IADD3 R4, R10, 0x19, RZ ;  /* 0x000000190a040810 */ /* 0x000fe60007ffe0ff */
[----:B------:R-:W2:Y:S01]  /*4ee0*/  MUFU.TANH R224, R45 ;  /* 0x0000002d00e07308 */ /* 0x000ea20000002400 */
[----:B------:R-:W-:Y:S02]  /*4ef0*/  PLOP3.LUT P0, PT, PT, PT, UP0, 0x80, 0x0 ;  /* 0x000000000000781c */ /* 0x000fe40003f0f008 */
[----:B------:R-:W-:Y:S02]  /*4f00*/  @P4 ISETP.GE.AND P4, PT, R4, UR6, PT ;  /* 0x0000000604004c0c */ /* 0x000fe4000bf86270 */
[----:B------:R-:W-:Y:S03]  /*4f10*/  MOV R4, R247 ;  /* 0x000000f700047202 */ /* 0x000fe60000000f00 */
[----:B------:R-:W-:Y:S02]  /*4f20*/  @P2 FSEL R4, R247, -INF , !P3 ;  /* 0xff800000f7042808 */ /* 0x000fe40005800000 */
[----:B------:R-:W-:Y:S01]  /*4f30*/  MUFU.TANH R164, R49 ;  /* 0x0000003100a47308 */ /* 0x000fe20000002400 */
[----:B------:R-:W-:Y:S02]  /*4f40*/  PLOP3.LUT P2, PT, PT, PT, UP0, 0x80, 0x0 ;  /* 0x000000000000781c */ /* 0x000fe40003f4f008 */
[--C-:B------:R-:W-:Y:S01]  /*4f50*/  FFMA.FTZ R5, R4, c[0x0][0x23c], -R2.reuse ;  /* 0x00008f0004057a23 */ /* 0x100fe20000010802 */
[----:B------:R-:W-:Y:S02]  /*4f60*/  MOV R4, R245 ;  /* 0x000000f500047202 */ /* 0x000fe40000000f00 */
[----:B------:R-:W-:Y:S02]  /*4f70*/  @P0 FSEL R4, R245, -INF , !P4 ;  /* 0xff800000f5040808 */ /* 0x000fe40006000000 */
[----:B------:R-:W-:Y:S02]  /*4f80*/  PLOP3.LUT P0, PT, PT, PT, UP0, 0x80, 0x0 ;  /* 0x000000000000781c */ /* 0x000fe40003f0f008 */
[----:B------:R1:W-:Y:S10]  /*4f90*/  MUFU.EX2 R102, R5 ;  /* 0x0000000500667308 */ /* 0x0003f40000000800 */
[----:B------:R-:W-:Y:S10]  /*4fa0*/  MUFU.TANH R179, R50 ;  /* 0x0000003200b37308 */ /* 0x000ff40000002400 */
[----:B------:R-:W-:Y:S01]  /*4fb0*/  MUFU.TANH R178, R51 ;  /* 0x0000003300b27308 */ /* 0x000fe20000002400 */
[----:B-1----:R-:W-:Y:S01]  /*4fc0*/  FFMA.FTZ R5, R4, c[0x0][0x23c], -R2 ;  /* 0x00008f0004057a23 */ /* 0x002fe20000010802 */
[----:B------:R-:W-:Y:S02]  /*4fd0*/  MOV R4, R78 ;  /* 0x0000004e00047202 */ /* 0x000fe40000000f00 */
[----:B------:R-:W-:Y:S02]  /*4fe0*/  @P2 FSEL R4, R78, -INF , !P3 ;  /* 0xff8000004e042808 */ /* 0x000fe40005800000 */
[----:B------:R-:W-:Y:S04]  /*4ff0*/  PLOP3.LUT P2, PT, PT, PT, UP0, 0x80, 0x0 ;  /* 0x000000000000781c */ /* 0x000fe80003f4f008 */
[----:B------:R1:W-:Y:S10]  /*5000*/  MUFU.EX2 R101, R5 ;  /* 0x0000000500657308 */ /* 0x0003f40000000800 */
[----:B------:R-:W2:Y:S01]  /*5010*/  MUFU.TANH R252, R46 ;  /* 0x0000002e00fc7308 */ /* 0x000ea20000002400 */
[----:B------:R-:W-:Y:S02]  /*5020*/  @P2 FSEL R11, R177, -INF , !P3 ;  /* 0xff800000b10b2808 */ /* 0x000fe40005800000 */
[----:B------:R-:W-:Y:S03]  /*5030*/  PLOP3.LUT P2, PT, PT, PT, UP0, 0x80, 0x0 ;  /* 0x000000000000781c */ /* 0x000fe60003f4f008 */
[--C-:B------:R-:W-:Y:S01]  /*5040*/  FFMA.FTZ R12, R11, c[0x0][0x23c], -R9.reuse ;  /* 0x00008f000b0c7a23 */ /* 0x100fe20000010809 */
[----:B------:R-:W-:Y:S03]  /*5050*/  MOV R11, R176 ;  /* 0x000000b0000b7202 */ /* 0x000fe60000000f00 */
[----:B------:R-:W2:Y:S01]  /*5060*/  MUFU.TANH R250, R47 ;  /* 0x0000002f00fa7308 */ /* 0x000ea20000002400 */
[--C-:B-1----:R-:W-:Y:S01]  /*5070*/  FFMA.FTZ R5, R4, c[0x0][0x23c], -R0.reuse ;  /* 0x00008f0004057a23 */ /* 0x102fe20000010800 */
[----:B------:R-:W-:Y:S02]  /*5080*/  MOV R4, R77 ;  /* 0x0000004d00047202 */ /* 0x000fe40000000f00 */
[----:B------:R-:W-:Y:S02]  /*5090*/  @P0 FSEL R4, R77, -INF , !P4 ;  /* 0xff8000004d040808 */ /* 0x000fe40006000000 */
[----:B------:R-:W-:Y:S04]  /*50a0*/  PLOP3.LUT P0, PT, PT, PT, UP0, 0x80, 0x0 ;  /* 0x000000000000781c */ /* 0x000fe80003f0f008 */
[----:B------:R-:W-:Y:S01]  /*50b0*/  MUFU.EX2 R82, R5 ;  /* 0x0000000500527308 */ /* 0x000fe20000000800 */
[----:B------:R-:W-:Y:S09]  /*50c0*/  FFMA.FTZ R4, R4, c[0x0][0x23c], -R0 ;  /* 0x00008f0004047a23 */ /* 0x000ff20000010800 */
[----:B------:R1:W-:Y:S01]  /*50d0*/  MUFU.EX2 R81, R4 ;  /* 0x0000000400517308 */ /* 0x0003e20000000800 */
[----:B------:R-:W-:Y:S02]  /*50e0*/  @P0 FSEL R11, R176, -INF , !P4 ;  /* 0xff800000b00b0808 */ /* 0x000fe40006000000 */
[----:B------:R-:W-:Y:S03]  /*50f0*/  PLOP3.LUT P0, PT, PT, PT, UP0, 0x80, 0x0 ;  /* 0x000000000000781c */ /* 0x000fe60003f0f008 */
[--C-:B------:R-:W-:Y:S04]  /*5100*/  FFMA.FTZ R11, R11, c[0x0][0x23c], -R9.reuse ;  /* 0x00008f000b0b7a23 */ /* 0x100fe80000010809 */
[----:B------:R2:W-:Y:S10]  /*5110*/  MUFU.EX2 R223, R12 ;  /* 0x0000000c00df7308 */ /* 0x0005f40000000800 */
[----:B------:R3:W-:Y:S01]  /*5120*/  MUFU.EX2 R219, R11 ;  /* 0x0000000b00db7308 */ /* 0x0007e20000000800 */
[----:B-1----:R-:W1:Y:S01]  /*5130*/  LDSM.16.M88.4 R4, [R184+0xd800] ;  /* 0x00d80000b804783b */ /* 0x002e620000000200 */
[----:B--2---:R-:W-:Y:S02]  /*5140*/  MOV R12, R217 ;  /* 0x000000d9000c7202 */ /* 0x004fe40000000f00 */
[----:B------:R-:W-:Y:S02]  /*5150*/  @P2 FSEL R12, R217, -INF , !P3 ;  /* 0xff800000d90c2808 */ /* 0x000fe40005800000 */
[----:B------:R-:W-:Y:S02]  /*5160*/  PLOP3.LUT P2, PT, PT, PT, UP0, 0x80, 0x0 ;  /* 0x000000000000781c */ /* 0x000fe40003f4f008 */
[----:B------:R-:W-:Y:S01]  /*5170*/  PLOP3.LUT P3, PT, PT, PT, UP0, 0x80, 0x0 ;  /* 0x000000000000781c */ /* 0x000fe20003f6f008 */
[--C-:B------:R-:W-:Y:S01]  /*5180*/  FFMA.FTZ R12, R12, c[0x0][0x23c], -R8.reuse ;  /* 0x00008f000c0c7a23 */ /* 0x100fe20000010808 */
[----:B---3--:R-:W-:Y:S03]  /*5190*/  MOV R11, R216 ;  /* 0x000000d8000b7202 */ /* 0x008fe60000000f00 */
[----:B------:R-:W-:Y:S01]  /*51a0*/  MUFU.EX2 R251, R12 ;  /* 0x0000000c00fb7308 */ /* 0x000fe20000000800 */
[----:B------:R-:W-:Y:S02]  /*51b0*/  @P0 FSEL R11, R216, -INF , !P4 ;  /* 0xff800000d80b0808 */ /* 0x000fe40006000000 */
[----:B------:R-:W-:Y:S02]  /*51c0*/  PLOP3.LUT P4, PT, PT, PT, UP0, 0x80, 0x0 ;  /* 0x000000000000781c */ /* 0x000fe40003f8f008 */
[----:B------:R-:W-:Y:S01]  /*51d0*/  PLOP3.LUT P0, PT, PT, PT, UP0, 0x80, 0x0 ;  /* 0x000000000000781c */ /* 0x000fe20003f0f008 */
[--C-:B------:R-:W-:Y:S04]  /*51e0*/  FFMA.FTZ R11, R11, c[0x0][0x23c], -R8.reuse ;  /* 0x00008f000b0b7a23 */ /* 0x100fe80000010808 */
[----:B------:R2:W-:Y:S01]  /*51f0*/  MUFU.EX2 R249, R11 ;  /* 0x0000000b00f97308 */ /* 0x0005e20000000800 */
[-C--:B-1----:R-:W-:Y:S08]  /*5200*/  HMMA.16816.F32.BF16 R52, R148, R4.reuse, R52 ;  /* 0x000000049434723c */ /* 0x082ff00000041834 */
[C---:B------:R-:W-:Y:S01]  /*5210*/  HMMA.16816.F32.BF16 R56, R132.reuse, R4, R56 ;  /* 0x000000048438723c */ /* 0x040fe20000041838 */
[C---:B--2---:R-:W-:Y:S07]  /*5220*/  @P2 IADD3 R11, R10.reuse, 0x20, RZ ;  /* 0x000000200a0b2810 */ /* 0x044fee0007ffe0ff */
[-C--:B------:R-:W-:Y:S01]  /*5230*/  HMMA.16816.F32.BF16 R60, R132, R6.reuse, R60 ;  /* 0x00000006843c723c */ /* 0x080fe2000004183c */
[----:B------:R-:W-:Y:S02]  /*5240*/  PLOP3.LUT P2, PT, PT, PT, UP0, 0x80, 0x0 ;  /* 0x000000000000781c */ /* 0x000fe40003f4f008 */
[----:B------:R-:W-:Y:S02]  /*5250*/  @P3 ISETP.GE.AND P3, PT, R11, UR6, PT ;  /* 0x000000060b003c0c */ /* 0x000fe4000bf66270 */
[----:B------:R-:W-:Y:S02]  /*5260*/  @P0 IADD3 R11, R10, 0x21, RZ ;  /* 0x000000210a0b0810 */ /* 0x000fe40007ffe0ff */
[----:B------:R-:W-:Y:S01]  /*5270*/  PLOP3.LUT P0, PT, PT, PT, UP0, 0x80, 0x0 ;  /* 0x000000000000781c */ /* 0x000fe20003f0f008 */
[----:B------:R-:W-:Y:S01]  /*5280*/  FMUL.FTZ R52, R52, c[0x0][0x2ec] ;  /* 0x0000bb0034347a20 */ /* 0x000fe20000410000 */
[----:B------:R-:W-:Y:S01]  /*5290*/  @P4 ISETP.GE.AND P4, PT, R11, UR6, PT ;  /* 0x000000060b004c0c */ /* 0x000fe2000bf86270 */
[----:B------:R-:W-:Y:S01]  /*52a0*/  HMMA.16816.F32.BF16 R64, R148, R6, R64 ;  /* 0x000000069440723c */ /* 0x000fe20000041840 */
[----:B------:R-:W2:Y:S01]  /*52b0*/  LDL R149, [R1+0x50] ;  /* 0x0000500001957983 */ /* 0x000ea20000100800 */
[----:B------:R-:W-:Y:S01]  /*52c0*/  FMUL.FTZ R53, R53, c[0x0][0x2ec] ;  /* 0x0000bb0035357a20 */ /* 0x000fe20000410000 */
[----:B------:R-:W-:Y:S01]  /*52d0*/  MOV R11, R173 ;  /* 0x000000ad000b7202 */ /* 0x000fe20000000f00 */
[----:B------:R-:W-:Y:S01]  /*52e0*/  FMUL.FTZ R54, R54, c[0x0][0x2ec] ;  /* 0x0000bb0036367a20 */ /* 0x000fe20000410000 */
[----:B------:R-:W-:Y:S01]  /*52f0*/  MOV R4, R214 ;  /* 0x000000d600047202 */ /* 0x000fe20000000f00 */
[----:B------:R-:W-:Y:S01]  /*5300*/  FMUL.FTZ R55, R55, c[0x0][0x2ec] ;  /* 0x0000bb0037377a20 */ /* 0x000fe20000410000 */
[----:B------:R-:W-:Y:S01]  /*5310*/  @P2 FSEL R11, R173, -INF , !P3 ;  /* 0xff800000ad0b2808 */ /* 0x000fe20005800000 */
[----:B------:R-:W-:Y:S01]  /*5320*/  FMUL.FTZ R56, R56, c[0x0][0x2ec] ;  /* 0x0000bb0038387a20 */ /* 0x000fe20000410000 */
[----:B------:R-:W3:Y:S01]  /*5330*/  LDL R148, [R1+0x4c] ;  /* 0x00004c0001947983 */ /* 0x000ee20000100800 */
[----:B------:R-:W1:Y:S01]  /*5340*/  MUFU.TANH R161, R52 ;  /* 0x0000003400a17308 */ /* 0x000e620000002400 */
[----:B------:R-:W-:Y:S01]  /*5350*/  PLOP3.LUT P2, PT, PT, PT, UP0, 0x80, 0x0 ;  /* 0x000000000000781c */ /* 0x000fe20003f4f008 */
[--C-:B------:R-:W-:Y:S01]  /*5360*/  FFMA.FTZ R12, R11, c[0x0][0x23c], -R9.reuse ;  /* 0x00008f000b0c7a23 */ /* 0x100fe20000010809 */
[----:B------:R-:W-:Y:S01]  /*5370*/  MOV R11, R172 ;  /* 0x000000ac000b7202 */ /* 0x000fe20000000f00 */
[----:B------:R-:W-:Y:S01]  /*5380*/  FMUL.FTZ R57, R57, c[0x0][0x2ec] ;  /* 0x0000bb0039397a20 */ /* 0x000fe20000410000 */
[----:B------:R-:W-:Y:S01]  /*5390*/  @P0 FSEL R11, R172, -INF , !P4 ;  /* 0xff800000ac0b0808 */ /* 0x000fe20006000000 */
[----:B------:R-:W-:Y:S01]  /*53a0*/  FMUL.FTZ R58, R58, c[0x0][0x2ec] ;  /* 0x0000bb003a3a7a20 */ /* 0x000fe20000410000 */
[----:B------:R-:W-:Y:S01]  /*53b0*/  MOV R150, R3 ;  /* 0x0000000300967202 */ /* 0x000fe20000000f00 */
[----:B------:R-:W-:Y:S01]  /*53c0*/  FMUL.FTZ R59, R59, c[0x0][0x2ec] ;  /* 0x0000bb003b3b7a20 */ /* 0x000fe20000410000 */
[----:B------:R-:W-:Y:S01]  /*53d0*/  MOV R151, R13 ;  /* 0x0000000d00977202 */ /* 0x000fe20000000f00 */
[--C-:B------:R-:W-:Y:S01]  /*53e0*/  FFMA.FTZ R5, R11, c[0x0][0x23c], -R9.reuse ;  /* 0x00008f000b057a23 */ /* 0x100fe20000010809 */
[----:B------:R-:W-:Y:S01]  /*53f0*/  PLOP3.LUT P0, PT, PT, PT, UP0, 0x80, 0x0 ;  /* 0x000000000000781c */ /* 0x000fe20003f0f008 */
[----:B------:R-:W-:Y:S01]  /*5400*/  FMUL.FTZ R60, R60, c[0x0][0x2ec] ;  /* 0x0000bb003c3c7a20 */ /* 0x000fe20000410000 */
[----:B------:R-:W1:Y:S01]  /*5410*/  MUFU.TANH R160, R53 ;  /* 0x0000003500a07308 */ /* 0x000e620000002400 */
[----:B------:R-:W-:Y:S01]  /*5420*/  FMUL.FTZ R61, R61, c[0x0][0x2ec] ;  /* 0x0000bb003d3d7a20 */ /* 0x000fe20000410000 */
[----:B------:R-:W-:Y:S01]  /*5430*/  @P2 FSEL R4, R214, -INF , !P3 ;  /* 0xff800000d6042808 */ /* 0x000fe20005800000 */
[----:B------:R-:W-:Y:S01]  /*5440*/  FMUL.FTZ R62, R62, c[0x0][0x2ec] ;  /* 0x0000bb003e3e7a20 */ /* 0x000fe20000410000 */
[----:B------:R-:W-:Y:S01]  /*5450*/  PLOP3.LUT P2, PT, PT, PT, UP0, 0x80, 0x0 ;  /* 0x000000000000781c */ /* 0x000fe20003f4f008 */
[----:B------:R-:W-:Y:S02]  /*5460*/  FMUL.FTZ R64, R64, c[0x0][0x2ec] ;  /* 0x0000bb0040407a20 */ /* 0x000fe40000410000 */
[----:B------:R-:W-:Y:S02]  /*5470*/  FMUL.FTZ R65, R65, c[0x0][0x2ec] ;  /* 0x0000bb0041417a20 */ /* 0x000fe40000410000 */
[----:B------:R-:W-:Y:S01]  /*5480*/  FMUL.FTZ R66, R66, c[0x0][0x2ec] ;  /* 0x0000bb0042427a20 */ /* 0x000fe20000410000 */
[----:B------:R1:W-:Y:S01]  /*5490*/  MUFU.EX2 R209, R5 ;  /* 0x0000000500d17308 */ /* 0x0003e20000000800 */
[----:B------:R-:W-:Y:S02]  /*54a0*/  FMUL.FTZ R67, R67, c[0x0][0x2ec] ;  /* 0x0000bb0043437a20 */ /* 0x000fe40000410000 */
[----:B------:R-:W-:Y:S07]  /*54b0*/  FMUL.FTZ R63, R63, c[0x0][0x2ec] ;  /* 0x0000bb003f3f7a20 */ /* 0x000fee0000410000 */
[----:B------:R-:W-:Y:S10]  /*54c0*/  MUFU.TANH R207, R60 ;  /* 0x0000003c00cf7308 */ /* 0x000ff40000002400 */
[----:B------:R-:W-:Y:S01]  /*54d0*/  MUFU.TANH R206, R61 ;  /* 0x0000003d00ce7308 */ /* 0x000fe20000002400 */
[--C-:B-1----:R-:W-:Y:S01]  /*54e0*/  FFMA.FTZ R5, R4, c[0x0][0x23c], -R8.reuse ;  /* 0x00008f0004057a23 */ /* 0x102fe20000010808 */
[----:B----4-:R-:W-:Y:S02]  /*54f0*/  MOV R4, R211 ;  /* 0x000000d300047202 */ /* 0x010fe40000000f00 */
[----:B------:R-:W-:Y:S02]  /*5500*/  @P0 FSEL R4, R211, -INF , !P4 ;  /* 0xff800000d3040808 */ /* 0x000fe40006000000 */
[----:B------:R-:W-:Y:S04]  /*5510*/  PLOP3.LUT P0, PT, PT, PT, UP0, 0x80, 0x0 ;  /* 0x000000000000781c */ /* 0x000fe80003f0f008 */
[----:B------:R-:W-:Y:S01]  /*5520*/  MUFU.TANH R227, R62 ;  /* 0x0000003e00e37308 */ /* 0x000fe20000002400 */
[----:B------:R-:W-:Y:S09]  /*5530*/  FFMA.FTZ R4, R4, c[0x0][0x23c], -R8 ;  /* 0x00008f0004047a23 */ /* 0x000ff20000010808 */
[----:B------:R1:W-:Y:S10]  /*5540*/  MUFU.EX2 R239, R4 ;  /* 0x0000000400ef7308 */ /* 0x0003f40000000800 */
[----:B------:R4:W-:Y:S10]  /*5550*/  MUFU.EX2 R240, R5 ;  /* 0x0000000500f07308 */ /* 0x0009f40000000800 */
[----:B------:R-:W2:Y:S01]  /*5560*/  MUFU.TANH R175, R54 ;  /* 0x0000003600af7308 */ /* 0x000ea20000002400 */
[----:B-1----:R-:W-:Y:S02]  /*5570*/  MOV R4, R229 ;  /* 0x000000e500047202 */ /* 0x002fe40000000f00 */
[----:B------:R-:W-:Y:S02]  /*5580*/  @P2 FSEL R4, R229, -INF , !P3 ;  /* 0xff800000e5042808 */ /* 0x000fe40005800000 */
[----:B------:R-:W-:Y:S05]  /*5590*/  PLOP3.LUT P2, PT, PT, PT, UP0, 0x80, 0x0 ;  /* 0x000000000000781c */ /* 0x000fea0003f4f008 */
[----:B------:R-:W-:Y:S01]  /*55a0*/  MUFU.TANH R159, R64 ;  /* 0x00000040009f7308 */ /* 0x000fe20000002400 */
[--C-:B----4-:R-:W-:Y:S01]  /*55b0*/  FFMA.FTZ R5, R4, c[0x0][0x23c], -R2.reuse ;  /* 0x00008f0004057a23 */ /* 0x110fe20000010802 */
[----:B------:R-:W-:Y:S02]  /*55c0*/  MOV R4, R228 ;  /* 0x000000e400047202 */ /* 0x000fe40000000f00 */
[----:B------:R-:W-:Y:S02]  /*55d0*/  @P0 FSEL R4, R228, -INF , !P4 ;  /* 0xff800000e4040808 */ /* 0x000fe40006000000 */
[----:B------:R-:W-:Y:S04]  /*55e0*/  PLOP3.LUT P0, PT, PT, PT, UP0, 0x80, 0x0 ;  /* 0x000000000000781c */ /* 0x000fe80003f0f008 */
[----:B------:R1:W-:Y:S10]  /*55f0*/  MUFU.EX2 R98, R5 ;  /* 0x0000000500627308 */ /* 0x0003f40000000800 */
[----:B------:R-:W-:Y:S10]  /*5600*/  MUFU.TANH R158, R65 ;  /* 0x00000041009e7308 */ /* 0x000ff40000002400 */
[----:B------:R-:W-:Y:S01]  /*5610*/  MUFU.TANH R163, R66 ;  /* 0x0000004200a37308 */ /* 0x000fe20000002400 */
[----:B-1----:R-:W-:Y:S01]  /*5620*/  FFMA.FTZ R5, R4, c[0x0][0x23c], -R2 ;  /* 0x00008f0004057a23 */ /* 0x002fe20000010802 */
[----:B------:R-:W-:Y:S02]  /*5630*/  MOV R4, R72 ;  /* 0x0000004800047202 */ /* 0x000fe40000000f00 */
[----:B------:R-:W-:Y:S02]  /*5640*/  @P2 FSEL R4, R72, -INF , !P3 ;  /* 0xff80000048042808 */ /* 0x000fe40005800000 */
[----:B------:R-:W-:Y:S04]  /*5650*/  PLOP3.LUT P2, PT, PT, PT, UP0, 0x80, 0x0 ;  /* 0x000000000000781c */ /* 0x000fe80003f4f008 */
[----:B------:R1:W-:Y:S01]  /*5660*/  MUFU.EX2 R97, R5 ;  /* 0x0000000500617308 */ /* 0x0003e20000000800 */
[----:B------:R-:W-:Y:S09]  /*5670*/  PLOP3.LUT P3, PT, PT, PT, UP0, 0x80, 0x0 ;  /* 0x000000000000781c */ /* 0x000ff20003f6f008 */
[----:B------:R-:W-:Y:S10]  /*5680*/  MUFU.TANH R162, R67 ;  /* 0x0000004300a27308 */ /* 0x000ff40000002400 */
[----:B------:R-:W-:Y:S01]  /*5690*/  MUFU.TANH R226, R63 ;  /* 0x0000003f00e27308 */ /* 0x000fe20000002400 */
[--C-:B-1----:R-:W-:Y:S01]  /*56a0*/  FFMA.FTZ R5, R4, c[0x0][0x23c], -R0.reuse ;  /* 0x00008f0004057a23 */ /* 0x102fe20000010800 */
[----:B------:R-:W-:Y:S02]  /*56b0*/  MOV R4, R71 ;  /* 0x0000004700047202 */ /* 0x000fe40000000f00 */
[----:B------:R-:W-:Y:S02]  /*56c0*/  @P0 FSEL R4, R71, -INF , !P4 ;  /* 0xff80000047040808 */ /* 0x000fe40006000000 */
[----:B------:R-:W-:Y:S04]  /*56d0*/  PLOP3.LUT P0, PT, PT, PT, UP0, 0x80, 0x0 ;  /* 0x000000000000781c */ /* 0x000fe80003f0f008 */
[----:B------:R-:W-:Y:S01]  /*56e0*/  MUFU.EX2 R76, R5 ;  /* 0x00000005004c7308 */ /* 0x000fe20000000800 */
[----:B------:R-:W-:Y:S01]  /*56f0*/  PLOP3.LUT P4, PT, PT, PT, UP0, 0x80, 0x0 ;  /* 0x000000000000781c */ /* 0x000fe20003f8f008 */
[----:B------:R-:W-:Y:S08]  /*5700*/  FFMA.FTZ R4, R4, c[0x0][0x23c], -R0 ;  /* 0x00008f0004047a23 */ /* 0x000ff00000010800 */
[----:B------:R1:W-:Y:S10]  /*5710*/  MUFU.EX2 R75, R4 ;  /* 0x00000004004b7308 */ /* 0x0003f40000000800 */
[----:B------:R-:W4:Y:S10]  /*5720*/  MUFU.TANH R174, R55 ;  /* 0x0000003700ae7308 */ /* 0x000f340000002400 */
        /* <DEDUP_REMOVED lines=10> */
[----:B------:R-:W-:Y:S01]  /*57d0*/  MUFU.EX2 R215, R12 ;  /* 0x0000000c00d77308 */ /* 0x000fe20000000800 */
[----:B------:R-:W-:Y:S02]  /*57e0*/  PLOP3.LUT P2, PT, PT, PT, UP0, 0x80, 0x0 ;  /* 0x000000000000781c */ /* 0x000fe40003f4f008 */
[--C-:B------:R-:W-:Y:S01]  /*57f0*/  FFMA.FTZ R5, R4, c[0x0][0x23c], -R2.reuse ;  /* 0x00008f0004057a23 */ /* 0x100fe20000010802 */
[----:B------:R-:W-:Y:S02]  /*5800*/  MOV R4, R224 ;  /* 0x000000e000047202 */ /* 0x000fe40000000f00 */
[----:B------:R-:W-:Y:S02]  /*5810*/  @P0 FSEL R4, R224, -INF , !P6 ;  /* 0xff800000e0040808 */ /* 0x000fe40007000000 */
[----:B------:R-:W-:Y:S02]  /*5820*/  PLOP3.LUT P0, PT, PT, PT, UP0, 0x80, 0x0 ;  /* 0x000000000000781c */ /* 0x000fe40003f0f008 */
[----:B------:R1:W-:Y:S10]  /*5830*/  MUFU.EX2 R96, R5 ;  /* 0x0000000500607308 */ /* 0x0003f40000000800 */
[----:B------:R-:W2:Y:S10]  /*5840*/  MUFU.TANH R234, R58 ;  /* 0x0000003a00ea7308 */ /* 0x000eb40000002400 */
[----:B------:R-:W2:Y:S01]  /*5850*/  MUFU.TANH R232, R59 ;  /* 0x0000003b00e87308 */ /* 0x000ea20000002400 */
[----:B-1----:R-:W-:Y:S01]  /*5860*/  FFMA.FTZ R5, R4, c[0x0][0x23c], -R2 ;  /* 0x00008f0004057a23 */ /* 0x002fe20000010802 */
[----:B------:R-:W-:Y:S02]  /*5870*/  MOV R4, R252 ;  /* 0x000000fc00047202 */ /* 0x000fe40000000f00 */
[----:B------:R-:W-:Y:S02]  /*5880*/  @P2 FSEL R4, R252, -INF , !P5 ;  /* 0xff800000fc042808 */ /* 0x000fe40006800000 */
[----:B------:R-:W-:Y:S04]  /*5890*/  PLOP3.LUT P2, PT, PT, PT, UP0, 0x80, 0x0 ;  /* 0x000000000000781c */ /* 0x000fe80003f4f008 */
[----:B------:R1:W-:Y:S02]  /*58a0*/  MUFU.EX2 R95, R5 ;  /* 0x00000005005f7308 */ /* 0x0003e40000000800 */
[--C-:B-1----:R-:W-:Y:S01]  /*58b0*/  FFMA.FTZ R5, R4, c[0x0][0x23c], -R0.reuse ;  /* 0x00008f0004057a23 */ /* 0x102fe20000010800 */
[----:B------:R-:W-:Y:S02]  /*58c0*/  MOV R4, R250 ;  /* 0x000000fa00047202 */ /* 0x000fe40000000f00 */
[----:B------:R-:W-:Y:S05]  /*58d0*/  @P0 FSEL R4, R250, -INF , !P6 ;  /* 0xff800000fa040808 */ /* 0x000fea0007000000 */
[----:B------:R-:W-:Y:S01]  /*58e0*/  MUFU.EX2 R74, R5 ;  /* 0x00000005004a7308 */ /* 0x000fe20000000800 */
[----:B------:R-:W-:Y:S01]  /*58f0*/  PLOP3.LUT P0, PT, PT, PT, UP0, 0x80, 0x0 ;  /* 0x000000000000781c */ /* 0x000fe20003f0f008 */
[----:B------:R-:W-:Y:S08]  /*5900*/  FFMA.FTZ R4, R4, c[0x0][0x23c], -R0 ;  /* 0x00008f0004047a23 */ /* 0x000ff00000010800 */
[----:B------:R1:W-:Y:S02]  /*5910*/  MUFU.EX2 R73, R4 ;  /* 0x0000000400497308 */ /* 0x0003e40000000800 */
[----:B-1----:R-:W-:Y:S02]  /*5920*/  MOV R4, R165 ;  /* 0x000000a500047202 */ /* 0x002fe40000000f00 */
[----:B------:R-:W-:Y:S02]  /*5930*/  @P0 FSEL R4, R165, -INF , !P5 ;  /* 0xff800000a5040808 */ /* 0x000fe40006800000 */
[----:B------:R-:W-:Y:S03]  /*5940*/  PLOP3.LUT P0, PT, PT, PT, UP0, 0x80, 0x0 ;  /* 0x000000000000781c */ /* 0x000fe60003f0f008 */
[--C-:B------:R-:W-:Y:S01]  /*5950*/  FFMA.FTZ R5, R4, c[0x0][0x23c], -R9.reuse ;  /* 0x00008f0004057a23 */ /* 0x100fe20000010809 */
[----:B------:R-:W-:Y:S02]  /*5960*/  MOV R4, R164 ;  /* 0x000000a400047202 */ /* 0x000fe40000000f00 */
[----:B------:R-:W-:Y:S01]  /*5970*/  @P3 FSEL R4, R164, -INF , !P6 ;  /* 0xff800000a4043808 */ /* 0x000fe20007000000 */
[----:B------:R1:W-:Y:S01]  /*5980*/  MUFU.EX2 R171, R5 ;  /* 0x0000000500ab7308 */ /* 0x0003e20000000800 */
[----:B------:R-:W-:Y:S05]  /*5990*/  PLOP3.LUT P3, PT, PT, PT, UP0, 0x80, 0x0 ;  /* 0x000000000000781c */ /* 0x000fea0003f6f008 */
[----:B------:R-:W-:Y:S02]  /*59a0*/  @P0 IADD3 R6, R10, 0x30, RZ ;  /* 0x000000300a060810 */ /* 0x000fe40007ffe0ff */
[----:B------:R-:W-:Y:S01]  /*59b0*/  PLOP3.LUT P0, PT, PT, PT, UP0, 0x80, 0x0 ;  /* 0x000000000000781c */ /* 0x000fe20003f0f008 */
[--C-:B-1----:R-:W-:Y:S01]  /*59c0*/  FFMA.FTZ R5, R4, c[0x0][0x23c], -R9.reuse ;  /* 0x00008f0004057a23 */ /* 0x102fe20000010809 */
[----:B------:R-:W-:Y:S02]  /*59d0*/  MOV R4, R179 ;  /* 0x000000b300047202 */ /* 0x000fe40000000f00 */
[----:B------:R-:W-:Y:S01]  /*59e0*/  @P2 FSEL R4, R179, -INF , !P5 ;  /* 0xff800000b3042808 */ /* 0x000fe20006800000 */
[----:B------:R1:W-:Y:S01]  /*59f0*/  MUFU.EX2 R170, R5 ;  /* 0x0000000500aa7308 */ /* 0x0003e20000000800 */
[----:B------:R-:W-:Y:S02]  /*5a00*/  @P3 ISETP.GE.AND P5, PT, R6, UR6, PT ;  /* 0x0000000606003c0c */ /* 0x000fe4000bfa6270 */
[----:B------:R-:W-:Y:S02]  /*5a10*/  @P4 IADD3 R6, R10, 0x31, RZ ;  /* 0x000000310a064810 */ /* 0x000fe40007ffe0ff */
[----:B------:R-:W-:Y:S02]  /*5a20*/  PLOP3.LUT P4, PT, PT, PT, UP0, 0x80, 0x0 ;  /* 0x000000000000781c */ /* 0x000fe40003f8f008 */
[----:B------:R-:W-:Y:S02]  /*5a30*/  PLOP3.LUT P3, PT, PT, PT, UP0, 0x80, 0x0 ;  /* 0x000000000000781c */ /* 0x000fe40003f6f008 */
[----:B------:R-:W-:Y:S11]  /*5a40*/  PLOP3.LUT P2, PT, PT, PT, UP0, 0x80, 0x0 ;  /* 0x000000000000781c */ /* 0x000ff60003f4f008 */
[----:B------:R-:W-:Y:S02]  /*5a50*/  @!UPT UIADD3 URZ, URZ, URZ, URZ ;  /* 0x0000003f3f3ff290 */ /* 0x000fe4000fffe03f */
[----:B------:R-:W-:Y:S01]  /*5a60*/  @P2 ISETP.GE.AND P2, PT, R6, UR6, PT ;  /* 0x0000000606002c0c */ /* 0x000fe2000bf46270 */
[--C-:B-1----:R-:W-:Y:S01]  /*5a70*/  FFMA.FTZ R5, R4, c[0x0][0x23c], -R8.reuse ;  /* 0x00008f0004057a23 */ /* 0x102fe20000010808 */
[----:B------:R-:W-:Y:S02]  /*5a80*/  MOV R4, R178 ;  /* 0x000000b200047202 */ /* 0x000fe40000000f00 */
[----:B------:R-:W-:Y:S01]  /*5a90*/  @P0 FSEL R4, R178, -INF , !P6 ;  /* 0xff800000b2040808 */ /* 0x000fe20007000000 */
[----:B------:R1:W-:Y:S01]  /*5aa0*/  MUFU.EX2 R222, R5 ;  /* 0x0000000500de7308 */ /* 0x0003e20000000800 */
[----:B------:R-:W-:Y:S02]  /*5ab0*/  PLOP3.LUT P6, PT, PT, PT, UP0, 0x80, 0x0 ;  /* 0x000000000000781c */ /* 0x000fe40003fcf008 */
[----:B------:R-:W-:Y:S01]  /*5ac0*/  PLOP3.LUT P0, PT, PT, PT, UP0, 0x80, 0x0 ;  /* 0x000000000000781c */ /* 0x000fe20003f0f008 */
[--C-:B-1----:R-:W-:Y:S01]  /*5ad0*/  FFMA.FTZ R5, R4, c[0x0][0x23c], -R8.reuse ;  /* 0x00008f0004057a23 */ /* 0x102fe20000010808 */
[----:B------:R-:W-:Y:S02]  /*5ae0*/  MOV R4, R161 ;  /* 0x000000a100047202 */ /* 0x000fe40000000f00 */
[----:B------:R-:W-:Y:S03]  /*5af0*/  @P3 FSEL R4, R161, -INF , !P5 ;  /* 0xff800000a1043808 */ /* 0x000fe60006800000 */
[----:B------:R1:W1:Y:S01]  /*5b00*/  MUFU.EX2 R221, R5 ;  /* 0x0000000500dd7308 */ /* 0x0002620000000800 */
[----:B------:R-:W-:Y:S01]  /*5b10*/  PLOP3.LUT P3, PT, PT, PT, UP0, 0x80, 0x0 ;  /* 0x000000000000781c */ /* 0x000fe20003f6f008 */
[--C-:B-1----:R-:W-:Y:S01]  /*5b20*/  FFMA.FTZ R5, R4, c[0x0][0x23c], -R9.reuse ;  /* 0x00008f0004057a23 */ /* 0x102fe20000010809 */
[----:B------:R-:W-:Y:S03]  /*5b30*/  MOV R4, R160 ;  /* 0x000000a000047202 */ /* 0x000fe60000000f00 */
[----:B------:R-:W-:Y:S04]  /*5b40*/  @P0 FSEL R4, R160, -INF , !P2 ;  /* 0xff800000a0040808 */ /* 0x000fe80005000000 */
[----:B------:R1:W-:Y:S01]  /*5b50*/  MUFU.EX2 R169, R5 ;  /* 0x0000000500a97308 */ /* 0x0003e20000000800 */
[----:B------:R-:W-:Y:S01]  /*5b60*/  PLOP3.LUT P0, PT, PT, PT, UP0, 0x80, 0x0 ;  /* 0x000000000000781c */ /* 0x000fe20003f0f008 */
[--C-:B-1----:R-:W-:Y:S01]  /*5b70*/  FFMA.FTZ R5, R4, c[0x0][0x23c], -R9.reuse ;  /* 0x00008f0004057a23 */ /* 0x102fe20000010809 */
[----:B--2---:R-:W-:Y:S02]  /*5b80*/  MOV R4, R175 ;  /* 0x000000af00047202 */ /* 0x004fe40000000f00 */
[----:B------:R-:W-:Y:S05]  /*5b90*/  @P3 FSEL R4, R175, -INF , !P5 ;  /* 0xff800000af043808 */ /* 0x000fea0006800000 */
[----:B------:R1:W-:Y:S01]  /*5ba0*/  MUFU.EX2 R168, R5 ;  /* 0x0000000500a87308 */ /* 0x0003e20000000800 */
[----:B------:R-:W-:Y:S01]  /*5bb0*/  PLOP3.LUT P3, PT, PT, PT, UP0, 0x80, 0x0 ;  /* 0x000000000000781c */ /* 0x000fe20003f6f008 */
[--C-:B-1----:R-:W-:Y:S01]  /*5bc0*/  FFMA.FTZ R5, R4, c[0x0][0x23c], -R8.reuse ;  /* 0x00008f0004057a23 */ /* 0x102fe20000010808 */
[----:B----4-:R-:W-:Y:S02]  /*5bd0*/  MOV R4, R174 ;  /* 0x000000ae00047202 */ /* 0x010fe40000000f00 */
[----:B------:R-:W-:Y:S05]  /*5be0*/  @P0 FSEL R4, R174, -INF , !P2 ;  /* 0xff800000ae040808 */ /* 0x000fea0005000000 */
[----:B------:R1:W-:Y:S01]  /*5bf0*/  MUFU.EX2 R220, R5 ;  /* 0x0000000500dc7308 */ /* 0x0003e20000000800 */
[----:B------:R-:W-:Y:S11]  /*5c00*/  PLOP3.LUT P0, PT, PT, PT, UP0, 0x80, 0x0 ;  /* 0x000000000000781c */ /* 0x000ff60003f0f008 */
[----:B------:R-:W-:Y:S02]  /*5c10*/  @!UPT UIADD3 URZ, URZ, URZ, URZ ;  /* 0x0000003f3f3ff290 */ /* 0x000fe4000fffe03f */
[C---:B------:R-:W-:Y:S02]  /*5c20*/  @P0 IADD3 R6, R10.reuse, 0x38, RZ ;  /* 0x000000380a060810 */ /* 0x040fe40007ffe0ff */
[----:B------:R-:W-:Y:S02]  /*5c30*/  @P6 IADD3 R10, R10, 0x39, RZ ;  /* 0x000000390a0a6810 */ /* 0x000fe40007ffe0ff */
[----:B------:R-:W-:Y:S01]  /*5c40*/  PLOP3.LUT P0, PT, PT, PT, UP0, 0x80, 0x0 ;  /* 0x000000000000781c */ /* 0x000fe20003f0f008 */
[----:B-1----:R-:W-:Y:S01]  /*5c50*/  FFMA.FTZ R5, R4, c[0x0][0x23c], -R8 ;  /* 0x00008f0004057a23 */ /* 0x002fe20000010808 */
[----:B------:R-:W-:Y:S02]  /*5c60*/  MOV R4, R212 ;  /* 0x000000d400047202 */ /* 0x000fe40000000f00 */
[----:B------:R-:W-:Y:S01]  /*5c70*/  @P3 FSEL R4, R212, -INF , !P5 ;  /* 0xff800000d4043808 */ /* 0x000fe20006800000 */
[----:B------:R1:W-:Y:S01]  /*5c80*/  MUFU.EX2 R218, R5 ;  /* 0x0000000500da7308 */ /* 0x0003e20000000800 */
[----:B------:R-:W-:Y:S03]  /*5c90*/  PLOP3.LUT P3, PT, PT, PT, UP0, 0x80, 0x0 ;  /* 0x000000000000781c */ /* 0x000fe60003f6f008 */
[--C-:B-1----:R-:W-:Y:S01]  /*5ca0*/  FFMA.FTZ R5, R4, c[0x0][0x23c], -R2.reuse ;  /* 0x00008f0004057a23 */ /* 0x102fe20000010802 */
[----:B------:R-:W-:Y:S02]  /*5cb0*/  MOV R4, R210 ;  /* 0x000000d200047202 */ /* 0x000fe40000000f00 */
        /* <DEDUP_REMOVED lines=8> */
[----:B------:R-:W-:Y:S02]  /*5d40*/  MOV R6, R227 ;  /* 0x000000e300067202 */ /* 0x000fe40000000f00 */
        /* <DEDUP_REMOVED lines=9> */
[----:B------:R-:W-:Y:S11]  /*5de0*/  PLOP3.LUT P2, PT, PT, PT, UP0, 0x80, 0x0 ;  /* 0x000000000000781c */ /* 0x000ff60003f4f008 */
[----:B------:R-:W-:Y:S02]  /*5df0*/  @!UPT UIADD3 URZ, URZ, URZ, URZ ;  /* 0x0000003f3f3ff290 */ /* 0x000fe4000fffe03f */
[----:B------:R-:W-:Y:S02]  /*5e00*/  @P2 FSEL R6, R227, -INF , !P5 ;  /* 0xff800000e3062808 */ /* 0x000fe40006800000 */
[----:B------:R-:W-:Y:S03]  /*5e10*/  PLOP3.LUT P2, PT, PT, PT, UP0, 0x80, 0x0 ;  /* 0x000000000000781c */ /* 0x000fe60003f4f008 */
[--C-:B------:R-:W-:Y:S01]  /*5e20*/  FFMA.FTZ R7, R6, c[0x0][0x23c], -R0.reuse ;  /* 0x00008f0006077a23 */ /* 0x100fe20000010800 */
[----:B------:R-:W-:Y:S01]  /*5e30*/  MOV R6, R159 ;  /* 0x0000009f00067202 */ /* 0x000fe20000000f00 */
[----:B-1----:R-:W-:Y:S01]  /*5e40*/  FFMA.FTZ R5, R4, c[0x0][0x23c], -R0 ;  /* 0x00008f0004057a23 */ /* 0x002fe20000010800 */
[----:B------:R-:W-:Y:S01]  /*5e50*/  MOV R4, R207 ;  /* 0x000000cf00047202 */ /* 0x000fe20000000f00 */
[----:B------:R1:W-:Y:S01]  /*5e60*/  MUFU.EX2 R68, R7 ;  /* 0x0000000700447308 */ /* 0x0003e20000000800 */
[----:B------:R-:W-:Y:S05]  /*5e70*/  @P4 FSEL R4, R207, -INF , !P5 ;  /* 0xff800000cf044808 */ /* 0x000fea0006800000 */
[--C-:B------:R-:W-:Y:S04]  /*5e80*/  FFMA.FTZ R4, R4, c[0x0][0x23c], -R2.reuse ;  /* 0x00008f0004047a23 */ /* 0x100fe80000010802 */
[----:B------:R2:W-:Y:S10]  /*5e90*/  MUFU.EX2 R69, R5 ;  /* 0x0000000500457308 */ /* 0x0005f40000000800 */
[----:B------:R4:W-:Y:S01]  /*5ea0*/  MUFU.EX2 R248, R4 ;  /* 0x0000000400f87308 */ /* 0x0009e20000000800 */
[----:B-1----:R-:W-:Y:S02]  /*5eb0*/  MOV R7, R158 ;  /* 0x0000009e00077202 */ /* 0x002fe40000000f00 */
[----:B------:R-:W-:Y:S02]  /*5ec0*/  @P2 FSEL R7, R158, -INF , !P3 ;  /* 0xff8000009e072808 */ /* 0x000fe40005800000 */
[----:B------:R-:W-:Y:S02]  /*5ed0*/  PLOP3.LUT P2, PT, PT, PT, UP0, 0x80, 0x0 ;  /* 0x000000000000781c */ /* 0x000fe40003f4f008 */
[----:B--2---:R-:W-:Y:S02]  /*5ee0*/  MOV R5, R206 ;  /* 0x000000ce00057202 */ /* 0x004fe40000000f00 */
[----:B------:R-:W-:Y:S02]  /*5ef0*/  @P0 FSEL R5, R206, -INF , !P3 ;  /* 0xff800000ce050808 */ /* 0x000fe40005800000 */
[----:B------:R-:W-:Y:S03]  /*5f00*/  PLOP3.LUT P0, PT, PT, PT, UP0, 0x80, 0x0 ;  /* 0x000000000000781c */ /* 0x000fe60003f0f008 */
[----:B------:R-:W-:Y:S01]  /*5f10*/  FFMA.FTZ R2, R5, c[0x0][0x23c], -R2 ;  /* 0x00008f0005027a23 */ /* 0x000fe20000010802 */
[----:B------:R-:W-:Y:S02]  /*5f20*/  F2FP.BF16.PACK_AB R5, R150, R151 ;  /* 0x000000979605723e */ /* 0x000fe400000010ff */
[----:B----4-:R-:W-:Y:S01]  /*5f30*/  F2FP.BF16.PACK_AB R4, R157, R237 ;  /* 0x000000ed9d04723e */ /* 0x010fe200000010ff */
[----:B------:R1:W-:Y:S02]  /*5f40*/  MUFU.EX2 R244, R2 ;  /* 0x0000000200f47308 */ /* 0x0003e40000000800 */
[----:B------:R2:W-:Y:S04]  /*5f50*/  STS [R197+0x1c400], R5 ;  /* 0x01c40005c5007388 */ /* 0x0005e80000000800 */
[----:B------:R4:W-:Y:S01]  /*5f60*/  STS [R197+0x1c000], R4 ;  /* 0x01c00004c5007388 */ /* 0x0009e20000000800 */
[----:B------:R-:W-:Y:S02]  /*5f70*/  @P0 FSEL R6, R159, -INF , !P5 ;  /* 0xff8000009f060808 */ /* 0x000fe40006800000 */
[----:B------:R-:W-:Y:S03]  /*5f80*/  PLOP3.LUT P0, PT, PT, PT, UP0, 0x80, 0x0 ;  /* 0x000000000000781c */ /* 0x000fe60003f0f008 */
[--C-:B------:R-:W-:Y:S02]  /*5f90*/  FFMA.FTZ R6, R6, c[0x0][0x23c], -R9.reuse ;  /* 0x00008f0006067a23 */ /* 0x100fe40000010809 */
[----:B------:R-:W-:Y:S01]  /*5fa0*/  FFMA.FTZ R9, R7, c[0x0][0x23c], -R9 ;  /* 0x00008f0007097a23 */ /* 0x000fe20000010809 */
[----:B------:R-:W-:Y:S01]  /*5fb0*/  F2FP.BF16.PACK_AB R7, R113, R114 ;  /* 0x000000727107723e */ /* 0x000fe200000010ff */
[----:B------:R3:W-:Y:S01]  /*5fc0*/  MUFU.EX2 R167, R6 ;  /* 0x0000000600a77308 */ /* 0x0007e20000000800 */
[----:B-1----:R-:W-:Y:S09]  /*5fd0*/  F2FP.BF16.PACK_AB R2, R115, R116 ;  /* 0x000000747302723e */ /* 0x002ff200000010ff */
[----:B------:R1:W1:Y:S01]  /*5fe0*/  MUFU.EX2 R166, R9 ;  /* 0x0000000900a67308 */ /* 0x0002620000000800 */
[----:B--2---:R-:W-:Y:S01]  /*5ff0*/  F2FP.BF16.PACK_AB R5, R111, R112 ;  /* 0x000000706f05723e */ /* 0x004fe200000010ff */
[----:B------:R2:W-:Y:S01]  /*6000*/  STS [R200+0x1c400], R2 ;  /* 0x01c40002c8007388 */ /* 0x0005e20000000800 */
[----:B----4-:R-:W-:Y:S05]  /*6010*/  F2FP.BF16.PACK_AB R4, R243, R246 ;  /* 0x000000f6f304723e */ /* 0x010fea00000010ff */
[----:B------:R4:W-:Y:S04]  /*6020*/  STS [R200+0x1c000], R4 ;  /* 0x01c00004c8007388 */ /* 0x0009e80000000800 */
[----:B------:R1:W-:Y:S01]  /*6030*/  STS [R197+0x1e000], R5 ;  /* 0x01e00005c5007388 */ /* 0x0003e20000000800 */
[----:B---3--:R-:W-:Y:S02]  /*6040*/  F2FP.BF16.PACK_AB R6, R103, R104 ;  /* 0x000000686706723e */ /* 0x008fe400000010ff */
[----:B--2---:R-:W-:Y:S02]  /*6050*/  F2FP.BF16.PACK_AB R2, R109, R110 ;  /* 0x0000006e6d02723e */ /* 0x004fe400000010ff */
[----:B----4-:R-:W-:Y:S02]  /*6060*/  F2FP.BF16.PACK_AB R4, R91, R92 ;  /* 0x0000005c5b04723e */ /* 0x010fe400000010ff */
[----:B-1----:R-:W-:Y:S03]  /*6070*/  F2FP.BF16.PACK_AB R5, R89, R90 ;  /* 0x0000005a5905723e */ /* 0x002fe600000010ff */
[----:B------:R1:W-:Y:S04]  /*6080*/  STS [R197+0x1e400], R4 ;  /* 0x01e40004c5007388 */ /* 0x0003e80000000800 */
[----:B------:R2:W-:Y:S04]  /*6090*/  STS [R200+0x1e000], R2 ;  /* 0x01e00002c8007388 */ /* 0x0005e80000000800 */
[----:B------:R3:W-:Y:S04]  /*60a0*/  STS [R200+0x1e400], R5 ;  /* 0x01e40005c8007388 */ /* 0x0007e80000000800 */
[----:B------:R4:W-:Y:S01]  /*60b0*/  STS [R204+0x1c400], R7 ;  /* 0x01c40007cc007388 */ /* 0x0009e20000000800 */
[----:B-1----:R-:W-:Y:S02]  /*60c0*/  MOV R4, R163 ;  /* 0x000000a300047202 */ /* 0x002fe40000000f00 */
[----:B------:R-:W-:Y:S02]  /*60d0*/  @P0 FSEL R4, R163, -INF , !P5 ;  /* 0xff800000a3040808 */ /* 0x000fe40006800000 */
[----:B--2---:R-:W-:Y:S02]  /*60e0*/  F2FP.BF16.PACK_AB R2, R236, R238 ;  /* 0x000000eeec02723e */ /* 0x004fe400000010ff */
[----:B------:R-:W-:Y:S01]  /*60f0*/  PLOP3.LUT P0, PT, PT, PT, UP0, 0x80, 0x0 ;  /* 0x000000000000781c */ /* 0x000fe20003f0f008 */
[--C-:B------:R-:W-:Y:S01]  /*6100*/  FFMA.FTZ R9, R4, c[0x0][0x23c], -R8.reuse ;  /* 0x00008f0004097a23 */ /* 0x100fe20000010808 */
[----:B------:R-:W-:Y:S01]  /*6110*/  F2FP.BF16.PACK_AB R4, R219, R223 ;  /* 0x000000dfdb04723e */ /* 0x000fe200000010ff */
[----:B------:R1:W-:Y:S01]  /*6120*/  STS [R204+0x1c000], R2 ;  /* 0x01c00002cc007388 */ /* 0x0003e20000000800 */
[----:B---3--:R-:W-:Y:S01]  /*6130*/  MOV R5, R162 ;  /* 0x000000a200057202 */ /* 0x008fe20000000f00 */
[----:B------:R-:W-:Y:S01]  /*6140*/  MUFU.EX2 R208, R9 ;  /* 0x0000000900d07308 */ /* 0x000fe20000000800 */
[----:B------:R-:W-:Y:S01]  /*6150*/  @P2 FSEL R5, R162, -INF , !P3 ;  /* 0xff800000a2052808 */ /* 0x000fe20005800000 */
[----:B------:R2:W-:Y:S01]  /*6160*/  STS [R203+0x1c000], R4 ;  /* 0x01c00004cb007388 */ /* 0x0005e20000000800 */
[----:B----4-:R-:W-:Y:S03]  /*6170*/  MOV R7, R226 ;  /* 0x000000e200077202 */ /* 0x010fe60000000f00 */
[----:B------:R-:W-:Y:S01]  /*6180*/  FFMA.FTZ R8, R5, c[0x0][0x23c], -R8 ;  /* 0x00008f0005087a23 */ /* 0x000fe20000010808 */
[----:B------:R-:W-:Y:S02]  /*6190*/  F2FP.BF16.PACK_AB R5, R101, R102 ;  /* 0x000000666505723e */ /* 0x000fe400000010ff */
[----:B------:R-:W-:Y:S01]  /*61a0*/  @P0 FSEL R7, R226, -INF , !P3 ;  /* 0xff800000e2070808 */ /* 0x000fe20005800000 */
[----:B------:R-:W3:Y:S04]  /*61b0*/  MUFU.EX2 R205, R8 ;  /* 0x0000000800cd7308 */ /* 0x000ee80000000800 */
[----:B------:R-:W-:Y:S06]  /*61c0*/  FFMA.FTZ R0, R7, c[0x0][0x23c], -R0 ;  /* 0x00008f0007007a23 */ /* 0x000fec0000010800 */
[----:B------:R4:W3:Y:S01]  /*61d0*/  MUFU.EX2 R3, R0 ;  /* 0x0000000000037308 */ /* 0x0008e20000000800 */
[----:B-1----:R-:W-:Y:S02]  /*61e0*/  F2FP.BF16.PACK_AB R2, R249, R251 ;  /* 0x000000fbf902723e */ /* 0x002fe400000010ff */
[----:B--2---:R-:W-:Y:S03]  /*61f0*/  F2FP.BF16.PACK_AB R4, R81, R82 ;  /* 0x000000525104723e */ /* 0x004fe600000010ff */
[----:B------:R1:W-:Y:S04]  /*6200*/  STS [R203+0x1c400], R2 ;  /* 0x01c40002cb007388 */ /* 0x0003e80000000800 */
[----:B------:R2:W-:Y:S01]  /*6210*/  STS [R204+0x1e000], R6 ;  /* 0x01e00006cc007388 */ /* 0x0005e20000000800 */
[----:B----4-:R-:W-:Y:S02]  /*6220*/  F2FP.BF16.PACK_AB R0, R221, R222 ;  /* 0x000000dedd00723e */ /* 0x010fe400000010ff */
[----:B-1----:R-:W-:Y:S02]  /*6230*/  F2FP.BF16.PACK_AB R2, R209, R215 ;  /* 0x000000d7d102723e */ /* 0x002fe400000010ff */
[----:B--2---:R-:W-:Y:S05]  /*6240*/  F2FP.BF16.PACK_AB R6, R83, R84 ;  /* 0x000000545306723e */ /* 0x004fea00000010ff */
[----:B------:R1:W-:Y:S04]  /*6250*/  STS [R204+0x1e400], R6 ;  /* 0x01e40006cc007388 */ /* 0x0003e80000000800 */
[----:B------:R2:W-:Y:S04]  /*6260*/  STS [R203+0x1e000], R5 ;  /* 0x01e00005cb007388 */ /* 0x0005e80000000800 */
[----:B------:R4:W-:Y:S04]  /*6270*/  STS [R203+0x1e400], R4 ;  /* 0x01e40004cb007388 */ /* 0x0009e80000000800 */
[----:B------:R3:W-:Y:S01]  /*6280*/  STS [R198+0x1c000], R2 ;  /* 0x01c00002c6007388 */ /* 0x0007e20000000800 */
[----:B-1----:R-:W-:Y:S02]  /*6290*/  F2FP.BF16.PACK_AB R6, R239, R240 ;  /* 0x000000f0ef06723e */ /* 0x002fe400000010ff */
[----:B--2---:R-:W-:Y:S03]  /*62a0*/  F2FP.BF16.PACK_AB R5, R97, R98 ;  /* 0x000000626105723e */ /* 0x004fe600000010ff */
[----:B------:R1:W-:Y:S01]  /*62b0*/  STS [R198+0x1c400], R6 ;  /* 0x01c40006c6007388 */ /* 0x0003e20000000800 */
[----:B----4-:R-:W-:Y:S03]  /*62c0*/  F2FP.BF16.PACK_AB R4, R75, R76 ;  /* 0x0000004c4b04723e */ /* 0x010fe600000010ff */
[----:B------:R2:W-:Y:S01]  /*62d0*/  STS [R199+0x1c400], R0 ;  /* 0x01c40000c7007388 */ /* 0x0005e20000000800 */
[----:B---3--:R-:W-:Y:S05]  /*62e0*/  F2FP.BF16.PACK_AB R2, R170, R171 ;  /* 0x000000abaa02723e */ /* 0x008fea00000010ff */
[----:B------:R3:W-:Y:S04]  /*62f0*/  STS [R199+0x1c000], R2 ;  /* 0x01c00002c7007388 */ /* 0x0007e80000000800 */
[----:B------:R4:W-:Y:S04]  /*6300*/  STS [R198+0x1e000], R5 ;  /* 0x01e00005c6007388 */ /* 0x0009e80000000800 */
[----:B------:R4:W-:Y:S01]  /*6310*/  STS [R198+0x1e400], R4 ;  /* 0x01e40004c6007388 */ /* 0x0009e20000000800 */
[----:B-1----:R-:W-:Y:S02]  /*6320*/  F2FP.BF16.PACK_AB R6, R95, R96 ;  /* 0x000000605f06723e */ /* 0x002fe400000010ff */
[----:B--2---:R-:W-:Y:S03]  /*6330*/  F2FP.BF16.PACK_AB R0, R166, R167 ;  /* 0x000000a7a600723e */ /* 0x004fe600000010ff */
[----:B------:R1:W-:Y:S01]  /*6340*/  STS [R199+0x1e000], R6 ;  /* 0x01e00006c7007388 */ /* 0x0003e20000000800 */
[----:B---3--:R-:W-:Y:S02]  /*6350*/  F2FP.BF16.PACK_AB R2, R218, R220 ;  /* 0x000000dcda02723e */ /* 0x008fe400000010ff */
[----:B----4-:R-:W-:Y:S02]  /*6360*/  F2FP.BF16.PACK_AB R5, R73, R74 ;  /* 0x0000004a4905723e */ /* 0x010fe400000010ff */
[----:B------:R-:W-:Y:S03]  /*6370*/  F2FP.BF16.PACK_AB R4, R168, R169 ;  /* 0x000000a9a804723e */ /* 0x000fe600000010ff */
[----:B------:R2:W-:Y:S04]  /*6380*/  STS [R199+0x1e400], R5 ;  /* 0x01e40005c7007388 */ /* 0x0005e80000000800 */
[----:B------:R3:W-:Y:S04]  /*6390*/  STS [R202+0x1c000], R4 ;  /* 0x01c00004ca007388 */ /* 0x0007e80000000800 */
[----:B------:R4:W-:Y:S01]  /*63a0*/  STS [R202+0x1c400], R2 ;  /* 0x01c40002ca007388 */ /* 0x0009e20000000800 */
[----:B-1----:R-:W-:Y:S03]  /*63b0*/  F2FP.BF16.PACK_AB R6, R93, R94 ;  /* 0x0000005e5d06723e */ /* 0x002fe600000010ff */
[----:B------:R1:W-:Y:S01]  /*63c0*/  STS [R201+0x1c000], R0 ;  /* 0x01c00000c9007388 */ /* 0x0003e20000000800 */
[----:B--2---:R-:W-:Y:S02]  /*63d0*/  F2FP.BF16.PACK_AB R5, R69, R70 ;  /* 0x000000464505723e */ /* 0x004fe400000010ff */
[----:B---3--:R-:W-:Y:S02]  /*63e0*/  F2FP.BF16.PACK_AB R4, R205, R208 ;  /* 0x000000d0cd04723e */ /* 0x008fe400000010ff */
[----:B----4-:R-:W-:Y:S03]  /*63f0*/  F2FP.BF16.PACK_AB R2, R244, R248 ;  /* 0x000000f8f402723e */ /* 0x010fe600000010ff */
[----:B------:R-:W-:Y:S01]  /*6400*/  STS [R201+0x1c400], R4 ;  /* 0x01c40004c9007388 */ /* 0x000fe20000000800 */
[----:B-1----:R-:W-:Y:S03]  /*6410*/  F2FP.BF16.PACK_AB R0, R3, R68 ;  /* 0x000000440300723e */ /* 0x002fe600000010ff */
        /* <DEDUP_REMOVED lines=47> */
[----:B------:R-:W-:Y:S01]  /*6710*/  IADD3 R145, R181, R192, RZ ;  /* 0x000000c0b5917210 */ /* 0x000fe20007ffe0ff */
[----:B------:R-:W-:Y:S01]  /*6720*/  HMMA.16816.F32.BF16 R64, R136, R134, R64 ;  /* 0x000000868840723c */ /* 0x000fe20000041840 */
[----:B------:R-:W-:Y:S03]  /*6730*/  LDSM.16.M88.4 R132, [R183+0x10000] ;  /* 0x01000000b784783b */ /* 0x000fe60000000200 */
[----:B------:R-:W-:Y:S02]  /*6740*/  IADD3 R146, P0, R149, UR11, RZ ;  /* 0x0000000b95927c10 */ /* 0x000fe4000ff1e0ff */
[----:B------:R-:W-:Y:S02]  /*6750*/  IADD3 R0, R189, R145, RZ ;  /* 0x00000091bd007210 */ /* 0x000fe40007ffe0ff */
[----:B------:R-:W-:Y:S01]  /*6760*/  IADD3.X R147, R148, UR10, RZ, P0, !PT ;  /* 0x0000000a94937c10 */ /* 0x000fe200087fe4ff */
[----:B------:R-:W1:Y:S01]  /*6770*/  LDSM.16.M88.4 R140, [R145+0x8000] ;  /* 0x00800000918c783b */ /* 0x000e620000000200 */
[----:B------:R-:W-:Y:S07]  /*6780*/  PLOP3.LUT P0, PT, PT, PT, UP5, 0x80, 0x0 ;  /* 0x000000000000781c */ /* 0x000fee0003f0f058 */
[----:B------:R-:W2:Y:S08]  /*6790*/  LDSM.16.M88.4 R136, [R145+0xa000] ;  /* 0x00a000009188783b */ /* 0x000eb00000000200 */
[----:B------:R-:W3:Y:S04]  /*67a0*/  LDG.E R144, [R146.64] ;  /* 0x0000000492907981 */ /* 0x000ee8000c1e1900 */
[----:B------:R4:W3:Y:S01]  /*67b0*/  LDG.E R2, [R146.64+0x100] ;  /* 0x0001000492027981 */ /* 0x0008e2000c1e1900 */
        /* <DEDUP_REMOVED lines=21> */
[----:B------:R2:W4:Y:S03]  /*6910*/  LDSM.16.M88.4 R140, [R0+0xa000] ;  /* 0x00a00000008c783b */ /* 0x0005260000000200 */
[----:B--2---:R-:W-:Y:S04]  /*6920*/  FFMA.FTZ R0, -R152, R152, 1 ;  /* 0x3f80000098007423 */ /* 0x004fe80000010198 */
[----:B------:R-:W-:Y:S01]  /*6930*/  FMUL.FTZ R0, R0, c[0x0][0x2ec] ;  /* 0x0000bb0000007a20 */ /* 0x000fe20000410000 */
[-C--:B-1----:R-:W-:Y:S08]  /*6940*/  HMMA.16816.F32.BF16 R4, R132, R136.reuse, R4 ;  /* 0x000000888404723c */ /* 0x082ff00000041804 */
[C---:B----4-:R-:W-:Y:S08]  /*6950*/  HMMA.16816.F32.BF16 R8, R140.reuse, R136, R8 ;  /* 0x000000888c08723c */ /* 0x050ff00000041808 */
[-C--:B------:R-:W-:Y:S08]  /*6960*/  HMMA.16816.F32.BF16 R12, R140, R138.reuse, R12 ;  /* 0x0000008a8c0c723c */ /* 0x080ff0000004180c */
[C---:B---3--:R-:W-:Y:S01]  /*6970*/  FADD.FTZ R4, -R144.reuse, R4 ;  /* 0x0000000490047221 */ /* 0x048fe20000010100 */
[C---:B------:R-:W-:Y:S01]  /*6980*/  HMMA.16816.F32.BF16 R16, R132.reuse, R138, R16 ;  /* 0x0000008a8410723c */ /* 0x040fe20000041810 */
[----:B------:R-:W1:Y:S02]  /*6990*/  LDSM.16.M88.4 R136, [R184+0x10800] ;  /* 0x01080000b888783b */ /* 0x000e640000000200 */
[----:B------:R-:W-:Y:S02]  /*69a0*/  FADD.FTZ R5, -R144, R5 ;  /* 0x0000000590057221 */ /* 0x000fe40000010100 */
[----:B------:R-:W-:Y:S01]  /*69b0*/  FMUL.FTZ R4, R237, R4 ;  /* 0x00000004ed047220 */ /* 0x000fe20000410000 */
[----:B------:R-:W-:Y:S01]  /*69c0*/  MOV R237, R150 ;  /* 0x0000009600ed7202 */ /* 0x000fe20000000f00 */
[----:B------:R-:W-:Y:S02]  /*69d0*/  FMUL.FTZ R148, R157, R5 ;  /* 0x000000059d947220 */ /* 0x000fe40000410000 */
[----:B------:R-:W-:Y:S02]  /*69e0*/  FMUL.FTZ R157, R4, R0 ;  /* 0x00000000049d7220 */ /* 0x000fe40000410000 */
[----:B------:R2:W3:Y:S01]  /*69f0*/  LDG.E R4, [R146.64+0x20] ;  /* 0x0000200492047981 */ /* 0x0004e2000c1e1900 */
[----:B------:R-:W-:Y:S03]  /*6a00*/  FFMA.FTZ R5, -R156, R156, 1 ;  /* 0x3f8000009c057423 */ /* 0x000fe6000001019c */
[----:B------:R2:W4:Y:S01]  /*6a10*/  LDG.E R0, [R146.64+0x120] ;  /* 0x0001200492007981 */ /* 0x000522000c1e1900 */
[----:B------:R-:W-:Y:S04]  /*6a20*/  FMUL.FTZ R5, R5, c[0x0][0x2ec] ;  /* 0x0000bb0005057a20 */ /* 0x000fe80000410000 */
[----:B------:R-:W-:Y:S02]  /*6a30*/  FMUL.FTZ R156, R148, R5 ;  /* 0x00000005949c7220 */ /* 0x000fe40000410000 */
[----:B------:R-:W-:Y:S02]  /*6a40*/  FFMA.FTZ R5, -R155, R155, 1 ;  /* 0x3f8000009b057423 */ /* 0x000fe4000001019b */
[C---:B------:R-:W-:Y:S02]  /*6a50*/  FADD.FTZ R16, -R144.reuse, R16 ;  /* 0x0000001090107221 */ /* 0x040fe40000010100 */
[C---:B------:R-:W-:Y:S02]  /*6a60*/  FADD.FTZ R17, -R144.reuse, R17 ;  /* 0x0000001190117221 */ /* 0x040fe40000010100 */
[----:B------:R-:W-:Y:S01]  /*6a70*/  FMUL.FTZ R5, R5, c[0x0][0x2ec] ;  /* 0x0000bb0005057a20 */ /* 0x000fe20000410000 */
[-C--:B-1----:R-:W-:Y:S08]  /*6a80*/  HMMA.16816.F32.BF16 R20, R132, R136.reuse, R20 ;  /* 0x000000888414723c */ /* 0x082ff00000041814 */
[C---:B------:R-:W-:Y:S08]  /*6a90*/  HMMA.16816.F32.BF16 R24, R140.reuse, R136, R24 ;  /* 0x000000888c18723c */ /* 0x040ff00000041818 */
[-C--:B------:R-:W-:Y:S08]  /*6aa0*/  HMMA.16816.F32.BF16 R28, R140, R138.reuse, R28 ;  /* 0x0000008a8c1c723c */ /* 0x080ff0000004181c */
[C---:B------:R-:W-:Y:S01]  /*6ab0*/  FADD.FTZ R20, -R144.reuse, R20 ;  /* 0x0000001490147221 */ /* 0x040fe20000010100 */
[C---:B------:R-:W-:Y:S01]  /*6ac0*/  HMMA.16816.F32.BF16 R32, R132.reuse, R138, R32 ;  /* 0x0000008a8420723c */ /* 0x040fe20000041820 */
[----:B------:R-:W1:Y:S02]  /*6ad0*/  LDSM.16.M88.4 R136, [R184+0x11000] ;  /* 0x01100000b888783b */ /* 0x000e640000000200 */
[----:B------:R-:W-:Y:S04]  /*6ae0*/  FADD.FTZ R21, -R144, R21 ;  /* 0x0000001590157221 */ /* 0x000fe80000010100 */
[----:B------:R-:W-:Y:S11]  /*6af0*/  FMUL.FTZ R21, R236, R21 ;  /* 0x00000015ec157220 */ /* 0x000ff60000410000 */
[----:B------:R-:W-:Y:S06]  /*6b00*/  @!UPT UIADD3 URZ, URZ, URZ, URZ ;  /* 0x0000003f3f3ff290 */ /* 0x000fec000fffe03f */
[C---:B------:R-:W-:Y:S02]  /*6b10*/  FADD.FTZ R33, -R144.reuse, R33 ;  /* 0x0000002190217221 */ /* 0x040fe40000010100 */
[----:B------:R-:W-:Y:S02]  /*6b20*/  FADD.FTZ R32, -R144, R32 ;  /* 0x0000002090207221 */ /* 0x000fe40000010100 */
[----:B------:R-:W-:Y:S01]  /*6b30*/  FMUL.FTZ R33, R219, R33 ;  /* 0x00000021db217220 */ /* 0x000fe20000410000 */
[-C--:B-1----:R-:W-:Y:S08]  /*6b40*/  HMMA.16816.F32.BF16 R36, R132, R136.reuse, R36 ;  /* 0x000000888424723c */ /* 0x082ff00000041824 */
[C---:B------:R-:W-:Y:S08]  /*6b50*/  HMMA.16816.F32.BF16 R40, R140.reuse, R136, R40 ;  /* 0x000000888c28723c */ /* 0x040ff00000041828 */
[-C--:B------:R-:W-:Y:S08]  /*6b60*/  HMMA.16816.F32.BF16 R44, R140, R138.reuse, R44 ;  /* 0x0000008a8c2c723c */ /* 0x080ff0000004182c */
[C---:B------:R-:W-:Y:S01]  /*6b70*/  HMMA.16816.F32.BF16 R48, R132.reuse, R138, R48 ;  /* 0x0000008a8430723c */ /* 0x040fe20000041830 */
[----:B------:R-:W1:Y:S07]  /*6b80*/  LDSM.16.M88.4 R136, [R184+0x11800] ;  /* 0x01180000b888783b */ /* 0x000e6e0000000200 */
[-C--:B-1----:R-:W-:Y:S08]  /*6b90*/  HMMA.16816.F32.BF16 R52, R132, R136.reuse, R52 ;  /* 0x000000888434723c */ /* 0x082ff00000041834 */
[C---:B------:R-:W-:Y:S07]  /*6ba0*/  HMMA.16816.F32.BF16 R56, R140.reuse, R136, R56 ;  /* 0x000000888c38723c */ /* 0x040fee0000041838 */
[----:B------:R-:W-:Y:S01]  /*6bb0*/  MOV R137, R151 ;  /* 0x0000009700897202 */ /* 0x000fe20000000f00 */
[-C--:B------:R-:W-:Y:S08]  /*6bc0*/  HMMA.16816.F32.BF16 R60, R140, R138.reuse, R60 ;  /* 0x0000008a8c3c723c */ /* 0x080ff0000004183c */
[----:B------:R-:W-:Y:S07]  /*6bd0*/  HMMA.16816.F32.BF16 R64, R132, R138, R64 ;  /* 0x0000008a8440723c */ /* 0x000fee0000041840 */
[----:B------:R-:W-:Y:S02]  /*6be0*/  FMUL.FTZ R134, R246, R16 ;  /* 0x00000010f6867220 */ /* 0x000fe40000410000 */
[----:B------:R-:W-:Y:S03]  /*6bf0*/  FMUL.FTZ R133, R243, R17 ;  /* 0x00000011f3857220 */ /* 0x000fe60000410000 */
[----:B------:R-:W-:Y:S02]  /*6c00*/  FFMA.FTZ R16, -R213, R213, 1 ;  /* 0x3f800000d5107423 */ /* 0x000fe400000101d5 */
[----:B------:R-:W-:Y:S02]  /*6c10*/  FMUL.FTZ R132, R238, R20 ;  /* 0x00000014ee847220 */ /* 0x000fe40000410000 */
[----:B------:R-:W-:Y:S02]  /*6c20*/  FFMA.FTZ R20, -R153, R153, 1 ;  /* 0x3f80000099147423 */ /* 0x000fe40000010199 */
[----:B------:R-:W-:Y:S02]  /*6c30*/  FMUL.FTZ R16, R16, c[0x0][0x2ec] ;  /* 0x0000bb0010107a20 */ /* 0x000fe40000410000 */
[----:B------:R-:W-:Y:S02]  /*6c40*/  FFMA.FTZ R17, -R154, R154, 1 ;  /* 0x3f8000009a117423 */ /* 0x000fe4000001019a */
[----:B------:R-:W-:Y:S02]  /*6c50*/  FMUL.FTZ R154, R133, R5 ;  /* 0x00000005859a7220 */ /* 0x000fe40000410000 */
[----:B------:R-:W-:Y:S02]  /*6c60*/  FMUL.FTZ R5, R20, c[0x0][0x2ec] ;  /* 0x0000bb0014057a20 */ /* 0x000fe40000410000 */
[----:B------:R-:W-:Y:S02]  /*6c70*/  FMUL.FTZ R155, R134, R16 ;  /* 0x00000010869b7220 */ /* 0x000fe40000410000 */
[----:B------:R-:W-:Y:S02]  /*6c80*/  FMUL.FTZ R16, R17, c[0x0][0x2ec] ;  /* 0x0000bb0011107a20 */ /* 0x000fe40000410000 */
[----:B------:R-:W-:Y:S02]  /*6c90*/  FMUL.FTZ R152, R21, R5 ;  /* 0x0000000515987220 */ /* 0x000fe40000410000 */
[----:B------:R-:W-:Y:S02]  /*6ca0*/  FFMA.FTZ R5, -R176, R176, 1 ;  /* 0x3f800000b0057423 */ /* 0x000fe400000101b0 */
[----:B------:R-:W-:Y:S02]  /*6cb0*/  FMUL.FTZ R153, R132, R16 ;  /* 0x0000001084997220 */ /* 0x000fe40000410000 */
[----:B------:R-:W-:Y:S02]  /*6cc0*/  FADD.FTZ R21, -R144, R37 ;  /* 0x0000002590157221 */ /* 0x000fe40000010100 */
[----:B------:R-:W-:Y:S02]  /*6cd0*/  FFMA.FTZ R16, -R177, R177, 1 ;  /* 0x3f800000b1107423 */ /* 0x000fe400000101b1 */
[----:B------:R-:W-:Y:S02]  /*6ce0*/  FMUL.FTZ R5, R5, c[0x0][0x2ec] ;  /* 0x0000bb0005057a20 */ /* 0x000fe40000410000 */
[----:B------:R-:W-:Y:S02]  /*6cf0*/  FFMA.FTZ R20, -R172, R172, 1 ;  /* 0x3f800000ac147423 */ /* 0x000fe400000101ac */
[----:B------:R-:W-:Y:S02]  /*6d00*/  FMUL.FTZ R132, R223, R32 ;  /* 0x00000020df847220 */ /* 0x000fe40000410000 */
[----:B------:R-:W-:Y:S02]  /*6d10*/  FADD.FTZ R32, -R144, R36 ;  /* 0x0000002490207221 */ /* 0x000fe40000010100 */
[----:B------:R-:W-:Y:S02]  /*6d20*/  FMUL.FTZ R21, R209, R21 ;  /* 0x00000015d1157220 */ /* 0x000fe40000410000 */
[----:B------:R-:W-:Y:S02]  /*6d30*/  FMUL.FTZ R16, R16, c[0x0][0x2ec] ;  /* 0x0000bb0010107a20 */ /* 0x000fe40000410000 */
[----:B------:R-:W-:Y:S02]  /*6d40*/  FFMA.FTZ R17, -R173, R173, 1 ;  /* 0x3f800000ad117423 */ /* 0x000fe400000101ad */
[----:B------:R-:W-:Y:S02]  /*6d50*/  FMUL.FTZ R150, R33, R5 ;  /* 0x0000000521967220 */ /* 0x000fe40000410000 */
[----:B------:R-:W-:Y:S02]  /*6d60*/  FMUL.FTZ R5, R20, c[0x0][0x2ec] ;  /* 0x0000bb0014057a20 */ /* 0x000fe40000410000 */
[----:B------:R-:W-:Y:S02]  /*6d70*/  FMUL.FTZ R32, R215, R32 ;  /* 0x00000020d7207220 */ /* 0x000fe40000410000 */
[----:B------:R-:W-:Y:S02]  /*6d80*/  FMUL.FTZ R151, R132, R16 ;  /* 0x0000001084977220 */ /* 0x000fe40000410000 */
[----:B------:R-:W-:Y:S02]  /*6d90*/  FMUL.FTZ R16, R17, c[0x0][0x2ec] ;  /* 0x0000bb0011107a20 */ /* 0x000fe40000410000 */
[----:B------:R-:W-:Y:S02]  /*6da0*/  FADD.FTZ R17, -R144, R49 ;  /* 0x0000003190117221 */ /* 0x000fe40000010100 */
[----:B------:R-:W-:Y:S02]  /*6db0*/  FMUL.FTZ R148, R21, R5 ;  /* 0x0000000515947220 */ /* 0x000fe40000410000 */
[----:B------:R-:W-:Y:S02]  /*6dc0*/  FFMA.FTZ R5, -R164, R164, 1 ;  /* 0x3f800000a4057423 */ /* 0x000fe400000101a4 */
[----:B------:R-:W-:Y:S02]  /*6dd0*/  FADD.FTZ R20, -R144, R48 ;  /* 0x0000003090147221 */ /* 0x000fe40000010100 */
[----:B------:R-:W-:Y:S02]  /*6de0*/  FMUL.FTZ R149, R32, R16 ;  /* 0x0000001020957220 */ /* 0x000fe40000410000 */
[----:B------:R-:W-:Y:S02]  /*6df0*/  FMUL.FTZ R17, R170, R17 ;  /* 0x00000011aa117220 */ /* 0x000fe40000410000 */
[----:B------:R-:W-:Y:S02]  /*6e00*/  FFMA.FTZ R16, -R165, R165, 1 ;  /* 0x3f800000a5107423 */ /* 0x000fe400000101a5 */
[----:B------:R-:W-:Y:S02]  /*6e10*/  FMUL.FTZ R5, R5, c[0x0][0x2ec] ;  /* 0x0000bb0005057a20 */ /* 0x000fe40000410000 */
[----:B------:R-:W-:Y:S02]  /*6e20*/  FMUL.FTZ R20, R171, R20 ;  /* 0x00000014ab147220 */ /* 0x000fe40000410000 */
[----:B------:R-:W-:Y:S02]  /*6e30*/  FMUL.FTZ R16, R16, c[0x0][0x2ec] ;  /* 0x0000bb0010107a20 */ /* 0x000fe40000410000 */
[----:B------:R-:W-:Y:S02]  /*6e40*/  FADD.FTZ R21, -R144, R65 ;  /* 0x0000004190157221 */ /* 0x000fe40000010100 */
[----:B--2---:R-:W-:Y:S02]  /*6e50*/  FMUL.FTZ R146, R17, R5 ;  /* 0x0000000511927220 */ /* 0x004fe40000410000 */
[----:B------:R-:W-:Y:S01]  /*6e60*/  FFMA.FTZ R5, -R158, R158, 1 ;  /* 0x3f8000009e057423 */ /* 0x000fe2000001019e */
[----:B------:R-:W-:Y:S01]  /*6e70*/  MOV R158, R195 ;  /* 0x000000c3009e7202 */ /* 0x000fe20000000f00 */
[----:B------:R-:W-:Y:S02]  /*6e80*/  FADD.FTZ R32, -R144, R64 ;  /* 0x0000004090207221 */ /* 0x000fe40000010100 */
[----:B------:R-:W-:Y:S02]  /*6e90*/  FMUL.FTZ R147, R20, R16 ;  /* 0x0000001014937220 */ /* 0x000fe40000410000 */
[----:B------:R-:W-:Y:S02]  /*6ea0*/  FMUL.FTZ R21, R166, R21 ;  /* 0x00000015a6157220 */ /* 0x000fe40000410000 */
[----:B------:R-:W-:Y:S01]  /*6eb0*/  FFMA.FTZ R16, -R159, R159, 1 ;  /* 0x3f8000009f107423 */ /* 0x000fe2000001019f */
[----:B------:R-:W-:Y:S01]  /*6ec0*/  MOV R159, R194 ;  /* 0x000000c2009f7202 */ /* 0x000fe20000000f00 */
[----:B------:R-:W-:Y:S02]  /*6ed0*/  FMUL.FTZ R5, R5, c[0x0][0x2ec] ;  /* 0x0000bb0005057a20 */ /* 0x000fe40000410000 */
[----:B------:R-:W-:Y:S02]  /*6ee0*/  FMUL.FTZ R32, R167, R32 ;  /* 0x00000020a7207220 */ /* 0x000fe40000410000 */
[----:B------:R-:W-:Y:S02]  /*6ef0*/  FMUL.FTZ R16, R16, c[0x0][0x2ec] ;  /* 0x0000bb0010107a20 */ /* 0x000fe40000410000 */
[----:B------:R-:W-:Y:S02]  /*6f00*/  FMUL.FTZ R141, R21, R5 ;  /* 0x00000005158d7220 */ /* 0x000fe40000410000 */
[----:B------:R-:W-:Y:S02]  /*6f10*/  FFMA.FTZ R5, -R241, R241, 1 ;  /* 0x3f800000f1057423 */ /* 0x000fe400000101f1 */
[----:B------:R-:W-:Y:S02]  /*6f20*/  FADD.FTZ R33, -R144, R53 ;  /* 0x0000003590217221 */ /* 0x000fe40000010100 */
[----:B------:R-:W-:Y:S02]  /*6f30*/  FFMA.FTZ R17, -R160, R160, 1 ;  /* 0x3f800000a0117423 */ /* 0x000fe400000101a0 */
[----:B------:R-:W-:Y:S02]  /*6f40*/  FMUL.FTZ R142, R32, R16 ;  /* 0x00000010208e7220 */ /* 0x000fe40000410000 */
[----:B------:R-:W-:Y:S02]  /*6f50*/  FMUL.FTZ R5, R5, c[0x0][0x2ec] ;  /* 0x0000bb0005057a20 */ /* 0x000fe40000410000 */
[C---:B---3--:R-:W-:Y:S02]  /*6f60*/  FADD.FTZ R7, -R4.reuse, R7 ;  /* 0x0000000704077221 */ /* 0x048fe40000010100 */
[----:B------:R-:W-:Y:S02]  /*6f70*/  FADD.FTZ R16, -R4, R6 ;  /* 0x0000000604107221 */ /* 0x000fe40000010100 */
[----:B------:R-:W-:Y:S02]  /*6f80*/  FFMA.FTZ R6, -R242, R242, 1 ;  /* 0x3f800000f2067423 */ /* 0x000fe400000101f2 */
[----:B------:R-:W-:Y:S02]  /*6f90*/  FMUL.FTZ R7, R237, R7 ;  /* 0x00000007ed077220 */ /* 0x000fe40000410000 */
[----:B------:R-:W-:Y:S02]  /*6fa0*/  FADD.FTZ R36, -R144, R52 ;  /* 0x0000003490247221 */ /* 0x000fe40000010100 */
[----:B------:R-:W-:Y:S02]  /*6fb0*/  FMUL.FTZ R33, R168, R33 ;  /* 0x00000021a8217220 */ /* 0x000fe40000410000 */
[----:B------:R-:W-:Y:S02]  /*6fc0*/  FFMA.FTZ R20, -R161, R161, 1 ;  /* 0x3f800000a1147423 */ /* 0x000fe400000101a1 */
[----:B------:R-:W-:Y:S02]  /*6fd0*/  FMUL.FTZ R17, R17, c[0x0][0x2ec] ;  /* 0x0000bb0011117a20 */ /* 0x000fe40000410000 */
[----:B------:R-:W-:Y:S02]  /*6fe0*/  FMUL.FTZ R16, R137, R16 ;  /* 0x0000001089107220 */ /* 0x000fe40000410000 */
[----:B------:R-:W-:Y:S02]  /*6ff0*/  FMUL.FTZ R6, R6, c[0x0][0x2ec] ;  /* 0x0000bb0006067a20 */ /* 0x000fe40000410000 */
[----:B------:R-:W-:Y:S02]  /*7000*/  FADD.FTZ R19, -R4, R19 ;  /* 0x0000001304137221 */ /* 0x000fe40000010100 */
[----:B------:R-:W-:Y:S02]  /*7010*/  FMUL.FTZ R139, R7, R5 ;  /* 0x00000005078b7220 */ /* 0x000fe40000410000 */
[----:B------:R-:W-:Y:S02]  /*7020*/  FFMA.FTZ R5, -R233, R233, 1 ;  /* 0x3f800000e9057423 */ /* 0x000fe400000101e9 */
[----:B------:R-:W-:Y:S02]  /*7030*/  FMUL.FTZ R36, R169, R36 ;  /* 0x00000024a9247220 */ /* 0x000fe40000410000 */
[----:B------:R-:W-:Y:S02]  /*7040*/  FMUL.FTZ R20, R20, c[0x0][0x2ec] ;  /* 0x0000bb0014147a20 */ /* 0x000fe40000410000 */
[----:B------:R-:W-:Y:S02]  /*7050*/  FMUL.FTZ R143, R33, R17 ;  /* 0x00000011218f7220 */ /* 0x000fe40000410000 */
[----:B------:R-:W-:Y:S02]  /*7060*/  FADD.FTZ R18, -R4, R18 ;  /* 0x0000001204127221 */ /* 0x000fe40000010100 */
[----:B------:R-:W-:Y:S02]  /*7070*/  FMUL.FTZ R140, R16, R6 ;  /* 0x00000006108c7220 */ /* 0x000fe40000410000 */
[----:B------:R-:W-:Y:S02]  /*7080*/  FMUL.FTZ R19, R115, R19 ;  /* 0x0000001373137220 */ /* 0x000fe40000410000 */
[----:B------:R-:W-:Y:S02]  /*7090*/  FADD.FTZ R17, -R4, R23 ;  /* 0x0000001704117221 */ /* 0x000fe40000010100 */
[----:B------:R-:W-:Y:S02]  /*70a0*/  FFMA.FTZ R6, -R235, R235, 1 ;  /* 0x3f800000eb067423 */ /* 0x000fe400000101eb */
[----:B------:R-:W-:Y:S02]  /*70b0*/  FMUL.FTZ R5, R5, c[0x0][0x2ec] ;  /* 0x0000bb0005057a20 */ /* 0x000fe40000410000 */
[----:B------:R-:W-:Y:S02]  /*70c0*/  FFMA.FTZ R16, -R230, R230, 1 ;  /* 0x3f800000e6107423 */ /* 0x000fe400000101e6 */
[----:B------:R-:W-:Y:S02]  /*70d0*/  FMUL.FTZ R144, R36, R20 ;  /* 0x0000001424907220 */ /* 0x000fe40000410000 */
[----:B------:R-:W-:Y:S02]  /*70e0*/  FMUL.FTZ R20, R116, R18 ;  /* 0x0000001274147220 */ /* 0x000fe40000410000 */
[----:B------:R-:W-:Y:S01]  /*70f0*/  FADD.FTZ R18, -R4, R22 ;  /* 0x0000001604127221 */ /* 0x000fe20000010100 */
[----:B------:R1:W5:Y:S01]  /*7100*/  LDL.LU R116, [R1+0x15c] ;  /* 0x00015c0001747983 */ /* 0x0003620000300800 */
[----:B------:R-:W-:Y:S02]  /*7110*/  FMUL.FTZ R17, R113, R17 ;  /* 0x0000001171117220 */ /* 0x000fe40000410000 */
[----:B------:R-:W-:Y:S01]  /*7120*/  FMUL.FTZ R6, R6, c[0x0][0x2ec] ;  /* 0x0000bb0006067a20 */ /* 0x000fe20000410000 */
[----:B------:R1:W5:Y:S01]  /*7130*/  LDL.LU R115, [R1+0x158] ;  /* 0x0001580001737983 */ /* 0x0003620000300800 */
[----:B------:R-:W-:Y:S02]  /*7140*/  FFMA.FTZ R7, -R231, R231, 1 ;  /* 0x3f800000e7077423 */ /* 0x000fe400000101e7 */
[----:B------:R-:W-:Y:S02]  /*7150*/  FMUL.FTZ R23, R19, R5 ;  /* 0x0000000513177220 */ /* 0x000fe40000410000 */
[----:B------:R-:W-:Y:S02]  /*7160*/  FMUL.FTZ R5, R16, c[0x0][0x2ec] ;  /* 0x0000bb0010057a20 */ /* 0x000fe40000410000 */
[----:B------:R-:W-:Y:S02]  /*7170*/  FMUL.FTZ R18, R114, R18 ;  /* 0x0000001272127220 */ /* 0x000fe40000410000 */
[----:B------:R-:W-:Y:S01]  /*7180*/  FMUL.FTZ R138, R20, R6 ;  /* 0x00000006148a7220 */ /* 0x000fe20000410000 */
[----:B------:R1:W5:Y:S01]  /*7190*/  LDL.LU R114, [R1+0x154] ;  /* 0x0001540001727983 */ /* 0x0003620000300800 */
[----:B------:R-:W-:Y:S02]  /*71a0*/  FMUL.FTZ R6, R7, c[0x0][0x2ec] ;  /* 0x0000bb0007067a20 */ /* 0x000fe40000410000 */
[----:B------:R-:W-:Y:S01]  /*71b0*/  FADD.FTZ R19, -R4, R35 ;  /* 0x0000002304137221 */ /* 0x000fe20000010100 */
[----:B------:R1:W5:Y:S01]  /*71c0*/  LDL.LU R113, [R1+0x150] ;  /* 0x0001500001717983 */ /* 0x0003620000300800 */
[----:B------:R-:W-:Y:S02]  /*71d0*/  FMUL.FTZ R136, R17, R5 ;  /* 0x0000000511887220 */ /* 0x000fe40000410000 */
[----:B------:R-:W-:Y:S02]  /*71e0*/  FFMA.FTZ R5, -R216, R216, 1 ;  /* 0x3f800000d8057423 */ /* 0x000fe400000101d8 */
        /* <DEDUP_REMOVED lines=9> */
[----:B------:R-:W-:Y:S02]  /*7280*/  FMUL.FTZ R6, R6, c[0x0][0x2ec] ;  /* 0x0000bb0006067a20 */ /* 0x000fe40000410000 */
[----:B------:R-:W-:Y:S02]  /*7290*/  FFMA.FTZ R7, -R214, R214, 1 ;  /* 0x3f800000d6077423 */ /* 0x000fe400000101d6 */
[----:B------:R-:W-:Y:S02]  /*72a0*/  FMUL.FTZ R134, R19, R5 ;  /* 0x0000000513867220 */ /* 0x000fe40000410000 */
[----:B------:R-:W-:Y:S02]  /*72b0*/  FMUL.FTZ R5, R16, c[0x0][0x2ec] ;  /* 0x0000bb0010057a20 */ /* 0x000fe40000410000 */
[----:B------:R-:W-:Y:S02]  /*72c0*/  FADD.FTZ R18, -R4, R38 ;  /* 0x0000002604127221 */ /* 0x000fe40000010100 */
[----:B------:R-:W-:Y:S02]  /*72d0*/  FMUL.FTZ R135, R20, R6 ;  /* 0x0000000614877220 */ /* 0x000fe40000410000 */
[----:B------:R-:W-:Y:S02]  /*72e0*/  FMUL.FTZ R6, R7, c[0x0][0x2ec] ;  /* 0x0000bb0007067a20 */ /* 0x000fe40000410000 */
[----:B------:R-:W-:Y:S02]  /*72f0*/  FADD.FTZ R7, -R4, R51 ;  /* 0x0000003304077221 */ /* 0x000fe40000010100 */
[----:B------:R-:W-:Y:S02]  /*7300*/  FMUL.FTZ R132, R17, R5 ;  /* 0x0000000511847220 */ /* 0x000fe40000410000 */
[----:B------:R-:W-:Y:S02]  /*7310*/  FFMA.FTZ R5, -R178, R178, 1 ;  /* 0x3f800000b2057423 */ /* 0x000fe400000101b2 */
        /* <DEDUP_REMOVED lines=8> */
[----:B------:R-:W-:Y:S02]  /*73a0*/  FFMA.FTZ R5, -R163, R163, 1 ;  /* 0x3f800000a3057423 */ /* 0x000fe400000101a3 */
[----:B------:R-:W-:Y:S02]  /*73b0*/  FMUL.FTZ R16, R222, R16 ;  /* 0x00000010de107220 */ /* 0x000fe40000410000 */
[C---:B------:R-:W-:Y:S02]  /*73c0*/  FADD.FTZ R19, -R4.reuse, R54 ;  /* 0x0000003604137221 */ /* 0x040fe40000010100 */
[----:B------:R-:W-:Y:S02]  /*73d0*/  FADD.FTZ R18, -R4, R55 ;  /* 0x0000003704127221 */ /* 0x000fe40000010100 */
[----:B------:R-:W-:Y:S02]  /*73e0*/  FMUL.FTZ R6, R6, c[0x0][0x2ec] ;  /* 0x0000bb0006067a20 */ /* 0x000fe40000410000 */
[----:B------:R-:W-:Y:S02]  /*73f0*/  FADD.FTZ R67, -R4, R67 ;  /* 0x0000004304437221 */ /* 0x000fe40000010100 */
[----:B------:R-:W-:Y:S02]  /*7400*/  FMUL.FTZ R17, R208, R17 ;  /* 0x00000011d0117220 */ /* 0x000fe40000410000 */
[----:B------:R-:W-:Y:S02]  /*7410*/  FFMA.FTZ R4, -R162, R162, 1 ;  /* 0x3f800000a2047423 */ /* 0x000fe400000101a2 */
[----:B------:R-:W-:Y:S02]  /*7420*/  FMUL.FTZ R5, R5, c[0x0][0x2ec] ;  /* 0x0000bb0005057a20 */ /* 0x000fe40000410000 */
[----:B------:R-:W-:Y:S02]  /*7430*/  FMUL.FTZ R66, R16, R6 ;  /* 0x0000000610427220 */ /* 0x000fe40000410000 */
[----:B------:R-:W-:Y:S02]  /*7440*/  FMUL.FTZ R16, R205, R67 ;  /* 0x00000043cd107220 */ /* 0x000fe40000410000 */
[----:B------:R-:W-:Y:S02]  /*7450*/  FMUL.FTZ R4, R4, c[0x0][0x2ec] ;  /* 0x0000bb0004047a20 */ /* 0x000fe40000410000 */
[----:B------:R-:W-:Y:S02]  /*7460*/  FMUL.FTZ R54, R17, R5 ;  /* 0x0000000511367220 */ /* 0x000fe40000410000 */
[----:B------:R-:W-:Y:S02]  /*7470*/  FADD.FTZ R5, -R2, R8 ;  /* 0x0000000802057221 */ /* 0x000fe40000010100 */
[----:B------:R-:W-:Y:S02]  /*7480*/  FMUL.FTZ R53, R16, R4 ;  /* 0x0000000410357220 */ /* 0x000fe40000410000 */
[C---:B------:R-:W-:Y:S02]  /*7490*/  FADD.FTZ R4, -R2.reuse, R9 ;  /* 0x0000000902047221 */ /* 0x040fe40000010100 */
[----:B------:R-:W-:Y:S02]  /*74a0*/  FADD.FTZ R8, -R2, R13 ;  /* 0x0000000d02087221 */ /* 0x000fe40000010100 */
[----:B------:R-:W-:Y:S02]  /*74b0*/  FMUL.FTZ R13, R112, R5 ;  /* 0x00000005700d7220 */ /* 0x000fe40000410000 */
[----:B------:R-:W-:Y:S01]  /*74c0*/  FADD.FTZ R9, -R2, R12 ;  /* 0x0000000c02097221 */ /* 0x000fe20000010100 */
[----:B------:R1:W5:Y:S01]  /*74d0*/  LDL.LU R112, [R1+0x14c] ;  /* 0x00014c0001707983 */ /* 0x0003620000300800 */
[----:B------:R-:W-:Y:S02]  /*74e0*/  FMUL.FTZ R12, R111, R4 ;  /* 0x000000046f0c7220 */ /* 0x000fe40000410000 */
[----:B------:R-:W-:Y:S01]  /*74f0*/  FFMA.FTZ R7, -R175, R175, 1 ;  /* 0x3f800000af077423 */ /* 0x000fe200000101af */
[----:B------:R1:W5:Y:S01]  /*7500*/  LDL.LU R111, [R1+0x148] ;  /* 0x00014800016f7983 */ /* 0x0003620000300800 */
[----:B------:R-:W-:Y:S02]  /*7510*/  FMUL.FTZ R9, R110, R9 ;  /* 0x000000096e097220 */ /* 0x000fe40000410000 */
[----:B------:R-:W-:Y:S01]  /*7520*/  FMUL.FTZ R19, R220, R19 ;  /* 0x00000013dc137220 */ /* 0x000fe20000410000 */
[----:B------:R1:W5:Y:S01]  /*7530*/  LDL.LU R110, [R1+0x144] ;  /* 0x00014400016e7983 */ /* 0x0003620000300800 */
[----:B------:R-:W-:Y:S02]  /*7540*/  FFMA.FTZ R6, -R174, R174, 1 ;  /* 0x3f800000ae067423 */ /* 0x000fe400000101ae */
[----:B------:R-:W-:Y:S02]  /*7550*/  FMUL.FTZ R7, R7, c[0x0][0x2ec] ;  /* 0x0000bb0007077a20 */ /* 0x000fe40000410000 */
[----:B------:R-:W-:Y:S02]  /*7560*/  FMUL.FTZ R8, R109, R8 ;  /* 0x000000086d087220 */ /* 0x000fe40000410000 */
[----:B------:R-:W-:Y:S01]  /*7570*/  FMUL.FTZ R18, R218, R18 ;  /* 0x00000012da127220 */ /* 0x000fe20000410000 */
[----:B------:R1:W5:Y:S01]  /*7580*/  LDL.LU R109, [R1+0x140] ;  /* 0x00014000016d7983 */ /* 0x0003620000300800 */
[----:B------:R-:W-:Y:S02]  /*7590*/  FMUL.FTZ R6, R6, c[0x0][0x2ec] ;  /* 0x0000bb0006067a20 */ /* 0x000fe40000410000 */
[----:B------:R-:W-:Y:S02]  /*75a0*/  FMUL.FTZ R64, R19, R7 ;  /* 0x0000000713407220 */ /* 0x000fe40000410000 */
[----:B------:R-:W-:Y:S02]  /*75b0*/  FFMA.FTZ R7, -R108, R108, 1 ;  /* 0x3f8000006c077423 */ /* 0x000fe4000001016c */
[----:B------:R-:W-:Y:S01]  /*75c0*/  FMUL.FTZ R55, R18, R6 ;  /* 0x0000000612377220 */ /* 0x000fe20000410000 */
[----:B------:R1:W5:Y:S01]  /*75d0*/  LDL.LU R108, [R1+0x13c] ;  /* 0x00013c00016c7983 */ /* 0x0003620000300800 */
[----:B------:R-:W-:Y:S02]  /*75e0*/  FFMA.FTZ R6, -R107, R107, 1 ;  /* 0x3f8000006b067423 */ /* 0x000fe4000001016b */
[----:B------:R-:W-:Y:S01]  /*75f0*/  FFMA.FTZ R5, -R106, R106, 1 ;  /* 0x3f8000006a057423 */ /* 0x000fe2000001016a */
[----:B------:R1:W5:Y:S01]  /*7600*/  LDL.LU R107, [R1+0x138] ;  /* 0x00013800016b7983 */ /* 0x0003620000300800 */
[----:B------:R-:W-:Y:S02]  /*7610*/  FMUL.FTZ R7, R7, c[0x0][0x2ec] ;  /* 0x0000bb0007077a20 */ /* 0x000fe40000410000 */
[----:B------:R-:W-:Y:S01]  /*7620*/  FFMA.FTZ R4, -R105, R105, 1 ;  /* 0x3f80000069047423 */ /* 0x000fe20000010169 */
[----:B------:R1:W5:Y:S01]  /*7630*/  LDL.LU R106, [R1+0x134] ;  /* 0x00013400016a7983 */ /* 0x0003620000300800 */
[----:B------:R-:W-:Y:S02]  /*7640*/  FMUL.FTZ R6, R6, c[0x0][0x2ec] ;  /* 0x0000bb0006067a20 */ /* 0x000fe40000410000 */
[----:B------:R-:W-:Y:S01]  /*7650*/  FMUL.FTZ R52, R13, R7 ;  /* 0x000000070d347220 */ /* 0x000fe20000410000 */
[----:B------:R1:W5:Y:S01]  /*7660*/  LDL.LU R105, [R1+0x130] ;  /* 0x0001300001697983 */ /* 0x0003620000300800 */
[----:B------:R-:W-:Y:S02]  /*7670*/  FADD.FTZ R13, -R2, R24 ;  /* 0x00000018020d7221 */ /* 0x000fe40000010100 */
[----:B------:R-:W-:Y:S02]  /*7680*/  FMUL.FTZ R5, R5, c[0x0][0x2ec] ;  /* 0x0000bb0005057a20 */ /* 0x000fe40000410000 */
[----:B------:R-:W-:Y:S02]  /*7690*/  FMUL.FTZ R20, R12, R6 ;  /* 0x000000060c147220 */ /* 0x000fe40000410000 */
[----:B------:R-:W-:Y:S02]  /*76a0*/  FADD.FTZ R12, -R2, R25 ;  /* 0x00000019020c7221 */ /* 0x000fe40000010100 */
[----:B------:R-:W-:Y:S02]  /*76b0*/  FMUL.FTZ R13, R104, R13 ;  /* 0x0000000d680d7220 */ /* 0x000fe40000410000 */
[----:B------:R-:W-:Y:S01]  /*76c0*/  FMUL.FTZ R4, R4, c[0x0][0x2ec] ;  /* 0x0000bb0004047a20 */ /* 0x000fe20000410000 */
[----:B------:R1:W5:Y:S01]  /*76d0*/  LDL.LU R104, [R1+0x12c] ;  /* 0x00012c0001687983 */ /* 0x0003620000300800 */
[----:B------:R-:W-:Y:S02]  /*76e0*/  FMUL.FTZ R19, R9, R5 ;  /* 0x0000000509137220 */ /* 0x000fe40000410000 */
[----:B------:R-:W-:Y:S02]  /*76f0*/  FADD.FTZ R9, -R2, R28 ;  /* 0x0000001c02097221 */ /* 0x000fe40000010100 */
[----:B------:R-:W-:Y:S02]  /*7700*/  FMUL.FTZ R12, R103, R12 ;  /* 0x0000000c670c7220 */ /* 0x000fe40000410000 */
[----:B------:R-:W-:Y:S01]  /*7710*/  FMUL.FTZ R22, R8, R4 ;  /* 0x0000000408167220 */ /* 0x000fe20000410000 */
[----:B------:R1:W5:Y:S01]  /*7720*/  LDL.LU R103, [R1+0x128] ;  /* 0x0001280001677983 */ /* 0x0003620000300800 */
[----:B------:R-:W-:Y:S02]  /*7730*/  FADD.FTZ R8, -R2, R29 ;  /* 0x0000001d02087221 */ /* 0x000fe40000010100 */
[----:B------:R-:W-:Y:S02]  /*7740*/  FMUL.FTZ R9, R102, R9 ;  /* 0x0000000966097220 */ /* 0x000fe40000410000 */
        /* <DEDUP_REMOVED lines=12> */
[----:B------:R-:W-:Y:S02]  /*7810*/  FFMA.FTZ R4, -R245, R245, 1 ;  /* 0x3f800000f5047423 */ /* 0x000fe400000101f5 */
        /* <DEDUP_REMOVED lines=9> */
[----:B------:R-:W-:Y:S01]  /*78b0*/  FFMA.FTZ R6, -R228, R228, 1 ;  /* 0x3f800000e4067423 */ /* 0x000fe200000101e4 */
[----:B------:R1:W5:Y:S01]  /*78c0*/  LDL.LU R97, [R1+0x110] ;  /* 0x0001100001617983 */ /* 0x0003620000300800 */
[----:B------:R-:W-:Y:S02]  /*78d0*/  FMUL.FTZ R49, R8, R4 ;  /* 0x0000000408317220 */ /* 0x000fe40000410000 */
[----:B------:R-:W-:Y:S02]  /*78e0*/  FADD.FTZ R8, -R2, R45 ;  /* 0x0000002d02087221 */ /* 0x000fe40000010100 */
[----:B------:R-:W-:Y:S02]  /*78f0*/  FMUL.FTZ R9, R96, R9 ;  /* 0x0000000960097220 */ /* 0x000fe40000410000 */
[----:B------:R-:W-:Y:S01]  /*7900*/  FFMA.FTZ R5, -R225, R225, 1 ;  /* 0x3f800000e1057423 */ /* 0x000fe200000101e1 */
[----:B------:R1:W5:Y:S01]  /*7910*/  LDL.LU R96, [R1+0x10c] ;  /* 0x00010c0001607983 */ /* 0x0003620000300800 */
[----:B------:R-:W-:Y:S02]  /*7920*/  FMUL.FTZ R6, R6, c[0x0][0x2ec] ;  /* 0x0000bb0006067a20 */ /* 0x000fe40000410000 */
[----:B------:R-:W-:Y:S02]  /*7930*/  FMUL.FTZ R8, R95, R8 ;  /* 0x000000085f087220 */ /* 0x000fe40000410000 */
[----:B------:R-:W-:Y:S01]  /*7940*/  FFMA.FTZ R4, -R224, R224, 1 ;  /* 0x3f800000e0047423 */ /* 0x000fe200000101e0 */
[----:B------:R1:W5:Y:S01]  /*7950*/  LDL.LU R95, [R1+0x108] ;  /* 0x00010800015f7983 */ /* 0x0003620000300800 */
[----:B------:R-:W-:Y:S02]  /*7960*/  FMUL.FTZ R5, R5, c[0x0][0x2ec] ;  /* 0x0000bb0005057a20 */ /* 0x000fe40000410000 */
[----:B------:R-:W-:Y:S02]  /*7970*/  FMUL.FTZ R45, R12, R6 ;  /* 0x000000060c2d7220 */ /* 0x000fe40000410000 */
[----:B------:R-:W-:Y:S02]  /*7980*/  FADD.FTZ R12, -R2, R56 ;  /* 0x00000038020c7221 */ /* 0x000fe40000010100 */
[----:B------:R-:W-:Y:S02]  /*7990*/  FFMA.FTZ R7, -R229, R229, 1 ;  /* 0x3f800000e5077423 */ /* 0x000fe400000101e5 */
[----:B------:R-:W-:Y:S02]  /*79a0*/  FMUL.FTZ R4, R4, c[0x0][0x2ec] ;  /* 0x0000bb0004047a20 */ /* 0x000fe40000410000 */
[----:B------:R-:W-:Y:S02]  /*79b0*/  FMUL.FTZ R44, R9, R5 ;  /* 0x00000005092c7220 */ /* 0x000fe40000410000 */
[----:B------:R-:W-:Y:S02]  /*79c0*/  FADD.FTZ R9, -R2, R57 ;  /* 0x0000003902097221 */ /* 0x000fe40000010100 */
[----:B------:R-:W-:Y:S02]  /*79d0*/  FMUL.FTZ R12, R94, R12 ;  /* 0x0000000c5e0c7220 */ /* 0x000fe40000410000 */
[----:B------:R-:W-:Y:S01]  /*79e0*/  FFMA.FTZ R5, -R210, R210, 1 ;  /* 0x3f800000d2057423 */ /* 0x000fe200000101d2 */
[----:B------:R1:W5:Y:S01]  /*79f0*/  LDL.LU R94, [R1+0x104] ;  /* 0x00010400015e7983 */ /* 0x0003620000300800 */
[----:B------:R-:W-:Y:S02]  /*7a00*/  FMUL.FTZ R7, R7, c[0x0][0x2ec] ;  /* 0x0000bb0007077a20 */ /* 0x000fe40000410000 */
[----:B------:R-:W-:Y:S02]  /*7a10*/  FMUL.FTZ R41, R8, R4 ;  /* 0x0000000408297220 */ /* 0x000fe40000410000 */
[----:B------:R-:W-:Y:S02]  /*7a20*/  FADD.FTZ R8, -R2, R60 ;  /* 0x0000003c02087221 */ /* 0x000fe40000010100 */
[----:B------:R-:W-:Y:S02]  /*7a30*/  FMUL.FTZ R9, R93, R9 ;  /* 0x000000095d097220 */ /* 0x000fe40000410000 */
[----:B------:R-:W-:Y:S01]  /*7a40*/  FFMA.FTZ R4, -R207, R207, 1 ;  /* 0x3f800000cf047423 */ /* 0x000fe200000101cf */
[----:B------:R1:W5:Y:S01]  /*7a50*/  LDL.LU R93, [R1+0x100] ;  /* 0x00010000015d7983 */ /* 0x0003620000300800 */
[----:B------:R-:W-:Y:S02]  /*7a60*/  FMUL.FTZ R5, R5, c[0x0][0x2ec] ;  /* 0x0000bb0005057a20 */ /* 0x000fe40000410000 */
[----:B----4-:R-:W-:Y:S02]  /*7a70*/  FADD.FTZ R10, -R0, R10 ;  /* 0x0000000a000a7221 */ /* 0x010fe40000010100 */
[----:B------:R-:W-:Y:S02]  /*7a80*/  FMUL.FTZ R48, R13, R7 ;  /* 0x000000070d307220 */ /* 0x000fe40000410000 */
[----:B------:R-:W-:Y:S02]  /*7a90*/  FADD.FTZ R7, -R2, R61 ;  /* 0x0000003d02077221 */ /* 0x000fe40000010100 */
[----:B------:R-:W-:Y:S02]  /*7aa0*/  FMUL.FTZ R8, R248, R8 ;  /* 0x00000008f8087220 */ /* 0x000fe40000410000 */
[----:B------:R-:W-:Y:S02]  /*7ab0*/  FFMA.FTZ R2, -R206, R206, 1 ;  /* 0x3f800000ce027423 */ /* 0x000fe400000101ce */
[----:B------:R-:W-:Y:S02]  /*7ac0*/  FMUL.FTZ R4, R4, c[0x0][0x2ec] ;  /* 0x0000bb0004047a20 */ /* 0x000fe40000410000 */
[----:B------:R-:W-:Y:S02]  /*7ad0*/  FMUL.FTZ R39, R9, R5 ;  /* 0x0000000509277220 */ /* 0x000fe40000410000 */
[----:B------:R-:W-:Y:S02]  /*7ae0*/  FADD.FTZ R9, -R0, R11 ;  /* 0x0000000b00097221 */ /* 0x000fe40000010100 */
[----:B------:R-:W-:Y:S02]  /*7af0*/  FMUL.FTZ R10, R92, R10 ;  /* 0x0000000a5c0a7220 */ /* 0x000fe40000410000 */
[----:B------:R-:W-:Y:S01]  /*7b00*/  FMUL.FTZ R7, R244, R7 ;  /* 0x00000007f4077220 */ /* 0x000fe20000410000 */
[----:B------:R1:W5:Y:S01]  /*7b10*/  LDL.LU R92, [R1+0xfc] ;  /* 0x0000fc00015c7983 */ /* 0x0003620000300800 */
[----:B------:R-:W-:Y:S02]  /*7b20*/  FMUL.FTZ R2, R2, c[0x0][0x2ec] ;  /* 0x0000bb0002027a20 */ /* 0x000fe40000410000 */
        /* <DEDUP_REMOVED lines=8> */
[----:B------:R-:W-:Y:S01]  /*7bb0*/  FMUL.FTZ R6, R6, c[0x0][0x2ec] ;  /* 0x0000bb0006067a20 */ /* 0x000fe20000410000 */
[----:B------:R1:W5:Y:S01]  /*7bc0*/  LDL.LU R90, [R1+0xf4] ;  /* 0x0000f400015a7983 */ /* 0x0003620000300800 */
[----:B------:R-:W-:Y:S02]  /*7bd0*/  FMUL.FTZ R7, R89, R7 ;  /* 0x0000000759077220 */ /* 0x000fe40000410000 */
[----:B------:R-:W-:Y:S01]  /*7be0*/  FMUL.FTZ R40, R12, R6 ;  /* 0x000000060c287220 */ /* 0x000fe20000410000 */
[----:B------:R1:W5:Y:S01]  /*7bf0*/  LDL.LU R89, [R1+0xf0] ;  /* 0x0000f00001597983 */ /* 0x0003620000300800 */
[----:B------:R-:W-:Y:S02]  /*7c00*/  FFMA.FTZ R6, -R88, R88, 1 ;  /* 0x3f80000058067423 */ /* 0x000fe40000010158 */
[----:B------:R-:W-:Y:S01]  /*7c10*/  FFMA.FTZ R5, -R87, R87, 1 ;  /* 0x3f80000057057423 */ /* 0x000fe20000010157 */
[----:B------:R1:W5:Y:S01]  /*7c20*/  LDL.LU R88, [R1+0xec] ;  /* 0x0000ec0001587983 */ /* 0x0003620000300800 */
[----:B------:R-:W-:Y:S02]  /*7c30*/  FFMA.FTZ R4, -R86, R86, 1 ;  /* 0x3f80000056047423 */ /* 0x000fe40000010156 */
[----:B------:R-:W-:Y:S01]  /*7c40*/  FMUL.FTZ R6, R6, c[0x0][0x2ec] ;  /* 0x0000bb0006067a20 */ /* 0x000fe20000410000 */
[----:B------:R1:W5:Y:S01]  /*7c50*/  LDL.LU R87, [R1+0xe8] ;  /* 0x0000e80001577983 */ /* 0x0003620000300800 */
[----:B------:R-:W-:Y:S02]  /*7c60*/  FFMA.FTZ R2, -R85, R85, 1 ;  /* 0x3f80000055027423 */ /* 0x000fe40000010155 */
[----:B------:R-:W-:Y:S01]  /*7c70*/  FMUL.FTZ R5, R5, c[0x0][0x2ec] ;  /* 0x0000bb0005057a20 */ /* 0x000fe20000410000 */
[----:B------:R1:W5:Y:S01]  /*7c80*/  LDL.LU R86, [R1+0xe4] ;  /* 0x0000e40001567983 */ /* 0x0003620000300800 */
[----:B------:R-:W-:Y:S02]  /*7c90*/  FMUL.FTZ R16, R10, R6 ;  /* 0x000000060a107220 */ /* 0x000fe40000410000 */
[----:B------:R-:W-:Y:S01]  /*7ca0*/  FADD.FTZ R10, -R0, R26 ;  /* 0x0000001a000a7221 */ /* 0x000fe20000010100 */
[----:B------:R1:W5:Y:S01]  /*7cb0*/  LDL.LU R85, [R1+0xe0] ;  /* 0x0000e00001557983 */ /* 0x0003620000300800 */
[----:B------:R-:W-:Y:S02]  /*7cc0*/  FMUL.FTZ R4, R4, c[0x0][0x2ec] ;  /* 0x0000bb0004047a20 */ /* 0x000fe40000410000 */
[----:B------:R-:W-:Y:S02]  /*7cd0*/  FMUL.FTZ R25, R9, R5 ;  /* 0x0000000509197220 */ /* 0x000fe40000410000 */
[----:B------:R-:W-:Y:S02]  /*7ce0*/  FADD.FTZ R9, -R0, R27 ;  /* 0x0000001b00097221 */ /* 0x000fe40000010100 */
[----:B------:R-:W-:Y:S02]  /*7cf0*/  FMUL.FTZ R10, R84, R10 ;  /* 0x0000000a540a7220 */ /* 0x000fe40000410000 */
[----:B------:R-:W-:Y:S01]  /*7d00*/  FMUL.FTZ R2, R2, c[0x0][0x2ec] ;  /* 0x0000bb0002027a20 */ /* 0x000fe20000410000 */
[----:B------:R1:W5:Y:S01]  /*7d10*/  LDL.LU R84, [R1+0xdc] ;  /* 0x0000dc0001547983 */ /* 0x0003620000300800 */
[----:B------:R-:W-:Y:S02]  /*7d20*/  FMUL.FTZ R15, R8, R4 ;  /* 0x00000004080f7220 */ /* 0x000fe40000410000 */
[C---:B------:R-:W-:Y:S02]  /*7d30*/  FADD.FTZ R8, -R0.reuse, R30 ;  /* 0x0000001e00087221 */ /* 0x040fe40000010100 */
        /* <DEDUP_REMOVED lines=10> */
[----:B------:R-:W-:Y:S02]  /*7de0*/  FFMA.FTZ R2, -R77, R77, 1 ;  /* 0x3f8000004d027423 */ /* 0x000fe4000001014d */
[----:B------:R-:W-:Y:S01]  /*7df0*/  FFMA.FTZ R4, -R78, R78, 1 ;  /* 0x3f8000004e047423 */ /* 0x000fe2000001014e */
[----:B------:R1:W5:Y:S01]  /*7e00*/  LDL.LU R80, [R1+0xcc] ;  /* 0x0000cc0001507983 */ /* 0x0003620000300800 */
[----:B------:R-:W-:Y:S02]  /*7e10*/  FMUL.FTZ R2, R2, c[0x0][0x2ec] ;  /* 0x0000bb0002027a20 */ /* 0x000fe40000410000 */
[C---:B------:R-:W-:Y:S01]  /*7e20*/  FADD.FTZ R31, -R0.reuse, R43 ;  /* 0x0000002b001f7221 */ /* 0x040fe20000010100 */
[----:B------:R1:W5:Y:S01]  /*7e30*/  LDL.LU R79, [R1+0xc8] ;  /* 0x0000c800014f7983 */ /* 0x0003620000300800 */
[----:B------:R-:W-:Y:S02]  /*7e40*/  FMUL.FTZ R13, R7, R2 ;  /* 0x00000002070d7220 */ /* 0x000fe40000410000 */
[C---:B------:R-:W-:Y:S01]  /*7e50*/  FADD.FTZ R7, -R0.reuse, R42 ;  /* 0x0000002a00077221 */ /* 0x040fe20000010100 */
[----:B------:R1:W5:Y:S01]  /*7e60*/  LDL.LU R78, [R1+0xc4] ;  /* 0x0000c400014e7983 */ /* 0x0003620000300800 */
[----:B------:R-:W-:Y:S02]  /*7e70*/  FADD.FTZ R35, -R0, R46 ;  /* 0x0000002e00237221 */ /* 0x000fe40000010100 */
[----:B------:R-:W-:Y:S01]  /*7e80*/  FMUL.FTZ R7, R76, R7 ;  /* 0x000000074c077220 */ /* 0x000fe20000410000 */
[----:B------:R1:W5:Y:S01]  /*7e90*/  LDL.LU R77, [R1+0xc0] ;  /* 0x0000c000014d7983 */ /* 0x0003620000300800 */
[----:B------:R-:W-:Y:S02]  /*7ea0*/  FMUL.FTZ R31, R75, R31 ;  /* 0x0000001f4b1f7220 */ /* 0x000fe40000410000 */
[----:B------:R-:W-:Y:S01]  /*7eb0*/  FADD.FTZ R29, -R0, R47 ;  /* 0x0000002f001d7221 */ /* 0x000fe20000010100 */
[----:B------:R1:W5:Y:S01]  /*7ec0*/  LDL.LU R76, [R1+0xbc] ;  /* 0x0000bc00014c7983 */ /* 0x0003620000300800 */
[----:B------:R-:W-:Y:S02]  /*7ed0*/  FMUL.FTZ R35, R74, R35 ;  /* 0x000000234a237220 */ /* 0x000fe40000410000 */
[----:B------:R-:W-:Y:S01]  /*7ee0*/  FMUL.FTZ R6, R6, c[0x0][0x2ec] ;  /* 0x0000bb0006067a20 */ /* 0x000fe20000410000 */
[----:B------:R1:W5:Y:S01]  /*7ef0*/  LDL.LU R75, [R1+0xb8] ;  /* 0x0000b800014b7983 */ /* 0x0003620000300800 */
[----:B------:R-:W-:Y:S02]  /*7f00*/  FMUL.FTZ R29, R73, R29 ;  /* 0x0000001d491d7220 */ /* 0x000fe40000410000 */
[----:B------:R-:W-:Y:S01]  /*7f10*/  FMUL.FTZ R5, R5, c[0x0][0x2ec] ;  /* 0x0000bb0005057a20 */ /* 0x000fe20000410000 */
[----:B------:R1:W5:Y:S01]  /*7f20*/  LDL.LU R74, [R1+0xb4] ;  /* 0x0000b400014a7983 */ /* 0x0003620000300800 */
[----:B------:R-:W-:Y:S02]  /*7f30*/  FMUL.FTZ R14, R10, R6 ;  /* 0x000000060a0e7220 */ /* 0x000fe40000410000 */
[----:B------:R-:W-:Y:S01]  /*7f40*/  FFMA.FTZ R6, -R72, R72, 1 ;  /* 0x3f80000048067423 */ /* 0x000fe20000010148 */
[----:B------:R1:W5:Y:S01]  /*7f50*/  LDL.LU R73, [R1+0xb0] ;  /* 0x0000b00001497983 */ /* 0x0003620000300800 */
[----:B------:R-:W-:Y:S02]  /*7f60*/  FMUL.FTZ R17, R9, R5 ;  /* 0x0000000509117220 */ /* 0x000fe40000410000 */
[----:B------:R-:W-:Y:S01]  /*7f70*/  FFMA.FTZ R5, -R71, R71, 1 ;  /* 0x3f80000047057423 */ /* 0x000fe20000010147 */
[----:B------:R1:W5:Y:S01]  /*7f80*/  LDL.LU R72, [R1+0xac] ;  /* 0x0000ac0001487983 */ /* 0x0003620000300800 */
[C---:B------:R-:W-:Y:S02]  /*7f90*/  FADD.FTZ R33, -R0.reuse, R58 ;  /* 0x0000003a00217221 */ /* 0x040fe40000010100 */
[----:B------:R-:W-:Y:S01]  /*7fa0*/  FADD.FTZ R30, -R0, R59 ;  /* 0x0000003b001e7221 */ /* 0x000fe20000010100 */
[----:B------:R1:W5:Y:S01]  /*7fb0*/  LDL.LU R71, [R1+0xa8] ;  /* 0x0000a80001477983 */ /* 0x0003620000300800 */
[----:B------:R-:W-:Y:S02]  /*7fc0*/  FMUL.FTZ R33, R70, R33 ;  /* 0x0000002146217220 */ /* 0x000fe40000410000 */
[C---:B------:R-:W-:Y:S01]  /*7fd0*/  FADD.FTZ R34, -R0.reuse, R62 ;  /* 0x0000003e00227221 */ /* 0x040fe20000010100 */
[----:B------:R1:W5:Y:S01]  /*7fe0*/  LDL.LU R70, [R1+0xa4] ;  /* 0x0000a40001467983 */ /* 0x0003620000300800 */
[----:B------:R-:W-:Y:S02]  /*7ff0*/  FMUL.FTZ R30, R69, R30 ;  /* 0x0000001e451e7220 */ /* 0x000fe40000410000 */
[----:B------:R-:W-:Y:S01]  /*8000*/  FADD.FTZ R32, -R0, R63 ;  /* 0x0000003f00207221 */ /* 0x000fe20000010100 */
[----:B------:R1:W5:Y:S01]  /*8010*/  LDL.LU R69, [R1+0xa0] ;  /* 0x0000a00001457983 */ /* 0x0003620000300800 */
[----:B------:R-:W-:Y:S02]  /*8020*/  FMUL.FTZ R34, R68, R34 ;  /* 0x0000002244227220 */ /* 0x000fe40000410000 */
[----:B------:R-:W-:Y:S01]  /*8030*/  FMUL.FTZ R32, R3, R32 ;  /* 0x0000002003207220 */ /* 0x000fe20000410000 */
[----:B------:R1:W5:Y:S01]  /*8040*/  LDL.LU R68, [R1+0x9c] ;  /* 0x00009c0001447983 */ /* 0x0003620000300800 */
[----:B------:R-:W-:Y:S02]  /*8050*/  FMUL.FTZ R4, R4, c[0x0][0x2ec] ;  /* 0x0000bb0004047a20 */ /* 0x000fe40000410000 */
[----:B------:R-:W-:Y:S01]  /*8060*/  FFMA.FTZ R2, -R250, R250, 1 ;  /* 0x3f800000fa027423 */ /* 0x000fe200000101fa */
[----:B------:R1:W5:Y:S01]  /*8070*/  LDL.LU R3, [R1+0x98] ;  /* 0x0000980001037983 */ /* 0x0003620000300800 */
[----:B------:R-:W-:Y:S02]  /*8080*/  FMUL.FTZ R12, R8, R4 ;  /* 0x00000004080c7220 */ /* 0x000fe40000410000 */
[----:B------:R-:W-:Y:S02]  /*8090*/  FFMA.FTZ R4, -R252, R252, 1 ;  /* 0x3f800000fc047423 */ /* 0x000fe400000101fc */
[----:B------:R-:W-:Y:S02]  /*80a0*/  FMUL.FTZ R5, R5, c[0x0][0x2ec] ;  /* 0x0000bb0005057a20 */ /* 0x000fe40000410000 */
[----:B------:R-:W-:Y:S02]  /*80b0*/  FMUL.FTZ R4, R4, c[0x0][0x2ec] ;  /* 0x0000bb0004047a20 */ /* 0x000fe40000410000 */
[----:B------:R-:W-:Y:S02]  /*80c0*/  FMUL.FTZ R2, R2, c[0x0][0x2ec] ;  /* 0x0000bb0002027a20 */ /* 0x000fe40000410000 */
        /* <DEDUP_REMOVED lines=18> */
[----:B-1----:R-:W2:Y:S01]  /*81f0*/  LDL.LU R9, [R1] ;  /* 0x0000000001097983 */ /* 0x002ea20000300800 */
[----:B------:R-:W-:Y:S01]  /*8200*/  IMAD.MOV.U32 R2, RZ, RZ, c[0x0][0x190] ;  /* 0x00006400ff027624 */ /* 0x000fe200078e00ff */
[----:B------:R-:W-:Y:S02]  /*8210*/  ULOP3.LUT UR12, UR7, 0x1, URZ, 0xc0, !UPT ;  /* 0x00000001070c7892 */ /* 0x000fe4000f8ec03f */
[----:B------:R-:W3:Y:S01]  /*8220*/  LDL.LU R8, [R1+0x4] ;  /* 0x0000040001087983 */ /* 0x000ee20000300800 */
[C---:B------:R-:W-:Y:S01]  /*8230*/  IMAD.U32 R0, R2.reuse, -0x80, RZ ;  /* 0xffffff8002007824 */ /* 0x040fe200078e00ff */
[----:B------:R-:W-:Y:S01]  /*8240*/  UISETP.NE.U32.AND UP1, UPT, UR12, 0x1, UPT ;  /* 0x000000010c00788c */ /* 0x000fe2000bf25070 */
[----:B------:R-:W-:Y:S03]  /*8250*/  IMAD.SHL.U32 R10, R2, 0x40, RZ ;  /* 0x00000040020a7824 */ /* 0x000fe600078e00ff */
[----:B------:R-:W-:Y:S06]  /*8260*/  USEL UR12, UR41, 0x4000, !UP1 ;  /* 0x00004000290c7887 */ /* 0x000fec000c800000 */
[----:B------:R-:W-:Y:S02]  /*8270*/  IADD3 R196, R196, UR12, RZ ;  /* 0x0000000cc4c47c10 */ /* 0x000fe4000fffe0ff */
[----:B------:R-:W-:Y:S01]  /*8280*/  IADD3 R187, R187, UR12, RZ ;  /* 0x0000000cbbbb7c10 */ /* 0x000fe2000fffe0ff */
[----:B---3--:R-:W-:Y:S01]  /*8290*/  IMAD.MOV.U32 R4, RZ, RZ, R8 ;  /* 0x000000ffff047224 */ /* 0x008fe200078e0008 */
[----:B--2---:R-:W-:Y:S04]  /*82a0*/  MOV R5, R9 ;  /* 0x0000000900057202 */ /* 0x004fe80000000f00 */
[C---:B------:R-:W-:Y:S01]  /*82b0*/  LEA R6, P2, R0.reuse, R4, 0x1 ;  /* 0x0000000400067211 */ /* 0x040fe200078408ff */
[----:B------:R-:W-:Y:S03]  /*82c0*/  IMAD.MOV.U32 R4, RZ, RZ, 0x6 ;  /* 0x00000006ff047424 */ /* 0x000fe600078e00ff */
[----:B------:R-:W-:Y:S01]  /*82d0*/  LEA.HI.X.SX32 R8, R0, R5, 0x1, P2 ;  /* 0x0000000500087211 */ /* 0x000fe200010f0eff */
[----:B------:R-:W-:Y:S01]  /*82e0*/  STL [R1+0x4], R6 ;  /* 0x0000040601007387 */ /* 0x000fe20000100800 */
[----:B------:R-:W-:Y:S02]  /*82f0*/  SHF.L.U64.HI R0, R2, R4, c[0x0][0x194] ;  /* 0x0000650002007619 */ /* 0x000fe40000010204 */
[----:B------:R-:W-:Y:S01]  /*8300*/  MOV R9, R8 ;  /* 0x0000000800097202 */ /* 0x000fe20000000f00 */
[----:B------:R1:W-:Y:S02]  /*8310*/  STL [R1], R8 ;  /* 0x0000000801007387 */ /* 0x0003e40000100800 */
[----:B-1----:R-:W-:Y:S05]  /*8320*/  IMAD.MOV.U32 R8, RZ, RZ, R6 ;  /* 0x000000ffff087224 */ /* 0x002fea00078e0006 */
[----:B------:R-:W-:Y:S01]  /*8330*/  @!PT LDS RZ, [RZ] ;  /* 0x00000000fffff984 */ /* 0x000fe20000000800 */
[----:B------:R-:W-:Y:S01]  /*8340*/  @!PT LDS RZ, [RZ] ;  /* 0x00000000fffff984 */ /* 0x000fe20000000800 */
[----:B------:R-:W-:Y:S01]  /*8350*/  @!PT LDS RZ, [RZ] ;  /* 0x00000000fffff984 */ /* 0x000fe20000000800 */
[----:B------:R1:W-:Y:S01]  /*8360*/  LDGSTS.E.BYPASS.LTC128B.128 [R196], [R8.64] ;  /* 0x0000000008c47fae */ /* 0x0003e2000b901d44 */
[-C--:B------:R-:W-:Y:S04]  /*8370*/  IADD3 R6, P2, R8, R10.reuse, RZ ;  /* 0x0000000a08067210 */ /* 0x080fe80007f5e0ff */
[-C--:B------:R-:W-:Y:S01]  /*8380*/  IADD3 R4, P3, R6, R10.reuse, RZ ;  /* 0x0000000a06047210 */ /* 0x080fe20007f7e0ff */
[--C-:B------:R-:W-:Y:S03]  /*8390*/  IMAD.X R7, R9, 0x1, R0.reuse, P2 ;  /* 0x0000000109077824 */ /* 0x100fe600010e0600 */
[----:B------:R-:W-:Y:S02]  /*83a0*/  IADD3 R10, P2, R4, R10, RZ ;  /* 0x0000000a040a7210 */ /* 0x000fe40007f5e0ff */
[----:B------:R1:W-:Y:S01]  /*83b0*/  LDGSTS.E.BYPASS.LTC128B.128 [R196+0x1000], [R6.64] ;  /* 0x0100000006c47fae */ /* 0x0003e2000b901d44 */
[----:B------:R-:W-:Y:S05]  /*83c0*/  IADD3.X R5, R7, R0, RZ, P3, !PT ;  /* 0x0000000007057210 */ /* 0x000fea0001ffe4ff */
[----:B------:R1:W-:Y:S01]  /*83d0*/  LDGSTS.E.BYPASS.LTC128B.128 [R196+0x2000], [R4.64] ;  /* 0x0200000004c47fae */ /* 0x0003e2000b901d44 */
[----:B------:R-:W-:Y:S05]  /*83e0*/  IMAD.X R11, R5, 0x1, R0, P2 ;  /* 0x00000001050b7824 */ /* 0x000fea00010e0600 */
[----:B------:R1:W-:Y:S04]  /*83f0*/  LDGSTS.E.BYPASS.LTC128B.128 [R196+0x3000], [R10.64] ;  /* 0x030000000ac47fae */ /* 0x0003e8000b901d44 */
[----:B------:R-:W0:Y:S02]  /*8400*/  LDGDEPBAR ;  /* 0x00000000000079af */ /* 0x000e240000000000 */
.L_x_1658:
[----:B-1----:R-:W-:Y:S01]  /*8410*/  F2FP.BF16.PACK_AB R28, R156, R157 ;  /* 0x0000009d9c1c723e */ /* 0x002fe200000010ff */
        /* <DEDUP_REMOVED lines=67> */
[----:B-----5:R-:W-:Y:S04]  /*8850*/  LDSM.16.MT88.4 R4, [R3+0x1c000] ;  /* 0x01c000000304783b */ /* 0x020fe80000004200 */
[----:B------:R-:W1:Y:S04]  /*8860*/  LDSM.16.MT88.4 R8, [R0+0x8000] ;  /* 0x008000000008783b */ /* 0x000e680000004200 */
[----:B------:R-:W3:Y:S04]  /*8870*/  LDSM.16.MT88.4 R12, [R3+0x20000] ;  /* 0x02000000030c783b */ /* 0x000ee80000004200 */
[----:B------:R-:W4:Y:S04]  /*8880*/  LDSM.16.MT88.4 R16, [R2+0x8000] ;  /* 0x008000000210783b */ /* 0x000f280000004200 */
[----:B------:R-:W-:Y:S04]  /*8890*/  LDSM.16.MT88.4 R20, [R3+0x1c800] ;  /* 0x01c800000314783b */ /* 0x000fe80000004200 */
[----:B------:R-:W4:Y:S04]  /*88a0*/  LDSM.16.MT88.4 R24, [R0+0x8800] ;  /* 0x008800000018783b */ /* 0x000f280000004200 */
        /* <DEDUP_REMOVED lines=14> */
[-C--:B------:R-:W-:Y:S08]  /*8990*/  HMMA.16816.F32.BF16 R68, R20, R24.reuse, R68 ;  /* 0x000000181444723c */ /* 0x080ff00000041844 */
        /* <DEDUP_REMOVED lines=78> */
[----:B------:R-:W2:Y:S01]  /*8e80*/  LDL.LU R43, [R1+0x8] ;  /* 0x00000800012b7983 */ /* 0x000ea20000300800 */
[----:B------:R-:W-:Y:S03]  /*8e90*/  IMAD.MOV.U32 R11, RZ, RZ, c[0x0][0x370] ;  /* 0x0000dc00ff0b7624 */ /* 0x000fe600078e00ff */
[----:B------:R-:W3:Y:S01]  /*8ea0*/  LDL.LU R42, [R1+0xc] ;  /* 0x00000c00012a7983 */ /* 0x000ee20000300800 */
[C---:B------:R-:W-:Y:S02]  /*8eb0*/  IMAD.U32 R6, R11.reuse, -0x80, RZ ;  /* 0xffffff800b067824 */ /* 0x040fe400078e00ff */
[C---:B------:R-:W-:Y:S02]  /*8ec0*/  IMAD.SHL.U32 R10, R11.reuse, 0x40, RZ ;  /* 0x000000400b0a7824 */ /* 0x040fe400078e00ff */
[----:B---3--:R-:W-:Y:S01]  /*8ed0*/  IMAD.MOV.U32 R4, RZ, RZ, R42 ;  /* 0x000000ffff047224 */ /* 0x008fe200078e002a */
[----:B--2---:R-:W-:Y:S04]  /*8ee0*/  MOV R5, R43 ;  /* 0x0000002b00057202 */ /* 0x004fe80000000f00 */
[C---:B------:R-:W-:Y:S01]  /*8ef0*/  LEA R8, P2, R6.reuse, R4, 0x1 ;  /* 0x0000000406087211 */ /* 0x040fe200078408ff */
[----:B------:R-:W-:Y:S03]  /*8f00*/  IMAD.MOV.U32 R4, RZ, RZ, 0x6 ;  /* 0x00000006ff047424 */ /* 0x000fe600078e00ff */
[----:B------:R-:W-:Y:S01]  /*8f10*/  LEA.HI.X.SX32 R9, R6, R5, 0x1, P2 ;  /* 0x0000000506097211 */ /* 0x000fe200010f0eff */
[----:B------:R1:W-:Y:S01]  /*8f20*/  STL [R1+0xc], R8 ;  /* 0x00000c0801007387 */ /* 0x0003e20000100800 */
[----:B------:R-:W-:Y:S02]  /*8f30*/  IADD3 R6, P2, R8, R10, RZ ;  /* 0x0000000a08067210 */ /* 0x000fe40007f5e0ff */
[----:B------:R-:W-:Y:S01]  /*8f40*/  SHF.L.U64.HI R11, R11, R4, c[0x0][0x374] ;  /* 0x0000dd000b0b7619 */ /* 0x000fe20000010204 */
[----:B------:R-:W-:Y:S01]  /*8f50*/  @!PT LDS RZ, [RZ] ;  /* 0x00000000fffff984 */ /* 0x000fe20000000800 */
[----:B------:R-:W-:Y:S01]  /*8f60*/  @!PT LDS RZ, [RZ] ;  /* 0x00000000fffff984 */ /* 0x000fe20000000800 */
[----:B------:R-:W-:Y:S01]  /*8f70*/  @!PT LDS RZ, [RZ] ;  /* 0x00000000fffff984 */ /* 0x000fe20000000800 */
[----:B------:R1:W-:Y:S01]  /*8f80*/  LDGSTS.E.BYPASS.LTC128B.128 [R146+0x8000], [R8.64] ;  /* 0x0800000008927fae */ /* 0x0003e2000b901d44 */
[-C--:B------:R-:W-:Y:S02]  /*8f90*/  IADD3 R4, P3, R6, R10.reuse, RZ ;  /* 0x0000000a06047210 */ /* 0x080fe40007f7e0ff */
[-C--:B------:R-:W-:Y:S01]  /*8fa0*/  IADD3.X R7, R9, R11.reuse, RZ, P2, !PT ;  /* 0x0000000b09077210 */ /* 0x080fe200017fe4ff */
[----:B------:R1:W-:Y:S01]  /*8fb0*/  STL [R1+0x8], R9 ;  /* 0x0000080901007387 */ /* 0x0003e20000100800 */
[----:B------:R-:W-:Y:S03]  /*8fc0*/  IADD3 R10, P2, R4, R10, RZ ;  /* 0x0000000a040a7210 */ /* 0x000fe60007f5e0ff */
[----:B------:R1:W-:Y:S01]  /*8fd0*/  LDGSTS.E.BYPASS.LTC128B.128 [R146+0x9000], [R6.64] ;  /* 0x0900000006927fae */ /* 0x0003e2000b901d44 */
[----:B------:R-:W-:Y:S05]  /*8fe0*/  IMAD.X R5, R7, 0x1, R11, P3 ;  /* 0x0000000107057824 */ /* 0x000fea00018e060b */
[----:B------:R1:W-:Y:S01]  /*8ff0*/  LDGSTS.E.BYPASS.LTC128B.128 [R146+0xa000], [R4.64] ;  /* 0x0a00000004927fae */ /* 0x0003e2000b901d44 */
[----:B------:R-:W-:Y:S05]  /*9000*/  IADD3.X R11, R5, R11, RZ, P2, !PT ;  /* 0x0000000b050b7210 */ /* 0x000fea00017fe4ff */
[----:B------:R1:W-:Y:S04]  /*9010*/  LDGSTS.E.BYPASS.LTC128B.128 [R146+0xb000], [R10.64] ;  /* 0x0b0000000a927fae */ /* 0x0003e8000b901d44 */
[----:B------:R-:W0:Y:S02]  /*9020*/  LDGDEPBAR ;  /* 0x00000000000079af */ /* 0x000e240000000000 */
.L_x_1659:
        /* <DEDUP_REMOVED lines=25> */
[----:B------:R2:W2:Y:S02]  /*91c0*/  LDL R150, [R1+0x10] ;  /* 0x0000100001967983 */ /* 0x0004a40000100800 */
        /* <DEDUP_REMOVED lines=116> */
[----:B----4-:R3:W-:Y:S04]  /*9910*/  @P0 STL [R1+0x10], R150 ;  /* 0x0000109601000387 */ /* 0x0107e80000100800 */
        /* <DEDUP_REMOVED lines=39> */
[C---:B------:R-:W-:Y:S02]  /*9b90*/  IMAD.IADD R60, R147.reuse, 0x1, R60 ;  /* 0x00000001933c7824 */ /* 0x040fe400078e023c */
[C---:B------:R-:W-:Y:S02]  /*9ba0*/  IMAD.IADD R61, R147.reuse, 0x1, R61 ;  /* 0x00000001933d7824 */ /* 0x040fe400078e023d */
[C---:B------:R-:W-:Y:S01]  /*9bb0*/  IMAD.IADD R60, R147.reuse, 0x1, R60 ;  /* 0x00000001933c7824 */ /* 0x040fe200078e023c */
[CC--:B-1----:R-:W-:Y:S03]  /*9bc0*/  LEA R6, P0, R0.reuse, R36.reuse, 0x2 ;  /* 0x0000002400067211 */ /* 0x0c2fe600078010ff */
        /* <DEDUP_REMOVED lines=19> */
[----:B------:R-:W-:Y:S02]  /*9d00*/  IMAD R41, R41, 0x68, RZ ;  /* 0x0000006829297824 */ /* 0x000fe400078e02ff */
[----:B------:R1:W-:Y:S01]  /*9d10*/  RED.E.ADD.F32.FTZ.RN.STRONG.GPU [R8.64], R16 ;  /* 0x000000100800798e */ /* 0x0003e2000c10e784 */
[----:B------:R-:W-:Y:S02]  /*9d20*/  IMAD R0, R0, c[0x0][0x1c0], RZ ;  /* 0x0000700000007a24 */ /* 0x000fe400078e02ff */
[----:B------:R-:W-:Y:S02]  /*9d30*/  IMAD.MOV.U32 R40, RZ, RZ, c[0x0][0x22c] ;  /* 0x00008b00ff287624 */ /* 0x000fe400078e00ff */
[----:B------:R-:W-:Y:S01]  /*9d40*/  IMAD R0, R0, 0x50, RZ ;  /* 0x0000005000007824 */ /* 0x000fe200078e02ff */
[-C--:B-1----:R-:W-:Y:S01]  /*9d50*/  LEA R6, P2, R48, R36.reuse, 0x2 ;  /* 0x0000002430067211 */ /* 0x082fe200078410ff */
[----:B------:R-:W-:Y:S03]  /*9d60*/  IMAD R40, R40, c[0x0][0x1c0], RZ ;  /* 0x0000700028287a24 */ /* 0x000fe600078e02ff */
[-C--:B------:R-:W-:Y:S01]  /*9d70*/  LEA.HI.X.SX32 R7, R48, R37.reuse, 0x2, P2 ;  /* 0x0000002530077211 */ /* 0x080fe200010f16ff */
[----:B------:R-:W-:Y:S01]  /*9d80*/  IMAD R40, R40, 0x78, RZ ;  /* 0x0000007828287824 */ /* 0x000fe200078e02ff */
[CC--:B------:R-:W-:Y:S03]  /*9d90*/  LEA R4, P0, R0.reuse, R36.reuse, 0x2 ;  /* 0x0000002400047211 */ /* 0x0c0fe600078010ff */
[----:B------:R1:W-:Y:S01]  /*9da0*/  RED.E.ADD.F32.FTZ.RN.STRONG.GPU [R6.64], R17 ;  /* 0x000000110600798e */ /* 0x0003e2000c10e784 */
[-C--:B------:R-:W-:Y:S01]  /*9db0*/  LEA.HI.X.SX32 R5, R0, R37.reuse, 0x2, P0 ;  /* 0x0000002500057211 */ /* 0x080fe200000f16ff */
[----:B------:R-:W-:Y:S04]  /*9dc0*/  IMAD.MOV.U32 R0, RZ, RZ, c[0x0][0x22c] ;  /* 0x00008b00ff007624 */ /* 0x000fe800078e00ff */
[----:B------:R-:W-:Y:S01]  /*9dd0*/  IMAD R0, R0, c[0x0][0x1c0], RZ ;  /* 0x0000700000007a24 */ /* 0x000fe200078e02ff */
[----:B------:R1:W-:Y:S01]  /*9de0*/  RED.E.ADD.F32.FTZ.RN.STRONG.GPU [R4.64], R18 ;  /* 0x000000120400798e */ /* 0x0003e2000c10e784 */
[-C--:B------:R-:W-:Y:S02]  /*9df0*/  LEA R16, P2, R2, R36.reuse, 0x2 ;  /* 0x0000002402107211 */ /* 0x080fe400078410ff */
[----:B------:R-:W-:Y:S01]  /*9e00*/  IMAD R0, R0, 0x60, RZ ;  /* 0x0000006000007824 */ /* 0x000fe200078e02ff */
[CC--:B------:R-:W-:Y:S04]  /*9e10*/  LEA R8, P3, R41.reuse, R36.reuse, 0x2 ;  /* 0x0000002429087211 */ /* 0x0c0fe800078610ff */
[CC--:B------:R-:W-:Y:S02]  /*9e20*/  LEA R10, P0, R0.reuse, R36.reuse, 0x2 ;  /* 0x00000024000a7211 */ /* 0x0c0fe400078010ff */
[-C--:B------:R-:W-:Y:S02]  /*9e30*/  LEA.HI.X.SX32 R9, R41, R37.reuse, 0x2, P3 ;  /* 0x0000002529097211 */ /* 0x080fe400018f16ff */
[-C--:B------:R-:W-:Y:S02]  /*9e40*/  LEA.HI.X.SX32 R11, R0, R37.reuse, 0x2, P0 ;  /* 0x00000025000b7211 */ /* 0x080fe400000f16ff */
[----:B------:R-:W4:Y:S01]  /*9e50*/  LDL R0, [R1+0x44] ;  /* 0x0000440001007983 */ /* 0x000f220000100800 */
[-C--:B-1----:R-:W-:Y:S03]  /*9e60*/  LEA.HI.X.SX32 R17, R2, R37.reuse, 0x2, P2 ;  /* 0x0000002502117211 */ /* 0x082fe600010f16ff */
[----:B------:R-:W4:Y:S01]  /*9e70*/  LDL R2, [R1+0x20] ;  /* 0x0000200001027983 */ /* 0x000f220000100800 */
[CC--:B------:R-:W-:Y:S03]  /*9e80*/  LEA R6, P2, R42.reuse, R36.reuse, 0x2 ;  /* 0x000000242a067211 */ /* 0x0c0fe600078410ff */
[----:B------:R1:W-:Y:S01]  /*9e90*/  RED.E.ADD.F32.FTZ.RN.STRONG.GPU [R16.64], R19 ;  /* 0x000000131000798e */ /* 0x0003e2000c10e784 */
[-C--:B------:R-:W-:Y:S02]  /*9ea0*/  LEA.HI.X.SX32 R7, R42, R37.reuse, 0x2, P2 ;  /* 0x000000252a077211 */ /* 0x080fe400010f16ff */
[CC--:B------:R-:W-:Y:S01]  /*9eb0*/  LEA R4, P0, R40.reuse, R36.reuse, 0x2 ;  /* 0x0000002428047211 */ /* 0x0c0fe200078010ff */
[----:B------:R-:W-:Y:S01]  /*9ec0*/  RED.E.ADD.F32.FTZ.RN.STRONG.GPU [R10.64], R12 ;  /* 0x0000000c0a00798e */ /* 0x000fe2000c10e784 */
[CC--:B------:R-:W-:Y:S02]  /*9ed0*/  LEA R50, P2, R63.reuse, R36.reuse, 0x2 ;  /* 0x000000243f327211 */ /* 0x0c0fe400078410ff */
[-C--:B------:R-:W-:Y:S01]  /*9ee0*/  LEA.HI.X.SX32 R5, R40, R37.reuse, 0x2, P0 ;  /* 0x0000002528057211 */ /* 0x080fe200000f16ff */
[----:B------:R-:W-:Y:S01]  /*9ef0*/  RED.E.ADD.F32.FTZ.RN.STRONG.GPU [R8.64], R13 ;  /* 0x0000000d0800798e */ /* 0x000fe2000c10e784 */
[CC--:B------:R-:W-:Y:S02]  /*9f00*/  LEA R48, P0, R62.reuse, R36.reuse, 0x2 ;  /* 0x000000243e307211 */ /* 0x0c0fe400078010ff */
[-C--:B------:R-:W-:Y:S01]  /*9f10*/  LEA.HI.X.SX32 R51, R63, R37.reuse, 0x2, P2 ;  /* 0x000000253f337211 */ /* 0x080fe200010f16ff */
[----:B------:R2:W-:Y:S01]  /*9f20*/  RED.E.ADD.F32.FTZ.RN.STRONG.GPU [R6.64], R14 ;  /* 0x0000000e0600798e */ /* 0x0005e2000c10e784 */
[-C--:B------:R-:W-:Y:S02]  /*9f30*/  LEA.HI.X.SX32 R49, R62, R37.reuse, 0x2, P0 ;  /* 0x000000253e317211 */ /* 0x080fe400000f16ff */
[CC--:B------:R-:W-:Y:S01]  /*9f40*/  LEA R42, P5, R60.reuse, R36.reuse, 0x2 ;  /* 0x000000243c2a7211 */ /* 0x0c0fe200078a10ff */
[----:B------:R1:W-:Y:S03]  /*9f50*/  RED.E.ADD.F32.FTZ.RN.STRONG.GPU [R4.64], R15 ;  /* 0x0000000f0400798e */ /* 0x0003e6000c10e784 */
[-C--:B------:R-:W-:Y:S01]  /*9f60*/  LEA.HI.X.SX32 R43, R60, R37.reuse, 0x2, P5 ;  /* 0x000000253c2b7211 */ /* 0x080fe200028f16ff */
        /* <DEDUP_REMOVED lines=37> */
[----:B------:R-:W-:Y:S01]  /*a1c0*/  IMAD.MOV.U32 R0, RZ, RZ, 0x40 ;  /* 0x00000040ff007424 */ /* 0x000fe200078e00ff */
[C---:B------:R-:W-:Y:S02]  /*a1d0*/  LEA R6, P2, R2.reuse, R36, 0x2 ;  /* 0x0000002402067211 */ /* 0x040fe400078410ff */
[----:B------:R-:W-:Y:S01]  /*a1e0*/  PLOP3.LUT P0, PT, PT, PT, UP1, 0x80, 0x0 ;  /* 0x000000000000781c */ /* 0x000fe20003f0f018 */
[----:B------:R-:W-:Y:S01]  /*a1f0*/  @UP5 UIADD3 UR11, UP1, UR11, -0x200, URZ ;  /* 0xfffffe000b0b5890 */ /* 0x000fe2000ff3e03f */
[----:B------:R-:W-:Y:S02]  /*a200*/  LEA.HI.X.SX32 R7, R2, R37, 0x2, P2 ;  /* 0x0000002502077211 */ /* 0x000fe400010f16ff */
[----:B------:R-:W-:Y:S01]  /*a210*/  SEL R181, R0, 0xffffffc0, !P1 ;  /* 0xffffffc000b57807 */ /* 0x000fe20004800000 */
[----:B------:R-:W-:Y:S01]  /*a220*/  LDSM.16.MT88.4 R36, [R3+0x19000] ;  /* 0x019000000324783b */ /* 0x000fe20000004200 */
[----:B------:R-:W-:Y:S01]  /*a230*/  ISETP.LT.AND P2, PT, RZ, UR7, PT ;  /* 0x00000007ff007c0c */ /* 0x000fe2000bf41270 */
[----:B------:R-:W-:Y:S02]  /*a240*/  @UP5 UIADD3.X UR10, UR10, -0x1, URZ, UP1, !UPT ;  /* 0xffffffff0a0a5890 */ /* 0x000fe40008ffe43f */
[----:B------:R-:W-:Y:S01]  /*a250*/  RED.E.ADD.F32.FTZ.RN.STRONG.GPU [R6.64], R30 ;  /* 0x0000001e0600798e */ /* 0x000fe2000c10e784 */
[----:B------:R-:W-:Y:S01]  /*a260*/  IMAD.IADD R0, R181, 0x1, R180 ;  /* 0x00000001b5007824 */ /* 0x000fe200078e02b4 */
[----:B------:R-:W-:Y:S02]  /*a270*/  UMOV UR7, UR12 ;  /* 0x0000000c00077c82 */ /* 0x000fe40008000000 */
[----:B------:R-:W-:Y:S04]  /*a280*/  RED.E.ADD.F32.FTZ.RN.STRONG.GPU [R4.64], R31 ;  /* 0x0000001f0400798e */ /* 0x000fe8000c10e784 */
[----:B------:R-:W1:Y:S04]  /*a290*/  LDSM.16.MT88.4 R4, [R3+0x14000] ;  /* 0x014000000304783b */ /* 0x000e680000004200 */
[----:B------:R-:W2:Y:S04]  /*a2a0*/  LDSM.16.MT88.4 R16, [R0] ;  /* 0x000000000010783b */ /* 0x000ea80000004200 */
[----:B------:R-:W3:Y:S04]  /*a2b0*/  LDSM.16.MT88.4 R28, [R0+0x800] ;  /* 0x00080000001c783b */ /* 0x000ee80000004200 */
        /* <DEDUP_REMOVED lines=11> */
[----:B------:R-:W-:Y:S04]  /*a370*/  LDSM.16.MT88.4 R4, [R3+0x15800] ;  /* 0x015800000304783b */ /* 0x000fe80000004200 */
[----:B------:R-:W2:Y:S03]  /*a380*/  LDSM.16.MT88.4 R16, [R180+0x1800] ;  /* 0x00180000b410783b */ /* 0x000ea60000004200 */
        /* <DEDUP_REMOVED lines=48> */
[-C--:B--2---:R-:W-:Y:S08]  /*a690*/  HMMA.16816.F32.BF16 R100, R8, R16.reuse, R100 ;  /* 0x000000100864723c */ /* 0x084ff00000041864 */
[C---:B---3--:R-:W-:Y:S08]  /*a6a0*/  HMMA.16816.F32.BF16 R104, R24.reuse, R16, R104 ;  /* 0x000000101868723c */ /* 0x048ff00000041868 */
        /* <DEDUP_REMOVED lines=158> */
.L_x_1661:
        /* <DEDUP_REMOVED lines=18> */
.L_x_1662:
        /* <DEDUP_REMOVED lines=8> */
[----:B------:R-:W-:-:S04]  /*b230*/  UIMAD UR8, UR10, UR8, URZ ;  /* 0x000000080a0872a4 */ /* 0x000fc8000f8e023f */
        /* <DEDUP_REMOVED lines=38> */
.L_x_1664:
[----:B--234-:R-:W-:Y:S05]  /*b4a0*/  BSYNC B0 ;  /* 0x0000000000007941 */ /* 0x01cfea0003800000 */
.L_x_1663:
        /* <DEDUP_REMOVED lines=15> */
.L_x_1666:
[----:B------:R-:W-:Y:S05]  /*b5a0*/  BSYNC B0 ;  /* 0x0000000000007941 */ /* 0x000fea0003800000 */
.L_x_1665:
        /* <DEDUP_REMOVED lines=15> */
.L_x_1668:
[----:B------:R-:W-:Y:S05]  /*b6a0*/  BSYNC B0 ;  /* 0x0000000000007941 */ /* 0x000fea0003800000 */
.L_x_1667:
        /* <DEDUP_REMOVED lines=14> */
.L_x_1670:
[----:B------:R-:W-:Y:S05]  /*b790*/  BSYNC B0 ;  /* 0x0000000000007941 */ /* 0x000fea0003800000 */
.L_x_1669:
        /* <DEDUP_REMOVED lines=24> */
.L_x_1672:
[----:B------:R-:W-:Y:S05]  /*b920*/  BSYNC B0 ;  /* 0x0000000000007941 */ /* 0x000fea0003800000 */
.L_x_1671:
        /* <DEDUP_REMOVED lines=13> */
.L_x_1674:
[----:B------:R-:W-:Y:S05]  /*ba00*/  BSYNC B0 ;  /* 0x0000000000007941 */ /* 0x000fea0003800000 */
.L_x_1673:
        /* <DEDUP_REMOVED lines=13> */
.L_x_1676:
[----:B------:R-:W-:Y:S05]  /*bae0*/  BSYNC B0 ;  /* 0x0000000000007941 */ /* 0x000fea0003800000 */
.L_x_1675:
        /* <DEDUP_REMOVED lines=12> */
.L_x_1657:
        /* <DEDUP_REMOVED lines=20> */
.L_x_1678:
        /* <DEDUP_REMOVED lines=18> */
.L_x_1679:
        /* <DEDUP_REMOVED lines=34> */
.L_x_1681:
[----:B------:R-:W-:Y:S05]  /*c030*/  BSYNC B0 ;  /* 0x0000000000007941 */ /* 0x000fea0003800000 */
.L_x_1680:
        /* <DEDUP_REMOVED lines=15> */
.L_x_1683:
[----:B------:R-:W-:Y:S05]  /*c130*/  BSYNC B0 ;  /* 0x0000000000007941 */ /* 0x000fea0003800000 */
.L_x_1682:
        /* <DEDUP_REMOVED lines=15> */
.L_x_1685:
[----:B------:R-:W-:Y:S05]  /*c230*/  BSYNC B0 ;  /* 0x0000000000007941 */ /* 0x000fea0003800000 */
.L_x_1684:
        /* <DEDUP_REMOVED lines=14> */
.L_x_1687:
[----:B------:R-:W-:Y:S05]  /*c320*/  BSYNC B0 ;  /* 0x0000000000007941 */ /* 0x000fea0003800000 */
.L_x_1686:
        /* <DEDUP_REMOVED lines=24> */
.L_x_1689:
[----:B------:R-:W-:Y:S05]  /*c4b0*/  BSYNC B0 ;  /* 0x0000000000007941 */ /* 0x000fea0003800000 */
.L_x_1688:
        /* <DEDUP_REMOVED lines=13> */
.L_x_1691:
[----:B------:R-:W-:Y:S05]  /*c590*/  BSYNC B0 ;  /* 0x0000000000007941 */ /* 0x000fea0003800000 */
.L_x_1690:
        /* <DEDUP_REMOVED lines=13> */
.L_x_1693:
[----:B------:R-:W-:Y:S05]  /*c670*/  BSYNC B0 ;  /* 0x0000000000007941 */ /* 0x000fea0003800000 */
.L_x_1692:
        /* <DEDUP_REMOVED lines=11> */
.L_x_1677:
[----:B------:R-:W-:Y:S05]  /*c730*/  BSYNC B1 ;  /* 0x0000000000017941 */ /* 0x000fea0003800000 */
.L_x_1652:
        /* <DEDUP_REMOVED lines=11> */
.L_x_1694:
[----:B------:R-:W-:Y:S05]  /*c7f0*/  EXIT ;  /* 0x000000000000794d */ /* 0x000fea0003800000 */
.L_x_1696:
        /* <DEDUP_REMOVED lines=16> */
.L_x_2484:


//--------------------- .text._ZN5flash44flash_bwd_dq_dk_dv_loop_seqk_parallel_kernelI23Flash_bwd_kernel_traitsILi64ELi128ELi128ELi8ELi4ELi4ELi4ELb0ELb0EN7cutlass10bfloat16_tE19Flash_kernel_traitsILi64ELi128ELi128ELi8ES3_EELb1ELb0ELb0ELb0ELb0ELb0ELb0EEEvNS_16Flash_bwd_paramsE --------------------------
	.section	.text._ZN5flash44flash_bwd_dq_dk_dv_loop_seqk_parallel_kernelI23Flash_bwd_kernel_traitsILi64ELi128ELi128ELi8ELi4ELi4ELi4ELb0ELb0EN7cutlass10bfloat16_tE19Flash_kernel_traitsILi64ELi128ELi128ELi8ES3_EELb1ELb0ELb0ELb0ELb0ELb0ELb0EEEvNS_16Flash_bwd_paramsE,"ax",@progbits
	.sectioninfo	@"SHI_REGISTERS=255"
	.align	128
        .global         _ZN5flash44flash_bwd_dq_dk_dv_loop_seqk_parallel_kernelI23Flash_bwd_kernel_traitsILi64ELi128ELi128ELi8ELi4ELi4ELi4ELb0ELb0EN7cutlass10bfloat16_tE19Flash_kernel_traitsILi64ELi128ELi128ELi8ES3_EELb1ELb0ELb0ELb0ELb0ELb0ELb0EEEvNS_16Flash_bwd_paramsE
        .type           _ZN5flash44flash_bwd_dq_dk_dv_loop_seqk_parallel_kernelI23Flash_bwd_kernel_traitsILi64ELi128ELi128ELi8ELi4ELi4ELi4ELb0ELb0EN7cutlass10bfloat16_tE19Flash_kernel_traitsILi64ELi128ELi128ELi8ES3_EELb1ELb0ELb0ELb0ELb0ELb0ELb0EEEvNS_16Flash_bwd_paramsE,@function
        .size           _ZN5flash44flash_bwd_dq_dk_dv_loop_seqk_parallel_kernelI23Flash_bwd_kernel_traitsILi64ELi128ELi128ELi8ELi4ELi4ELi4ELb0ELb0EN7cutlass10bfloat16_tE19Flash_kernel_traitsILi64ELi128ELi128ELi8ES3_EELb1ELb0ELb0ELb0ELb0ELb0ELb0EEEvNS_16Flash_bwd_paramsE,(.L_x_2485 - _ZN5flash44flash_bwd_dq_dk_dv_loop_seqk_parallel_kernelI23Flash_bwd_kernel_traitsILi64ELi128ELi128ELi8ELi4ELi4ELi4ELb0ELb0EN7cutlass10bfloat16_tE19Flash_kernel_traitsILi64ELi128ELi128ELi8ES3_EELb1ELb0ELb0ELb0ELb0ELb0ELb0EEEvNS_16Flash_bwd_paramsE)
        .other          _ZN5flash44flash_bwd_dq_dk_dv_loop_seqk_parallel_kernelI23Flash_bwd_kernel_traitsILi64ELi128ELi128ELi8ELi4ELi4ELi4ELb0ELb0EN7cutlass10bfloat16_tE19Flash_kernel_traitsILi64ELi128ELi128ELi8ES3_EELb1ELb0ELb0ELb0ELb0ELb0ELb0EEEvNS_16Flash_bwd_paramsE,@"STO_CUDA_ENTRY STV_DEFAULT"
_ZN5flash44flash_bwd_dq_dk_dv_loop_seqk_parallel_kernelI23Flash_bwd_kernel_traitsILi64ELi128ELi128ELi8ELi4ELi4ELi4ELb0ELb0EN7cutlass10bfloat16_tE19Flash_kernel_traitsILi64ELi128ELi128ELi8ES3_EELb1ELb0ELb0ELb0ELb0ELb0ELb0EEEvNS_16Flash_bwd_paramsE:
.text._ZN5flash44flash_bwd_dq_dk_dv_loop_seqk_parallel_kernelI23Flash_bwd_kernel_traitsILi64ELi128ELi128ELi8ELi4ELi4ELi4ELb0ELb0EN7cutlass10bfloat16_tE19Flash_kernel_traitsILi64ELi128ELi128ELi8ES3_EELb1ELb0ELb0ELb0ELb0ELb0ELb0EEEvNS_16Flash_bwd_paramsE:
        /* <DEDUP_REMOVED lines=21> */
[----:B------:R-:W-:Y:S02]  /*0150*/  UMOV UR5, 0x80 ;  /* 0x0000008000057882 */ /* 0x000fe40000000000 */
[----:B------:R-:W-:Y:S02]  /*0160*/  ULDC UR4, c[0x0][0x210] ;  /* 0x0000840000047ab9 */ /* 0x000fe40000000800 */
[----:B------:R-:W-:Y:S02]  /*0170*/  ULDC UR57, c[0x0][0x234] ;  /* 0x00008d0000397ab9 */ /* 0x000fe40000000800 */
[----:B------:R-:W-:Y:S02]  /*0180*/  ULDC UR10, c[0x0][0x1c0] ;  /* 0x00007000000a7ab9 */ /* 0x000fe40000000800 */
[----:B------:R-:W-:Y:S02]  /*0190*/  ULDC UR11, c[0x0][0x1c0] ;  /* 0x00007000000b7ab9 */ /* 0x000fe40000000800 */
[----:B------:R-:W-:Y:S01]  /*01a0*/  UIMAD.WIDE UR34, UR47, UR34, URZ ;  /* 0x000000222f2272a5 */ /* 0x000fe2000f8e023f */
[----:B-1----:R-:W-:Y:S01]  /*01b0*/  SHF.R.S32.HI R5, RZ, 0x1f, R11 ;  /* 0x0000001fff057819 */ /* 0x002fe2000001140b */
[----:B--2---:R-:W-:-:S02]  /*01c0*/  USHF.R.S32.HI UR6, URZ, 0x1f, UR36 ;  /* 0x0000001f3f067899 */ /* 0x004fc40008011424 */
[----:B------:R-:W-:Y:S01]  /*01d0*/  UIMAD UR48, UR36, UR47, URZ ;  /* 0x0000002f243072a4 */ /* 0x000fe2000f8e023f */
[CC--:B------:R-:W-:Y:S01]  /*01e0*/  LEA.HI R2, R5.reuse, R11.reuse, RZ, 0x4 ;  /* 0x0000000b05027211 */ /* 0x0c0fe200078f20ff */
[----:B------:R-:W-:Y:S01]  /*01f0*/  UIMAD UR57, UR5, UR4, UR57 ;  /* 0x00000004053972a4 */ /* 0x000fe2000f8e0239 */
[CC--:B------:R-:W-:Y:S01]  /*0200*/  LEA.HI R0, R5.reuse, R11.reuse, RZ, 0x5 ;  /* 0x0000000b05007211 */ /* 0x0c0fe200078f28ff */
[----:B------:R-:W-:Y:S01]  /*0210*/  UIMAD UR47, UR47, UR10, URZ ;  /* 0x0000000a2f2f72a4 */ /* 0x000fe2000f8e023f */
[C---:B------:R-:W-:Y:S01]  /*0220*/  LOP3.LUT R4, R2.reuse, 0xfffffff0, RZ, 0xc0, !PT ;  /* 0xfffffff002047812 */ /* 0x040fe200078ec0ff */
[----:B---3--:R-:W-:Y:S01]  /*0230*/  UIMAD.WIDE.U32 UR44, UR32, UR13, URZ ;  /* 0x0000000d202c72a5 */ /* 0x008fe2000f8e003f */
[----:B------:R-:W-:Y:S01]  /*0240*/  SHF.R.S32.HI R3, RZ, 0x4, R2 ;  /* 0x00000004ff037819 */ /* 0x000fe20000011402 */
[----:B------:R-:W-:Y:S01]  /*0250*/  USHF.R.S32.HI UR7, URZ, 0x1f, UR32 ;  /* 0x0000001f3f077899 */ /* 0x000fe20008011420 */
[-C--:B------:R-:W-:Y:S01]  /*0260*/  LEA.HI R14, R5, R11.reuse, RZ, 0x7 ;  /* 0x0000000b050e7211 */ /* 0x080fe200078f38ff */
[----:B------:R-:W-:Y:S01]  /*0270*/  IMAD.IADD R8, R11, 0x1, -R4 ;  /* 0x000000010b087824 */ /* 0x000fe200078e0a04 */
[CC--:B------:R-:W-:Y:S01]  /*0280*/  LEA.HI R9, R5.reuse, R11.reuse, RZ, 0x3 ;  /* 0x0000000b05097211 */ /* 0x0c0fe200078f18ff */
[----:B------:R-:W-:Y:S01]  /*0290*/  UIMAD UR4, UR32, UR11, UR36 ;  /* 0x0000000b200472a4 */ /* 0x000fe2000f8e0224 */
[CC--:B------:R-:W-:Y:S01]  /*02a0*/  LEA.HI R13, R5.reuse, R11.reuse, RZ, 0x6 ;  /* 0x0000000b050d7211 */ /* 0x0c0fe200078f30ff */
[----:B------:R-:W-:Y:S01]  /*02b0*/  ULDC UR12, c[0x0][0x1c0] ;  /* 0x00007000000c7ab9 */ /* 0x000fe20000000800 */
[----:B------:R-:W-:Y:S01]  /*02c0*/  LEA.HI R5, R5, R11, RZ, 0x2 ;  /* 0x0000000b05057211 */ /* 0x000fe200078f10ff */
[----:B------:R-:W-:Y:S01]  /*02d0*/  ULDC UR9, c[0x0][0x1c0] ;  /* 0x0000700000097ab9 */ /* 0x000fe20000000800 */
[----:B------:R-:W-:Y:S01]  /*02e0*/  LEA.HI R2, R2, R3, RZ, 0x1 ;  /* 0x0000000302027211 */ /* 0x000fe200078f08ff */
[----:B------:R-:W-:Y:S01]  /*02f0*/  UIMAD UR5, UR32, UR9, UR36 ;  /* 0x00000009200572a4 */ /* 0x000fe2000f8e0224 */
[----:B------:R-:W-:Y:S01]  /*0300*/  LOP3.LUT R6, R0, 0xffffffe0, RZ, 0xc0, !PT ;  /* 0xffffffe000067812 */ /* 0x000fe200078ec0ff */
[----:B------:R-:W-:Y:S01]  /*0310*/  USHF.L.U32 UR46, UR47, 0x7, URZ ;  /* 0x000000072f2e7899 */ /* 0x000fe2000800063f */
[--C-:B------:R-:W-:Y:S01]  /*0320*/  SHF.R.S32.HI R4, RZ, 0x5, R0.reuse ;  /* 0x00000005ff047819 */ /* 0x100fe20000011400 */
[----:B------:R-:W-:Y:S01]  /*0330*/  USHF.L.U32 UR39, UR4, 0x5, URZ ;  /* 0x0000000504277899 */ /* 0x000fe2000800063f */
[----:B------:R-:W-:Y:S01]  /*0340*/  SHF.R.S32.HI R0, RZ, 0x1f, R0 ;  /* 0x0000001fff007819 */ /* 0x000fe20000011400 */
[----:B------:R-:W-:Y:S01]  /*0350*/  IMAD.IADD R6, R11, 0x1, -R6 ;  /* 0x000000010b067824 */ /* 0x000fe200078e0a06 */
[----:B------:R-:W-:Y:S01]  /*0360*/  LOP3.LUT R10, R5, 0x7ffffffc, RZ, 0xc0, !PT ;  /* 0x7ffffffc050a7812 */ /* 0x000fe200078ec0ff */
[----:B------:R-:W-:Y:S01]  /*0370*/  ULDC UR51, c[0x0][0x214] ;  /* 0x0000850000337ab9 */ /* 0x000fe20000000800 */
[----:B------:R-:W-:Y:S01]  /*0380*/  LOP3.LUT R2, R2, 0xfffffffe, RZ, 0xc0, !PT ;  /* 0xfffffffe02027812 */ /* 0x000fe200078ec0ff */
[----:B------:R-:W-:Y:S01]  /*0390*/  ULDC UR58, c[0x0][0x1c8] ;  /* 0x00007200003a7ab9 */ /* 0x000fe20000000800 */
[----:B------:R-:W-:Y:S01]  /*03a0*/  LEA.HI R0, R0, R4, RZ, 0x2 ;  /* 0x0000000400007211 */ /* 0x000fe200078f10ff */
[----:B------:R-:W-:Y:S01]  /*03b0*/  IMAD.IADD R15, R11, 0x1, -R10 ;  /* 0x000000010b0f7824 */ /* 0x000fe200078e0a0a */
[----:B------:R-:W-:Y:S01]  /*03c0*/  LOP3.LUT R7, R9, 0xfffffff8, RZ, 0xc0, !PT ;  /* 0xfffffff809077812 */ /* 0x000fe200078ec0ff */
[----:B------:R-:W-:Y:S01]  /*03d0*/  IMAD.IADD R10, R3, 0x1, -R2 ;  /* 0x00000001030a7824 */ /* 0x000fe200078e0a02 */
[----:B------:R-:W-:Y:S01]  /*03e0*/  LOP3.LUT R2, R0, 0xfffffffc, RZ, 0xc0, !PT ;  /* 0xfffffffc00027812 */ /* 0x000fe200078ec0ff */
[----:B------:R-:W-:Y:S01]  /*03f0*/  ULDC.U8 UR8, c[0x0][0x3d0] ;  /* 0x0000f40000087ab9 */ /* 0x000fe20000000000 */
[----:B------:R-:W-:Y:S01]  /*0400*/  SHF.R.S32.HI R3, RZ, 0x2, R5 ;  /* 0x00000002ff037819 */ /* 0x000fe20000011405 */
[----:B------:R-:W-:Y:S01]  /*0410*/  IMAD.IADD R7, R11, 0x1, -R7 ;  /* 0x000000010b077824 */ /* 0x000fe200078e0a07 */
[----:B------:R-:W-:Y:S01]  /*0420*/  SHF.R.S32.HI R0, RZ, 0x1f, R5 ;  /* 0x0000001fff007819 */ /* 0x000fe20000011405 */
[----:B------:R-:W-:Y:S01]  /*0430*/  IMAD.IADD R16, R4, 0x1, -R2 ;  /* 0x0000000104107824 */ /* 0x000fe200078e0a02 */
[----:B------:R-:W-:Y:S01]  /*0440*/  SHF.R.S32.HI R2, RZ, 0x1f, R6 ;  /* 0x0000001fff027819 */ /* 0x000fe20000011406 */
[C---:B------:R-:W-:Y:S01]  /*0450*/  IMAD.SHL.U32 R238, R7.reuse, 0x8, RZ ;  /* 0x0000000807ee7824 */ /* 0x040fe200078e00ff */
[----:B------:R-:W-:Y:S01]  /*0460*/  LEA.HI R0, R0, R3, RZ, 0x3 ;  /* 0x0000000300007211 */ /* 0x000fe200078f18ff */
[----:B------:R-:W-:Y:S01]  /*0470*/  ULDC UR52, c[0x0][0x224] ;  /* 0x0000890000347ab9 */ /* 0x000fe20000000800 */
[--C-:B------:R-:W-:Y:S01]  /*0480*/  SHF.R.S32.HI R4, RZ, 0x3, R9.reuse ;  /* 0x00000003ff047819 */ /* 0x100fe20000011409 */
[----:B------:R-:W-:Y:S01]  /*0490*/  STL [R1+0x28], R16 ;  /* 0x0000281001007387 */ /* 0x000fe20000100800 */
[----:B------:R-:W-:Y:S01]  /*04a0*/  LOP3.LUT R0, R0, 0xfffffff8, RZ, 0xc0, !PT ;  /* 0xfffffff800007812 */ /* 0x000fe200078ec0ff */
[----:B------:R-:W-:Y:S01]  /*04b0*/  ULDC UR60, c[0x0][0x374] ;  /* 0x0000dd00003c7ab9 */ /* 0x000fe20000000800 */
[----:B------:R-:W-:Y:S01]  /*04c0*/  LEA.HI R251, R2, R6, RZ, 0x2 ;  /* 0x0000000602fb7211 */ /* 0x000fe200078f10ff */
[----:B------:R-:W-:Y:S01]  /*04d0*/  IMAD.SHL.U32 R2, R4, 0x40, RZ ;  /* 0x0000004004027824 */ /* 0x000fe200078e00ff */
[----:B------:R-:W-:Y:S01]  /*04e0*/  LOP3.LUT P4, RZ, R7, 0x2, RZ, 0xc0, !PT ;  /* 0x0000000207ff7812 */ /* 0x000fe2000788c0ff */
[----:B------:R-:W-:Y:S01]  /*04f0*/  IMAD.IADD R6, R3, 0x1, -R0 ;  /* 0x0000000103067824 */ /* 0x000fe200078e0a00 */
[----:B------:R-:W-:Y:S01]  /*0500*/  SHF.R.S32.HI R3, RZ, 0x1f, R8 ;  /* 0x0000001fff037819 */ /* 0x000fe20000011408 */
[----:B------:R-:W-:Y:S01]  /*0510*/  IMAD.U32 R4, RZ, RZ, UR6 ;  /* 0x00000006ff047e24 */ /* 0x000fe2000f8e00ff */
[----:B------:R-:W-:Y:S01]  /*0520*/  LOP3.LUT R0, R2, 0x1c0, RZ, 0xc0, !PT ;  /* 0x000001c002007812 */ /* 0x000fe200078ec0ff */
[----:B------:R-:W-:Y:S01]  /*0530*/  USHF.R.S32.HI UR6, URZ, 0x1f, UR13 ;  /* 0x0000001f3f067899 */ /* 0x000fe2000801140d */
[----:B------:R-:W-:Y:S01]  /*0540*/  LEA.HI R11, R3, R8, RZ, 0x3 ;  /* 0x00000008030b7211 */ /* 0x000fe200078f18ff */
[----:B------:R-:W-:Y:S01]  /*0550*/  USHF.L.U32 UR13, UR32, 0x7, URZ ;  /* 0x00000007200d7899 */ /* 0x000fe2000800063f */
[----:B------:R-:W-:Y:S01]  /*0560*/  SHF.R.U32.HI R3, RZ, 0x3, R0 ;  /* 0x00000003ff037819 */ /* 0x000fe20000011600 */
[----:B------:R-:W-:Y:S01]  /*0570*/  UIMAD UR54, UR6, UR32, URZ ;  /* 0x00000020063672a4 */ /* 0x000fe2000f8e023f */
[----:B------:R-:W-:Y:S01]  /*0580*/  LOP3.LUT R2, R0, 0x38, R238, 0xf8, !PT ;  /* 0x0000003800027812 */ /* 0x000fe200078ef8ee */
[----:B------:R-:W-:Y:S01]  /*0590*/  @!UP2 UIMAD UR6, UR32, UR12, UR36 ;  /* 0x0000000c2006a2a4 */ /* 0x000fe2000f8e0224 */
[----:B------:R-:W-:Y:S01]  /*05a0*/  LOP3.LUT R0, R11, 0xfffffff8, RZ, 0xc0, !PT ;  /* 0xfffffff80b007812 */ /* 0x000fe200078ec0ff */
[----:B------:R-:W-:Y:S01]  /*05b0*/  IMAD.U32 R4, RZ, RZ, UR13 ;  /* 0x0000000dff047e24 */ /* 0x000fe2000f8e00ff */
[----:B------:R-:W-:Y:S01]  /*05c0*/  LOP3.LUT R3, R2, R3, RZ, 0x3c, !PT ;  /* 0x0000000302037212 */ /* 0x000fe200078e3cff */
[----:B------:R-:W-:Y:S01]  /*05d0*/  IMAD.SHL.U32 R2, R13, 0x8, RZ ;  /* 0x000000080d027824 */ /* 0x000fe200078e00ff */
[----:B------:R-:W-:Y:S01]  /*05e0*/  LOP3.LUT R4, R6, 0x1, RZ, 0xc0, !PT ;  /* 0x0000000106047812 */ /* 0x000fe200078ec0ff */
[----:B------:R-:W-:Y:S01]  /*05f0*/  IMAD.IADD R12, R8, 0x1, -R0 ;  /* 0x00000001080c7824 */ /* 0x000fe200078e0a00 */
[C---:B------:R-:W-:Y:S01]  /*0600*/  LOP3.LUT P3, RZ, R7.reuse, 0x4, RZ, 0xc0, !PT ;  /* 0x0000000407ff7812 */ /* 0x040fe2000786c0ff */
[----:B------:R-:W-:Y:S01]  /*0610*/  IMAD.SHL.U32 R0, R7, 0x40, RZ ;  /* 0x0000004007007824 */ /* 0x000fe200078e00ff */
[----:B------:R-:W-:Y:S01]  /*0620*/  LOP3.LUT R2, R3, 0xfffffe00, R2, 0xf8, !PT ;  /* 0xfffffe0003027812 */ /* 0x000fe200078ef802 */
[C---:B------:R-:W-:Y:S01]  /*0630*/  IMAD.SHL.U32 R3, R10.reuse, 0x200, RZ ;  /* 0x000002000a037824 */ /* 0x040fe200078e00ff */
[----:B------:R-:W-:Y:S01]  /*0640*/  SHF.R.S32.HI R7, RZ, 0x7, R14 ;  /* 0x00000007ff077819 */ /* 0x000fe2000001140e */
[----:B------:R-:W-:Y:S01]  /*0650*/  IMAD.SHL.U32 R8, R10, 0x10, RZ ;  /* 0x000000100a087824 */ /* 0x000fe200078e00ff */
[----:B------:R-:W-:Y:S01]  /*0660*/  LOP3.LUT R0, R0, 0x1c0, RZ, 0xc0, !PT ;  /* 0x000001c000007812 */ /* 0x000fe200078ec0ff */
[----:B------:R1:W-:Y:S01]  /*0670*/  STL [R1+0x24], R2 ;  /* 0x0000240201007387 */ /* 0x0003e20000100800 */
[----:B------:R-:W-:Y:S01]  /*0680*/  ISETP.NE.U32.AND P0, PT, R4, 0x1, PT ;  /* 0x000000010400780c */ /* 0x000fe20003f05070 */
[----:B------:R-:W-:Y:S01]  /*0690*/  ULDC UR59, c[0x0][0x194] ;  /* 0x00006500003b7ab9 */ /* 0x000fe20000000800 */
[----:B------:R-:W-:Y:S01]  /*06a0*/  LOP3.LUT R170, R0, 0x8, R9, 0xf8, !PT ;  /* 0x0000000800aa7812 */ /* 0x000fe200078ef809 */
[----:B------:R-:W-:Y:S01]  /*06b0*/  @UP2 UIMAD UR56, UR32, UR51, URZ ;  /* 0x00000033203822a4 */ /* 0x000fe2000f8e023f */
[----:B------:R-:W-:Y:S01]  /*06c0*/  R2P PR, R6, 0x6 ;  /* 0x0000000606007804 */ /* 0x000fe20000000000 */
[----:B------:R-:W-:Y:S01]  /*06d0*/  UMOV UR38, 0xffffc000 ;  /* 0xffffc00000267882 */ /* 0x000fe20000000000 */
[----:B------:R-:W-:Y:S01]  /*06e0*/  SEL R172, R232, 0xffffffe0, !P4 ;  /* 0xffffffe0e8ac7807 */ /* 0x000fe20006000000 */
[----:B------:R-:W-:Y:S01]  /*06f0*/  ULOP3.LUT UR58, UR36, UR58, URZ, 0x3c, !UPT ;  /* 0x0000003a243a7292 */ /* 0x000fe2000f8e3c3f */
[----:B------:R-:W-:Y:S01]  /*0700*/  SEL R230, R230, 0x10, !P0 ;  /* 0x00000010e6e67807 */ /* 0x000fe20004000000 */
[----:B------:R-:W-:Y:S01]  /*0710*/  UISETP.NE.AND UP3, UPT, UR8, URZ, UPT ;  /* 0x0000003f0800728c */ /* 0x000fe2000bf65270 */
[----:B------:R-:W-:Y:S01]  /*0720*/  SEL R232, R232, 0xffffffe0, !P1 ;  /* 0xffffffe0e8e87807 */ /* 0x000fe20004800000 */
[----:B------:R-:W-:-:S02]  /*0730*/  UIMAD UR60, UR60, 0xc0, URZ ;  /* 0x000000c03c3c78a4 */ /* 0x000fc4000f8e023f */
[----:B------:R-:W-:Y:S02]  /*0740*/  UIMAD UR59, UR59, 0xc0, URZ ;  /* 0x000000c03b3b78a4 */ /* 0x000fe4000f8e023f */
[----:B------:R-:W-:Y:S02]  /*0750*/  USHF.R.S32.HI UR61, URZ, 0x1f, UR36 ;  /* 0x0000001f3f3d7899 */ /* 0x000fe40008011424 */
[----:B------:R-:W-:Y:S02]  /*0760*/  UIMAD.WIDE.U32 UR40, UR34, UR44, URZ ;  /* 0x0000002c222872a5 */ /* 0x000fe4000f8e003f */
[----:B------:R-:W-:Y:S02]  /*0770*/  UIMAD UR53, UR35, UR44, URZ ;  /* 0x0000002c233572a4 */ /* 0x000fe4000f8e023f */
[----:B------:R-:W-:Y:S02]  /*0780*/  USHF.R.S32.HI UR55, URZ, 0x1f, UR48 ;  /* 0x0000001f3f377899 */ /* 0x000fe40008011430 */
[----:B------:R-:W-:Y:S01]  /*0790*/  UIMAD UR52, UR5, UR52, URZ ;  /* 0x00000034053472a4 */ /* 0x000fe2000f8e023f */
[----:B-1----:R-:W-:Y:S01]  /*07a0*/  IMAD.SHL.U32 R2, R16, 0x10, RZ ;  /* 0x0000001010027824 */ /* 0x002fe200078e00ff */
[----:B------:R-:W-:-:S02]  /*07b0*/  @!UP2 UIMAD UR51, UR6, UR51, URZ ;  /* 0x000000330633a2a4 */ /* 0x000fc4000f8e023f */
[----:B------:R-:W-:Y:S02]  /*07c0*/  USHF.R.S32.HI UR50, URZ, 0x1f, UR46 ;  /* 0x0000001f3f327899 */ /* 0x000fe4000801142e */
[----:B------:R-:W-:Y:S01]  /*07d0*/  LOP3.LUT R5, R0, 0x30, R2, 0xf8, !PT ;  /* 0x0000003000057812 */ /* 0x000fe200078ef802 */
[----:B------:R-:W-:Y:S01]  /*07e0*/  USHF.R.S32.HI UR49, URZ, 0x1f, UR39 ;  /* 0x0000001f3f317899 */ /* 0x000fe20008011427 */
[----:B------:R-:W-:Y:S01]  /*07f0*/  SHF.R.U32.HI R0, RZ, 0x3, R0 ;  /* 0x00000003ff007819 */ /* 0x000fe20000011600 */
[----:B------:R-:W-:Y:S01]  /*0800*/  ULDC.64 UR42, c[0x0][0x118] ;  /* 0x00004600002a7ab9 */ /* 0x000fe20000000a00 */
[----:B------:R-:W-:Y:S02]  /*0810*/  LOP3.LUT R4, R5, 0x8, R9, 0xf8, !PT ;  /* 0x0000000805047812 */ /* 0x000fe400078ef809 */
[----:B------:R-:W-:Y:S01]  /*0820*/  LEA.HI.SX32 R251, R251, R2, 0x1e ;  /* 0x00000002fbfb7211 */ /* 0x000fe200078ff2ff */
[----:B------:R-:W-:Y:S01]  /*0830*/  IMAD R2, R7, 0x1000, R3 ;  /* 0x0000100007027824 */ /* 0x000fe200078e0203 */
[----:B------:R-:W-:-:S02]  /*0840*/  LOP3.LUT R170, R170, R0, RZ, 0x3c, !PT ;  /* 0x00000000aaaa7212 */ /* 0x000fc400078e3cff */
[----:B------:R-:W-:Y:S01]  /*0850*/  LOP3.LUT R3, R3, R4, R0, 0xf6, !PT ;  /* 0x0000000403037212 */ /* 0x000fe200078ef600 */
[----:B------:R-:W-:Y:S02]  /*0860*/  IMAD.SHL.U32 R0, R6, 0x40, RZ ;  /* 0x0000004006007824 */ /* 0x000fe400078e00ff */
[----:B------:R-:W-:Y:S02]  /*0870*/  IMAD.IADD R170, R2, 0x1, R170 ;  /* 0x0000000102aa7824 */ /* 0x000fe400078e02aa */
[----:B------:R-:W-:Y:S01]  /*0880*/  IMAD.SHL.U32 R6, R15, 0x2, RZ ;  /* 0x000000020f067824 */ /* 0x000fe200078e00ff */
[----:B------:R-:W-:Y:S01]  /*0890*/  LOP3.LUT R0, R0, 0x1c0, RZ, 0xc0, !PT ;  /* 0x000001c000007812 */ /* 0x000fe200078ec0ff */
[C---:B------:R-:W-:Y:S02]  /*08a0*/  IMAD.SHL.U32 R2, R7.reuse, 0x8, RZ ;  /* 0x0000000807027824 */ /* 0x040fe400078e00ff */
[----:B------:R-:W-:Y:S01]  /*08b0*/  IMAD R5, R7, 0x2000, R6 ;  /* 0x0000200007057824 */ /* 0x000fe200078e0206 */
[----:B------:R-:W-:Y:S01]  /*08c0*/  SHF.R.U32.HI R4, RZ, 0x3, R0 ;  /* 0x00000003ff047819 */ /* 0x000fe20000011600 */
[----:B------:R-:W-:Y:S01]  /*08d0*/  IMAD.U32 R7, RZ, RZ, UR7 ;  /* 0x00000007ff077e24 */ /* 0x000fe2000f8e00ff */
[----:B------:R-:W-:Y:S01]  /*08e0*/  LOP3.LUT R2, R2, 0x8, RZ, 0xc0, !PT ;  /* 0x0000000802027812 */ /* 0x000fe200078ec0ff */
[----:B------:R-:W-:Y:S01]  /*08f0*/  USHF.R.S32.HI UR7, URZ, 0x1f, UR36 ;  /* 0x0000001f3f077899 */ /* 0x000fe20008011424 */
[-C--:B------:R-:W-:Y:S01]  /*0900*/  LOP3.LUT R7, R4, R0.reuse, RZ, 0xfc, !PT ;  /* 0x0000000004077212 */ /* 0x080fe200078efcff */
[----:B------:R-:W-:Y:S01]  /*0910*/  IMAD R5, R16, 0x400, R5 ;  /* 0x0000040010057824 */ /* 0x000fe200078e0205 */
[----:B------:R-:W-:Y:S01]  /*0920*/  LOP3.LUT R9, R2, 0x10, R8, 0xf8, !PT ;  /* 0x0000001002097812 */ /* 0x000fe200078ef808 */
[----:B------:R-:W-:Y:S01]  /*0930*/  IMAD R6, R16, 0x400, R6 ;  /* 0x0000040010067824 */ /* 0x000fe200078e0206 */
[----:B------:R-:W-:Y:S01]  /*0940*/  LOP3.LUT R8, R4, R0, R2, 0x1e, !PT ;  /* 0x0000000004087212 */ /* 0x000fe200078e1e02 */
[----:B------:R-:W-:Y:S01]  /*0950*/  IMAD.U32 R13, RZ, RZ, UR7 ;  /* 0x00000007ff0d7e24 */ /* 0x000fe2000f8e00ff */
[----:B------:R-:W-:Y:S01]  /*0960*/  USHF.R.S32.HI UR7, URZ, 0x1f, UR32 ;  /* 0x0000001f3f077899 */ /* 0x000fe20008011420 */
[----:B------:R-:W-:-:S02]  /*0970*/  IMAD.SHL.U32 R2, R12, 0x40, RZ ;  /* 0x000000400c027824 */ /* 0x000fc400078e00ff */
[----:B------:R-:W-:Y:S02]  /*0980*/  IMAD.IADD R7, R7, 0x1, R5 ;  /* 0x0000000107077824 */ /* 0x000fe400078e0205 */
[----:B------:R-:W-:Y:S01]  /*0990*/  IMAD.SHL.U32 R5, R10, 0x8, RZ ;  /* 0x000000080a057824 */ /* 0x000fe200078e00ff */
[----:B------:R-:W-:Y:S01]  /*09a0*/  LOP3.LUT R2, R2, 0x1c0, RZ, 0xc0, !PT ;  /* 0x000001c002027812 */ /* 0x000fe200078ec0ff */
[----:B------:R-:W-:Y:S02]  /*09b0*/  IMAD.U32 R0, RZ, RZ, UR7 ;  /* 0x00000007ff007e24 */ /* 0x000fe4000f8e00ff */
[----:B------:R-:W-:Y:S01]  /*09c0*/  IMAD.SHL.U32 R0, R11, 0x40, RZ ;  /* 0x000000400b007824 */ /* 0x000fe200078e00ff */
[----:B------:R-:W-:Y:S01]  /*09d0*/  LOP3.LUT R5, R2, 0x8, R5, 0xf8, !PT ;  /* 0x0000000802057812 */ /* 0x000fe200078ef805 */
[----:B------:R-:W-:Y:S01]  /*09e0*/  IMAD.IADD R6, R6, 0x1, R8 ;  /* 0x0000000106067824 */ /* 0x000fe200078e0208 */
[----:B------:R-:W-:Y:S01]  /*09f0*/  SHF.R.U32.HI R4, RZ, 0x3, R2 ;  /* 0x00000003ff047819 */ /* 0x000fe20000011602 */
[----:B------:R-:W-:Y:S01]  /*0a00*/  IMAD.SHL.U32 R228, R7, 0x2, RZ ;  /* 0x0000000207e47824 */ /* 0x000fe200078e00ff */
[----:B------:R-:W-:Y:S01]  /*0a10*/  LOP3.LUT R0, R0, 0xfffffe00, RZ, 0xc0, !PT ;  /* 0xfffffe0000007812 */ /* 0x000fe200078ec0ff */
[----:B------:R-:W-:Y:S01]  /*0a20*/  IMAD.SHL.U32 R170, R170, 0x2, RZ ;  /* 0x00000002aaaa7824 */ /* 0x000fe200078e00ff */
        /* <DEDUP_REMOVED lines=13> */
[----:B------:R-:W-:Y:S01]  /*0b00*/  IADD3 R12, R0, 0x420, RZ ;  /* 0x00000420000c7810 */ /* 0x000fe20007ffe0ff */
[--C-:B------:R-:W-:Y:S01]  /*0b10*/  IMAD.IADD R7, R232, 0x1, R0.reuse ;  /* 0x00000001e8077824 */ /* 0x100fe200078e0200 */
[----:B------:R-:W-:Y:S01]  /*0b20*/  IADD3 R8, R0, 0x2020, RZ ;  /* 0x0000202000087810 */ /* 0x000fe20007ffe0ff */
[----:B------:R-:W-:Y:S01]  /*0b30*/  IMAD.IADD R10, R4, 0x1, R0 ;  /* 0x00000001040a7824 */ /* 0x000fe200078e0200 */
[----:B------:R-:W-:Y:S01]  /*0b40*/  @P1 IADD3 R12, R0, 0x3e0, RZ ;  /* 0x000003e0000c1810 */ /* 0x000fe20007ffe0ff */
[----:B------:R-:W-:Y:S01]  /*0b50*/  IMAD.IADD R229, R228, 0x1, R4 ;  /* 0x00000001e4e57824 */ /* 0x000fe200078e0204 */
[C---:B------:R-:W-:Y:S01]  /*0b60*/  IADD3 R11, R0.reuse, 0x2420, RZ ;  /* 0x00002420000b7810 */ /* 0x040fe20007ffe0ff */
[----:B------:R-:W-:Y:S01]  /*0b70*/  STL [R1+0x58], R7 ;  /* 0x0000580701007387 */ /* 0x000fe20000100800 */
[----:B------:R-:W-:Y:S01]  /*0b80*/  @P1 IADD3 R8, R0, 0x1fe0, RZ ;  /* 0x00001fe000081810 */ /* 0x000fe20007ffe0ff */
[----:B------:R-:W-:Y:S01]  /*0b90*/  IMAD.IADD R230, R230, 0x1, R229 ;  /* 0x00000001e6e67824 */ /* 0x000fe200078e02e5 */
[C---:B------:R-:W-:Y:S01]  /*0ba0*/  IADD3 R5, R0.reuse, 0x2440, RZ ;  /* 0x0000244000057810 */ /* 0x040fe20007ffe0ff */
[----:B------:R-:W-:Y:S01]  /*0bb0*/  STL [R1+0x3c], R10 ;  /* 0x00003c0a01007387 */ /* 0x000fe20000100800 */
[----:B------:R-:W-:Y:S01]  /*0bc0*/  @P1 IADD3 R11, R0, 0x23e0, RZ ;  /* 0x000023e0000b1810 */ /* 0x000fe20007ffe0ff */
[----:B------:R-:W-:Y:S01]  /*0bd0*/  IMAD.IADD R4, R4, 0x1, R8 ;  /* 0x0000000104047824 */ /* 0x000fe200078e0208 */
[----:B------:R-:W-:Y:S01]  /*0be0*/  @P2 IADD3 R5, R0, 0x23c0, RZ ;  /* 0x000023c000052810 */ /* 0x000fe20007ffe0ff */
[----:B------:R-:W-:Y:S01]  /*0bf0*/  STL [R1+0x44], R12 ;  /* 0x0000440c01007387 */ /* 0x000fe20000100800 */
[----:B------:R-:W-:Y:S01]  /*0c00*/  SEL R2, R2, 0x3c0, !P2 ;  /* 0x000003c002027807 */ /* 0x000fe20005000000 */
[--C-:B------:R-:W-:Y:S01]  /*0c10*/  IMAD.IADD R235, R228, 0x1, R232.reuse ;  /* 0x00000001e4eb7824 */ /* 0x100fe200078e02e8 */
[C---:B------:R-:W-:Y:S01]  /*0c20*/  IADD3 R6, R0.reuse, 0x2040, RZ ;  /* 0x0000204000067810 */ /* 0x040fe20007ffe0ff */
[----:B------:R-:W-:Y:S01]  /*0c30*/  STL [R1+0x2c], R8 ;  /* 0x00002c0801007387 */ /* 0x000fe20000100800 */
[----:B------:R-:W-:Y:S01]  /*0c40*/  @P2 IADD3 R6, R0, 0x1fc0, RZ ;  /* 0x00001fc000062810 */ /* 0x000fe20007ffe0ff */
[----:B------:R-:W-:-:S02]  /*0c50*/  IMAD.IADD R234, R231, 0x1, R232 ;  /* 0x00000001e7ea7824 */ /* 0x000fc400078e02e8 */
[----:B------:R-:W-:Y:S01]  /*0c60*/  STL [R1+0x40], R11 ;  /* 0x0000400b01007387 */ /* 0x000fe20000100800 */
[----:B------:R-:W-:Y:S02]  /*0c70*/  IMAD.IADD R233, R232, 0x1, R229 ;  /* 0x00000001e8e97824 */ /* 0x000fe400078e02e5 */
[----:B------:R-:W-:Y:S01]  /*0c80*/  IMAD.SHL.U32 R3, R3, 0x2, RZ ;  /* 0x0000000203037824 */ /* 0x000fe200078e00ff */
[----:B------:R1:W-:Y:S01]  /*0c90*/  STL [R1+0x34], R5 ;  /* 0x0000340501007387 */ /* 0x0003e20000100800 */
[----:B------:R-:W-:-:S03]  /*0ca0*/  IMAD.IADD R172, R172, 0x1, R171 ;  /* 0x00000001acac7824 */ /* 0x000fc600078e02ab */
        /* <DEDUP_REMOVED lines=11> */
.L_x_1773:
[----:B------:R-:W-:Y:S02]  /*0d60*/  ULDC.64 UR4, c[0x0][0x240] ;  /* 0x0000900000047ab9 */ /* 0x000fe40000000a00 */
[----:B------:R-:W-:Y:S02]  /*0d70*/  UISETP.NE.U32.AND UP6, UPT, URZ, UR4, UPT ;  /* 0x000000043f00728c */ /* 0x000fe4000bfc5070 */
[----:B------:R-:W-:Y:S02]  /*0d80*/  USHF.R.S32.HI UR18, URZ, 0x1f, UR32 ;  /* 0x0000001f3f127899 */ /* 0x000fe40008011420 */
[----:B------:R-:W-:Y:S02]  /*0d90*/  USHF.L.U32 UR13, UR32, 0x2, URZ ;  /* 0x00000002200d7899 */ /* 0x000fe4000800063f */
        /* <DEDUP_REMOVED lines=9> */
[----:B------:R-:W-:-:S02]  /*0e30*/  ULDC.U8 UR4, c[0x0][0x312] ;  /* 0x0000c48000047ab9 */ /* 0x000fc40000000000 */
[----:B------:R-:W-:Y:S01]  /*0e40*/  UISETP.NE.AND UP5, UPT, UR4, URZ, UPT ;  /* 0x0000003f0400728c */ /* 0x000fe2000bfa5270 */
[----:B------:R-:W-:Y:S01]  /*0e50*/  IMAD.U32 R5, RZ, RZ, UR5 ;  /* 0x00000005ff057e24 */ /* 0x000fe2000f8e00ff */
[----:B------:R-:W-:Y:S02]  /*0e60*/  ULDC.64 UR20, c[0x0][0x118] ;  /* 0x0000460000147ab9 */ /* 0x000fe40000000a00 */
[----:B------:R-:W-:Y:S01]  /*0e70*/  @UP4 UIADD3 UR4, UP0, UR13, UR8, URZ ;  /* 0x000000080d044290 */ /* 0x000fe2000ff1e03f */
[----:B------:R-:W-:Y:S01]  /*0e80*/  PLOP3.LUT P0, PT, PT, PT, UP4, 0x80, 0x0 ;  /* 0x000000000000781c */ /* 0x000fe20003f0f048 */
[----:B------:R1:W2:Y:S01]  /*0e90*/  @P2 LDG.E R8, [R4.64] ;  /* 0x0000001404082981 */ /* 0x0002a2000c1e1900 */
[----:B------:R-:W-:Y:S02]  /*0ea0*/  ULDC.64 UR6, c[0x0][0x248] ;  /* 0x0000920000067ab9 */ /* 0x000fe40000000a00 */
[----:B------:R-:W-:Y:S01]  /*0eb0*/  @UP4 UIADD3.X UR5, UR10, UR9, URZ, UP0, !UPT ;  /* 0x000000090a054290 */ /* 0x000fe200087fe43f */
[----:B---3--:R1:W3:Y:S01]  /*0ec0*/  @P2 LDG.E R2, [R4.64+0x4] ;  /* 0x0000041404022981 */ /* 0x0082e2000c1e1900 */
        /* <DEDUP_REMOVED lines=31> */
.L_x_1697:
        /* <DEDUP_REMOVED lines=23> */
[----:B------:R-:W-:Y:S02]  /*1230*/  UIMAD.WIDE.U32 UR8, UR32, UR4, URZ ;  /* 0x00000004200872a5 */ /* 0x000fe4000f8e003f */
[----:B------:R-:W-:Y:S02]  /*1240*/  UIMAD UR5, UR32, UR5, UR6 ;  /* 0x00000005200572a4 */ /* 0x000fe4000f8e0206 */
[----:B------:R-:W-:Y:S02]  /*1250*/  UISETP.NE.AND UP1, UPT, UR12, -0x1, UPT ;  /* 0xffffffff0c00788c */ /* 0x000fe4000bf25270 */
[----:B------:R-:W-:-:S02]  /*1260*/  ULDC.64 UR10, c[0x0][0x190] ;  /* 0x00006400000a7ab9 */ /* 0x000fc40000000a00 */
[----:B------:R-:W-:Y:S02]  /*1270*/  UIADD3 UR33, UR9, UR5, URZ ;  /* 0x0000000509217290 */ /* 0x000fe4000fffe03f */
[----:B------:R-:W-:Y:S02]  /*1280*/  UIMAD.WIDE.U32 UR4, UR12, UR10, URZ ;  /* 0x0000000a0c0472a5 */ /* 0x000fe4000f8e003f */
[----:B-1----:R-:W-:Y:S02]  /*1290*/  UISETP.NE.AND UP0, UPT, UR22, -0x1, UPT ;  /* 0xffffffff1600788c */ /* 0x002fe4000bf05270 */
[----:B------:R-:W-:Y:S02]  /*12a0*/  USEL UR37, UR8, UR4, !UP1 ;  /* 0x0000000408257287 */ /* 0x000fe4000c800000 */
[----:B------:R-:W-:Y:S02]  /*12b0*/  UIMAD UR4, UR12, UR11, URZ ;  /* 0x0000000b0c0472a4 */ /* 0x000fe4000f8e023f */
[----:B------:R-:W-:Y:S01]  /*12c0*/  ULDC.64 UR8, c[0x0][0x198] ;  /* 0x0000660000087ab9 */ /* 0x000fe20000000a00 */
[----:B------:R-:W-:Y:S01]  /*12d0*/  PLOP3.LUT P0, PT, PT, PT, UP0, 0x80, 0x0 ;  /* 0x000000000000781c */ /* 0x000fe20003f0f008 */
[----:B------:R-:W-:-:S02]  /*12e0*/  @UP1 UIADD3 UR33, UR5, UR4, URZ ;  /* 0x0000000405211290 */ /* 0x000fc4000fffe03f */
        /* <DEDUP_REMOVED lines=23> */
.L_x_1699:
        /* <DEDUP_REMOVED lines=18> */
.L_x_1700:
        /* <DEDUP_REMOVED lines=30> */
[----:B------:R-:W-:Y:S01]  /*1760*/  UIMAD UR9, UR11, UR9, UR5 ;  /* 0x000000090b0972a4 */ /* 0x000fe2000f8e0205 */
[----:B------:R-:W-:Y:S01]  /*1770*/  IMAD.MOV.U32 R4, RZ, RZ, RZ ;  /* 0x000000ffff047224 */ /* 0x000fe200078e00ff */
[----:B------:R-:W-:Y:S01]  /*1780*/  USHF.L.U32 UR11, UR32, 0x7, URZ ;  /* 0x00000007200b7899 */ /* 0x000fe2000800063f */
[----:B------:R-:W-:Y:S01]  /*1790*/  IMAD R0, R0, R6, RZ ;  /* 0x0000000600007224 */ /* 0x000fe200078e02ff */
[----:B------:R-:W-:Y:S02]  /*17a0*/  USEL UR14, UR4, URZ, UP3 ;  /* 0x0000003f040e7287 */ /* 0x000fe40009800000 */
[----:B------:R-:W-:Y:S01]  /*17b0*/  USHF.L.U64.HI UR4, UR32, 0x7, UR18 ;  /* 0x0000000720047899 */ /* 0x000fe20008010212 */
[----:B------:R-:W-:Y:S01]  /*17c0*/  IMAD.HI.U32 R0, R5, R0, R4 ;  /* 0x0000000005007227 */ /* 0x000fe200078e0004 */
[----:B------:R-:W-:Y:S02]  /*17d0*/  USEL UR5, UR11, URZ, UP6 ;  /* 0x0000003f0b057287 */ /* 0x000fe4000b000000 */
[----:B------:R-:W-:-:S02]  /*17e0*/  USEL UR4, UR4, URZ, UP6 ;  /* 0x0000003f04047287 */ /* 0x000fc4000b000000 */
[----:B------:R-:W-:Y:S01]  /*17f0*/  UIADD3 UR6, UP0, UR13, UR5, URZ ;  /* 0x000000050d067290 */ /* 0x000fe2000ff1e03f */
[----:B------:R-:W-:Y:S01]  /*1800*/  IMAD.HI.U32 R0, R0, R2, RZ ;  /* 0x0000000200007227 */ /* 0x000fe200078e00ff */
[----:B------:R-:W-:Y:S02]  /*1810*/  ULDC UR11, c[0x0][0x234] ;  /* 0x00008d00000b7ab9 */ /* 0x000fe40000000800 */
[----:B------:R-:W-:Y:S01]  /*1820*/  UIADD3.X UR5, UR30, UR4, URZ, UP0, !UPT ;  /* 0x000000041e057290 */ /* 0x000fe200087fe43f */
[----:B------:R-:W-:Y:S01]  /*1830*/  IMAD.MOV R4, RZ, RZ, -R0 ;  /* 0x000000ffff047224 */ /* 0x000fe200078e0a00 */
[----:B------:R-:W-:Y:S02]  /*1840*/  UIMAD UR4, UR35, UR6, URZ ;  /* 0x00000006230472a4 */ /* 0x000fe4000f8e023f */
[----:B------:R-:W-:Y:S01]  /*1850*/  USEL UR9, UR9, URZ, UP3 ;  /* 0x0000003f09097287 */ /* 0x000fe20009800000 */
[----:B------:R-:W-:Y:S01]  /*1860*/  IMAD R2, R6, R4, R2 ;  /* 0x0000000406027224 */ /* 0x000fe200078e0202 */
[----:B------:R-:W-:-:S02]  /*1870*/  UIMAD UR8, UR34, UR5, UR4 ;  /* 0x00000005220872a4 */ /* 0x000fc4000f8e0204 */
[----:B------:R-:W-:Y:S02]  /*1880*/  @UP2 USEL UR4, UR56, UR12, !UP1 ;  /* 0x0000000c38042287 */ /* 0x000fe4000c800000 */
[----:B------:R-:W-:Y:S01]  /*1890*/  ISETP.GT.U32.AND P0, PT, R6, R2, PT ;  /* 0x000000020600720c */ /* 0x000fe20003f04070 */
[----:B------:R-:W-:Y:S02]  /*18a0*/  USHF.R.S32.HI UR18, URZ, 0x1f, UR19 ;  /* 0x0000001f3f127899 */ /* 0x000fe40008011413 */
[----:B------:R-:W-:Y:S02]  /*18b0*/  @UP2 UIMAD UR11, UR36, UR11, UR4 ;  /* 0x0000000b240b22a4 */ /* 0x000fe4000f8e0204 */
[----:B------:R-:W-:-:S04]  /*18c0*/  UIMAD.WIDE.U32 UR4, UR34, UR6, URZ ;  /* 0x00000006220472a5 */ /* 0x000fc8000f8e003f */
[----:B------:R-:W-:Y:S02]  /*18d0*/  UIADD3 UR8, UR5, UR8, URZ ;  /* 0x0000000805087290 */ /* 0x000fe4000fffe03f */
[----:B------:R-:W-:Y:S02]  /*18e0*/  @!UP2 UMOV UR11, UR51 ;  /* 0x00000033000bac82 */ /* 0x000fe40008000000 */
        /* <DEDUP_REMOVED lines=16> */
.L_x_1701:
[----:B------:R-:W-:Y:S02]  /*19f0*/  UMOV UR6, UR52 ;  /* 0x0000003400067c82 */ /* 0x000fe40008000000 */
.L_x_1702:
[----:B------:R-:W1:Y:S01]  /*1a00*/  S2R R19, SR_TID.X ;  /* 0x0000000000137919 */ /* 0x000e620000002100 */
[----:B------:R-:W-:Y:S01]  /*1a10*/  UIADD3 UR4, UP5, UP4, UR4, UR46, UR48 ;  /* 0x0000002e04047290 */ /* 0x000fe2000fcbe030 */
[----:B------:R-:W-:Y:S01]  /*1a20*/  SHF.R.S32.HI R239, RZ, 0x1f, R238 ;  /* 0x0000001fffef7819 */ /* 0x000fe200000114ee */
[----:B------:R-:W-:Y:S01]  /*1a30*/  USHF.R.S32.HI UR12, URZ, 0x1f, UR36 ;  /* 0x0000001f3f0c7899 */ /* 0x000fe20008011424 */
[----:B------:R-:W-:Y:S01]  /*1a40*/  IMAD.U32 R9, RZ, RZ, UR13 ;  /* 0x0000000dff097e24 */ /* 0x000fe2000f8e00ff */
[----:B------:R-:W-:Y:S01]  /*1a50*/  UIADD3 UR14, UP1, UP0, UR14, UR4, UR15 ;  /* 0x000000040e0e7290 */ /* 0x000fe2000f83e00f */
[----:B------:R-:W-:Y:S01]  /*1a60*/  BSSY B1, `(.L_x_1698) ;  /* 0x0000b9c000017945 */ /* 0x000fe20003800000 */
[----:B------:R-:W-:Y:S02]  /*1a70*/  UIADD3.X UR4, UR8, UR50, UR55, UP5, UP4 ;  /* 0x0000003208047290 */ /* 0x000fe4000afe8437 */
[----:B------:R-:W-:-:S02]  /*1a80*/  UIADD3 UR6, UR13, UR6, URZ ;  /* 0x000000060d067290 */ /* 0x000fc4000fffe03f */
[----:B------:R-:W-:Y:S02]  /*1a90*/  UIADD3.X UR10, UR9, UR4, UR10, UP1, UP0 ;  /* 0x00000004090a7290 */ /* 0x000fe40008fe040a */
[----:B------:R-:W-:Y:S02]  /*1aa0*/  UISETP.GE.AND UP0, UPT, UR29, 0x1, UPT ;  /* 0x000000011d00788c */ /* 0x000fe4000bf06270 */
[----:B------:R-:W-:Y:S02]  /*1ab0*/  ULDC.64 UR4, c[0x0][0x1a8] ;  /* 0x00006a0000047ab9 */ /* 0x000fe40000000a00 */
[----:B------:R-:W-:Y:S02]  /*1ac0*/  UIMAD UR4, UR12, UR4, URZ ;  /* 0x000000040c0472a4 */ /* 0x000fe4000f8e023f */
[----:B------:R-:W-:Y:S02]  /*1ad0*/  UMOV UR15, 0x4 ;  /* 0x00000004000f7882 */ /* 0x000fe40000000000 */
[----:B------:R-:W-:Y:S01]  /*1ae0*/  UIMAD UR9, UR36, UR5, UR4 ;  /* 0x00000005240972a4 */ /* 0x000fe2000f8e0204 */
[----:B-1----:R-:W-:-:S02]  /*1af0*/  SHF.R.S32.HI R20, RZ, 0x1f, R19 ;  /* 0x0000001fff147819 */ /* 0x002fc40000011413 */
[----:B------:R-:W-:Y:S02]  /*1b00*/  ULDC.64 UR4, c[0x0][0x378] ;  /* 0x0000de0000047ab9 */ /* 0x000fe40000000a00 */
[----:B------:R-:W-:Y:S01]  /*1b10*/  UIMAD UR4, UR12, UR4, URZ ;  /* 0x000000040c0472a4 */ /* 0x000fe2000f8e023f */
[CC--:B------:R-:W-:Y:S02]  /*1b20*/  LEA.HI R2, R20.reuse, R19.reuse, RZ, 0x3 ;  /* 0x0000001314027211 */ /* 0x0c0fe400078f18ff */
[----:B------:R-:W-:Y:S01]  /*1b30*/  LEA.HI R8, R20, R19, RZ, 0x5 ;  /* 0x0000001314087211 */ /* 0x000fe200078f28ff */
[----:B------:R-:W-:Y:S01]  /*1b40*/  UIMAD UR8, UR36, UR5, UR4 ;  /* 0x00000005240872a4 */ /* 0x000fe2000f8e0204 */
[----:B------:R-:W-:Y:S02]  /*1b50*/  SHF.R.S32.HI R2, RZ, 0x3, R2 ;  /* 0x00000003ff027819 */ /* 0x000fe40000011402 */
[----:B------:R-:W-:Y:S02]  /*1b60*/  ULDC.64 UR4, c[0x0][0x370] ;  /* 0x0000dc0000047ab9 */ /* 0x000fe40000000a00 */
[----:B------:R-:W-:Y:S01]  /*1b70*/  SHF.R.S32.HI R18, RZ, 0x1f, R2 ;  /* 0x0000001fff127819 */ /* 0x000fe20000011402 */
[----:B------:R-:W-:Y:S01]  /*1b80*/  UIMAD UR4, UR30, UR4, URZ ;  /* 0x000000041e0472a4 */ /* 0x000fe2000f8e023f */
[----:B------:R-:W-:-:S03]  /*1b90*/  IADD3 R0, P0, R2, UR13, RZ ;  /* 0x0000000d02007c10 */ /* 0x000fc6000ff1e0ff */
[----:B------:R-:W-:Y:S01]  /*1ba0*/  UIMAD UR4, UR13, UR5, UR4 ;  /* 0x000000050d0472a4 */ /* 0x000fe2000f8e0204 */
[----:B------:R-:W-:Y:S01]  /*1bb0*/  IADD3.X R7, R18, UR30, RZ, P0, !PT ;  /* 0x0000001e12077c10 */ /* 0x000fe200087fe4ff */
[----:B------:R-:W-:Y:S01]  /*1bc0*/  IMAD.WIDE.U32 R4, R0, c[0x0][0x190], R238 ;  /* 0x0000640000047a25 */ /* 0x000fe200078e00ee */
[----:B------:R-:W-:-:S03]  /*1bd0*/  UIADD3 UR5, UR13, UR11, URZ ;  /* 0x0000000b0d057290 */ /* 0x000fc6000fffe03f */
[----:B------:R-:W-:Y:S01]  /*1be0*/  IMAD R7, R7, c[0x0][0x190], RZ ;  /* 0x0000640007077a24 */ /* 0x000fe200078e02ff */
[----:B------:R-:W-:Y:S01]  /*1bf0*/  IADD3 R6, P0, R4, UR37, RZ ;  /* 0x0000002504067c10 */ /* 0x000fe2000ff1e0ff */
[----:B------:R-:W-:Y:S02]  /*1c00*/  ULDC.64 UR12, c[0x0][0x200] ;  /* 0x00008000000c7ab9 */ /* 0x000fe40000000a00 */
[----:B------:R-:W-:Y:S01]  /*1c10*/  IMAD R0, R0, c[0x0][0x194], R7 ;  /* 0x0000650000007a24 */ /* 0x000fe200078e0207 */
[----:B------:R-:W-:-:S04]  /*1c20*/  UIMAD.WIDE UR12, UR5, UR15, UR12 ;  /* 0x0000000f050c72a5 */ /* 0x000fc8000f8e020c */
        /* <DEDUP_REMOVED lines=9> */
[----:B------:R-:W-:Y:S02]  /*1cc0*/  IADD3 R5, R5, UR4, RZ ;  /* 0x0000000405057c10 */ /* 0x000fe4000fffe0ff */
[----:B------:R-:W-:Y:S01]  /*1cd0*/  LEA.HI.X.SX32 R10, R0, UR10, 0x1, P0 ;  /* 0x0000000a000a7c11 */ /* 0x000fe200080f0eff */
[----:B------:R-:W-:Y:S01]  /*1ce0*/  IMAD.U32 R0, RZ, RZ, UR36 ;  /* 0x00000024ff007e24 */ /* 0x000fe2000f8e00ff */
[----:B------:R-:W-:Y:S01]  /*1cf0*/  LEA R9, P0, R8, c[0x0][0x350], 0x2 ;  /* 0x0000d40008097a11 */ /* 0x000fe200078010ff */
[----:B------:R-:W-:Y:S02]  /*1d00*/  ULDC.64 UR10, c[0x0][0x3c8] ;  /* 0x0000f200000a7ab9 */ /* 0x000fe40000000a00 */
[----:B------:R-:W-:Y:S01]  /*1d10*/  IMAD.WIDE.U32 R4, R0, c[0x0][0x378], R4 ;  /* 0x0000de0000047a25 */ /* 0x000fe200078e0004 */
[----:B------:R-:W-:Y:S01]  /*1d20*/  LEA.HI.X R8, R8, c[0x0][0x354], R10, 0x2, P0 ;  /* 0x0000d50008087a11 */ /* 0x000fe200000f140a */
[----:B------:R-:W-:Y:S01]  /*1d30*/  UIMAD.WIDE UR4, UR6, UR15, UR10 ;  /* 0x0000000f060472a5 */ /* 0x000fe2000f8e020a */
[----:B------:R-:W-:Y:S01]  /*1d40*/  PLOP3.LUT P0, PT, PT, PT, UP0, 0x80, 0x0 ;  /* 0x000000000000781c */ /* 0x000fe20003f0f008 */
[----:B------:R-:W-:Y:S01]  /*1d50*/  IMAD.WIDE.U32 R6, R0, c[0x0][0x1a8], R6 ;  /* 0x00006a0000067a25 */ /* 0x000fe200078e0006 */
[----:B------:R-:W-:Y:S01]  /*1d60*/  IADD3 R5, R5, UR8, RZ ;  /* 0x0000000805057c10 */ /* 0x000fe2000fffe0ff */
[----:B------:R-:W-:-:S02]  /*1d70*/  ULEA.HI.SX32 UR8, UR31, 0xffffffff, 0x19 ;  /* 0xffffffff1f087891 */ /* 0x000fc4000f8fca3f */
[----:B------:R-:W-:Y:S01]  /*1d80*/  IMAD R0, R18, c[0x0][0x370], RZ ;  /* 0x0000dc0012007a24 */ /* 0x000fe200078e02ff */
[----:B------:R-:W-:Y:S01]  /*1d90*/  IADD3 R11, R7, UR9, RZ ;  /* 0x00000009070b7c10 */ /* 0x000fe2000fffe0ff */
[----:B------:R-:W-:-:S04]  /*1da0*/  IMAD.WIDE.U32 R4, R2, c[0x0][0x370], R4 ;  /* 0x0000dc0002047a25 */ /* 0x000fc800078e0004 */
        /* <DEDUP_REMOVED lines=11> */
[----:B------:R-:W-:Y:S01]  /*1e60*/  ULEA.HI UR4, UR8, UR8, URZ, 0x1 ;  /* 0x0000000808047291 */ /* 0x000fe2000f8f083f */
[----:B------:R-:W-:Y:S01]  /*1e70*/  MOV R242, R5 ;  /* 0x0000000500f27202 */ /* 0x000fe20000000f00 */
[----:B------:R-:W-:Y:S01]  /*1e80*/  UMOV UR14, UR5 ;  /* 0x00000005000e7c82 */ /* 0x000fe20008000000 */
[----:B------:R-:W-:Y:S01]  /*1e90*/  IMAD.MOV.U32 R244, RZ, RZ, R6 ;  /* 0x000000fffff47224 */ /* 0x000fe200078e0006 */
[----:B------:R-:W-:Y:S01]  /*1ea0*/  ULOP3.LUT UR4, UR4, 0xfffffffe, URZ, 0xc0, !UPT ;  /* 0xfffffffe04047892 */ /* 0x000fe2000f8ec03f */
[----:B------:R-:W-:Y:S01]  /*1eb0*/  MOV R241, R7 ;  /* 0x0000000700f17202 */ /* 0x000fe20000000f00 */
[----:B------:R-:W-:Y:S01]  /*1ec0*/  IMAD.MOV.U32 R243, RZ, RZ, R4 ;  /* 0x000000fffff37224 */ /* 0x000fe200078e0004 */
[----:B------:R-:W-:Y:S01]  /*1ed0*/  MOV R237, R9 ;  /* 0x0000000900ed7202 */ /* 0x000fe20000000f00 */
[----:B------:R-:W-:Y:S01]  /*1ee0*/  UIADD3 UR4, UR8, -UR4, URZ ;  /* 0x8000000408047290 */ /* 0x000fe2000fffe03f */
[----:B------:R-:W-:-:S03]  /*1ef0*/  IMAD.MOV.U32 R236, RZ, RZ, R8 ;  /* 0x000000ffffec7224 */ /* 0x000fc600078e0008 */
        /* <DEDUP_REMOVED lines=16> */
.L_x_1705:
[----:B------:R-:W-:Y:S05]  /*2000*/  BSYNC B0 ;  /* 0x0000000000007941 */ /* 0x000fea0003800000 */
.L_x_1704:
        /* <DEDUP_REMOVED lines=16> */
.L_x_1707:
[----:B------:R-:W-:Y:S05]  /*2110*/  BSYNC B0 ;  /* 0x0000000000007941 */ /* 0x000fea0003800000 */
.L_x_1706:
        /* <DEDUP_REMOVED lines=16> */
.L_x_1709:
[----:B------:R-:W-:Y:S05]  /*2220*/  BSYNC B0 ;  /* 0x0000000000007941 */ /* 0x000fea0003800000 */
.L_x_1708:
        /* <DEDUP_REMOVED lines=17> */
.L_x_1711:
[----:B------:R-:W-:Y:S05]  /*2340*/  BSYNC B0 ;  /* 0x0000000000007941 */ /* 0x000fea0003800000 */
.L_x_1710:
        /* <DEDUP_REMOVED lines=22> */
.L_x_1713:
[----:B------:R-:W-:Y:S05]  /*24b0*/  BSYNC B0 ;  /* 0x0000000000007941 */ /* 0x000fea0003800000 */
.L_x_1712:
        /* <DEDUP_REMOVED lines=20> */
.L_x_1715:
[----:B------:R-:W-:Y:S05]  /*2600*/  BSYNC B0 ;  /* 0x0000000000007941 */ /* 0x000fea0003800000 */
.L_x_1714:
        /* <DEDUP_REMOVED lines=20> */
.L_x_1717:
[----:B------:R-:W-:Y:S05]  /*2750*/  BSYNC B0 ;  /* 0x0000000000007941 */ /* 0x000fea0003800000 */
.L_x_1716:
        /* <DEDUP_REMOVED lines=21> */
.L_x_1719:
[----:B------:R-:W-:Y:S05]  /*28b0*/  BSYNC B0 ;  /* 0x0000000000007941 */ /* 0x000fea0003800000 */
.L_x_1718:
[----:B------:R-:W-:Y:S01]  /*28c0*/  ULDC.64 UR10, c[0x0][0x198] ;  /* 0x00006600000a7ab9 */ /* 0x000fe20000000a00 */
[----:B------:R-:W-:Y:S01]  /*28d0*/  IMAD.U32 R13, RZ, RZ, UR19 ;  /* 0x00000013ff0d7e24 */ /* 0x000fe2000f8e00ff */
[----:B------:R-:W-:Y:S01]  /*28e0*/  UIMAD UR5, UR18, UR10, URZ ;  /* 0x0000000a120572a4 */ /* 0x000fe2000f8e023f */
[C---:B------:R-:W-:Y:S01]  /*28f0*/  IADD3 R8, R251.reuse, 0x48, RZ ;  /* 0x00000048fb087810 */ /* 0x040fe20007ffe0ff */
[----:B------:R-:W-:Y:S01]  /*2900*/  IMAD.MOV.U32 R249, RZ, RZ, 0x7f800000 ;  /* 0x7f800000fff97424 */ /* 0x000fe200078e00ff */
[----:B------:R-:W-:Y:S01]  /*2910*/  IADD3 R7, R251, 0x8, RZ ;  /* 0x00000008fb077810 */ /* 0x000fe20007ffe0ff */
[----:B------:R-:W-:Y:S01]  /*2920*/  UIMAD UR5, UR19, UR11, UR5 ;  /* 0x0000000b130572a4 */ /* 0x000fe2000f8e0205 */
[----:B-1----:R-:W-:Y:S01]  /*2930*/  IMAD.WIDE.U32 R4, R13, c[0x0][0x198], R238 ;  /* 0x000066000d047a25 */ /* 0x002fe200078e00ee */
[----:B------:R-:W-:Y:S02]  /*2940*/  ISETP.GE.AND P1, PT, R8, UR4, PT ;  /* 0x0000000408007c0c */ /* 0x000fe4000bf26270 */
[----:B------:R-:W-:Y:S01]  /*2950*/  ISETP.GE.AND P4, PT, R7, UR4, PT ;  /* 0x0000000407007c0c */ /* 0x000fe2000bf86270 */
[----:B------:R-:W-:Y:S01]  /*2960*/  IMAD.MOV.U32 R245, RZ, RZ, 0x7f800000 ;  /* 0x7f800000fff57424 */ /* 0x000fe200078e00ff */
[----:B------:R-:W-:Y:S01]  /*2970*/  IADD3 R6, P0, R4, UR26, RZ ;  /* 0x0000001a04067c10 */ /* 0x000fe2000ff1e0ff */
[----:B------:R-:W-:Y:S01]  /*2980*/  IMAD.U32 R9, RZ, RZ, UR5 ;  /* 0x00000005ff097e24 */ /* 0x000fe2000f8e00ff */
[----:B------:R-:W-:-:S02]  /*2990*/  MOV R248, 0x7f800000 ;  /* 0x7f80000000f87802 */ /* 0x000fc40000000f00 */
[----:B------:R-:W-:Y:S02]  /*29a0*/  IADD3 R4, R251, 0x40, RZ ;  /* 0x00000040fb047810 */ /* 0x000fe40007ffe0ff */
[----:B------:R-:W-:Y:S01]  /*29b0*/  IADD3.X R7, R5, UR27, R9, P0, !PT ;  /* 0x0000001b05077c10 */ /* 0x000fe200087fe409 */
[----:B------:R-:W-:Y:S01]  /*29c0*/  IMAD.MOV.U32 R9, RZ, RZ, 0x4 ;  /* 0x00000004ff097424 */ /* 0x000fe200078e00ff */
[----:B------:R-:W-:Y:S02]  /*29d0*/  ISETP.GE.AND P5, PT, R251, UR4, PT ;  /* 0x00000004fb007c0c */ /* 0x000fe4000bfa6270 */
[----:B------:R-:W-:Y:S01]  /*29e0*/  ISETP.GE.AND P3, PT, R4, UR4, PT ;  /* 0x0000000404007c0c */ /* 0x000fe2000bf66270 */
[----:B------:R-:W-:Y:S01]  /*29f0*/  @!P1 IMAD.WIDE R8, R8, R9, UR12 ;  /* 0x0000000c08089e25 */ /* 0x000fe2000f8e0209 */
[----:B------:R-:W-:Y:S02]  /*2a00*/  MOV R4, 0x4 ;  /* 0x0000000400047802 */ /* 0x000fe40000000f00 */
[----:B------:R-:W-:-:S02]  /*2a10*/  MOV R250, 0x7f800000 ;  /* 0x7f80000000fa7802 */ /* 0x000fc40000000f00 */
[----:B------:R1:W5:Y:S01]  /*2a20*/  @!P1 LDG.E R248, [R8.64] ;  /* 0x0000001408f89981 */ /* 0x000362000c1e1900 */
[----:B------:R-:W-:Y:S01]  /*2a30*/  IMAD.WIDE R4, R251, R4, UR12 ;  /* 0x0000000cfb047e25 */ /* 0x000fe2000f8e0204 */
[----:B------:R-:W-:-:S04]  /*2a40*/  UIMAD UR4, UR16, -0x80, UR7 ;  /* 0xffffff80100478a4 */ /* 0x000fc8000f8e0207 */
[----:B------:R2:W5:Y:S02]  /*2a50*/  @!P5 LDG.E R249, [R4.64] ;  /* 0x0000001404f9d981 */ /* 0x000564000c1e1900 */
[----:B------:R-:W-:Y:S02]  /*2a60*/  ISETP.GE.AND P5, PT, R2, UR4, PT ;  /* 0x0000000402007c0c */ /* 0x000fe4000bfa6270 */
[----:B------:R2:W5:Y:S04]  /*2a70*/  @!P4 LDG.E R250, [R4.64+0x20] ;  /* 0x0000201404fac981 */ /* 0x000568000c1e1900 */
[----:B------:R2:W5:Y:S07]  /*2a80*/  @!P3 LDG.E R245, [R4.64+0x100] ;  /* 0x0001001404f5b981 */ /* 0x00056e000c1e1900 */
[----:B------:R1:W-:Y:S01]  /*2a90*/  @P5 STS.128 [R0+0xc000], RZ ;  /* 0x00c000ff00005388 */ /* 0x0003e20000000c00 */
[----:B------:R-:W-:Y:S01]  /*2aa0*/  BSSY B0, `(.L_x_1720) ;  /* 0x0000015000007945 */ /* 0x000fe20003800000 */
[----:B--2---:R-:W-:-:S04]  /*2ab0*/  IMAD R4, R15, c[0x0][0x1b0], RZ ;  /* 0x00006c000f047a24 */ /* 0x004fc800078e02ff */
[C---:B------:R-:W-:Y:S02]  /*2ac0*/  IMAD R10, R12.reuse, c[0x0][0x1b4], R4 ;  /* 0x00006d000c0a7a24 */ /* 0x040fe400078e0204 */
[----:B------:R-:W-:-:S05]  /*2ad0*/  IMAD.WIDE.U32 R4, R12, c[0x0][0x1b0], R6 ;  /* 0x00006c000c047a25 */ /* 0x000fca00078e0006 */
[----:B------:R-:W-:Y:S01]  /*2ae0*/  IADD3 R10, R5, R10, RZ ;  /* 0x0000000a050a7210 */ /* 0x000fe20007ffe0ff */
        /* <DEDUP_REMOVED lines=16> */
.L_x_1721:
[----:B-1----:R-:W-:Y:S05]  /*2bf0*/  BSYNC B0 ;  /* 0x0000000000007941 */ /* 0x002fea0003800000 */
.L_x_1720:
        /* <DEDUP_REMOVED lines=21> */
.L_x_1723:
[----:B------:R-:W-:Y:S05]  /*2d50*/  BSYNC B0 ;  /* 0x0000000000007941 */ /* 0x000fea0003800000 */
.L_x_1722:
        /* <DEDUP_REMOVED lines=21> */
.L_x_1725:
[----:B------:R-:W-:Y:S05]  /*2eb0*/  BSYNC B0 ;  /* 0x0000000000007941 */ /* 0x000fea0003800000 */
.L_x_1724:
        /* <DEDUP_REMOVED lines=21> */
.L_x_1727:
[----:B------:R-:W-:Y:S05]  /*3010*/  BSYNC B0 ;  /* 0x0000000000007941 */ /* 0x000fea0003800000 */
.L_x_1726:
        /* <DEDUP_REMOVED lines=29> */
.L_x_1729:
[----:B------:R-:W-:Y:S05]  /*31f0*/  BSYNC B0 ;  /* 0x0000000000007941 */ /* 0x000fea0003800000 */
.L_x_1728:
        /* <DEDUP_REMOVED lines=20> */
.L_x_1731:
[----:B------:R-:W-:Y:S05]  /*3340*/  BSYNC B0 ;  /* 0x0000000000007941 */ /* 0x000fea0003800000 */
.L_x_1730:
        /* <DEDUP_REMOVED lines=20> */
.L_x_1733:
[----:B------:R-:W-:Y:S05]  /*3490*/  BSYNC B0 ;  /* 0x0000000000007941 */ /* 0x000fea0003800000 */
.L_x_1732:
        /* <DEDUP_REMOVED lines=19> */
.L_x_1735:
[----:B------:R-:W-:Y:S05]  /*35d0*/  BSYNC B0 ;  /* 0x0000000000007941 */ /* 0x000fea0003800000 */
.L_x_1734:
[----:B------:R-:W-:Y:S02]  /*35e0*/  IMAD.MOV.U32 R6, RZ, RZ, c[0x0][0x308] ;  /* 0x0000c200ff067624 */ /* 0x000fe400078e00ff */
[----:B------:R-:W-:Y:S01]  /*35f0*/  IMAD.MOV.U32 R7, RZ, RZ, c[0x0][0x30c] ;  /* 0x0000c300ff077624 */ /* 0x000fe200078e00ff */
[----:B-12-4-:R-:W-:Y:S01]  /*3600*/  LEA.HI R0, R20, R19, RZ, 0x4 ;  /* 0x0000001314007211 */ /* 0x016fe200078f20ff */
[----:B------:R-:W0:Y:S04]  /*3610*/  LDGDEPBAR ;  /* 0x00000000000079af */ /* 0x000e280000000000 */
[----:B------:R1:W2:Y:S04]  /*3620*/  LDG.E.64 R4, [R6.64+0x8] ;  /* 0x0000081406047981 */ /* 0x0002a8000c1e1b00 */
[----:B-1----:R-:W4:Y:S01]  /*3630*/  LDG.E.64 R6, [R6.64] ;  /* 0x0000001406067981 */ /* 0x002f22000c1e1b00 */
[----:B------:R-:W-:Y:S01]  /*3640*/  LOP3.LUT R0, R0, 0xfffffff0, RZ, 0xc0, !PT ;  /* 0xfffffff000007812 */ /* 0x000fe200078ec0ff */
[----:B------:R-:W-:Y:S01]  /*3650*/  IMAD.MOV.U32 R178, RZ, RZ, 0x20 ;  /* 0x00000020ffb27424 */ /* 0x000fe200078e00ff */
[----:B------:R-:W-:Y:S01]  /*3660*/  UIADD3 UR4, UR19, 0x80, URZ ;  /* 0x0000008013047890 */ /* 0x000fe2000fffe03f */
[----:B------:R-:W-:Y:S01]  /*3670*/  IMAD.MOV.U32 R169, RZ, RZ, 0x40 ;  /* 0x00000040ffa97424 */ /* 0x000fe200078e00ff */
[----:B------:R-:W-:Y:S01]  /*3680*/  CS2R R126, SRZ ;  /* 0x00000000007e7805 */ /* 0x000fe2000001ff00 */
[----:B------:R-:W-:Y:S01]  /*3690*/  IMAD.IADD R0, R19, 0x1, -R0 ;  /* 0x0000000113007824 */ /* 0x000fe200078e0a00 */
[----:B------:R-:W-:Y:S01]  /*36a0*/  CS2R R124, SRZ ;  /* 0x00000000007c7805 */ /* 0x000fe2000001ff00 */
[----:B------:R-:W-:Y:S01]  /*36b0*/  IMAD.SHL.U32 R177, R180, 0x2, RZ ;  /* 0x00000002b4b17824 */ /* 0x000fe200078e00ff */
[----:B------:R-:W-:Y:S01]  /*36c0*/  CS2R R130, SRZ ;  /* 0x0000000000827805 */ /* 0x000fe2000001ff00 */
[----:B------:R-:W-:Y:S01]  /*36d0*/  IMAD.MOV.U32 R240, RZ, RZ, R199 ;  /* 0x000000fffff07224 */ /* 0x000fe200078e00c7 */
        /* <DEDUP_REMOVED lines=12> */
[----:B------:R-:W-:Y:S01]  /*37a0*/  IADD3 R0, R0, -R2, RZ ;  /* 0x8000000200007210 */ /* 0x000fe20007ffe0ff */
[----:B------:R-:W-:Y:S01]  /*37b0*/  CS2R R106, SRZ ;  /* 0x00000000006a7805 */ /* 0x000fe2000001ff00 */
[--C-:B------:R-:W-:Y:S01]  /*37c0*/  SHF.R.S32.HI R2, RZ, 0x1f, R14.reuse ;  /* 0x0000001fff027819 */ /* 0x100fe2000001140e */
[----:B------:R-:W-:Y:S01]  /*37d0*/  CS2R R104, SRZ ;  /* 0x0000000000687805 */ /* 0x000fe2000001ff00 */
[C---:B------:R-:W-:Y:S01]  /*37e0*/  LOP3.LUT P0, RZ, R0.reuse, 0x2, RZ, 0xc0, !PT ;  /* 0x0000000200ff7812 */ /* 0x040fe2000780c0ff */
[----:B------:R-:W-:Y:S01]  /*37f0*/  CS2R R102, SRZ ;  /* 0x0000000000667805 */ /* 0x000fe2000001ff00 */
[----:B------:R-:W-:Y:S01]  /*3800*/  LOP3.LUT P1, RZ, R0, 0x4, RZ, 0xc0, !PT ;  /* 0x0000000400ff7812 */ /* 0x000fe2000782c0ff */
        /* <DEDUP_REMOVED lines=20> */
[----:B------:R-:W-:Y:S01]  /*3950*/  SHF.L.U32 R176, R180, 0x1, RZ ;  /* 0x00000001b4b07819 */ /* 0x000fe200000006ff */
[----:B------:R-:W-:Y:S01]  /*3960*/  UISETP.GE.AND UP1, UPT, UR4, UR7, UPT ;  /* 0x000000070400728c */ /* 0x000fe2000bf26270 */
[----:B--2---:R-:W-:-:S04]  /*3970*/  IADD3 R246, P4, P3, R4, UR39, R14 ;  /* 0x0000002704f67c10 */ /* 0x004fc8000fb9e00e */
[----:B------:R-:W-:Y:S01]  /*3980*/  IADD3.X R0, R5, UR49, R2, P4, P3 ;  /* 0x0000003105007c10 */ /* 0x000fe2000a7e6402 */
[----:B------:R-:W-:Y:S01]  /*3990*/  IMAD.WIDE.U32 R246, R246, -0x2daee0ad, RZ ;  /* 0xd2511f53f6f67825 */ /* 0x000fe200078e00ff */
[----:B------:R-:W-:-:S03]  /*39a0*/  IADD3 R2, R179, 0x2000, RZ ;  /* 0x00002000b3027810 */ /* 0x000fc60007ffe0ff */
[----:B------:R1:W-:Y:S01]  /*39b0*/  STL [R1+0x20], R0 ;  /* 0x0000200001007387 */ /* 0x0003e20000100800 */
[----:B------:R-:W-:-:S05]  /*39c0*/  SEL R2, R2, R179, !P2 ;  /* 0x000000b302027207 */ /* 0x000fca0005000000 */
[----:B------:R-:W-:Y:S01]  /*39d0*/  IMAD.SHL.U32 R168, R2, 0x2, RZ ;  /* 0x0000000202a87824 */ /* 0x000fe200078e00ff */
[----:B----4-:R2:W4:Y:S08]  /*39e0*/  R2UR UR9, R7 ;  /* 0x00000000070973c2 */ /* 0x01053000000e0000 */
[----:B------:R2:W3:Y:S01]  /*39f0*/  R2UR UR10, R6 ;  /* 0x00000000060a73c2 */ /* 0x0004e200000e0000 */
[----:B-1----:R-:W-:-:S04]  /*3a00*/  IADD3 R0, R180, 0x2000, RZ ;  /* 0x00002000b4007810 */ /* 0x002fc80007ffe0ff */
[----:B------:R-:W-:-:S04]  /*3a10*/  SEL R0, R0, R180, !P2 ;  /* 0x000000b400007207 */ /* 0x000fc80005000000 */
[----:B------:R-:W-:Y:S01]  /*3a20*/  SHF.L.U32 R175, R0, 0x1, RZ ;  /* 0x0000000100af7819 */ /* 0x000fe200000006ff */
[----:B------:R-:W-:-:S04]  /*3a30*/  IMAD.MOV.U32 R0, RZ, RZ, c[0x0][0x22c] ;  /* 0x00008b00ff007624 */ /* 0x000fc800078e00ff */
[----:B------:R-:W-:-:S04]  /*3a40*/  IMAD R0, R0, c[0x0][0x1c0], RZ ;  /* 0x0000700000007a24 */ /* 0x000fc800078e02ff */
[C---:B------:R-:W-:Y:S01]  /*3a50*/  IMAD.SHL.U32 R9, R0.reuse, 0x10, RZ ;  /* 0x0000001000097824 */ /* 0x040fe200078e00ff */
[----:B------:R-:W-:-:S04]  /*3a60*/  SHF.L.U32 R8, R0, 0x3, RZ ;  /* 0x0000000300087819 */ /* 0x000fc800000006ff */
[----:B------:R-:W-:-:S05]  /*3a70*/  IADD3 R2, R9, 0x20, RZ ;  /* 0x0000002009027810 */ /* 0x000fca0007ffe0ff */
[----:B------:R-:W-:-:S04]  /*3a80*/  IMAD.IADD R0, R8, 0x1, R2 ;  /* 0x0000000108007824 */ /* 0x000fc800078e0202 */
[----:B------:R-:W-:-:S05]  /*3a90*/  IMAD.IADD R0, R8, 0x1, R0 ;  /* 0x0000000108007824 */ /* 0x000fca00078e0200 */
[----:B------:R-:W-:-:S05]  /*3aa0*/  IADD3 R0, R8, R0, RZ ;  /* 0x0000000008007210 */ /* 0x000fca0007ffe0ff */
[----:B------:R-:W-:-:S05]  /*3ab0*/  IMAD.IADD R0, R8, 0x1, R0 ;  /* 0x0000000108007824 */ /* 0x000fca00078e0200 */
[----:B------:R1:W-:Y:S02]  /*3ac0*/  STL [R1+0x1c], R0 ;  /* 0x00001c0001007387 */ /* 0x0003e40000100800 */
[----:B-1----:R-:W-:-:S05]  /*3ad0*/  IMAD.IADD R0, R8, 0x1, R0 ;  /* 0x0000000108007824 */ /* 0x002fca00078e0200 */
[----:B------:R1:W-:Y:S02]  /*3ae0*/  STL [R1+0x18], R0 ;  /* 0x0000180001007387 */ /* 0x0003e40000100800 */
[----:B-1----:R-:W-:-:S05]  /*3af0*/  IADD3 R0, R8, R0, RZ ;  /* 0x0000000008007210 */ /* 0x002fca0007ffe0ff */
[----:B------:R1:W-:Y:S02]  /*3b00*/  STL [R1+0x14], R0 ;  /* 0x0000140001007387 */ /* 0x0003e40000100800 */
[----:B-1----:R-:W-:-:S04]  /*3b10*/  IMAD.IADD R0, R8, 0x1, R0 ;  /* 0x0000000108007824 */ /* 0x002fc800078e0200 */
[C---:B------:R-:W-:Y:S01]  /*3b20*/  IMAD.IADD R2, R8.reuse, 0x1, R0 ;  /* 0x0000000108027824 */ /* 0x040fe200078e0200 */
[----:B------:R-:W-:Y:S04]  /*3b30*/  STL [R1+0x10], R0 ;  /* 0x0000100001007387 */ /* 0x000fe80000100800 */
[----:B------:R1:W-:Y:S02]  /*3b40*/  STL [R1+0xc], R2 ;  /* 0x00000c0201007387 */ /* 0x0003e40000100800 */
[----:B-1----:R-:W-:-:S05]  /*3b50*/  IADD3 R2, R8, R2, RZ ;  /* 0x0000000208027210 */ /* 0x002fca0007ffe0ff */
[----:B------:R1:W-:Y:S02]  /*3b60*/  STL [R1+0x8], R2 ;  /* 0x0000080201007387 */ /* 0x0003e40000100800 */
[----:B-1----:R-:W-:-:S05]  /*3b70*/  IMAD.IADD R2, R8, 0x1, R2 ;  /* 0x0000000108027824 */ /* 0x002fca00078e0202 */
[----:B------:R1:W-:Y:S02]  /*3b80*/  STL [R1+0x4], R2 ;  /* 0x0000040201007387 */ /* 0x0003e40000100800 */
[----:B-1----:R-:W-:-:S05]  /*3b90*/  IMAD.IADD R2, R8, 0x1, R2 ;  /* 0x0000000108027824 */ /* 0x002fca00078e0202 */
[----:B------:R2:W-:Y:S01]  /*3ba0*/  STL [R1], R2 ;  /* 0x0000000201007387 */ /* 0x0005e20000100800 */
[----:B------:R-:W-:-:S05]  /*3bb0*/  IADD3 R252, R8, R2, RZ ;  /* 0x0000000208fc7210 */ /* 0x000fca0007ffe0ff */
[----:B--234-:R-:W-:Y:S02]  /*3bc0*/  IMAD.IADD R0, R8, 0x1, R252 ;  /* 0x0000000108007824 */ /* 0x01cfe400078e02fc */
.L_x_1738:
[----:B------:R-:W-:Y:S01]  /*3bd0*/  PLOP3.LUT P0, PT, PT, PT, UP1, 0x80, 0x0 ;  /* 0x000000000000781c */ /* 0x000fe20003f0f018 */
[----:B------:R-:W0:Y:S01]  /*3be0*/  LDGDEPBAR ;  /* 0x00000000000079af */ /* 0x000e220000000000 */
[----:B------:R-:W-:Y:S01]  /*3bf0*/  PLOP3.LUT P4, PT, PT, PT, UP1, 0x80, 0x0 ;  /* 0x000000000000781c */ /* 0x000fe20003f8f018 */
[C---:B------:R-:W-:Y:S01]  /*3c00*/  IMAD.IADD R0, R175.reuse, 0x1, R178 ;  /* 0x00000001af007824 */ /* 0x040fe200078e02b2 */
[----:B------:R-:W-:Y:S01]  /*3c10*/  PLOP3.LUT P3, PT, PT, PT, UP1, 0x80, 0x0 ;  /* 0x000000000000781c */ /* 0x000fe20003f6f018 */
[----:B------:R-:W-:Y:S01]  /*3c20*/  IMAD.IADD R164, R175, 0x1, R169 ;  /* 0x00000001afa47824 */ /* 0x000fe200078e02a9 */
        /* <DEDUP_REMOVED lines=94> */
[C---:B------:R-:W-:Y:S03]  /*4210*/  @P4 ISETP.GE.AND P4, PT, R148.reuse, UR7, PT ;  /* 0x0000000794004c0c */ /* 0x040fe6000bf86270 */
[----:B------:R-:W-:Y:S02]  /*4220*/  @P3 IADD3 R0, R148, 0x1, RZ ;  /* 0x0000000194003810 */ /* 0x000fe40007ffe0ff */
[----:B------:R-:W-:Y:S02]  /*4230*/  PLOP3.LUT P3, PT, PT, PT, UP1, 0x80, 0x0 ;  /* 0x000000000000781c */ /* 0x000fe40003f6f018 */
[----:B------:R-:W-:Y:S01]  /*4240*/  @P6 ISETP.GE.AND P6, PT, R0, UR7, PT ;  /* 0x0000000700006c0c */ /* 0x000fe2000bfc6270 */
[-C--:B------:R-:W-:Y:S08]  /*4250*/  HMMA.16816.F32.BF16 R52, R156, R132.reuse, R52 ;  /* 0x000000849c34723c */ /* 0x080ff00000041834 */
[C---:B------:R-:W-:Y:S08]  /*4260*/  HMMA.16816.F32.BF16 R56, R164.reuse, R132, R56 ;  /* 0x00000084a438723c */ /* 0x040ff00000041838 */
[-C--:B------:R-:W-:Y:S08]  /*4270*/  HMMA.16816.F32.BF16 R60, R164, R134.reuse, R60 ;  /* 0x00000086a43c723c */ /* 0x080ff0000004183c */
[----:B------:R-:W-:Y:S01]  /*4280*/  HMMA.16816.F32.BF16 R64, R156, R134, R64 ;  /* 0x000000869c40723c */ /* 0x000fe20000041840 */
[----:B------:R-:W2:Y:S07]  /*4290*/  LDSM.16.M88.4 R132, [R172+0xc800] ;  /* 0x00c80000ac84783b */ /* 0x000eae0000000200 */
[-C--:B-1----:R-:W-:Y:S08]  /*42a0*/  HMMA.16816.F32.BF16 R4, R136, R140.reuse, R4 ;  /* 0x0000008c8804723c */ /* 0x082ff00000041804 */
[C---:B------:R-:W-:Y:S07]  /*42b0*/  HMMA.16816.F32.BF16 R8, R144.reuse, R140, R8 ;  /* 0x0000008c9008723c */ /* 0x040fee0000041808 */
[----:B------:R-:W-:Y:S01]  /*42c0*/  FMUL.FTZ R141, R249, 1.4426950216293334961 ;  /* 0x3fb8aa3bf98d7820 */ /* 0x000fe20000410000 */
[-C--:B------:R-:W-:Y:S01]  /*42d0*/  HMMA.16816.F32.BF16 R12, R144, R142.reuse, R12 ;  /* 0x0000008e900c723c */ /* 0x080fe2000004180c */
[----:B------:R-:W-:Y:S07]  /*42e0*/  FMUL.FTZ R140, R250, 1.4426950216293334961 ;  /* 0x3fb8aa3bfa8c7820 */ /* 0x000fee0000410000 */
[----:B------:R-:W-:Y:S01]  /*42f0*/  @P0 FSEL R4, R4, -INF , !P4 ;  /* 0xff80000004040808 */ /* 0x000fe20006000000 */
[C---:B------:R-:W-:Y:S01]  /*4300*/  HMMA.16816.F32.BF16 R16, R136.reuse, R142, R16 ;  /* 0x0000008e8810723c */ /* 0x040fe20000041810 */
[----:B------:R-:W-:Y:S02]  /*4310*/  PLOP3.LUT P0, PT, PT, PT, UP1, 0x80, 0x0 ;  /* 0x000000000000781c */ /* 0x000fe40003f0f018 */
[----:B------:R-:W-:Y:S02]  /*4320*/  @P2 FSEL R6, R6, -INF , !P4 ;  /* 0xff80000006062808 */ /* 0x000fe40006000000 */
[----:B------:R-:W-:Y:S02]  /*4330*/  PLOP3.LUT P2, PT, PT, PT, UP1, 0x80, 0x0 ;  /* 0x000000000000781c */ /* 0x000fe40003f4f018 */
[----:B------:R-:W-:Y:S01]  /*4340*/  @P5 FSEL R8, R8, -INF , !P4 ;  /* 0xff80000008085808 */ /* 0x000fe20006000000 */
[-C--:B--2---:R-:W-:Y:S01]  /*4350*/  HMMA.16816.F32.BF16 R20, R136, R132.reuse, R20 ;  /* 0x000000848814723c */ /* 0x084fe20000041814 */
[----:B------:R-:W-:Y:S03]  /*4360*/  PLOP3.LUT P5, PT, PT, PT, UP1, 0x80, 0x0 ;  /* 0x000000000000781c */ /* 0x000fe60003faf018 */
[----:B------:R-:W-:Y:S02]  /*4370*/  @P3 FSEL R10, R10, -INF , !P4 ;  /* 0xff8000000a0a3808 */ /* 0x000fe40006000000 */
[----:B------:R-:W-:Y:S02]  /*4380*/  PLOP3.LUT P4, PT, PT, PT, UP1, 0x80, 0x0 ;  /* 0x000000000000781c */ /* 0x000fe40003f8f018 */
[----:B------:R-:W-:Y:S01]  /*4390*/  @P0 IADD3 R0, R148, 0x8, RZ ;  /* 0x0000000894000810 */ /* 0x000fe20007ffe0ff */
[C---:B------:R-:W-:Y:S01]  /*43a0*/  HMMA.16816.F32.BF16 R24, R144.reuse, R132, R24 ;  /* 0x000000849018723c */ /* 0x040fe20000041818 */
[----:B------:R-:W-:Y:S02]  /*43b0*/  PLOP3.LUT P0, PT, PT, PT, UP1, 0x80, 0x0 ;  /* 0x000000000000781c */ /* 0x000fe40003f0f018 */
[----:B------:R-:W-:Y:S02]  /*43c0*/  PLOP3.LUT P3, PT, PT, PT, UP1, 0x80, 0x0 ;  /* 0x000000000000781c */ /* 0x000fe40003f6f018 */
[----:B------:R-:W-:Y:S02]  /*43d0*/  @P2 FSEL R5, R5, -INF , !P6 ;  /* 0xff80000005052808 */ /* 0x000fe40007000000 */
[----:B------:R-:W-:Y:S01]  /*43e0*/  PLOP3.LUT P2, PT, PT, PT, UP1, 0x80, 0x0 ;  /* 0x000000000000781c */ /* 0x000fe20003f4f018 */
[-C--:B------:R-:W-:Y:S01]  /*43f0*/  HMMA.16816.F32.BF16 R28, R144, R134.reuse, R28 ;  /* 0x00000086901c723c */ /* 0x080fe2000004181c */
[----:B------:R-:W-:Y:S03]  /*4400*/  @P5 ISETP.GE.AND P5, PT, R0, UR7, PT ;  /* 0x0000000700005c0c */ /* 0x000fe6000bfa6270 */
[----:B------:R-:W-:Y:S02]  /*4410*/  @P4 FSEL R9, R9, -INF , !P6 ;  /* 0xff80000009094808 */ /* 0x000fe40007000000 */
[----:B------:R-:W-:Y:S02]  /*4420*/  PLOP3.LUT P4, PT, PT, PT, UP1, 0x80, 0x0 ;  /* 0x000000000000781c */ /* 0x000fe40003f8f018 */
[----:B------:R-:W-:Y:S01]  /*4430*/  @P0 FSEL R11, R11, -INF , !P6 ;  /* 0xff8000000b0b0808 */ /* 0x000fe20007000000 */
[C---:B------:R-:W-:Y:S01]  /*4440*/  HMMA.16816.F32.BF16 R32, R136.reuse, R134, R32 ;  /* 0x000000868820723c */ /* 0x040fe20000041820 */
[----:B------:R-:W-:Y:S01]  /*4450*/  PLOP3.LUT P0, PT, PT, PT, UP1, 0x80, 0x0 ;  /* 0x000000000000781c */ /* 0x000fe20003f0f018 */
[----:B------:R-:W1:Y:S01]  /*4460*/  LDSM.16.M88.4 R132, [R172+0xd000] ;  /* 0x00d00000ac84783b */ /* 0x000e620000000200 */
[----:B------:R-:W-:Y:S02]  /*4470*/  @P3 FSEL R7, R7, -INF , !P6 ;  /* 0xff80000007073808 */ /* 0x000fe40007000000 */
[----:B------:R-:W-:Y:S02]  /*4480*/  PLOP3.LUT P3, PT, PT, PT, UP1, 0x80, 0x0 ;  /* 0x000000000000781c */ /* 0x000fe40003f6f018 */
[----:B------:R-:W-:Y:S02]  /*4490*/  @P2 IADD3 R0, R148, 0x9, RZ ;  /* 0x0000000994002810 */ /* 0x000fe40007ffe0ff */
[----:B------:R-:W-:Y:S02]  /*44a0*/  PLOP3.LUT P6, PT, PT, PT, UP1, 0x80, 0x0 ;  /* 0x000000000000781c */ /* 0x000fe40003fcf018 */
[----:B------:R-:W-:Y:S02]  /*44b0*/  PLOP3.LUT P2, PT, PT, PT, UP1, 0x80, 0x0 ;  /* 0x000000000000781c */ /* 0x000fe40003f4f018 */
[----:B------:R-:W-:Y:S02]  /*44c0*/  @P4 ISETP.GE.AND P4, PT, R0, UR7, PT ;  /* 0x0000000700004c0c */ /* 0x000fe4000bf86270 */
[----:B------:R-:W-:Y:S02]  /*44d0*/  @P0 FSEL R14, R14, -INF , !P5 ;  /* 0xff8000000e0e0808 */ /* 0x000fe40006800000 */
[----:B------:R-:W-:Y:S02]  /*44e0*/  PLOP3.LUT P0, PT, PT, PT, UP1, 0x80, 0x0 ;  /* 0x000000000000781c */ /* 0x000fe40003f0f018 */
[----:B------:R-:W-:Y:S02]  /*44f0*/  @P3 FSEL R12, R12, -INF , !P5 ;  /* 0xff8000000c0c3808 */ /* 0x000fe40006800000 */
[----:B------:R-:W-:Y:S02]  /*4500*/  PLOP3.LUT P3, PT, PT, PT, UP1, 0x80, 0x0 ;  /* 0x000000000000781c */ /* 0x000fe40003f6f018 */
[----:B------:R-:W-:Y:S02]  /*4510*/  @P6 FSEL R16, R16, -INF , !P5 ;  /* 0xff80000010106808 */ /* 0x000fe40006800000 */
[----:B------:R-:W-:Y:S02]  /*4520*/  PLOP3.LUT P6, PT, PT, PT, UP1, 0x80, 0x0 ;  /* 0x000000000000781c */ /* 0x000fe40003fcf018 */
[----:B------:R-:W-:Y:S02]  /*4530*/  @P2 FSEL R18, R18, -INF , !P5 ;  /* 0xff80000012122808 */ /* 0x000fe40006800000 */
[----:B------:R-:W-:Y:S02]  /*4540*/  PLOP3.LUT P2, PT, PT, PT, UP1, 0x80, 0x0 ;  /* 0x000000000000781c */ /* 0x000fe40003f4f018 */
[----:B------:R-:W-:Y:S02]  /*4550*/  PLOP3.LUT P5, PT, PT, PT, UP1, 0x80, 0x0 ;  /* 0x000000000000781c */ /* 0x000fe40003faf018 */
[----:B------:R-:W-:Y:S02]  /*4560*/  @P0 FSEL R13, R13, -INF , !P4 ;  /* 0xff8000000d0d0808 */ /* 0x000fe40006000000 */
[----:B------:R-:W-:Y:S02]  /*4570*/  PLOP3.LUT P0, PT, PT, PT, UP1, 0x80, 0x0 ;  /* 0x000000000000781c */ /* 0x000fe40003f0f018 */
[----:B------:R-:W-:Y:S02]  /*4580*/  @P3 IADD3 R0, R148, 0x10, RZ ;  /* 0x0000001094003810 */ /* 0x000fe40007ffe0ff */
[----:B------:R-:W-:Y:S02]  /*4590*/  PLOP3.LUT P3, PT, PT, PT, UP1, 0x80, 0x0 ;  /* 0x000000000000781c */ /* 0x000fe40003f6f018 */
[----:B------:R-:W-:Y:S01]  /*45a0*/  @P6 ISETP.GE.AND P6, PT, R0, UR7, PT ;  /* 0x0000000700006c0c */ /* 0x000fe2000bfc6270 */
[-C--:B-1----:R-:W-:Y:S01]  /*45b0*/  HMMA.16816.F32.BF16 R36, R136, R132.reuse, R36 ;  /* 0x000000848824723c */ /* 0x082fe20000041824 */
[----:B------:R-:W-:Y:S02]  /*45c0*/  @P2 FSEL R17, R17, -INF , !P4 ;  /* 0xff80000011112808 */ /* 0x000fe40006000000 */
[----:B------:R-:W-:Y:S02]  /*45d0*/  PLOP3.LUT P2, PT, PT, PT, UP1, 0x80, 0x0 ;  /* 0x000000000000781c */ /* 0x000fe40003f4f018 */
[----:B------:R-:W-:Y:S02]  /*45e0*/  @P5 FSEL R15, R15, -INF , !P4 ;  /* 0xff8000000f0f5808 */ /* 0x000fe40006000000 */
[----:B------:R-:W-:Y:S01]  /*45f0*/  PLOP3.LUT P5, PT, PT, PT, UP1, 0x80, 0x0 ;  /* 0x000000000000781c */ /* 0x000fe20003faf018 */
[C---:B------:R-:W-:Y:S01]  /*4600*/  HMMA.16816.F32.BF16 R40, R144.reuse, R132, R40 ;  /* 0x000000849028723c */ /* 0x040fe20000041828 */
[----:B------:R-:W-:Y:S02]  /*4610*/  @P0 IADD3 R0, R148, 0x11, RZ ;  /* 0x0000001194000810 */ /* 0x000fe40007ffe0ff */
[----:B------:R-:W-:Y:S02]  /*4620*/  PLOP3.LUT P0, PT, PT, PT, UP1, 0x80, 0x0 ;  /* 0x000000000000781c */ /* 0x000fe40003f0f018 */
[----:B------:R-:W-:Y:S02]  /*4630*/  @P3 FSEL R19, R19, -INF , !P4 ;  /* 0xff80000013133808 */ /* 0x000fe40006000000 */
[----:B------:R-:W-:Y:S01]  /*4640*/  PLOP3.LUT P3, PT, PT, PT, UP1, 0x80, 0x0 ;  /* 0x000000000000781c */ /* 0x000fe20003f6f018 */
[-C--:B------:R-:W-:Y:S01]  /*4650*/  HMMA.16816.F32.BF16 R44, R144, R134.reuse, R44 ;  /* 0x00000086902c723c */ /* 0x080fe2000004182c */
[----:B------:R-:W-:Y:S03]  /*4660*/  PLOP3.LUT P4, PT, PT, PT, UP1, 0x80, 0x0 ;  /* 0x000000000000781c */ /* 0x000fe60003f8f018 */
[----:B------:R-:W-:Y:S02]  /*4670*/  @P2 FSEL R20, R20, -INF , !P6 ;  /* 0xff80000014142808 */ /* 0x000fe40007000000 */
[----:B------:R-:W-:Y:S02]  /*4680*/  PLOP3.LUT P2, PT, PT, PT, UP1, 0x80, 0x0 ;  /* 0x000000000000781c */ /* 0x000fe40003f4f018 */
[----:B------:R-:W-:Y:S01]  /*4690*/  @P5 ISETP.GE.AND P5, PT, R0, UR7, PT ;  /* 0x0000000700005c0c */ /* 0x000fe2000bfa6270 */
[C---:B------:R-:W-:Y:S03]  /*46a0*/  HMMA.16816.F32.BF16 R48, R136.reuse, R134, R48 ;  /* 0x000000868830723c */ /* 0x040fe60000041830 */
[----:B------:R-:W-:Y:S02]  /*46b0*/  @P0 FSEL R26, R26, -INF , !P6 ;  /* 0xff8000001a1a0808 */ /* 0x000fe40007000000 */
[----:B------:R-:W-:Y:S02]  /*46c0*/  PLOP3.LUT P0, PT, PT, PT, UP1, 0x80, 0x0 ;  /* 0x000000000000781c */ /* 0x000fe40003f0f018 */
[----:B------:R-:W-:Y:S02]  /*46d0*/  @P3 FSEL R22, R22, -INF , !P6 ;  /* 0xff80000016163808 */ /* 0x000fe40007000000 */
[----:B------:R-:W-:Y:S03]  /*46e0*/  FSETP.NEU.FTZ.AND P3, PT, R249, -INF , PT ;  /* 0xff800000f900780b */ /* 0x000fe60003f7d000 */
[----:B------:R-:W-:Y:S02]  /*46f0*/  @P4 FSEL R24, R24, -INF , !P6 ;  /* 0xff80000018184808 */ /* 0x000fe40007000000 */
[----:B------:R-:W-:Y:S02]  /*4700*/  PLOP3.LUT P6, PT, PT, PT, UP1, 0x80, 0x0 ;  /* 0x000000000000781c */ /* 0x000fe40003fcf018 */
[----:B------:R-:W-:Y:S02]  /*4710*/  PLOP3.LUT P4, PT, PT, PT, UP1, 0x80, 0x0 ;  /* 0x000000000000781c */ /* 0x000fe40003f8f018 */
[----:B------:R-:W-:Y:S02]  /*4720*/  FSEL R141, R141, RZ, P3 ;  /* 0x000000ff8d8d7208 */ /* 0x000fe40001800000 */
[----:B------:R-:W-:Y:S02]  /*4730*/  PLOP3.LUT P3, PT, PT, PT, UP1, 0x80, 0x0 ;  /* 0x000000000000781c */ /* 0x000fe40003f6f018 */
        /* <DEDUP_REMOVED lines=9> */
[--C-:B------:R-:W-:Y:S01]  /*47d0*/  FFMA.FTZ R20, R20, c[0x0][0x23c], -R141.reuse ;  /* 0x00008f0014147a23 */ /* 0x100fe2000001088d */
[----:B------:R-:W-:Y:S01]  /*47e0*/  FSETP.NEU.FTZ.AND P6, PT, R250, -INF , PT ;  /* 0xff800000fa00780b */ /* 0x000fe20003fdd000 */
[--C-:B------:R-:W-:Y:S01]  /*47f0*/  FFMA.FTZ R21, R21, c[0x0][0x23c], -R141.reuse ;  /* 0x00008f0015157a23 */ /* 0x100fe2000001088d */
[----:B------:R-:W-:Y:S01]  /*4800*/  @P4 ISETP.GE.AND P4, PT, R0, UR7, PT ;  /* 0x0000000700004c0c */ /* 0x000fe2000bf86270 */
[----:B------:R1:W-:Y:S01]  /*4810*/  MUFU.EX2 R206, R5 ;  /* 0x0000000500ce7308 */ /* 0x0003e20000000800 */
[----:B------:R-:W-:Y:S02]  /*4820*/  @P3 FSEL R25, R25, -INF , !P5 ;  /* 0xff80000019193808 */ /* 0x000fe40006800000 */
[----:B------:R-:W-:Y:S02]  /*4830*/  @P2 FSEL R27, R27, -INF , !P5 ;  /* 0xff8000001b1b2808 */ /* 0x000fe40006800000 */
[----:B------:R-:W-:Y:S02]  /*4840*/  PLOP3.LUT P5, PT, PT, PT, UP1, 0x80, 0x0 ;  /* 0x000000000000781c */ /* 0x000fe40003faf018 */
[----:B------:R-:W-:Y:S02]  /*4850*/  PLOP3.LUT P3, PT, PT, PT, UP1, 0x80, 0x0 ;  /* 0x000000000000781c */ /* 0x000fe40003f6f018 */
[----:B------:R-:W-:Y:S01]  /*4860*/  PLOP3.LUT P2, PT, PT, PT, UP1, 0x80, 0x0 ;  /* 0x000000000000781c */ /* 0x000fe20003f4f018 */
[----:B------:R2:W4:Y:S01]  /*4870*/  MUFU.EX2 R207, R4 ;  /* 0x0000000400cf7308 */ /* 0x0005220000000800 */
        /* <DEDUP_REMOVED lines=11> */
[--C-:B------:R-:W-:Y:S01]  /*4930*/  FFMA.FTZ R22, R22, c[0x0][0x23c], -R140.reuse ;  /* 0x00008f0016167a23 */ /* 0x100fe2000001088c */
[----:B------:R-:W-:Y:S01]  /*4940*/  @P2 FSEL R30, R30, -INF , !P4 ;  /* 0xff8000001e1e2808 */ /* 0x000fe20006000000 */
[----:B------:R-:W-:Y:S01]  /*4950*/  FFMA.FTZ R23, R23, c[0x0][0x23c], -R140 ;  /* 0x00008f0017177a23 */ /* 0x000fe2000001088c */
[----:B------:R-:W-:Y:S01]  /*4960*/  @P6 FSEL R32, R32, -INF , !P4 ;  /* 0xff80000020206808 */ /* 0x000fe20006000000 */
[----:B------:R-:W2:Y:S01]  /*4970*/  MUFU.EX2 R203, R6 ;  /* 0x0000000600cb7308 */ /* 0x000ea20000000800 */
[----:B------:R-:W-:Y:S01]  /*4980*/  FSEL R2, R2, RZ, P5 ;  /* 0x000000ff02027208 */ /* 0x000fe20002800000 */
[----:B------:R-:W-:Y:S01]  /*4990*/  FMUL.FTZ R0, R248, 1.4426950216293334961 ;  /* 0x3fb8aa3bf8007820 */ /* 0x000fe20000410000 */
[----:B------:R-:W-:Y:S01]  /*49a0*/  @P0 FSEL R34, R34, -INF , !P4 ;  /* 0xff80000022220808 */ /* 0x000fe20006000000 */
[--C-:B------:R-:W-:Y:S01]  /*49b0*/  FFMA.FTZ R32, R32, c[0x0][0x23c], -R141.reuse ;  /* 0x00008f0020207a23 */ /* 0x100fe2000001088d */
[----:B------:R-:W-:Y:S01]  /*49c0*/  PLOP3.LUT P4, PT, PT, PT, UP1, 0x80, 0x0 ;  /* 0x000000000000781c */ /* 0x000fe20003f8f018 */
[----:B------:R-:W-:Y:S01]  /*49d0*/  FFMA.FTZ R8, R8, c[0x0][0x23c], -R2 ;  /* 0x00008f0008087a23 */ /* 0x000fe20000010802 */
[----:B------:R-:W-:Y:S01]  /*49e0*/  PLOP3.LUT P0, PT, PT, PT, UP1, 0x80, 0x0 ;  /* 0x000000000000781c */ /* 0x000fe20003f0f018 */
[----:B------:R-:W-:Y:S01]  /*49f0*/  FFMA.FTZ R34, R34, c[0x0][0x23c], -R140 ;  /* 0x00008f0022227a23 */ /* 0x000fe2000001088c */
[----:B------:R-:W-:Y:S01]  /*4a00*/  FSETP.NEU.FTZ.AND P2, PT, R248, -INF , PT ;  /* 0xff800000f800780b */ /* 0x000fe20003f5d000 */
[----:B------:R-:W-:Y:S01]  /*4a10*/  MUFU.EX2 R191, R32 ;  /* 0x0000002000bf7308 */ /* 0x000fe20000000800 */
[----:B------:R-:W-:Y:S01]  /*4a20*/  PLOP3.LUT P6, PT, PT, PT, UP1, 0x80, 0x0 ;  /* 0x000000000000781c */ /* 0x000fe20003fcf018 */
[--C-:B------:R-:W-:Y:S01]  /*4a30*/  FFMA.FTZ R9, R9, c[0x0][0x23c], -R2.reuse ;  /* 0x00008f0009097a23 */ /* 0x100fe20000010802 */
[----:B------:R-:W-:Y:S01]  /*4a40*/  PLOP3.LUT P5, PT, PT, PT, UP1, 0x80, 0x0 ;  /* 0x000000000000781c */ /* 0x000fe20003faf018 */
[--C-:B------:R-:W-:Y:S01]  /*4a50*/  FFMA.FTZ R12, R12, c[0x0][0x23c], -R2.reuse ;  /* 0x00008f000c0c7a23 */ /* 0x100fe20000010802 */
[----:B------:R-:W-:Y:S01]  /*4a60*/  FSEL R0, R0, RZ, P2 ;  /* 0x000000ff00007208 */ /* 0x000fe20001000000 */
[--C-:B------:R-:W-:Y:S01]  /*4a70*/  FFMA.FTZ R13, R13, c[0x0][0x23c], -R2.reuse ;  /* 0x00008f000d0d7a23 */ /* 0x100fe20000010802 */
[----:B------:R-:W-:Y:S01]  /*4a80*/  PLOP3.LUT P2, PT, PT, PT, UP1, 0x80, 0x0 ;  /* 0x000000000000781c */ /* 0x000fe20003f4f018 */
[----:B------:R-:W-:Y:S01]  /*4a90*/  FFMA.FTZ R24, R24, c[0x0][0x23c], -R2 ;  /* 0x00008f0018187a23 */ /* 0x000fe20000010802 */
[----:B-1----:R-:W-:Y:S01]  /*4aa0*/  @P4 IADD3 R5, R148, 0x21, RZ ;  /* 0x0000002194054810 */ /* 0x002fe20007ffe0ff */
[----:B------:R1:W-:Y:S01]  /*4ab0*/  MUFU.EX2 R222, R8 ;  /* 0x0000000800de7308 */ /* 0x0003e20000000800 */
[----:B------:R-:W-:Y:S01]  /*4ac0*/  PLOP3.LUT P4, PT, PT, PT, UP1, 0x80, 0x0 ;  /* 0x000000000000781c */ /* 0x000fe20003f8f018 */
[--C-:B------:R-:W-:Y:S01]  /*4ad0*/  FFMA.FTZ R10, R10, c[0x0][0x23c], -R0.reuse ;  /* 0x00008f000a0a7a23 */ /* 0x100fe20000010800 */
[----:B------:R-:W-:Y:S01]  /*4ae0*/  @P0 FSEL R29, R29, -INF , !P3 ;  /* 0xff8000001d1d0808 */ /* 0x000fe20005800000 */
[--C-:B------:R-:W-:Y:S01]  /*4af0*/  FFMA.FTZ R11, R11, c[0x0][0x23c], -R0.reuse ;  /* 0x00008f000b0b7a23 */ /* 0x100fe20000010800 */
[----:B------:R-:W-:Y:S01]  /*4b00*/  PLOP3.LUT P0, PT, PT, PT, UP1, 0x80, 0x0 ;  /* 0x000000000000781c */ /* 0x000fe20003f0f018 */
[--C-:B------:R-:W-:Y:S01]  /*4b10*/  FFMA.FTZ R14, R14, c[0x0][0x23c], -R0.reuse ;  /* 0x00008f000e0e7a23 */ /* 0x100fe20000010800 */
[----:B--2---:R-:W-:Y:S01]  /*4b20*/  @P6 IADD3 R4, R148, 0x20, RZ ;  /* 0x0000002094046810 */ /* 0x004fe20007ffe0ff */
[----:B------:R-:W-:Y:S01]  /*4b30*/  FFMA.FTZ R15, R15, c[0x0][0x23c], -R0 ;  /* 0x00008f000f0f7a23 */ /* 0x000fe20000010800 */
[----:B------:R-:W-:Y:S01]  /*4b40*/  PLOP3.LUT P6, PT, PT, PT, UP1, 0x80, 0x0 ;  /* 0x000000000000781c */ /* 0x000fe20003fcf018 */
[----:B------:R3:W-:Y:S01]  /*4b50*/  MUFU.EX2 R223, R9 ;  /* 0x0000000900df7308 */ /* 0x0007e20000000800 */
[----:B------:R-:W-:Y:S01]  /*4b60*/  @P5 ISETP.GE.AND P5, PT, R4, UR7, PT ;  /* 0x0000000704005c0c */ /* 0x000fe2000bfa6270 */
[----:B------:R-:W-:Y:S01]  /*4b70*/  FFMA.FTZ R25, R25, c[0x0][0x23c], -R2 ;  /* 0x00008f0019197a23 */ /* 0x000fe20000010802 */
[----:B------:R-:W-:Y:S01]  /*4b80*/  @P2 FSEL R31, R31, -INF , !P3 ;  /* 0xff8000001f1f2808 */ /* 0x000fe20005800000 */
[--C-:B------:R-:W-:Y:S01]  /*4b90*/  FFMA.FTZ R26, R26, c[0x0][0x23c], -R0.reuse ;  /* 0x00008f001a1a7a23 */ /* 0x100fe20000010800 */
[----:B------:R-:W-:Y:S01]  /*4ba0*/  PLOP3.LUT P2, PT, PT, PT, UP1, 0x80, 0x0 ;  /* 0x000000000000781c */ /* 0x000fe20003f4f018 */
[--C-:B------:R-:W-:Y:S01]  /*4bb0*/  FFMA.FTZ R27, R27, c[0x0][0x23c], -R0.reuse ;  /* 0x00008f001b1b7a23 */ /* 0x100fe20000010800 */
[----:B------:R-:W-:Y:S01]  /*4bc0*/  @P4 FSEL R33, R33, -INF , !P3 ;  /* 0xff80000021214808 */ /* 0x000fe20005800000 */
[----:B------:R-:W-:Y:S01]  /*4bd0*/  FFMA.FTZ R30, R30, c[0x0][0x23c], -R0 ;  /* 0x00008f001e1e7a23 */ /* 0x000fe20000010800 */
[----:B------:R-:W-:Y:S01]  /*4be0*/  @P0 FSEL R35, R35, -INF , !P3 ;  /* 0xff80000023230808 */ /* 0x000fe20005800000 */
[----:B------:R-:W-:Y:S01]  /*4bf0*/  MUFU.EX2 R192, R34 ;  /* 0x0000002200c07308 */ /* 0x000fe20000000800 */
[----:B------:R-:W-:Y:S01]  /*4c00*/  PLOP3.LUT P3, PT, PT, PT, UP1, 0x80, 0x0 ;  /* 0x000000000000781c */ /* 0x000fe20003f6f018 */
[----:B------:R-:W-:Y:S01]  /*4c10*/  FFMA.FTZ R33, R33, c[0x0][0x23c], -R141 ;  /* 0x00008f0021217a23 */ /* 0x000fe2000001088d */
[----:B------:R-:W-:Y:S01]  /*4c20*/  PLOP3.LUT P4, PT, PT, PT, UP1, 0x80, 0x0 ;  /* 0x000000000000781c */ /* 0x000fe20003f8f018 */
[----:B------:R-:W-:Y:S01]  /*4c30*/  FFMA.FTZ R35, R35, c[0x0][0x23c], -R140 ;  /* 0x00008f0023237a23 */ /* 0x000fe2000001088c */
[----:B------:R-:W-:Y:S01]  /*4c40*/  PLOP3.LUT P0, PT, PT, PT, UP1, 0x80, 0x0 ;  /* 0x000000000000781c */ /* 0x000fe20003f0f018 */
[----:B------:R-:W-:Y:S01]  /*4c50*/  FFMA.FTZ R31, R31, c[0x0][0x23c], -R0 ;  /* 0x00008f001f1f7a23 */ /* 0x000fe20000010800 */
[----:B------:R-:W-:Y:S01]  /*4c60*/  @P6 ISETP.GE.AND P6, PT, R5, UR7, PT ;  /* 0x0000000705006c0c */ /* 0x000fe2000bfc6270 */
[----:B------:R-:W-:Y:S01]  /*4c70*/  FFMA.FTZ R28, R28, c[0x0][0x23c], -R2 ;  /* 0x00008f001c1c7a23 */ /* 0x000fe20000010802 */
[----:B------:R-:W-:Y:S01]  /*4c80*/  @P2 FSEL R36, R36, -INF , !P5 ;  /* 0xff80000024242808 */ /* 0x000fe20006800000 */
[----:B------:R2:W2:Y:S01]  /*4c90*/  MUFU.EX2 R219, R7 ;  /* 0x0000000700db7308 */ /* 0x0004a20000000800 */
[----:B------:R-:W-:Y:S01]  /*4ca0*/  PLOP3.LUT P2, PT, PT, PT, UP1, 0x80, 0x0 ;  /* 0x000000000000781c */ /* 0x000fe20003f4f018 */
[----:B-1----:R-:W-:Y:S02]  /*4cb0*/  IMAD.U32 R8, RZ, RZ, UR8 ;  /* 0x00000008ff087e24 */ /* 0x002fe4000f8e00ff */
[----:B------:R-:W-:Y:S01]  /*4cc0*/  @P3 FSEL R40, R40, -INF , !P5 ;  /* 0xff80000028283808 */ /* 0x000fe20006800000 */
[----:B------:R-:W-:Y:S01]  /*4cd0*/  IMAD.U32 R4, RZ, RZ, UR16 ;  /* 0x00000010ff047e24 */ /* 0x000fe2000f8e00ff */
[----:B------:R-:W-:Y:S01]  /*4ce0*/  PLOP3.LUT P3, PT, PT, PT, UP1, 0x80, 0x0 ;  /* 0x000000000000781c */ /* 0x000fe20003f6f018 */
[----:B------:R-:W-:Y:S01]  /*4cf0*/  IMAD R8, R8, 0x8, R182 ;  /* 0x0000000808087824 */ /* 0x000fe200078e02b6 */
[----:B------:R-:W-:Y:S01]  /*4d00*/  @P4 FSEL R38, R38, -INF , !P5 ;  /* 0xff80000026264808 */ /* 0x000fe20006800000 */
[----:B------:R-:W-:Y:S01]  /*4d10*/  IMAD R4, R4, 0x2, R183 ;  /* 0x0000000204047824 */ /* 0x000fe200078e02b7 */
[----:B------:R-:W-:Y:S01]  /*4d20*/  PLOP3.LUT P4, PT, PT, PT, UP1, 0x80, 0x0 ;  /* 0x000000000000781c */ /* 0x000fe20003f8f018 */
[----:B------:R1:W-:Y:S01]  /*4d30*/  MUFU.EX2 R226, R10 ;  /* 0x0000000a00e27308 */ /* 0x0003e20000000800 */
[----:B------:R-:W-:Y:S01]  /*4d40*/  @P0 FSEL R42, R42, -INF , !P5 ;  /* 0xff8000002a2a0808 */ /* 0x000fe20006800000 */
[----:B------:R-:W-:Y:S01]  /*4d50*/  IMAD.SHL.U32 R6, R4, 0x2, RZ ;  /* 0x0000000204067824 */ /* 0x000fe200078e00ff */
[----:B------:R-:W-:Y:S01]  /*4d60*/  PLOP3.LUT P0, PT, PT, PT, UP1, 0x80, 0x0 ;  /* 0x000000000000781c */ /* 0x000fe20003f0f018 */
[----:B------:R-:W-:Y:S01]  /*4d70*/  IMAD.WIDE.U32 R4, R8, -0x326172a9, RZ ;  /* 0xcd9e8d5708047825 */ /* 0x000fe200078e00ff */
[----:B---3--:R-:W-:Y:S02]  /*4d80*/  LOP3.LUT R9, R181, UR10, RZ, 0x3c, !PT ;  /* 0x0000000ab5097c12 */ /* 0x008fe4000f8e3cff */
[----:B------:R-:W-:Y:S01]  /*4d90*/  PLOP3.LUT P5, PT, PT, PT, UP1, 0x80, 0x0 ;  /* 0x000000000000781c */ /* 0x000fe20003faf018 */
[----:B------:R-:W-:Y:S01]  /*4da0*/  FFMA.FTZ R29, R29, c[0x0][0x23c], -R2 ;  /* 0x00008f001d1d7a23 */ /* 0x000fe20000010802 */
[-C--:B------:R-:W-:Y:S01]  /*4db0*/  LOP3.LUT R132, R5, R9.reuse, RZ, 0x3c, !PT ;  /* 0x0000000905847212 */ /* 0x080fe200078e3cff */
[----:B------:R3:W3:Y:S01]  /*4dc0*/  MUFU.EX2 R227, R11 ;  /* 0x0000000b00e37308 */ /* 0x0006e20000000800 */
[----:B------:R-:W-:Y:S01]  /*4dd0*/  @P2 IADD3 R5, R148, 0x28, RZ ;  /* 0x0000002894052810 */ /* 0x000fe20007ffe0ff */
[----:B------:R-:W-:Y:S01]  /*4de0*/  FFMA.FTZ R36, R36, c[0x0][0x23c], -R141 ;  /* 0x00008f0024247a23 */ /* 0x000fe2000001088d */
[----:B------:R-:W-:Y:S01]  /*4df0*/  PLOP3.LUT P2, PT, PT, PT, UP1, 0x80, 0x0 ;  /* 0x000000000000781c */ /* 0x000fe20003f4f018 */
[----:B------:R-:W-:Y:S01]  /*4e00*/  FFMA.FTZ R38, R38, c[0x0][0x23c], -R140 ;  /* 0x00008f0026267a23 */ /* 0x000fe2000001088c */
[----:B--2---:R-:W-:Y:S01]  /*4e10*/  IADD3 R7, R6, 0x1, RZ ;  /* 0x0000000106077810 */ /* 0x004fe20007ffe0ff */
[----:B------:R-:W-:Y:S01]  /*4e20*/  FFMA.FTZ R40, R40, c[0x0][0x23c], -R2 ;  /* 0x00008f0028287a23 */ /* 0x000fe20000010802 */
[----:B------:R-:W-:Y:S01]  /*4e30*/  @P3 FSEL R37, R37, -INF , !P6 ;  /* 0xff80000025253808 */ /* 0x000fe20007000000 */
[----:B------:R-:W-:Y:S01]  /*4e40*/  FFMA.FTZ R42, R42, c[0x0][0x23c], -R0 ;  /* 0x00008f002a2a7a23 */ /* 0x000fe20000010800 */
[----:B------:R-:W-:Y:S01]  /*4e50*/  PLOP3.LUT P3, PT, PT, PT, UP1, 0x80, 0x0 ;  /* 0x000000000000781c */ /* 0x000fe20003f6f018 */
[----:B------:R-:W-:Y:S01]  /*4e60*/  MUFU.EX2 R189, R33 ;  /* 0x0000002100bd7308 */ /* 0x000fe20000000800 */
[----:B------:R-:W-:Y:S01]  /*4e70*/  LOP3.LUT R7, R247, UR9, R7, 0x96, !PT ;  /* 0x00000009f7077c12 */ /* 0x000fe2000f8e9607 */
[--C-:B------:R-:W-:Y:S01]  /*4e80*/  FFMA.FTZ R37, R37, c[0x0][0x23c], -R141.reuse ;  /* 0x00008f0025257a23 */ /* 0x100fe2000001088d */
[----:B------:R-:W-:Y:S02]  /*4e90*/  @P4 ISETP.GE.AND P4, PT, R5, UR7, PT ;  /* 0x0000000705004c0c */ /* 0x000fe4000bf86270 */
[----:B-1----:R-:W-:Y:S01]  /*4ea0*/  LOP3.LUT R10, R247, UR9, R6, 0x96, !PT ;  /* 0x00000009f70a7c12 */ /* 0x002fe2000f8e9606 */
[----:B------:R-:W-:Y:S01]  /*4eb0*/  IMAD.WIDE.U32 R6, R7, -0x326172a9, RZ ;  /* 0xcd9e8d5707067825 */ /* 0x000fe200078e00ff */
[----:B------:R-:W-:Y:S02]  /*4ec0*/  @P0 FSEL R39, R39, -INF , !P6 ;  /* 0xff80000027270808 */ /* 0x000fe40007000000 */
[----:B------:R-:W-:Y:S01]  /*4ed0*/  PLOP3.LUT P0, PT, PT, PT, UP1, 0x80, 0x0 ;  /* 0x000000000000781c */ /* 0x000fe20003f0f018 */
[----:B------:R1:W-:Y:S01]  /*4ee0*/  MUFU.EX2 R221, R12 ;  /* 0x0000000c00dd7308 */ /* 0x0003e20000000800 */
[----:B------:R-:W-:Y:S01]  /*4ef0*/  LOP3.LUT R149, R7, UR4, R4, 0x96, !PT ;  /* 0x0000000407957c12 */ /* 0x000fe2000f8e9604 */
[----:B------:R-:W-:Y:S01]  /*4f00*/  FFMA.FTZ R39, R39, c[0x0][0x23c], -R140 ;  /* 0x00008f0027277a23 */ /* 0x000fe2000001088c */
[----:B------:R-:W-:Y:S01]  /*4f10*/  @P5 FSEL R41, R41, -INF , !P6 ;  /* 0xff80000029295808 */ /* 0x000fe20007000000 */
[----:B---3--:R-:W-:Y:S01]  /*4f20*/  IMAD.WIDE.U32 R10, R10, -0x326172a9, RZ ;  /* 0xcd9e8d570a0a7825 */ /* 0x008fe200078e00ff */
[----:B------:R-:W-:Y:S02]  /*4f30*/  @P2 FSEL R43, R43, -INF , !P6 ;  /* 0xff8000002b2b2808 */ /* 0x000fe40007000000 */
[----:B------:R-:W-:Y:S01]  /*4f40*/  PLOP3.LUT P6, PT, PT, PT, UP1, 0x80, 0x0 ;  /* 0x000000000000781c */ /* 0x000fe20003fcf018 */
[----:B------:R-:W-:Y:S01]  /*4f50*/  FFMA.FTZ R41, R41, c[0x0][0x23c], -R2 ;  /* 0x00008f0029297a23 */ /* 0x000fe20000010802 */
[----:B------:R-:W-:Y:S01]  /*4f60*/  LOP3.LUT R143, R11, UR4, R4, 0x96, !PT ;  /* 0x000000040b8f7c12 */ /* 0x000fe2000f8e9604 */
[----:B------:R-:W2:Y:S01]  /*4f70*/  MUFU.EX2 R225, R14 ;  /* 0x0000000e00e17308 */ /* 0x000ea20000000800 */
[----:B------:R-:W-:Y:S01]  /*4f80*/  IADD3 R4, R8, 0x4, RZ ;  /* 0x0000000408047810 */ /* 0x000fe20007ffe0ff */
[----:B------:R-:W-:Y:S01]  /*4f90*/  FFMA.FTZ R43, R43, c[0x0][0x23c], -R0 ;  /* 0x00008f002b2b7a23 */ /* 0x000fe20000010800 */
[----:B------:R-:W-:Y:S02]  /*4fa0*/  @P3 IADD3 R8, R148, 0x29, RZ ;  /* 0x0000002994083810 */ /* 0x000fe40007ffe0ff */
[----:B------:R-:W-:Y:S01]  /*4fb0*/  PLOP3.LUT P3, PT, PT, PT, UP1, 0x80, 0x0 ;  /* 0x000000000000781c */ /* 0x000fe20003f6f018 */
[----:B------:R-:W-:Y:S01]  /*4fc0*/  IMAD.WIDE.U32 R4, R4, -0x326172a9, RZ ;  /* 0xcd9e8d5704047825 */ /* 0x000fe200078e00ff */
[----:B------:R-:W-:Y:S02]  /*4fd0*/  PLOP3.LUT P5, PT, PT, PT, UP1, 0x80, 0x0 ;  /* 0x000000000000781c */ /* 0x000fe40003faf018 */
[----:B------:R-:W-:Y:S01]  /*4fe0*/  @P0 FSEL R44, R44, -INF , !P4 ;  /* 0xff8000002c2c0808 */ /* 0x000fe20006000000 */
[----:B------:R3:W-:Y:S01]  /*4ff0*/  MUFU.EX2 R224, R15 ;  /* 0x0000000f00e07308 */ /* 0x0007e20000000800 */
[----:B------:R-:W-:Y:S02]  /*5000*/  PLOP3.LUT P0, PT, PT, PT, UP1, 0x80, 0x0 ;  /* 0x000000000000781c */ /* 0x000fe40003f0f018 */
[----:B------:R-:W-:Y:S01]  /*5010*/  @P6 FSEL R48, R48, -INF , !P4 ;  /* 0xff80000030306808 */ /* 0x000fe20006000000 */
[----:B------:R-:W-:Y:S01]  /*5020*/  FFMA.FTZ R44, R44, c[0x0][0x23c], -R2 ;  /* 0x00008f002c2c7a23 */ /* 0x000fe20000010802 */
[----:B------:R-:W-:Y:S02]  /*5030*/  PLOP3.LUT P6, PT, PT, PT, UP1, 0x80, 0x0 ;  /* 0x000000000000781c */ /* 0x000fe40003fcf018 */
[----:B------:R-:W-:Y:S01]  /*5040*/  LOP3.LUT R133, R11, UR4, R4, 0x96, !PT ;  /* 0x000000040b857c12 */ /* 0x000fe2000f8e9604 */
[--C-:B------:R-:W-:Y:S01]  /*5050*/  FFMA.FTZ R48, R48, c[0x0][0x23c], -R141.reuse ;  /* 0x00008f0030307a23 */ /* 0x100fe2000001088d */
[----:B------:R-:W-:Y:S01]  /*5060*/  @P3 FSEL R50, R50, -INF , !P4 ;  /* 0xff80000032323808 */ /* 0x000fe20006000000 */
[----:B------:R2:W2:Y:S01]  /*5070*/  MUFU.EX2 R220, R13 ;  /* 0x0000000d00dc7308 */ /* 0x0004a20000000800 */
[----:B------:R-:W-:Y:S02]  /*5080*/  PLOP3.LUT P3, PT, PT, PT, UP1, 0x80, 0x0 ;  /* 0x000000000000781c */ /* 0x000fe40003f6f018 */
[----:B------:R-:W-:Y:S01]  /*5090*/  @P5 FSEL R46, R46, -INF , !P4 ;  /* 0xff8000002e2e5808 */ /* 0x000fe20006000000 */
[----:B------:R-:W-:Y:S01]  /*50a0*/  FFMA.FTZ R50, R50, c[0x0][0x23c], -R140 ;  /* 0x00008f0032327a23 */ /* 0x000fe2000001088c */
[----:B------:R-:W-:Y:S02]  /*50b0*/  PLOP3.LUT P5, PT, PT, PT, UP1, 0x80, 0x0 ;  /* 0x000000000000781c */ /* 0x000fe40003faf018 */
[----:B------:R-:W-:Y:S01]  /*50c0*/  LOP3.LUT R135, R7, UR4, R4, 0x96, !PT ;  /* 0x0000000407877c12 */ /* 0x000fe2000f8e9604 */
[----:B------:R-:W-:Y:S01]  /*50d0*/  UIADD3 UR4, UR9, -0x4498517b, URZ ;  /* 0xbb67ae8509047890 */ /* 0x000fe2000fffe03f */
[----:B------:R-:W-:Y:S01]  /*50e0*/  PLOP3.LUT P2, PT, PT, PT, UP1, 0x80, 0x0 ;  /* 0x000000000000781c */ /* 0x000fe20003f4f018 */
[----:B------:R-:W-:Y:S01]  /*50f0*/  MUFU.EX2 R213, R16 ;  /* 0x0000001000d57308 */ /* 0x000fe20000000800 */
[----:B-1----:R-:W-:Y:S01]  /*5100*/  LOP3.LUT R12, R5, R9, RZ, 0x3c, !PT ;  /* 0x00000009050c7212 */ /* 0x002fe200078e3cff */
[----:B------:R-:W-:Y:S01]  /*5110*/  FFMA.FTZ R46, R46, c[0x0][0x23c], -R0 ;  /* 0x00008f002e2e7a23 */ /* 0x000fe20000010800 */
[----:B------:R-:W-:Y:S01]  /*5120*/  @P0 IADD3 R5, R148, 0x30, RZ ;  /* 0x0000003094050810 */ /* 0x000fe20007ffe0ff */
[----:B---3--:R-:W-:Y:S01]  /*5130*/  IMAD.WIDE.U32 R14, R132, -0x2daee0ad, RZ ;  /* 0xd2511f53840e7825 */ /* 0x008fe200078e00ff */
[----:B------:R-:W-:Y:S02]  /*5140*/  PLOP3.LUT P0, PT, PT, PT, UP1, 0x80, 0x0 ;  /* 0x000000000000781c */ /* 0x000fe40003f0f018 */
[----:B------:R-:W-:Y:S01]  /*5150*/  LOP3.LUT R4, R246, UR4, RZ, 0x3c, !PT ;  /* 0x00000004f6047c12 */ /* 0x000fe2000f8e3cff */
[----:B------:R-:W-:Y:S01]  /*5160*/  UIADD3 UR4, UR10, 0x3c6ef372, URZ ;  /* 0x3c6ef3720a047890 */ /* 0x000fe2000fffe03f */
[----:B------:R-:W-:Y:S01]  /*5170*/  @P6 IADD3 R11, R148, 0x38, RZ ;  /* 0x00000038940b6810 */ /* 0x000fe20007ffe0ff */
[----:B------:R1:W-:Y:S01]  /*5180*/  MUFU.EX2 R212, R17 ;  /* 0x0000001100d47308 */ /* 0x0003e20000000800 */
[----:B------:R-:W-:Y:S02]  /*5190*/  PLOP3.LUT P6, PT, PT, PT, UP1, 0x80, 0x0 ;  /* 0x000000000000781c */ /* 0x000fe40003fcf018 */
[----:B------:R-:W-:Y:S01]  /*51a0*/  @P3 ISETP.GE.AND P3, PT, R5, UR7, PT ;  /* 0x0000000705003c0c */ /* 0x000fe2000bf66270 */
[----:B--2---:R-:W-:Y:S01]  /*51b0*/  IMAD.WIDE.U32 R12, R12, -0x2daee0ad, RZ ;  /* 0xd2511f530c0c7825 */ /* 0x004fe200078e00ff */
[----:B------:R-:W-:Y:S02]  /*51c0*/  LOP3.LUT R5, R4, R15, RZ, 0x3c, !PT ;  /* 0x0000000f04057212 */ /* 0x000fe400078e3cff */
[----:B------:R-:W-:Y:S02]  /*51d0*/  PLOP3.LUT P4, PT, PT, PT, UP1, 0x80, 0x0 ;  /* 0x000000000000781c */ /* 0x000fe40003f8f018 */
[----:B------:R-:W-:Y:S01]  /*51e0*/  @P5 IADD3 R7, R148, 0x31, RZ ;  /* 0x0000003194075810 */ /* 0x000fe20007ffe0ff */
[----:B------:R-:W-:Y:S01]  /*51f0*/  MUFU.EX2 R216, R18 ;  /* 0x0000001200d87308 */ /* 0x000fe20000000800 */
[----:B------:R-:W-:Y:S02]  /*5200*/  PLOP3.LUT P5, PT, PT, PT, UP1, 0x80, 0x0 ;  /* 0x000000000000781c */ /* 0x000fe40003faf018 */
[----:B------:R-:W-:Y:S02]  /*5210*/  @P2 ISETP.GE.AND P2, PT, R8, UR7, PT ;  /* 0x0000000708002c0c */ /* 0x000fe4000bf46270 */
[----:B------:R-:W-:Y:S01]  /*5220*/  LOP3.LUT R8, R4, R13, RZ, 0x3c, !PT ;  /* 0x0000000d04087212 */ /* 0x000fe200078e3cff */
[----:B------:R-:W-:Y:S01]  /*5230*/  IMAD.WIDE.U32 R4, R5, -0x326172a9, RZ ;  /* 0xcd9e8d5705047825 */ /* 0x000fe200078e00ff */
[----:B------:R-:W-:Y:S02]  /*5240*/  @P0 IADD3 R148, R148, 0x39, RZ ;  /* 0x0000003994940810 */ /* 0x000fe40007ffe0ff */
[----:B------:R-:W-:Y:S01]  /*5250*/  PLOP3.LUT P0, PT, PT, PT, UP1, 0x80, 0x0 ;  /* 0x000000000000781c */ /* 0x000fe20003f0f018 */
[----:B------:R2:W3:Y:S01]  /*5260*/  MUFU.EX2 R215, R19 ;  /* 0x0000001300d77308 */ /* 0x0004e20000000800 */
[----:B------:R-:W-:Y:S01]  /*5270*/  @P6 ISETP.GE.AND P6, PT, R148, UR7, PT ;  /* 0x0000000794006c0c */ /* 0x000fe2000bfc6270 */
[----:B------:R-:W-:Y:S01]  /*5280*/  IMAD.WIDE.U32 R8, R8, -0x326172a9, RZ ;  /* 0xcd9e8d5708087825 */ /* 0x000fe200078e00ff */
[C---:B------:R-:W-:Y:S02]  /*5290*/  LOP3.LUT R142, R5.reuse, UR4, R10, 0x96, !PT ;  /* 0x00000004058e7c12 */ /* 0x040fe4000f8e960a */
[----:B------:R-:W-:Y:S01]  /*52a0*/  LOP3.LUT R148, R5, UR4, R6, 0x96, !PT ;  /* 0x0000000405947c12 */ /* 0x000fe2000f8e9606 */
[----:B-1----:R-:W-:Y:S01]  /*52b0*/  IMAD.WIDE.U32 R16, R149, -0x2daee0ad, RZ ;  /* 0xd2511f5395107825 */ /* 0x002fe200078e00ff */
[----:B------:R-:W-:Y:S02]  /*52c0*/  @P4 ISETP.GE.AND P4, PT, R7, UR7, PT ;  /* 0x0000000707004c0c */ /* 0x000fe4000bf86270 */
[----:B------:R-:W-:Y:S01]  /*52d0*/  @P5 ISETP.GE.AND P5, PT, R11, UR7, PT ;  /* 0x000000070b005c0c */ /* 0x000fe2000bfa6270 */
[----:B------:R1:W1:Y:S01]  /*52e0*/  MUFU.EX2 R204, R20 ;  /* 0x0000001400cc7308 */ /* 0x0002620000000800 */
[C---:B------:R-:W-:Y:S01]  /*52f0*/  LOP3.LUT R132, R9.reuse, UR4, R10, 0x96, !PT ;  /* 0x0000000409847c12 */ /* 0x040fe2000f8e960a */
[----:B------:R-:W-:Y:S01]  /*5300*/  IMAD.WIDE.U32 R148, R148, -0x2daee0ad, RZ ;  /* 0xd2511f5394947825 */ /* 0x000fe200078e00ff */
[----:B------:R-:W-:Y:S01]  /*5310*/  LOP3.LUT R134, R9, UR4, R6, 0x96, !PT ;  /* 0x0000000409867c12 */ /* 0x000fe2000f8e9606 */
[----:B------:R-:W-:Y:S01]  /*5320*/  UIADD3 UR4, UR9, 0x32370b8f, URZ ;  /* 0x32370b8f09047890 */ /* 0x000fe2000fffe03f */
[----:B------:R-:W-:Y:S01]  /*5330*/  @P0 FSEL R45, R45, -INF , !P2 ;  /* 0xff8000002d2d0808 */ /* 0x000fe20005000000 */
[----:B------:R-:W-:Y:S01]  /*5340*/  IMAD.WIDE.U32 R6, R135, -0x2daee0ad, RZ ;  /* 0xd2511f5387067825 */ /* 0x000fe200078e00ff */
[----:B------:R-:W-:Y:S03]  /*5350*/  PLOP3.LUT P0, PT, PT, PT, UP1, 0x80, 0x0 ;  /* 0x000000000000781c */ /* 0x000fe60003f0f018 */
[----:B------:R-:W-:Y:S01]  /*5360*/  LOP3.LUT R150, R149, UR4, R16, 0x96, !PT ;  /* 0x0000000495967c12 */ /* 0x000fe2000f8e9610 */
[----:B------:R-:W-:Y:S01]  /*5370*/  IMAD.WIDE.U32 R10, R133, -0x2daee0ad, RZ ;  /* 0xd2511f53850a7825 */ /* 0x000fe200078e00ff */
[----:B------:R-:W-:Y:S03]  /*5380*/  MUFU.EX2 R190, R35 ;  /* 0x0000002300be7308 */ /* 0x000fe60000000800 */
[----:B--2---:R-:W-:Y:S04]  /*5390*/  IMAD.WIDE.U32 R18, R143, -0x2daee0ad, RZ ;  /* 0xd2511f538f127825 */ /* 0x004fe800078e00ff */
[----:B------:R-:W-:Y:S01]  /*53a0*/  IMAD.WIDE.U32 R142, R142, -0x2daee0ad, RZ ;  /* 0xd2511f538e8e7825 */ /* 0x000fe200078e00ff */
[--C-:B------:R-:W-:Y:S02]  /*53b0*/  LOP3.LUT R5, R19, UR5, R14.reuse, 0x96, !PT ;  /* 0x0000000513057c12 */ /* 0x100fe4000f8e960e */
[----:B------:R-:W-:Y:S01]  /*53c0*/  LOP3.LUT R19, R17, UR5, R14, 0x96, !PT ;  /* 0x0000000511137c12 */ /* 0x000fe2000f8e960e */
[----:B------:R-:W-:Y:S01]  /*53d0*/  MUFU.EX2 R161, R48 ;  /* 0x0000003000a17308 */ /* 0x000fe20000000800 */
[--C-:B------:R-:W-:Y:S01]  /*53e0*/  LOP3.LUT R14, R11, UR5, R12.reuse, 0x96, !PT ;  /* 0x000000050b0e7c12 */ /* 0x100fe2000f8e960c */
[----:B------:R-:W-:Y:S01]  /*53f0*/  IMAD.WIDE.U32 R16, R5, -0x326172a9, RZ ;  /* 0xcd9e8d5705107825 */ /* 0x000fe200078e00ff */
[----:B------:R-:W-:Y:S01]  /*5400*/  LOP3.LUT R12, R7, UR5, R12, 0x96, !PT ;  /* 0x00000005070c7c12 */ /* 0x000fe2000f8e960c */
[----:B------:R-:W-:Y:S01]  /*5410*/  UIADD3 UR5, UR10, -0x255992d5, URZ ;  /* 0xdaa66d2b0a057890 */ /* 0x000fe2000fffe03f */
[----:B------:R-:W-:Y:S01]  /*5420*/  LOP3.LUT R152, R143, UR4, R18, 0x96, !PT ;  /* 0x000000048f987c12 */ /* 0x000fe2000f8e9612 */
[----:B------:R-:W-:Y:S01]  /*5430*/  IMAD.WIDE.U32 R132, R132, -0x2daee0ad, RZ ;  /* 0xd2511f5384847825 */ /* 0x000fe200078e00ff */
[----:B------:R-:W-:Y:S02]  /*5440*/  @P0 FSEL R47, R47, -INF , !P2 ;  /* 0xff8000002f2f0808 */ /* 0x000fe40005000000 */
[----:B------:R-:W-:Y:S01]  /*5450*/  PLOP3.LUT P0, PT, PT, PT, UP1, 0x80, 0x0 ;  /* 0x000000000000781c */ /* 0x000fe20003f0f018 */
[----:B------:R-:W-:Y:S01]  /*5460*/  IMAD.WIDE.U32 R134, R134, -0x2daee0ad, RZ ;  /* 0xd2511f5386867825 */ /* 0x000fe200078e00ff */
[----:B-1----:R-:W-:Y:S01]  /*5470*/  LOP3.LUT R20, R133, UR4, R10, 0x96, !PT ;  /* 0x0000000485147c12 */ /* 0x002fe2000f8e960a */
[----:B------:R-:W-:Y:S01]  /*5480*/  MUFU.EX2 R167, R50 ;  /* 0x0000003200a77308 */ /* 0x000fe20000000800 */
[----:B------:R-:W-:Y:S01]  /*5490*/  LOP3.LUT R17, R17, UR5, R4, 0x96, !PT ;  /* 0x0000000511117c12 */ /* 0x000fe2000f8e9604 */
[----:B------:R-:W-:Y:S01]  /*54a0*/  IMAD.WIDE.U32 R18, R19, -0x326172a9, RZ ;  /* 0xcd9e8d5713127825 */ /* 0x000fe200078e00ff */
[----:B------:R-:W-:Y:S01]  /*54b0*/  LOP3.LUT R10, R135, UR4, R6, 0x96, !PT ;  /* 0x00000004870a7c12 */ /* 0x000fe2000f8e9606 */
[----:B------:R-:W-:Y:S02]  /*54c0*/  UIADD3 UR4, UR10, 0x78dde6e4, URZ ;  /* 0x78dde6e40a047890 */ /* 0x000fe4000fffe03f */
[----:B------:R-:W-:Y:S01]  /*54d0*/  IMAD.WIDE.U32 R150, R150, -0x326172a9, RZ ;  /* 0xcd9e8d5796967825 */ /* 0x000fe200078e00ff */
[----:B------:R-:W-:Y:S02]  /*54e0*/  LOP3.LUT R11, R19, UR5, R4, 0x96, !PT ;  /* 0x00000005130b7c12 */ /* 0x000fe4000f8e9604 */
[----:B------:R-:W1:Y:S01]  /*54f0*/  LDSM.16.M88.4 R4, [R172+0xd800] ;  /* 0x00d80000ac04783b */ /* 0x000e620000000200 */
[----:B------:R-:W-:Y:S01]  /*5500*/  @P0 FSEL R49, R49, -INF , !P2 ;  /* 0xff80000031310808 */ /* 0x000fe20005000000 */
[----:B------:R-:W-:Y:S01]  /*5510*/  IMAD.WIDE.U32 R152, R152, -0x326172a9, RZ ;  /* 0xcd9e8d5798987825 */ /* 0x000fe200078e00ff */
[----:B------:R-:W-:Y:S01]  /*5520*/  PLOP3.LUT P0, PT, PT, PT, UP1, 0x80, 0x0 ;  /* 0x000000000000781c */ /* 0x000fe20003f0f018 */
[----:B------:R-:W-:Y:S01]  /*5530*/  MUFU.EX2 R210, R30 ;  /* 0x0000001e00d27308 */ /* 0x000fe20000000800 */
[----:B------:R-:W-:Y:S01]  /*5540*/  LOP3.LUT R143, R151, UR4, R18, 0x96, !PT ;  /* 0x00000004978f7c12 */ /* 0x000fe2000f8e9612 */
[--C-:B------:R-:W-:Y:S02]  /*5550*/  FFMA.FTZ R49, R49, c[0x0][0x23c], -R141.reuse ;  /* 0x00008f0031317a23 */ /* 0x100fe4000001088d */
[----:B------:R-:W-:Y:S04]  /*5560*/  IMAD.WIDE.U32 R18, R10, -0x326172a9, RZ ;  /* 0xcd9e8d570a127825 */ /* 0x000fe800078e00ff */
[----:B------:R-:W-:Y:S02]  /*5570*/  FFMA.FTZ R45, R45, c[0x0][0x23c], -R2 ;  /* 0x00008f002d2d7a23 */ /* 0x000fe40000010802 */
[----:B------:R-:W-:Y:S01]  /*5580*/  MUFU.EX2 R160, R49 ;  /* 0x0000003100a07308 */ /* 0x000fe20000000800 */
[----:B------:R-:W-:Y:S01]  /*5590*/  FFMA.FTZ R47, R47, c[0x0][0x23c], -R0 ;  /* 0x00008f002f2f7a23 */ /* 0x000fe20000010800 */
[----:B------:R-:W-:Y:S01]  /*55a0*/  @P0 FSEL R51, R51, -INF , !P2 ;  /* 0xff80000033330808 */ /* 0x000fe20005000000 */
[----:B------:R-:W-:Y:S01]  /*55b0*/  IMAD.WIDE.U32 R10, R11, -0x2daee0ad, RZ ;  /* 0xd2511f530b0a7825 */ /* 0x000fe200078e00ff */
[----:B------:R-:W-:Y:S02]  /*55c0*/  PLOP3.LUT P0, PT, PT, PT, UP1, 0x80, 0x0 ;  /* 0x000000000000781c */ /* 0x000fe40003f0f018 */
[----:B------:R-:W-:Y:S01]  /*55d0*/  PLOP3.LUT P2, PT, PT, PT, UP1, 0x80, 0x0 ;  /* 0x000000000000781c */ /* 0x000fe20003f4f018 */
[----:B------:R-:W-:Y:S03]  /*55e0*/  IMAD.WIDE.U32 R14, R14, -0x326172a9, RZ ;  /* 0xcd9e8d570e0e7825 */ /* 0x000fe600078e00ff */
[----:B------:R2:W-:Y:S01]  /*55f0*/  MUFU.EX2 R201, R21 ;  /* 0x0000001500c97308 */ /* 0x0005e20000000800 */
[----:B------:R-:W-:Y:S01]  /*5600*/  IMAD.WIDE.U32 R12, R12, -0x326172a9, RZ ;  /* 0xcd9e8d570c0c7825 */ /* 0x000fe200078e00ff */
[----:B------:R-:W-:Y:S02]  /*5610*/  LOP3.LUT R9, R15, UR5, R8, 0x96, !PT ;  /* 0x000000050f097c12 */ /* 0x000fe4000f8e9608 */
[----:B------:R-:W-:Y:S01]  /*5620*/  LOP3.LUT R15, R153, UR4, R16, 0x96, !PT ;  /* 0x00000004990f7c12 */ /* 0x000fe2000f8e9610 */
[----:B------:R-:W-:Y:S01]  /*5630*/  FFMA.FTZ R51, R51, c[0x0][0x23c], -R140 ;  /* 0x00008f0033337a23 */ /* 0x000fe2000001088c */
[----:B------:R-:W-:Y:S01]  /*5640*/  LOP3.LUT R13, R13, UR5, R8, 0x96, !PT ;  /* 0x000000050d0d7c12 */ /* 0x000fe2000f8e9608 */
[----:B------:R-:W-:Y:S01]  /*5650*/  UIADD3 UR5, UR9, -0x126145ec, URZ ;  /* 0xed9eba1409057890 */ /* 0x000fe2000fffe03f */
[----:B------:R-:W-:Y:S02]  /*5660*/  IMAD.WIDE.U32 R8, R9, -0x2daee0ad, RZ ;  /* 0xd2511f5309087825 */ /* 0x000fe400078e00ff */
[----:B------:R3:W-:Y:S02]  /*5670*/  MUFU.EX2 R208, R22 ;  /* 0x0000001600d07308 */ /* 0x0007e40000000800 */
[----:B------:R-:W-:Y:S01]  /*5680*/  IMAD.WIDE.U32 R16, R17, -0x2daee0ad, RZ ;  /* 0xd2511f5311107825 */ /* 0x000fe200078e00ff */
[-C--:B-1----:R-:W-:Y:S07]  /*5690*/  HMMA.16816.F32.BF16 R52, R136, R4.reuse, R52 ;  /* 0x000000048834723c */ /* 0x082fee0000041834 */
[----:B------:R-:W-:Y:S01]  /*56a0*/  MUFU.EX2 R166, R51 ;  /* 0x0000003300a67308 */ /* 0x000fe20000000800 */
[C---:B------:R-:W-:Y:S01]  /*56b0*/  HMMA.16816.F32.BF16 R56, R144.reuse, R4, R56 ;  /* 0x000000049038723c */ /* 0x040fe20000041838 */
[----:B--2---:R-:W-:Y:S08]  /*56c0*/  IMAD.WIDE.U32 R20, R20, -0x326172a9, RZ ;  /* 0xcd9e8d5714147825 */ /* 0x004ff000078e00ff */
[----:B------:R-:W-:Y:S01]  /*56d0*/  MUFU.EX2 R209, R31 ;  /* 0x0000001f00d17308 */ /* 0x000fe20000000800 */
[-C--:B------:R-:W-:Y:S02]  /*56e0*/  HMMA.16816.F32.BF16 R60, R144, R6.reuse, R60 ;  /* 0x00000006903c723c */ /* 0x080fe4000004183c */
[----:B---3--:R-:W-:Y:S02]  /*56f0*/  LOP3.LUT R22, R9, UR5, R132, 0x96, !PT ;  /* 0x0000000509167c12 */ /* 0x008fe4000f8e9684 */
[----:B------:R-:W-:Y:S01]  /*5700*/  LOP3.LUT R9, R19, UR4, R12, 0x96, !PT ;  /* 0x0000000413097c12 */ /* 0x000fe2000f8e960c */
[----:B------:R-:W-:Y:S01]  /*5710*/  IMAD.WIDE.U32 R12, R13, -0x2daee0ad, RZ ;  /* 0xd2511f530d0c7825 */ /* 0x000fe200078e00ff */
[----:B------:R-:W-:Y:S02]  /*5720*/  @P0 FSEL R52, R52, -INF , !P3 ;  /* 0xff80000034340808 */ /* 0x000fe40005800000 */
[----:B------:R-:W-:Y:S01]  /*5730*/  HMMA.16816.F32.BF16 R64, R136, R6, R64 ;  /* 0x000000068840723c */ /* 0x000fe20000041840 */
[----:B------:R-:W-:Y:S01]  /*5740*/  PLOP3.LUT P0, PT, PT, PT, UP1, 0x80, 0x0 ;  /* 0x000000000000781c */ /* 0x000fe20003f0f018 */
[----:B------:R1:W2:Y:S02]  /*5750*/  MUFU.EX2 R214, R24 ;  /* 0x0000001800d67308 */ /* 0x0002a40000000800 */
[----:B------:R-:W-:Y:S01]  /*5760*/  @P2 FSEL R54, R54, -INF , !P3 ;  /* 0xff80000036362808 */ /* 0x000fe20005800000 */
[----:B------:R-:W-:Y:S01]  /*5770*/  IMAD.WIDE.U32 R132, R9, -0x2daee0ad, RZ ;  /* 0xd2511f5309847825 */ /* 0x000fe200078e00ff */
[----:B------:R-:W-:Y:S03]  /*5780*/  PLOP3.LUT P2, PT, PT, PT, UP1, 0x80, 0x0 ;  /* 0x000000000000781c */ /* 0x000fe60003f4f018 */
[--C-:B------:R-:W-:Y:S03]  /*5790*/  FFMA.FTZ R52, R52, c[0x0][0x23c], -R141.reuse ;  /* 0x00008f0034347a23 */ /* 0x100fe6000001088d */
[----:B------:R3:W-:Y:S01]  /*57a0*/  MUFU.EX2 R205, R23 ;  /* 0x0000001700cd7308 */ /* 0x0007e20000000800 */
[----:B------:R-:W-:Y:S01]  /*57b0*/  FFMA.FTZ R54, R54, c[0x0][0x23c], -R140 ;  /* 0x00008f0036367a23 */ /* 0x000fe2000001088c */
[----:B------:R-:W-:Y:S02]  /*57c0*/  @P0 FSEL R56, R56, -INF , !P3 ;  /* 0xff80000038380808 */ /* 0x000fe40005800000 */
[----:B------:R-:W-:Y:S03]  /*57d0*/  PLOP3.LUT P0, PT, PT, PT, UP1, 0x80, 0x0 ;  /* 0x000000000000781c */ /* 0x000fe60003f0f018 */
[----:B------:R-:W-:Y:S01]  /*57e0*/  @P2 FSEL R58, R58, -INF , !P3 ;  /* 0xff8000003a3a2808 */ /* 0x000fe20005800000 */
[----:B------:R-:W-:Y:S01]  /*57f0*/  FFMA.FTZ R56, R56, c[0x0][0x23c], -R2 ;  /* 0x00008f0038387a23 */ /* 0x000fe20000010802 */
[----:B------:R-:W-:Y:S02]  /*5800*/  PLOP3.LUT P2, PT, PT, PT, UP1, 0x80, 0x0 ;  /* 0x000000000000781c */ /* 0x000fe40003f4f018 */
[----:B------:R-:W-:Y:S01]  /*5810*/  PLOP3.LUT P3, PT, PT, PT, UP1, 0x80, 0x0 ;  /* 0x000000000000781c */ /* 0x000fe20003f6f018 */
[----:B------:R2:W-:Y:S01]  /*5820*/  MUFU.EX2 R211, R25 ;  /* 0x0000001900d37308 */ /* 0x0005e20000000800 */
[----:B------:R-:W-:Y:S01]  /*5830*/  FFMA.FTZ R58, R58, c[0x0][0x23c], -R0 ;  /* 0x00008f003a3a7a23 */ /* 0x000fe20000010800 */
[----:B-1----:R-:W-:Y:S01]  /*5840*/  LOP3.LUT R24, R21, UR4, R14, 0x96, !PT ;  /* 0x0000000415187c12 */ /* 0x002fe2000f8e960e */
[----:B------:R-:W-:Y:S01]  /*5850*/  UIADD3 UR4, UR9, -0x56f99767, URZ ;  /* 0xa906689909047890 */ /* 0x000fe2000fffe03f */
[----:B------:R-:W-:Y:S01]  /*5860*/  IMAD.WIDE.U32 R14, R15, -0x2daee0ad, RZ ;  /* 0xd2511f530f0e7825 */ /* 0x000fe200078e00ff */
[----:B------:R-:W-:Y:S02]  /*5870*/  @P0 FSEL R53, R53, -INF , !P4 ;  /* 0xff80000035350808 */ /* 0x000fe40006000000 */
[----:B------:R-:W-:Y:S03]  /*5880*/  PLOP3.LUT P0, PT, PT, PT, UP1, 0x80, 0x0 ;  /* 0x000000000000781c */ /* 0x000fe60003f0f018 */
[----:B------:R-:W-:Y:S01]  /*5890*/  @P2 FSEL R55, R55, -INF , !P4 ;  /* 0xff80000037372808 */ /* 0x000fe20006000000 */
[----:B------:R1:W-:Y:S01]  /*58a0*/  MUFU.EX2 R218, R26 ;  /* 0x0000001a00da7308 */ /* 0x0003e20000000800 */
[----:B------:R-:W-:Y:S01]  /*58b0*/  PLOP3.LUT P2, PT, PT, PT, UP1, 0x80, 0x0 ;  /* 0x000000000000781c */ /* 0x000fe20003f4f018 */
[--C-:B------:R-:W-:Y:S01]  /*58c0*/  FFMA.FTZ R53, R53, c[0x0][0x23c], -R141.reuse ;  /* 0x00008f0035357a23 */ /* 0x100fe2000001088d */
[----:B---3--:R-:W-:Y:S01]  /*58d0*/  LOP3.LUT R23, R17, UR5, R142, 0x96, !PT ;  /* 0x0000000511177c12 */ /* 0x008fe2000f8e968e */
[----:B------:R-:W-:Y:S01]  /*58e0*/  IMAD.WIDE.U32 R142, R143, -0x2daee0ad, RZ ;  /* 0xd2511f538f8e7825 */ /* 0x000fe200078e00ff */
[----:B------:R-:W-:Y:S02]  /*58f0*/  LOP3.LUT R17, R11, UR5, R148, 0x96, !PT ;  /* 0x000000050b117c12 */ /* 0x000fe4000f8e9694 */
[----:B------:R-:W-:Y:S01]  /*5900*/  LOP3.LUT R11, R15, UR4, R16, 0x96, !PT ;  /* 0x000000040f0b7c12 */ /* 0x000fe2000f8e9610 */
[----:B------:R-:W-:Y:S01]  /*5910*/  FFMA.FTZ R55, R55, c[0x0][0x23c], -R140 ;  /* 0x00008f0037377a23 */ /* 0x000fe2000001088c */
[----:B------:R-:W-:Y:S01]  /*5920*/  @P3 FSEL R57, R57, -INF , !P4 ;  /* 0xff80000039393808 */ /* 0x000fe20006000000 */
[----:B------:R3:W3:Y:S01]  /*5930*/  MUFU.EX2 R217, R27 ;  /* 0x0000001b00d97308 */ /* 0x0006e20000000800 */
[----:B------:R-:W-:Y:S01]  /*5940*/  @P0 FSEL R59, R59, -INF , !P4 ;  /* 0xff8000003b3b0808 */ /* 0x000fe20006000000 */
[----:B------:R-:W-:Y:S01]  /*5950*/  IMAD.WIDE.U32 R16, R17, -0x326172a9, RZ ;  /* 0xcd9e8d5711107825 */ /* 0x000fe200078e00ff */
[----:B------:R-:W-:Y:S02]  /*5960*/  PLOP3.LUT P0, PT, PT, PT, UP1, 0x80, 0x0 ;  /* 0x000000000000781c */ /* 0x000fe40003f0f018 */
[----:B------:R-:W-:Y:S01]  /*5970*/  PLOP3.LUT P3, PT, PT, PT, UP1, 0x80, 0x0 ;  /* 0x000000000000781c */ /* 0x000fe20003f6f018 */
[----:B--2---:R-:W-:Y:S01]  /*5980*/  IMAD.WIDE.U32 R24, R24, -0x2daee0ad, RZ ;  /* 0xd2511f5318187825 */ /* 0x004fe200078e00ff */
[----:B------:R-:W-:Y:S02]  /*5990*/  PLOP3.LUT P4, PT, PT, PT, UP1, 0x80, 0x0 ;  /* 0x000000000000781c */ /* 0x000fe40003f8f018 */
[----:B------:R-:W-:Y:S01]  /*59a0*/  @P2 FSEL R60, R60, -INF , !P5 ;  /* 0xff8000003c3c2808 */ /* 0x000fe20006800000 */
[----:B------:R-:W-:Y:S01]  /*59b0*/  MUFU.EX2 R158, R52 ;  /* 0x00000034009e7308 */ /* 0x000fe20000000800 */
[----:B------:R-:W-:Y:S01]  /*59c0*/  LOP3.LUT R21, R25, UR4, R8, 0x96, !PT ;  /* 0x0000000419157c12 */ /* 0x000fe2000f8e9608 */
[----:B------:R-:W-:Y:S01]  /*59d0*/  FFMA.FTZ R57, R57, c[0x0][0x23c], -R2 ;  /* 0x00008f0039397a23 */ /* 0x000fe20000010802 */
[----:B------:R-:W-:Y:S01]  /*59e0*/  LOP3.LUT R25, R133, UR4, R12, 0x96, !PT ;  /* 0x0000000485197c12 */ /* 0x000fe2000f8e960c */
[----:B------:R-:W-:Y:S01]  /*59f0*/  FFMA.FTZ R60, R60, c[0x0][0x23c], -R2 ;  /* 0x00008f003c3c7a23 */ /* 0x000fe20000010802 */
[----:B-1----:R-:W-:Y:S01]  /*5a00*/  LOP3.LUT R26, R13, UR5, R134, 0x96, !PT ;  /* 0x000000050d1a7c12 */ /* 0x002fe2000f8e9686 */
[----:B------:R-:W-:Y:S01]  /*5a10*/  UIADD3 UR5, UR9, 0x646e171e, URZ ;  /* 0x646e171e09057890 */ /* 0x000fe2000fffe03f */
[----:B------:R-:W-:Y:S01]  /*5a20*/  LOP3.LUT R13, R143, UR4, R10, 0x96, !PT ;  /* 0x000000048f0d7c12 */ /* 0x000fe2000f8e960a */
[----:B------:R-:W-:Y:S01]  /*5a30*/  IMAD.WIDE.U32 R8, R23, -0x326172a9, RZ ;  /* 0xcd9e8d5717087825 */ /* 0x000fe200078e00ff */
[----:B------:R-:W-:Y:S01]  /*5a40*/  PLOP3.LUT P2, PT, PT, PT, UP1, 0x80, 0x0 ;  /* 0x000000000000781c */ /* 0x000fe20003f4f018 */
[----:B------:R-:W-:Y:S01]  /*5a50*/  UIADD3 UR4, UR10, 0x1715609d, URZ ;  /* 0x1715609d0a047890 */ /* 0x000fe2000fffe03f */
[----:B------:R-:W-:Y:S01]  /*5a60*/  @P0 FSEL R66, R66, -INF , !P5 ;  /* 0xff80000042420808 */ /* 0x000fe20006800000 */
[----:B------:R-:W-:Y:S01]  /*5a70*/  IMAD.WIDE.U32 R10, R11, -0x326172a9, RZ ;  /* 0xcd9e8d570b0a7825 */ /* 0x000fe200078e00ff */
[----:B------:R-:W-:Y:S01]  /*5a80*/  PLOP3.LUT P0, PT, PT, PT, UP1, 0x80, 0x0 ;  /* 0x000000000000781c */ /* 0x000fe20003f0f018 */
[----:B------:R-:W-:Y:S01]  /*5a90*/  MUFU.EX2 R155, R60 ;  /* 0x0000003c009b7308 */ /* 0x000fe20000000800 */
[----:B------:R-:W-:Y:S01]  /*5aa0*/  @P3 FSEL R62, R62, -INF , !P5 ;  /* 0xff8000003e3e3808 */ /* 0x000fe20006800000 */
[----:B------:R-:W-:Y:S01]  /*5ab0*/  IMAD.WIDE.U32 R22, R22, -0x326172a9, RZ ;  /* 0xcd9e8d5716167825 */ /* 0x000fe200078e00ff */
[----:B------:R-:W-:Y:S02]  /*5ac0*/  LOP3.LUT R15, R11, UR6, R8, 0x96, !PT ;  /* 0x000000060b0f7c12 */ /* 0x000fe4000f8e9608 */
[----:B------:R-:W-:Y:S01]  /*5ad0*/  LOP3.LUT R9, R9, UR4, R152, 0x96, !PT ;  /* 0x0000000409097c12 */ /* 0x000fe2000f8e9698 */
[----:B---3--:R-:W-:Y:S01]  /*5ae0*/  IMAD.WIDE.U32 R26, R26, -0x326172a9, RZ ;  /* 0xcd9e8d571a1a7825 */ /* 0x008fe200078e00ff */
[----:B------:R-:W-:Y:S02]  /*5af0*/  LOP3.LUT R20, R23, UR4, R20, 0x96, !PT ;  /* 0x0000000417147c12 */ /* 0x000fe4000f8e9614 */
[----:B------:R-:W-:Y:S01]  /*5b00*/  LOP3.LUT R6, R15, 0xff, RZ, 0xc0, !PT ;  /* 0x000000ff0f067812 */ /* 0x000fe200078ec0ff */
[----:B------:R1:W2:Y:S01]  /*5b10*/  MUFU.EX2 R202, R28 ;  /* 0x0000001c00ca7308 */ /* 0x0002a20000000800 */
[----:B------:R-:W-:Y:S01]  /*5b20*/  LOP3.LUT R150, R17, UR4, R150, 0x96, !PT ;  /* 0x0000000411967c12 */ /* 0x000fe2000f8e9696 */
[----:B------:R-:W-:Y:S01]  /*5b30*/  FFMA.FTZ R62, R62, c[0x0][0x23c], -R0 ;  /* 0x00008f003e3e7a23 */ /* 0x000fe20000010800 */
[----:B------:R-:W-:Y:S01]  /*5b40*/  LOP3.LUT R143, R27, UR4, R18, 0x96, !PT ;  /* 0x000000041b8f7c12 */ /* 0x000fe2000f8e9612 */
[----:B------:R-:W-:Y:S01]  /*5b50*/  ULDC.U8 UR4, c[0x0][0x2d8] ;  /* 0x0000b60000047ab9 */ /* 0x000fe20000000000 */
[----:B------:R-:W-:Y:S01]  /*5b60*/  SHF.R.U32.HI R27, RZ, 0x10, R10 ;  /* 0x00000010ff1b7819 */ /* 0x000fe2000001160a */
[----:B------:R-:W-:Y:S01]  /*5b70*/  IMAD.WIDE.U32 R8, R9, -0x2daee0ad, RZ ;  /* 0xd2511f5309087825 */ /* 0x000fe200078e00ff */
[----:B------:R-:W-:Y:S02]  /*5b80*/  @P4 FSEL R64, R64, -INF , !P5 ;  /* 0xff80000040404808 */ /* 0x000fe40006800000 */
[----:B------:R-:W-:Y:S01]  /*5b90*/  ISETP.LE.U32.AND P5, PT, R6, UR4, PT ;  /* 0x0000000406007c0c */ /* 0x000fe2000bfa3070 */
[----:B------:R-:W-:Y:S01]  /*5ba0*/  IMAD.WIDE.U32 R4, R20, -0x2daee0ad, RZ ;  /* 0xd2511f5314047825 */ /* 0x000fe200078e00ff */
[--C-:B------:R-:W-:Y:S01]  /*5bb0*/  SHF.R.U32.HI R30, RZ, 0x18, R8.reuse ;  /* 0x00000018ff1e7819 */ /* 0x100fe20000011608 */
[----:B------:R-:W-:Y:S01]  /*5bc0*/  MUFU.EX2 R163, R62 ;  /* 0x0000003e00a37308 */ /* 0x000fe20000000800 */
[----:B------:R-:W-:Y:S01]  /*5bd0*/  LOP3.LUT R6, R15, 0xffff, RZ, 0xc0, !PT ;  /* 0x0000ffff0f067812 */ /* 0x000fe200078ec0ff */
[----:B------:R-:W-:Y:S01]  /*5be0*/  FFMA.FTZ R64, R64, c[0x0][0x23c], -R141 ;  /* 0x00008f0040407a23 */ /* 0x000fe2000001088d */
[----:B------:R-:W-:Y:S01]  /*5bf0*/  SHF.R.U32.HI R31, RZ, 0x10, R8 ;  /* 0x00000010ff1f7819 */ /* 0x000fe20000011608 */
[----:B------:R-:W-:Y:S01]  /*5c00*/  FFMA.FTZ R66, R66, c[0x0][0x23c], -R140 ;  /* 0x00008f0042427a23 */ /* 0x000fe2000001088c */
[----:B------:R-:W-:Y:S01]  /*5c10*/  PLOP3.LUT P3, PT, PT, PT, UP1, 0x80, 0x0 ;  /* 0x000000000000781c */ /* 0x000fe20003f6f018 */
[----:B------:R-:W-:Y:S01]  /*5c20*/  FFMA.FTZ R59, R59, c[0x0][0x23c], -R0 ;  /* 0x00008f003b3b7a23 */ /* 0x000fe20000010800 */
[----:B------:R-:W-:Y:S02]  /*5c30*/  @P2 FSEL R61, R61, -INF , !P6 ;  /* 0xff8000003d3d2808 */ /* 0x000fe40007000000 */
[----:B------:R-:W-:Y:S01]  /*5c40*/  PLOP3.LUT P2, PT, PT, PT, UP1, 0x80, 0x0 ;  /* 0x000000000000781c */ /* 0x000fe20003f4f018 */
[----:B------:R-:W-:Y:S01]  /*5c50*/  MUFU.EX2 R153, R64 ;  /* 0x0000004000997308 */ /* 0x000fe20000000800 */
[----:B------:R-:W-:Y:S01]  /*5c60*/  LOP3.LUT R14, R9, UR5, R14, 0x96, !PT ;  /* 0x00000005090e7c12 */ /* 0x000fe2000f8e960e */
[----:B------:R-:W-:Y:S01]  /*5c70*/  FFMA.FTZ R2, R61, c[0x0][0x23c], -R2 ;  /* 0x00008f003d027a23 */ /* 0x000fe20000010802 */
[----:B-1----:R-:W-:Y:S01]  /*5c80*/  SHF.R.U32.HI R28, RZ, 0x18, R4 ;  /* 0x00000018ff1c7819 */ /* 0x002fe20000011604 */
[----:B----4-:R-:W-:Y:S01]  /*5c90*/  @!P5 FADD.FTZ R207, -R207, -RZ ;  /* 0x800000ffcfcfd221 */ /* 0x010fe20000010100 */
[----:B------:R-:W-:Y:S02]  /*5ca0*/  LOP3.LUT R12, R5, UR5, R24, 0x96, !PT ;  /* 0x00000005050c7c12 */ /* 0x000fe4000f8e9618 */
[C---:B------:R-:W-:Y:S02]  /*5cb0*/  LOP3.LUT R24, R8.reuse, 0xff, RZ, 0xc0, !PT ;  /* 0x000000ff08187812 */ /* 0x040fe400078ec0ff */
[----:B------:R-:W-:Y:S01]  /*5cc0*/  LOP3.LUT R135, R8, 0xffff, RZ, 0xc0, !PT ;  /* 0x0000ffff08877812 */ /* 0x000fe200078ec0ff */
[----:B------:R-:W-:Y:S01]  /*5cd0*/  MUFU.EX2 R151, R66 ;  /* 0x0000004200977308 */ /* 0x000fe20000000800 */
[----:B------:R-:W-:Y:S01]  /*5ce0*/  SHF.R.U32.HI R6, RZ, 0x8, R6 ;  /* 0x00000008ff067819 */ /* 0x000fe20000011606 */
[----:B------:R-:W-:Y:S01]  /*5cf0*/  IMAD.WIDE.U32 R8, R21, -0x326172a9, RZ ;  /* 0xcd9e8d5715087825 */ /* 0x000fe200078e00ff */
[--C-:B------:R-:W-:Y:S02]  /*5d00*/  SHF.R.U32.HI R7, RZ, 0x18, R15.reuse ;  /* 0x00000018ff077819 */ /* 0x100fe4000001160f */
[----:B------:R-:W-:Y:S02]  /*5d10*/  LOP3.LUT R6, R6, 0xffff, RZ, 0xc0, !PT ;  /* 0x0000ffff06067812 */ /* 0x000fe400078ec0ff */
[----:B------:R-:W-:Y:S02]  /*5d20*/  SHF.R.U32.HI R15, RZ, 0x10, R15 ;  /* 0x00000010ff0f7819 */ /* 0x000fe4000001160f */
[----:B------:R-:W-:Y:S01]  /*5d30*/  LOP3.LUT R20, R10, 0xffff, RZ, 0xc0, !PT ;  /* 0x0000ffff0a147812 */ /* 0x000fe200078ec0ff */
[----:B------:R-:W-:Y:S01]  /*5d40*/  MUFU.EX2 R154, R2 ;  /* 0x00000002009a7308 */ /* 0x000fe20000000800 */
[----:B------:R-:W-:Y:S02]  /*5d50*/  LOP3.LUT R11, R9, UR6, R22, 0x96, !PT ;  /* 0x00000006090b7c12 */ /* 0x000fe4000f8e9616 */
[----:B------:R-:W-:Y:S02]  /*5d60*/  @P0 FSEL R65, R65, -INF , !P6 ;  /* 0xff80000041410808 */ /* 0x000fe40007000000 */
[----:B------:R-:W-:Y:S02]  /*5d70*/  ISETP.LE.U32.AND P0, PT, R6, UR4, PT ;  /* 0x0000000406007c0c */ /* 0x000fe4000bf03070 */
[----:B------:R-:W-:Y:S01]  /*5d80*/  LOP3.LUT R15, R15, 0xff, RZ, 0xc0, !PT ;  /* 0x000000ff0f0f7812 */ /* 0x000fe200078ec0ff */
[----:B------:R-:W-:Y:S01]  /*5d90*/  FFMA.FTZ R141, R65, c[0x0][0x23c], -R141 ;  /* 0x00008f00418d7a23 */ /* 0x000fe2000001088d */
[----:B------:R-:W-:Y:S01]  /*5da0*/  LOP3.LUT R6, R11, 0xffff, RZ, 0xc0, !PT ;  /* 0x0000ffff0b067812 */ /* 0x000fe200078ec0ff */
[----:B------:R-:W-:Y:S01]  /*5db0*/  MUFU.EX2 R162, R54 ;  /* 0x0000003600a27308 */ /* 0x000fe20000000800 */
[----:B------:R-:W-:Y:S02]  /*5dc0*/  @P3 FSEL R63, R63, -INF , !P6 ;  /* 0xff8000003f3f3808 */ /* 0x000fe40007000000 */
[----:B------:R-:W-:Y:S02]  /*5dd0*/  @P2 FSEL R67, R67, -INF , !P6 ;  /* 0xff80000043432808 */ /* 0x000fe40007000000 */
[----:B------:R-:W-:Y:S01]  /*5de0*/  ISETP.LE.U32.AND P6, PT, R15, UR4, PT ;  /* 0x000000040f007c0c */ /* 0x000fe2000bfc3070 */
[----:B------:R-:W-:Y:S01]  /*5df0*/  FFMA.FTZ R0, R63, c[0x0][0x23c], -R0 ;  /* 0x00008f003f007a23 */ /* 0x000fe20000010800 */
[----:B------:R-:W-:Y:S01]  /*5e00*/  ISETP.LE.U32.AND P3, PT, R7, UR4, PT ;  /* 0x0000000407007c0c */ /* 0x000fe2000bf63070 */
[----:B------:R-:W-:Y:S01]  /*5e10*/  FFMA.FTZ R140, R67, c[0x0][0x23c], -R140 ;  /* 0x00008f00438c7a23 */ /* 0x000fe2000001088c */
[----:B------:R-:W-:Y:S01]  /*5e20*/  LOP3.LUT R7, R11, 0xff, RZ, 0xc0, !PT ;  /* 0x000000ff0b077812 */ /* 0x000fe200078ec0ff */
[----:B------:R-:W-:Y:S01]  /*5e30*/  MUFU.EX2 R152, R141 ;  /* 0x0000008d00987308 */ /* 0x000fe20000000800 */
[----:B------:R-:W-:Y:S01]  /*5e40*/  SHF.R.U32.HI R6, RZ, 0x8, R6 ;  /* 0x00000008ff067819 */ /* 0x000fe20000011606 */
[----:B------:R-:W-:Y:S01]  /*5e50*/  @!P0 FADD.FTZ R206, -R206, -RZ ;  /* 0x800000ffcece8221 */ /* 0x000fe20000010100 */
[C---:B------:R-:W-:Y:S02]  /*5e60*/  LOP3.LUT R19, R4.reuse, 0xff, RZ, 0xc0, !PT ;  /* 0x000000ff04137812 */ /* 0x040fe400078ec0ff */
[----:B------:R-:W-:Y:S02]  /*5e70*/  LOP3.LUT R133, R4, 0xffff, RZ, 0xc0, !PT ;  /* 0x0000ffff04857812 */ /* 0x000fe400078ec0ff */
[----:B------:R-:W-:Y:S01]  /*5e80*/  SHF.R.U32.HI R134, RZ, 0x10, R4 ;  /* 0x00000010ff867819 */ /* 0x000fe20000011604 */
[----:B------:R-:W-:Y:S01]  /*5e90*/  @!P6 FADD.FTZ R203, -R203, -RZ ;  /* 0x800000ffcbcbe221 */ /* 0x000fe20000010100 */
[----:B------:R-:W-:Y:S01]  /*5ea0*/  ISETP.LE.U32.AND P2, PT, R7, UR4, PT ;  /* 0x0000000407007c0c */ /* 0x000fe2000bf43070 */
[----:B------:R-:W-:Y:S01]  /*5eb0*/  IMAD.WIDE.U32 R4, R13, -0x326172a9, RZ ;  /* 0xcd9e8d570d047825 */ /* 0x000fe200078e00ff */
[--C-:B------:R-:W-:Y:S01]  /*5ec0*/  SHF.R.U32.HI R7, RZ, 0x18, R11.reuse ;  /* 0x00000018ff077819 */ /* 0x100fe2000001160b */
[----:B------:R-:W-:Y:S01]  /*5ed0*/  MUFU.EX2 R156, R53 ;  /* 0x00000035009c7308 */ /* 0x000fe20000000800 */
[----:B------:R-:W-:Y:S01]  /*5ee0*/  SHF.R.U32.HI R11, RZ, 0x10, R11 ;  /* 0x00000010ff0b7819 */ /* 0x000fe2000001160b */
[----:B------:R-:W-:Y:S01]  /*5ef0*/  @!P3 FADD.FTZ R219, -R219, -RZ ;  /* 0x800000ffdbdbb221 */ /* 0x000fe20000010100 */
[----:B------:R-:W-:Y:S02]  /*5f00*/  LOP3.LUT R13, R5, UR6, R16, 0x96, !PT ;  /* 0x00000006050d7c12 */ /* 0x000fe4000f8e9610 */
[----:B------:R-:W-:Y:S02]  /*5f10*/  LOP3.LUT R6, R6, 0xffff, RZ, 0xc0, !PT ;  /* 0x0000ffff06067812 */ /* 0x000fe400078ec0ff */
[----:B------:R-:W-:Y:S02]  /*5f20*/  ISETP.LE.U32.AND P5, PT, R7, UR4, PT ;  /* 0x0000000407007c0c */ /* 0x000fe4000bfa3070 */
[----:B------:R-:W-:Y:S01]  /*5f30*/  LOP3.LUT R11, R11, 0xff, RZ, 0xc0, !PT ;  /* 0x000000ff0b0b7812 */ /* 0x000fe200078ec0ff */
[----:B------:R-:W-:Y:S01]  /*5f40*/  @!P2 FADD.FTZ R222, -R222, -RZ ;  /* 0x800000ffdedea221 */ /* 0x000fe20000010100 */
[----:B------:R-:W-:Y:S01]  /*5f50*/  ISETP.LE.U32.AND P0, PT, R6, UR4, PT ;  /* 0x0000000406007c0c */ /* 0x000fe2000bf03070 */
[----:B------:R-:W-:Y:S01]  /*5f60*/  MUFU.EX2 R164, R57 ;  /* 0x0000003900a47308 */ /* 0x000fe20000000800 */
[----:B------:R-:W-:Y:S02]  /*5f70*/  LOP3.LUT R9, R8, 0xffff, RZ, 0xc0, !PT ;  /* 0x0000ffff08097812 */ /* 0x000fe400078ec0ff */
[--C-:B------:R-:W-:Y:S02]  /*5f80*/  SHF.R.U32.HI R16, RZ, 0x10, R8.reuse ;  /* 0x00000010ff107819 */ /* 0x100fe40000011608 */
[----:B------:R-:W-:Y:S02]  /*5f90*/  ISETP.LE.U32.AND P6, PT, R11, UR4, PT ;  /* 0x000000040b007c0c */ /* 0x000fe4000bfc3070 */
[----:B------:R-:W-:Y:S01]  /*5fa0*/  SHF.R.U32.HI R6, RZ, 0x8, R9 ;  /* 0x00000008ff067819 */ /* 0x000fe20000011609 */
[----:B------:R-:W-:Y:S01]  /*5fb0*/  @!P5 FADD.FTZ R227, -R227, -RZ ;  /* 0x800000ffe3e3d221 */ /* 0x000fe20000010100 */
[----:B------:R-:W-:Y:S01]  /*5fc0*/  LOP3.LUT R7, R16, 0xff, RZ, 0xc0, !PT ;  /* 0x000000ff10077812 */ /* 0x000fe200078ec0ff */
[----:B------:R-:W-:Y:S01]  /*5fd0*/  MUFU.EX2 R182, R58 ;  /* 0x0000003a00b67308 */ /* 0x000fe20000000800 */
[----:B------:R-:W-:Y:S01]  /*5fe0*/  LOP3.LUT R17, R8, 0xff, RZ, 0xc0, !PT ;  /* 0x000000ff08117812 */ /* 0x000fe200078ec0ff */
[----:B------:R-:W-:Y:S01]  /*5ff0*/  @!P0 FADD.FTZ R223, -R223, -RZ ;  /* 0x800000ffdfdf8221 */ /* 0x000fe20000010100 */
[----:B------:R-:W-:Y:S02]  /*6000*/  ISETP.LE.U32.AND P2, PT, R7, UR4, PT ;  /* 0x0000000407007c0c */ /* 0x000fe4000bf43070 */
[----:B------:R-:W-:Y:S02]  /*6010*/  SHF.R.U32.HI R8, RZ, 0x18, R8 ;  /* 0x00000018ff087819 */ /* 0x000fe40000011608 */
[----:B------:R-:W-:Y:S01]  /*6020*/  LOP3.LUT R7, R27, 0xff, RZ, 0xc0, !PT ;  /* 0x000000ff1b077812 */ /* 0x000fe200078ec0ff */
[----:B------:R-:W-:Y:S01]  /*6030*/  @!P6 FADD.FTZ R226, -R226, -RZ ;  /* 0x800000ffe2e2e221 */ /* 0x000fe20000010100 */
[----:B------:R-:W-:Y:S01]  /*6040*/  LOP3.LUT R6, R6, 0xffff, RZ, 0xc0, !PT ;  /* 0x0000ffff06067812 */ /* 0x000fe200078ec0ff */
[----:B------:R-:W-:Y:S01]  /*6050*/  MUFU.EX2 R181, R59 ;  /* 0x0000003b00b57308 */ /* 0x000fe20000000800 */
[----:B------:R-:W-:Y:S02]  /*6060*/  SHF.R.U32.HI R23, RZ, 0x18, R10 ;  /* 0x00000018ff177819 */ /* 0x000fe4000001160a */
[----:B------:R-:W-:Y:S02]  /*6070*/  ISETP.LE.U32.AND P0, PT, R6, UR4, PT ;  /* 0x0000000406007c0c */ /* 0x000fe4000bf03070 */
[----:B------:R-:W-:Y:S01]  /*6080*/  ISETP.LE.U32.AND P5, PT, R8, UR4, PT ;  /* 0x0000000408007c0c */ /* 0x000fe2000bfa3070 */
[----:B------:R-:W-:Y:S01]  /*6090*/  @!P2 FADD.FTZ R225, -R225, -RZ ;  /* 0x800000ffe1e1a221 */ /* 0x000fe20000010100 */
[----:B------:R-:W-:Y:S02]  /*60a0*/  SHF.R.U32.HI R6, RZ, 0x8, R20 ;  /* 0x00000008ff067819 */ /* 0x000fe40000011614 */
[----:B------:R-:W-:Y:S01]  /*60b0*/  ISETP.LE.U32.AND P6, PT, R23, UR4, PT ;  /* 0x0000000417007c0c */ /* 0x000fe2000bfc3070 */
[----:B------:R-:W-:Y:S01]  /*60c0*/  MUFU.EX2 R157, R0 ;  /* 0x00000000009d7308 */ /* 0x000fe20000000800 */
[----:B------:R-:W-:Y:S02]  /*60d0*/  LOP3.LUT R6, R6, 0xffff, RZ, 0xc0, !PT ;  /* 0x0000ffff06067812 */ /* 0x000fe400078ec0ff */
[----:B------:R-:W-:Y:S02]  /*60e0*/  LOP3.LUT R8, R14, 0xffff, RZ, 0xc0, !PT ;  /* 0x0000ffff0e087812 */ /* 0x000fe400078ec0ff */
[----:B------:R-:W-:Y:S01]  /*60f0*/  ISETP.LE.U32.AND P2, PT, R6, UR4, PT ;  /* 0x0000000406007c0c */ /* 0x000fe2000bf43070 */
[----:B------:R-:W-:Y:S01]  /*6100*/  @!P0 FADD.FTZ R220, -R220, -RZ ;  /* 0x800000ffdcdc8221 */ /* 0x000fe20000010100 */
[----:B------:R-:W-:Y:S01]  /*6110*/  LOP3.LUT R6, R14, 0xff, RZ, 0xc0, !PT ;  /* 0x000000ff0e067812 */ /* 0x000fe200078ec0ff */
[----:B------:R-:W-:Y:S01]  /*6120*/  @!P5 FADD.FTZ R224, -R224, -RZ ;  /* 0x800000ffe0e0d221 */ /* 0x000fe20000010100 */
[----:B------:R-:W-:Y:S01]  /*6130*/  ISETP.LE.U32.AND P0, PT, R7, UR4, PT ;  /* 0x0000000407007c0c */ /* 0x000fe2000bf03070 */
[----:B------:R-:W-:Y:S01]  /*6140*/  MUFU.EX2 R159, R55 ;  /* 0x00000037009f7308 */ /* 0x000fe20000000800 */
[----:B------:R-:W-:Y:S01]  /*6150*/  ISETP.LE.U32.AND P5, PT, R6, UR4, PT ;  /* 0x0000000406007c0c */ /* 0x000fe2000bfa3070 */
[----:B------:R-:W-:Y:S01]  /*6160*/  @!P6 FADD.FTZ R215, -R215, -RZ ;  /* 0x800000ffd7d7e221 */ /* 0x000fe20000010100 */
[----:B------:R-:W-:Y:S02]  /*6170*/  SHF.R.U32.HI R6, RZ, 0x8, R8 ;  /* 0x00000008ff067819 */ /* 0x000fe40000011608 */
[----:B------:R-:W-:Y:S02]  /*6180*/  LOP3.LUT R8, R12, 0xff, RZ, 0xc0, !PT ;  /* 0x000000ff0c087812 */ /* 0x000fe400078ec0ff */
[----:B------:R-:W-:Y:S01]  /*6190*/  LOP3.LUT R18, R10, 0xff, RZ, 0xc0, !PT ;  /* 0x000000ff0a127812 */ /* 0x000fe200078ec0ff */
[----:B------:R-:W-:Y:S01]  /*61a0*/  @!P2 FADD.FTZ R212, -R212, -RZ ;  /* 0x800000ffd4d4a221 */ /* 0x000fe20000010100 */
[----:B------:R-:W-:Y:S01]  /*61b0*/  ISETP.LE.U32.AND P6, PT, R8, UR4, PT ;  /* 0x0000000408007c0c */ /* 0x000fe2000bfc3070 */
[----:B------:R-:W-:Y:S01]  /*61c0*/  MUFU.EX2 R165, R56 ;  /* 0x0000003800a57308 */ /* 0x000fe20000000800 */
[----:B------:R-:W-:Y:S01]  /*61d0*/  SHF.R.U32.HI R7, RZ, 0x10, R14 ;  /* 0x00000010ff077819 */ /* 0x000fe2000001160e */
[----:B------:R-:W-:Y:S01]  /*61e0*/  @!P0 FADD.FTZ R216, -R216, -RZ ;  /* 0x800000ffd8d88221 */ /* 0x000fe20000010100 */
[----:B------:R-:W-:Y:S01]  /*61f0*/  ISETP.LE.U32.AND P4, PT, R18, UR4, PT ;  /* 0x0000000412007c0c */ /* 0x000fe2000bf83070 */
[----:B------:R-:W-:Y:S01]  /*6200*/  @!P5 FADD.FTZ R204, -R204, -RZ ;  /* 0x800000ffccccd221 */ /* 0x000fe20000010100 */
[----:B------:R-:W-:Y:S02]  /*6210*/  LOP3.LUT R7, R7, 0xff, RZ, 0xc0, !PT ;  /* 0x000000ff07077812 */ /* 0x000fe400078ec0ff */
[----:B------:R-:W-:Y:S02]  /*6220*/  LOP3.LUT R6, R6, 0xffff, RZ, 0xc0, !PT ;  /* 0x0000ffff06067812 */ /* 0x000fe400078ec0ff */
[----:B------:R-:W-:Y:S01]  /*6230*/  ISETP.LE.U32.AND P2, PT, R7, UR4, PT ;  /* 0x0000000407007c0c */ /* 0x000fe2000bf43070 */
[----:B------:R1:W3:Y:S01]  /*6240*/  MUFU.EX2 R200, R29 ;  /* 0x0000001d00c87308 */ /* 0x0002e20000000800 */
[----:B------:R-:W-:Y:S01]  /*6250*/  ISETP.LE.U32.AND P0, PT, R6, UR4, PT ;  /* 0x0000000406007c0c */ /* 0x000fe2000bf03070 */
[----:B------:R-:W-:Y:S01]  /*6260*/  @!P6 FADD.FTZ R214, -R214, -RZ ;  /* 0x800000ffd6d6e221 */ /* 0x000fe20000010100 */
[----:B------:R-:W-:Y:S02]  /*6270*/  LOP3.LUT R6, R12, 0xffff, RZ, 0xc0, !PT ;  /* 0x0000ffff0c067812 */ /* 0x000fe400078ec0ff */
[--C-:B------:R-:W-:Y:S01]  /*6280*/  SHF.R.U32.HI R7, RZ, 0x10, R12.reuse ;  /* 0x00000010ff077819 */ /* 0x100fe2000001160c */
[----:B------:R-:W-:Y:S01]  /*6290*/  @!P4 FADD.FTZ R213, -R213, -RZ ;  /* 0x800000ffd5d5c221 */ /* 0x000fe20000010100 */
[----:B------:R-:W-:Y:S02]  /*62a0*/  SHF.R.U32.HI R12, RZ, 0x18, R12 ;  /* 0x00000018ff0c7819 */ /* 0x000fe4000001160c */
[----:B------:R-:W-:Y:S01]  /*62b0*/  SHF.R.U32.HI R9, RZ, 0x18, R14 ;  /* 0x00000018ff097819 */ /* 0x000fe2000001160e */
[----:B------:R-:W4:Y:S01]  /*62c0*/  MUFU.EX2 R184, R36 ;  /* 0x0000002400b87308 */ /* 0x000f220000000800 */
[----:B------:R-:W-:Y:S01]  /*62d0*/  ISETP.LE.U32.AND P6, PT, R12, UR4, PT ;  /* 0x000000040c007c0c */ /* 0x000fe2000bfc3070 */
[----:B------:R-:W-:Y:S01]  /*62e0*/  @!P2 FADD.FTZ R208, -R208, -RZ ;  /* 0x800000ffd0d0a221 */ /* 0x000fe20000010100 */
[----:B------:R-:W-:Y:S01]  /*62f0*/  ISETP.LE.U32.AND P2, PT, R28, UR4, PT ;  /* 0x000000041c007c0c */ /* 0x000fe2000bf43070 */
[----:B------:R-:W-:Y:S01]  /*6300*/  @!P0 FADD.FTZ R201, -R201, -RZ ;  /* 0x800000ffc9c98221 */ /* 0x000fe20000010100 */
[----:B------:R-:W-:Y:S02]  /*6310*/  ISETP.LE.U32.AND P4, PT, R9, UR4, PT ;  /* 0x0000000409007c0c */ /* 0x000fe4000bf83070 */
[----:B------:R-:W-:Y:S02]  /*6320*/  LOP3.LUT R12, R31, 0xff, RZ, 0xc0, !PT ;  /* 0x000000ff1f0c7812 */ /* 0x000fe400078ec0ff */
[----:B------:R-:W-:Y:S01]  /*6330*/  ISETP.LE.U32.AND P3, PT, R17, UR4, PT ;  /* 0x0000000411007c0c */ /* 0x000fe2000bf63070 */
[----:B------:R-:W-:Y:S01]  /*6340*/  MUFU.EX2 R193, R41 ;  /* 0x0000002900c17308 */ /* 0x000fe20000000800 */
[----:B------:R-:W-:Y:S02]  /*6350*/  SHF.R.U32.HI R6, RZ, 0x8, R6 ;  /* 0x00000008ff067819 */ /* 0x000fe40000011606 */
[----:B------:R-:W-:Y:S01]  /*6360*/  LOP3.LUT R7, R7, 0xff, RZ, 0xc0, !PT ;  /* 0x000000ff07077812 */ /* 0x000fe200078ec0ff */
[----:B------:R-:W-:Y:S01]  /*6370*/  @!P6 FADD.FTZ R217, -R217, -RZ ;  /* 0x800000ffd9d9e221 */ /* 0x000fe20000010100 */
[--C-:B-1----:R-:W-:Y:S01]  /*6380*/  SHF.R.U32.HI R29, RZ, 0x18, R4.reuse ;  /* 0x00000018ff1d7819 */ /* 0x102fe20000011604 */
[----:B------:R-:W-:Y:S01]  /*6390*/  @!P2 FADD.FTZ R209, -R209, -RZ ;  /* 0x800000ffd1d1a221 */ /* 0x000fe20000010100 */
[----:B------:R-:W-:Y:S01]  /*63a0*/  LOP3.LUT R6, R6, 0xffff, RZ, 0xc0, !PT ;  /* 0x0000ffff06067812 */ /* 0x000fe200078ec0ff */
[----:B------:R-:W-:Y:S01]  /*63b0*/  @!P4 FADD.FTZ R205, -R205, -RZ ;  /* 0x800000ffcdcdc221 */ /* 0x000fe20000010100 */
[----:B------:R-:W-:Y:S01]  /*63c0*/  ISETP.LE.U32.AND P4, PT, R24, UR4, PT ;  /* 0x0000000418007c0c */ /* 0x000fe2000bf83070 */
[----:B------:R-:W1:Y:S01]  /*63d0*/  MUFU.EX2 R185, R39 ;  /* 0x0000002700b97308 */ /* 0x000e620000000800 */
[----:B------:R-:W-:Y:S01]  /*63e0*/  LOP3.LUT R8, R134, 0xff, RZ, 0xc0, !PT ;  /* 0x000000ff86087812 */ /* 0x000fe200078ec0ff */
[----:B------:R-:W-:Y:S01]  /*63f0*/  @!P3 FADD.FTZ R221, -R221, -RZ ;  /* 0x800000ffddddb221 */ /* 0x000fe20000010100 */
[----:B------:R-:W-:Y:S02]  /*6400*/  ISETP.LE.U32.AND P5, PT, R7, UR4, PT ;  /* 0x0000000407007c0c */ /* 0x000fe4000bfa3070 */
[----:B------:R-:W-:Y:S02]  /*6410*/  ISETP.LE.U32.AND P0, PT, R6, UR4, PT ;  /* 0x0000000406007c0c */ /* 0x000fe4000bf03070 */
[----:B------:R-:W-:Y:S02]  /*6420*/  ISETP.LE.U32.AND P6, PT, R8, UR4, PT ;  /* 0x0000000408007c0c */ /* 0x000fe4000bfc3070 */
[----:B------:R-:W-:Y:S01]  /*6430*/  SHF.R.U32.HI R11, RZ, 0x8, R135 ;  /* 0x00000008ff0b7819 */ /* 0x000fe20000011687 */
[----:B------:R-:W-:Y:S01]  /*6440*/  MUFU.EX2 R194, R40 ;  /* 0x0000002800c27308 */ /* 0x000fe20000000800 */
[----:B------:R-:W-:Y:S01]  /*6450*/  ISETP.LE.U32.AND P3, PT, R19, UR4, PT ;  /* 0x0000000413007c0c */ /* 0x000fe2000bf63070 */
[----:B------:R-:W-:Y:S01]  /*6460*/  @!P4 FADD.FTZ R191, -R191, -RZ ;  /* 0x800000ffbfbfc221 */ /* 0x000fe20000010100 */
[----:B------:R-:W-:Y:S02]  /*6470*/  SHF.R.U32.HI R6, RZ, 0x8, R133 ;  /* 0x00000008ff067819 */ /* 0x000fe40000011685 */
[----:B------:R-:W-:Y:S01]  /*6480*/  LOP3.LUT R11, R11, 0xffff, RZ, 0xc0, !PT ;  /* 0x0000ffff0b0b7812 */ /* 0x000fe200078ec0ff */
[----:B------:R-:W-:Y:S01]  /*6490*/  @!P5 FADD.FTZ R218, -R218, -RZ ;  /* 0x800000ffdadad221 */ /* 0x000fe20000010100 */
[----:B------:R-:W-:Y:S01]  /*64a0*/  LOP3.LUT R6, R6, 0xffff, RZ, 0xc0, !PT ;  /* 0x0000ffff06067812 */ /* 0x000fe200078ec0ff */
[----:B------:R-:W-:Y:S01]  /*64b0*/  @!P0 FADD.FTZ R211, -R211, -RZ ;  /* 0x800000ffd3d38221 */ /* 0x000fe20000010100 */
[----:B------:R-:W-:Y:S01]  /*64c0*/  ISETP.LE.U32.AND P2, PT, R11, UR4, PT ;  /* 0x000000040b007c0c */ /* 0x000fe2000bf43070 */
[----:B------:R-:W-:Y:S01]  /*64d0*/  @!P6 FADD.FTZ R210, -R210, -RZ ;  /* 0x800000ffd2d2e221 */ /* 0x000fe20000010100 */
[----:B------:R-:W-:Y:S01]  /*64e0*/  ISETP.LE.U32.AND P5, PT, R6, UR4, PT ;  /* 0x0000000406007c0c */ /* 0x000fe2000bfa3070 */
[----:B------:R-:W-:Y:S01]  /*64f0*/  IMAD.WIDE.U32 R6, R150, -0x2daee0ad, RZ ;  /* 0xd2511f5396067825 */ /* 0x000fe200078e00ff */
[----:B------:R-:W-:Y:S01]  /*6500*/  ISETP.LE.U32.AND P0, PT, R30, UR4, PT ;  /* 0x000000041e007c0c */ /* 0x000fe2000bf03070 */
[----:B------:R-:W-:Y:S01]  /*6510*/  MUFU.EX2 R183, R37 ;  /* 0x0000002500b77308 */ /* 0x000fe20000000800 */
[----:B------:R-:W-:Y:S01]  /*6520*/  ISETP.LE.U32.AND P6, PT, R12, UR4, PT ;  /* 0x000000040c007c0c */ /* 0x000fe2000bfc3070 */
[----:B--2---:R-:W-:Y:S01]  /*6530*/  @!P3 FADD.FTZ R202, -R202, -RZ ;  /* 0x800000ffcacab221 */ /* 0x004fe20000010100 */
[----:B------:R-:W-:Y:S02]  /*6540*/  LOP3.LUT R12, R13, 0xff, RZ, 0xc0, !PT ;  /* 0x000000ff0d0c7812 */ /* 0x000fe400078ec0ff */
[C---:B------:R-:W-:Y:S02]  /*6550*/  LOP3.LUT R21, R4.reuse, 0xff, RZ, 0xc0, !PT ;  /* 0x000000ff04157812 */ /* 0x040fe400078ec0ff */
[----:B------:R-:W-:Y:S01]  /*6560*/  LOP3.LUT R144, R4, 0xffff, RZ, 0xc0, !PT ;  /* 0x0000ffff04907812 */ /* 0x000fe200078ec0ff */
[----:B------:R-:W-:Y:S01]  /*6570*/  @!P2 FADD.FTZ R189, -R189, -RZ ;  /* 0x800000ffbdbda221 */ /* 0x000fe20000010100 */
[----:B------:R-:W-:Y:S01]  /*6580*/  SHF.R.U32.HI R32, RZ, 0x10, R4 ;  /* 0x00000010ff207819 */ /* 0x000fe20000011604 */
[----:B------:R-:W-:Y:S01]  /*6590*/  IMAD.WIDE.U32 R4, R25, -0x326172a9, RZ ;  /* 0xcd9e8d5719047825 */ /* 0x000fe200078e00ff */
[----:B------:R-:W-:Y:S01]  /*65a0*/  LOP3.LUT R11, R13, 0xffff, RZ, 0xc0, !PT ;  /* 0x0000ffff0d0b7812 */ /* 0x000fe200078ec0ff */
[----:B------:R-:W2:Y:S01]  /*65b0*/  MUFU.EX2 R188, R38 ;  /* 0x0000002600bc7308 */ /* 0x000ea20000000800 */
[----:B------:R-:W-:Y:S01]  /*65c0*/  ISETP.LE.U32.AND P4, PT, R12, UR4, PT ;  /* 0x000000040c007c0c */ /* 0x000fe2000bf83070 */
[----:B------:R-:W-:Y:S01]  /*65d0*/  @!P0 FADD.FTZ R190, -R190, -RZ ;  /* 0x800000ffbebe8221 */ /* 0x000fe20000010100 */
[----:B------:R-:W-:Y:S01]  /*65e0*/  LOP3.LUT R19, R6, 0xffff, RZ, 0xc0, !PT ;  /* 0x0000ffff06137812 */ /* 0x000fe200078ec0ff */
[----:B------:R-:W-:Y:S01]  /*65f0*/  @!P6 FADD.FTZ R192, -R192, -RZ ;  /* 0x800000ffc0c0e221 */ /* 0x000fe20000010100 */
[--C-:B------:R-:W-:Y:S01]  /*6600*/  SHF.R.U32.HI R18, RZ, 0x10, R6.reuse ;  /* 0x00000010ff127819 */ /* 0x100fe20000011606 */
[----:B---3--:R-:W-:Y:S01]  /*6610*/  @!P5 FADD.FTZ R200, -R200, -RZ ;  /* 0x800000ffc8c8d221 */ /* 0x008fe20000010100 */
[----:B------:R-:W-:Y:S02]  /*6620*/  ISETP.LE.U32.AND P3, PT, R21, UR4, PT ;  /* 0x0000000415007c0c */ /* 0x000fe4000bf63070 */
[----:B------:R-:W-:Y:S01]  /*6630*/  LOP3.LUT R20, R6, 0xff, RZ, 0xc0, !PT ;  /* 0x000000ff06147812 */ /* 0x000fe200078ec0ff */
[----:B------:R-:W-:Y:S01]  /*6640*/  MUFU.EX2 R198, R42 ;  /* 0x0000002a00c67308 */ /* 0x000fe20000000800 */
[----:B------:R-:W-:Y:S02]  /*6650*/  SHF.R.U32.HI R21, RZ, 0x18, R6 ;  /* 0x00000018ff157819 */ /* 0x000fe40000011606 */
[----:B------:R-:W-:Y:S01]  /*6660*/  SHF.R.U32.HI R6, RZ, 0x10, R13 ;  /* 0x00000010ff067819 */ /* 0x000fe2000001160d */
[----:B----4-:R-:W-:Y:S01]  /*6670*/  @!P4 FADD.FTZ R184, -R184, -RZ ;  /* 0x800000ffb8b8c221 */ /* 0x010fe20000010100 */
[----:B------:R-:W-:Y:S02]  /*6680*/  LOP3.LUT R9, R7, UR5, R142, 0x96, !PT ;  /* 0x0000000507097c12 */ /* 0x000fe4000f8e968e */
[----:B------:R-:W-:Y:S02]  /*6690*/  SHF.R.U32.HI R7, RZ, 0x8, R11 ;  /* 0x00000008ff077819 */ /* 0x000fe4000001160b */
[----:B------:R-:W-:Y:S01]  /*66a0*/  SHF.R.U32.HI R11, RZ, 0x18, R13 ;  /* 0x00000018ff0b7819 */ /* 0x000fe2000001160d */
[----:B------:R-:W-:Y:S01]  /*66b0*/  MUFU.EX2 R187, R45 ;  /* 0x0000002d00bb7308 */ /* 0x000fe20000000800 */
[----:B------:R-:W-:Y:S01]  /*66c0*/  LOP3.LUT R10, R5, UR6, R26, 0x96, !PT ;  /* 0x00000006050a7c12 */ /* 0x000fe2000f8e961a */
[----:B------:R-:W-:Y:S01]  /*66d0*/  @!P3 FADD.FTZ R161, -R161, -RZ ;  /* 0x800000ffa1a1b221 */ /* 0x000fe20000010100 */
[----:B------:R-:W-:Y:S02]  /*66e0*/  LOP3.LUT R6, R6, 0xff, RZ, 0xc0, !PT ;  /* 0x000000ff06067812 */ /* 0x000fe400078ec0ff */
[----:B------:R-:W-:Y:S02]  /*66f0*/  ISETP.LE.U32.AND P2, PT, R11, UR4, PT ;  /* 0x000000040b007c0c */ /* 0x000fe4000bf43070 */
[----:B------:R-:W-:Y:S02]  /*6700*/  ISETP.LE.U32.AND P0, PT, R6, UR4, PT ;  /* 0x0000000406007c0c */ /* 0x000fe4000bf03070 */
[C---:B------:R-:W-:Y:S01]  /*6710*/  LOP3.LUT R6, R10.reuse, 0xff, RZ, 0xc0, !PT ;  /* 0x000000ff0a067812 */ /* 0x040fe200078ec0ff */
[----:B------:R-:W-:Y:S01]  /*6720*/  MUFU.EX2 R186, R44 ;  /* 0x0000002c00ba7308 */ /* 0x000fe20000000800 */
[----:B------:R-:W-:Y:S02]  /*6730*/  LOP3.LUT R11, R10, 0xffff, RZ, 0xc0, !PT ;  /* 0x0000ffff0a0b7812 */ /* 0x000fe400078ec0ff */
[----:B------:R-:W-:Y:S02]  /*6740*/  LOP3.LUT R7, R7, 0xffff, RZ, 0xc0, !PT ;  /* 0x0000ffff07077812 */ /* 0x000fe400078ec0ff */
[----:B------:R-:W-:Y:S02]  /*6750*/  ISETP.LE.U32.AND P4, PT, R6, UR4, PT ;  /* 0x0000000406007c0c */ /* 0x000fe4000bf83070 */
[----:B------:R-:W-:Y:S01]  /*6760*/  ISETP.LE.U32.AND P6, PT, R7, UR4, PT ;  /* 0x0000000407007c0c */ /* 0x000fe2000bfc3070 */
[----:B-1----:R-:W-:Y:S01]  /*6770*/  @!P2 FADD.FTZ R185, -R185, -RZ ;  /* 0x800000ffb9b9a221 */ /* 0x002fe20000010100 */
[----:B------:R-:W-:Y:S01]  /*6780*/  SHF.R.U32.HI R6, RZ, 0x8, R11 ;  /* 0x00000008ff067819 */ /* 0x000fe2000001160b */
[----:B--2---:R-:W-:Y:S01]  /*6790*/  @!P0 FADD.FTZ R188, -R188, -RZ ;  /* 0x800000ffbcbc8221 */ /* 0x004fe20000010100 */
[----:B------:R-:W-:Y:S01]  /*67a0*/  SHF.R.U32.HI R7, RZ, 0x10, R10 ;  /* 0x00000010ff077819 */ /* 0x000fe2000001160a */
[----:B------:R-:W1:Y:S01]  /*67b0*/  MUFU.EX2 R197, R43 ;  /* 0x0000002b00c57308 */ /* 0x000e620000000800 */
[----:B------:R-:W-:Y:S02]  /*67c0*/  LOP3.LUT R6, R6, 0xffff, RZ, 0xc0, !PT ;  /* 0x0000ffff06067812 */ /* 0x000fe400078ec0ff */
[--C-:B------:R-:W-:Y:S02]  /*67d0*/  SHF.R.U32.HI R17, RZ, 0x10, R4.reuse ;  /* 0x00000010ff117819 */ /* 0x100fe40000011604 */
[----:B------:R-:W-:Y:S01]  /*67e0*/  SHF.R.U32.HI R16, RZ, 0x18, R4 ;  /* 0x00000018ff107819 */ /* 0x000fe20000011604 */
[----:B------:R-:W-:Y:S01]  /*67f0*/  @!P4 FADD.FTZ R194, -R194, -RZ ;  /* 0x800000ffc2c2c221 */ /* 0x000fe20000010100 */
[C---:B------:R-:W-:Y:S01]  /*6800*/  LOP3.LUT R14, R4.reuse, 0xffff, RZ, 0xc0, !PT ;  /* 0x0000ffff040e7812 */ /* 0x040fe200078ec0ff */
[----:B------:R-:W-:Y:S01]  /*6810*/  @!P6 FADD.FTZ R183, -R183, -RZ ;  /* 0x800000ffb7b7e221 */ /* 0x000fe20000010100 */
[----:B------:R-:W-:Y:S01]  /*6820*/  LOP3.LUT R15, R4, 0xff, RZ, 0xc0, !PT ;  /* 0x000000ff040f7812 */ /* 0x000fe200078ec0ff */
[----:B------:R-:W-:Y:S01]  /*6830*/  IMAD.WIDE.U32 R4, R143, -0x2daee0ad, RZ ;  /* 0xd2511f538f047825 */ /* 0x000fe200078e00ff */
[----:B------:R-:W-:Y:S01]  /*6840*/  ISETP.LE.U32.AND P2, PT, R6, UR4, PT ;  /* 0x0000000406007c0c */ /* 0x000fe2000bf43070 */
[----:B------:R-:W2:Y:S01]  /*6850*/  MUFU.EX2 R195, R46 ;  /* 0x0000002e00c37308 */ /* 0x000ea20000000800 */
[----:B------:R-:W-:Y:S02]  /*6860*/  SHF.R.U32.HI R12, RZ, 0x18, R10 ;  /* 0x00000018ff0c7819 */ /* 0x000fe4000001160a */
[----:B------:R-:W-:Y:S02]  /*6870*/  LOP3.LUT R7, R7, 0xff, RZ, 0xc0, !PT ;  /* 0x000000ff07077812 */ /* 0x000fe400078ec0ff */
[----:B------:R-:W-:Y:S02]  /*6880*/  LOP3.LUT R8, R5, UR5, R132, 0x96, !PT ;  /* 0x0000000505087c12 */ /* 0x000fe4000f8e9684 */
[----:B------:R-:W-:Y:S02]  /*6890*/  ISETP.LE.U32.AND P6, PT, R12, UR4, PT ;  /* 0x000000040c007c0c */ /* 0x000fe4000bfc3070 */
[C---:B------:R-:W-:Y:S01]  /*68a0*/  LOP3.LUT R12, R4.reuse, 0xffff, RZ, 0xc0, !PT ;  /* 0x0000ffff040c7812 */ /* 0x040fe200078ec0ff */
[----:B------:R-:W3:Y:S01]  /*68b0*/  MUFU.EX2 R196, R47 ;  /* 0x0000002f00c47308 */ /* 0x000ee20000000800 */
[----:B------:R-:W-:Y:S01]  /*68c0*/  SHF.R.U32.HI R5, RZ, 0x8, R14 ;  /* 0x00000008ff057819 */ /* 0x000fe2000001160e */
[----:B------:R-:W-:Y:S01]  /*68d0*/  @!P2 FADD.FTZ R193, -R193, -RZ ;  /* 0x800000ffc1c1a221 */ /* 0x000fe20000010100 */
[----:B------:R-:W-:Y:S02]  /*68e0*/  ISETP.LE.U32.AND P0, PT, R7, UR4, PT ;  /* 0x0000000407007c0c */ /* 0x000fe4000bf03070 */
[----:B------:R-:W-:Y:S02]  /*68f0*/  LOP3.LUT R5, R5, 0xffff, RZ, 0xc0, !PT ;  /* 0x0000ffff05057812 */ /* 0x000fe400078ec0ff */
[----:B------:R-:W-:Y:S02]  /*6900*/  LOP3.LUT R11, R4, 0xff, RZ, 0xc0, !PT ;  /* 0x000000ff040b7812 */ /* 0x000fe400078ec0ff */
[----:B------:R-:W-:Y:S01]  /*6910*/  ISETP.LE.U32.AND P2, PT, R5, UR4, PT ;  /* 0x0000000405007c0c */ /* 0x000fe2000bf43070 */
[----:B-1----:R-:W-:Y:S01]  /*6920*/  @!P6 FADD.FTZ R197, -R197, -RZ ;  /* 0x800000ffc5c5e221 */ /* 0x002fe20000010100 */
[--C-:B------:R-:W-:Y:S01]  /*6930*/  SHF.R.U32.HI R7, RZ, 0x18, R4.reuse ;  /* 0x00000018ff077819 */ /* 0x100fe20000011604 */
[----:B------:R-:W1:Y:S01]  /*6940*/  MUFU.EX2 R150, R140 ;  /* 0x0000008c00967308 */ /* 0x000e620000000800 */
        /* <DEDUP_REMOVED lines=77> */
[----:B------:R-:W-:Y:S01]  /*6e20*/  ISETP.LE.U32.AND P4, PT, R11, UR4, PT ;  /* 0x000000040b007c0c */ /* 0x000fe2000bf83070 */
[----:B------:R-:W-:Y:S01]  /*6e30*/  ULDC.64 UR4, c[0x0][0x118] ;  /* 0x0000460000047ab9 */ /* 0x000fe20000000a00 */
[----:B------:R-:W-:Y:S01]  /*6e40*/  FSETP.GE.FTZ.AND P3, PT, R207, RZ, PT ;  /* 0x000000ffcf00720b */ /* 0x000fe20003f76000 */
[----:B------:R-:W-:Y:S01]  /*6e50*/  @!P0 FADD.FTZ R154, -R154, -RZ ;  /* 0x800000ff9a9a8221 */ /* 0x000fe20000010100 */
[----:B------:R-:W-:Y:S02]  /*6e60*/  FSETP.GE.FTZ.AND P2, PT, R206, RZ, PT ;  /* 0x000000ffce00720b */ /* 0x000fe40003f56000 */
[----:B------:R-:W-:Y:S05]  /*6e70*/  FSETP.GE.FTZ.AND P5, PT, R191, RZ, PT ;  /* 0x000000ffbf00720b */ /* 0x000fea0003fb6000 */
[----:B-1----:R-:W-:Y:S02]  /*6e80*/  @!P6 FADD.FTZ R150, -R150, -RZ ;  /* 0x800000ff9696e221 */ /* 0x002fe40000010100 */
[----:B------:R-:W-:Y:S01]  /*6e90*/  @!P4 FADD.FTZ R155, -R155, -RZ ;  /* 0x800000ff9b9bc221 */ /* 0x000fe20000010100 */
[----:B--2---:R-:W-:Y:S02]  /*6ea0*/  F2FP.RELU.BF16.PACK_AB R6, R223, R222 ;  /* 0x000000dedf06723e */ /* 0x004fe400000018ff */
[----:B------:R-:W-:Y:S02]  /*6eb0*/  FSETP.GE.FTZ.AND P4, PT, R213, RZ, PT ;  /* 0x000000ffd500720b */ /* 0x000fe40003f96000 */
[----:B---3--:R-:W-:Y:S01]  /*6ec0*/  F2FP.RELU.BF16.PACK_AB R5, R227, R226 ;  /* 0x000000e2e305723e */ /* 0x008fe200000018ff */
[----:B------:R1:W-:Y:S01]  /*6ed0*/  STS [R228+0x1e000], R6 ;  /* 0x01e00006e4007388 */ /* 0x0003e20000000800 */
[----:B----4-:R-:W-:Y:S03]  /*6ee0*/  F2FP.RELU.BF16.PACK_AB R4, R220, R221 ;  /* 0x000000dddc04723e */ /* 0x010fe600000018ff */
        /* <DEDUP_REMOVED lines=98> */
[C---:B------:R-:W-:Y:S01]  /*7510*/  LEA R148, P0, R251.reuse, R146, 0x2 ;  /* 0x00000092fb947211 */ /* 0x040fe200078010ff */
        /* <DEDUP_REMOVED lines=31> */
[C---:B----4-:R-:W-:Y:S02]  /*7710*/  FADD.FTZ R140, -R146.reuse, R4 ;  /* 0x00000004928c7221 */ /* 0x050fe40000010100 */
[C---:B---3--:R-:W-:Y:S02]  /*7720*/  FADD.FTZ R2, -R145.reuse, R6 ;  /* 0x0000000691027221 */ /* 0x048fe40000010100 */
[----:B------:R-:W-:Y:S01]  /*7730*/  FADD.FTZ R4, -R146, R5 ;  /* 0x0000000592047221 */ /* 0x000fe20000010100 */
[-C--:B------:R-:W-:Y:S01]  /*7740*/  FSEL R5, R140, R146.reuse, P3 ;  /* 0x000000928c057208 */ /* 0x080fe20001800000 */
        /* <DEDUP_REMOVED lines=22> */
[C---:B------:R-:W-:Y:S01]  /*78b0*/  FADD.FTZ R19, -R145.reuse, R19 ;  /* 0x0000001391137221 */ /* 0x040fe20000010100 */
        /* <DEDUP_REMOVED lines=15> */
[----:B------:R-:W-:Y:S01]  /*79b0*/  FADD.FTZ R23, -R145, R23 ;  /* 0x0000001791177221 */ /* 0x000fe20000010100 */
        /* <DEDUP_REMOVED lines=8> */
[C---:B------:R-:W-:Y:S01]  /*7a40*/  FADD.FTZ R35, -R145.reuse, R35 ;  /* 0x0000002391237221 */ /* 0x040fe20000010100 */
        /* <DEDUP_REMOVED lines=44> */
[----:B------:R-:W-:Y:S01]  /*7d10*/  FSEL R6, R6, R145, P4 ;  /* 0x0000009106067208 */ /* 0x000fe20002000000 */
[----:B------:R-:W-:Y:S01]  /*7d20*/  FMUL.FTZ R156, R156, R53 ;  /* 0x000000359c9c7220 */ /* 0x000fe20000410000 */
[-C--:B------:R-:W-:Y:S02]  /*7d30*/  FSEL R7, R7, R145.reuse, P2 ;  /* 0x0000009107077208 */ /* 0x080fe40001000000 */
[----:B------:R-:W-:Y:S01]  /*7d40*/  FSETP.GE.FTZ.AND P2, PT, R216, RZ, PT ;  /* 0x000000ffd800720b */ /* 0x000fe20003f56000 */
[----:B------:R-:W-:Y:S01]  /*7d50*/  FMUL.FTZ R159, R159, R6 ;  /* 0x000000069f9f7220 */ /* 0x000fe20000410000 */
[----:B------:R-:W-:Y:S02]  /*7d60*/  FSETP.GE.FTZ.AND P4, PT, R221, RZ, PT ;  /* 0x000000ffdd00720b */ /* 0x000fe40003f96000 */
[-C--:B------:R-:W-:Y:S01]  /*7d70*/  FSEL R18, R18, R145.reuse, P2 ;  /* 0x0000009112127208 */ /* 0x080fe20001000000 */
[----:B------:R-:W-:Y:S01]  /*7d80*/  FADD.FTZ R64, -R146, R64 ;  /* 0x0000004092407221 */ /* 0x000fe20000010100 */
[----:B------:R-:W-:Y:S01]  /*7d90*/  FSETP.GE.FTZ.AND P2, PT, R208, RZ, PT ;  /* 0x000000ffd000720b */ /* 0x000fe20003f56000 */
[----:B------:R-:W-:Y:S02]  /*7da0*/  FADD.FTZ R5, -R145, R66 ;  /* 0x0000004291057221 */ /* 0x000fe40000010100 */
[----:B------:R-:W-:Y:S01]  /*7db0*/  FMUL.FTZ R216, R216, R18 ;  /* 0x00000012d8d87220 */ /* 0x000fe20000410000 */
[----:B------:R-:W-:Y:S01]  /*7dc0*/  FSEL R64, R64, R146, P3 ;  /* 0x0000009240407208 */ /* 0x000fe20001800000 */
[----:B------:R-:W-:Y:S01]  /*7dd0*/  @P0 FADD.FTZ R146, -R146, R65 ;  /* 0x0000004192920221 */ /* 0x000fe20000010100 */
[----:B------:R-:W-:Y:S02]  /*7de0*/  FSETP.GE.FTZ.AND P0, PT, R215, RZ, PT ;  /* 0x000000ffd700720b */ /* 0x000fe40003f16000 */
[-C--:B------:R-:W-:Y:S01]  /*7df0*/  FSEL R22, R22, R145.reuse, P2 ;  /* 0x0000009116167208 */ /* 0x080fe20001000000 */
        /* <DEDUP_REMOVED lines=43> */
[----:B------:R-:W-:Y:S01]  /*80b0*/  FADD.FTZ R26, -R0, R26 ;  /* 0x0000001a001a7221 */ /* 0x000fe20000010100 */
        /* <DEDUP_REMOVED lines=41> */
[C---:B------:R-:W-:Y:S01]  /*8350*/  FADD.FTZ R4, -R0.reuse, R14 ;  /* 0x0000000e00047221 */ /* 0x040fe20000010100 */
[-C--:B------:R-:W-:Y:S01]  /*8360*/  FSEL R7, R7, R2.reuse, P4 ;  /* 0x0000000207077208 */ /* 0x080fe20002000000 */
        /* <DEDUP_REMOVED lines=90> */
[C---:B------:R-:W-:Y:S02]  /*8910*/  IADD3 R14, R240.reuse, UR6, RZ ;  /* 0x00000006f00e7c10 */ /* 0x040fe4000fffe0ff */
[C---:B------:R-:W-:Y:S01]  /*8920*/  @!P2 IADD3 R17, R240.reuse, UR6, RZ ;  /* 0x00000006f011ac10 */ /* 0x040fe2000fffe0ff */
[----:B------:R1:W-:Y:S01]  /*8930*/  @P2 STS [R199], RZ ;  /* 0x000000ffc7002388 */ /* 0x0003e20000000800 */
[C---:B------:R-:W-:Y:S02]  /*8940*/  @!P2 IADD3 R16, R240.reuse, UR6, RZ ;  /* 0x00000006f010ac10 */ /* 0x040fe4000fffe0ff */
[----:B------:R-:W-:Y:S01]  /*8950*/  @!P2 IADD3 R15, R240, UR6, RZ ;  /* 0x00000006f00fac10 */ /* 0x000fe2000fffe0ff */
[----:B------:R1:W-:Y:S01]  /*8960*/  @P2 STS [R199+0x4], RZ ;  /* 0x000004ffc7002388 */ /* 0x0003e20000000800 */
[CC--:B------:R-:W-:Y:S01]  /*8970*/  @!P2 LEA.HI.X R8, R11.reuse, R5.reuse, R8, 0x5, P4 ;  /* 0x000000050b08a211 */ /* 0x0c0fe200020f2c08 */
[----:B------:R-:W-:Y:S01]  /*8980*/  IMAD.MOV.U32 R240, RZ, RZ, R14 ;  /* 0x000000fffff07224 */ /* 0x000fe200078e000e */
[C---:B------:R-:W-:Y:S01]  /*8990*/  @!P2 LEA R12, P4, R0.reuse, R242, 0x1 ;  /* 0x000000f2000ca211 */ /* 0x040fe200078808ff */
[----:B------:R1:W-:Y:S01]  /*89a0*/  @P2 STS [R199+0x8], RZ ;  /* 0x000008ffc7002388 */ /* 0x0003e20000000800 */
[C---:B------:R-:W-:Y:S02]  /*89b0*/  @!P2 LEA R2, P3, R11.reuse, R4, 0x6 ;  /* 0x000000040b02a211 */ /* 0x040fe400078630ff */
[----:B------:R-:W-:Y:S01]  /*89c0*/  @!P2 LEA.HI.X R13, R0, R244, R8, 0x1, P4 ;  /* 0x000000f4000da211 */ /* 0x000fe200020f0c08 */
[----:B------:R1:W-:Y:S01]  /*89d0*/  @P2 STS [R199+0xc], RZ ;  /* 0x00000cffc7002388 */ /* 0x0003e20000000800 */
[C---:B------:R-:W-:Y:S01]  /*89e0*/  @!P2 LEA.HI.X R9, R11.reuse, R5, R9, 0x6, P3 ;  /* 0x000000050b09a211 */ /* 0x040fe200018f3409 */
[----:B------:R-:W-:Y:S01]  /*89f0*/  @!P2 IMAD.WIDE.U32 R4, R11, 0x60, R4 ;  /* 0x000000600b04a825 */ /* 0x000fe200078e0004 */
[----:B------:R-:W-:Y:S01]  /*8a00*/  @!P2 LEA R10, P3, R2, R242, 0x1 ;  /* 0x000000f2020aa211 */ /* 0x000fe200078608ff */
[----:B------:R-:W-:Y:S01]  /*8a10*/  @!PT LDS RZ, [RZ] ;  /* 0x00000000fffff984 */ /* 0x000fe20000000800 */
[----:B------:R-:W-:Y:S01]  /*8a20*/  @!PT LDS RZ, [RZ] ;  /* 0x00000000fffff984 */ /* 0x000fe20000000800 */
[----:B------:R-:W-:Y:S01]  /*8a30*/  @!PT LDS RZ, [RZ] ;  /* 0x00000000fffff984 */ /* 0x000fe20000000800 */
[----:B------:R1:W-:Y:S01]  /*8a40*/  @!P2 LDGSTS.E.BYPASS.LTC128B.128 [R14], [R6.64] ;  /* 0x00000000060eafae */ /* 0x0003e2000b901d44 */
[----:B------:R-:W-:Y:S01]  /*8a50*/  IADD3 R175, R175, UR6, RZ ;  /* 0x00000006afaf7c10 */ /* 0x000fe2000fffe0ff */
[----:B------:R-:W-:Y:S01]  /*8a60*/  @!P2 IMAD R0, R20, 0x60, RZ ;  /* 0x000000601400a824 */ /* 0x000fe200078e02ff */
[----:B------:R-:W-:Y:S01]  /*8a70*/  @!P2 LEA.HI.X R11, R2, R244, R9, 0x1, P3 ;  /* 0x000000f4020ba211 */ /* 0x000fe200018f0c09 */
[----:B------:R1:W-:Y:S01]  /*8a80*/  @P2 STS [R199+0x1000], RZ ;  /* 0x001000ffc7002388 */ /* 0x0003e20000000800 */
[C---:B------:R-:W-:Y:S01]  /*8a90*/  @!P2 LEA R8, P3, R4.reuse, R242, 0x1 ;  /* 0x000000f20408a211 */ /* 0x040fe200078608ff */
[----:B------:R-:W-:Y:S02]  /*8aa0*/  @!P2 IMAD.IADD R0, R5, 0x1, R0 ;  /* 0x000000010500a824 */ /* 0x000fe400078e0200 */
[----:B------:R1:W-:Y:S01]  /*8ab0*/  @P2 STS [R199+0x1004], RZ ;  /* 0x001004ffc7002388 */ /* 0x0003e20000000800 */
[----:B------:R-:W-:Y:S02]  /*8ac0*/  IMAD.MOV.U32 R242, RZ, RZ, R6 ;  /* 0x000000fffff27224 */ /* 0x000fe400078e0006 */
[----:B------:R-:W-:Y:S01]  /*8ad0*/  @!P2 LEA.HI.X R9, R4, R244, R0, 0x1, P3 ;  /* 0x000000f40409a211 */ /* 0x000fe200018f0c00 */
[----:B------:R1:W-:Y:S01]  /*8ae0*/  @P2 STS [R199+0x1008], RZ ;  /* 0x001008ffc7002388 */ /* 0x0003e20000000800 */
[----:B------:R-:W-:Y:S03]  /*8af0*/  IMAD.MOV.U32 R244, RZ, RZ, R7 ;  /* 0x000000fffff47224 */ /* 0x000fe600078e0007 */
        /* <DEDUP_REMOVED lines=22> */
.L_x_1736:
        /* <DEDUP_REMOVED lines=174> */
[-C--:B------:R-:W-:Y:S01]  /*9740*/  @!P2 LEA R11, P4, R8, R4.reuse, 0x5 ;  /* 0x00000004080ba211 */ /* 0x080fe200078828ff */
        /* <DEDUP_REMOVED lines=15> */
[C---:B------:R-:W-:Y:S01]  /*9840*/  @!P2 LEA R10, P3, R14.reuse, R241, 0x1 ;  /* 0x000000f10e0aa211 */ /* 0x040fe200078608ff */
[----:B------:R-:W-:Y:S01]  /*9850*/  @!PT LDS RZ, [RZ] ;  /* 0x00000000fffff984 */ /* 0x000fe20000000800 */
[----:B------:R-:W-:Y:S01]  /*9860*/  @!PT LDS RZ, [RZ] ;  /* 0x00000000fffff984 */ /* 0x000fe20000000800 */
[----:B------:R-:W-:Y:S01]  /*9870*/  @!PT LDS RZ, [RZ] ;  /* 0x00000000fffff984 */ /* 0x000fe20000000800 */
[----:B------:R1:W-:Y:S02]  /*9880*/  @!P2 LDGSTS.E.BYPASS.LTC128B.128 [R141+0x9000], [R12.64] ;  /* 0x090000000c8dafae */ /* 0x0003e4000b901d44 */
[----:B------:R-:W-:Y:S01]  /*9890*/  @!P2 IMAD.IADD R5, R9, 0x1, R16 ;  /* 0x000000010905a824 */ /* 0x000fe200078e0210 */
[----:B------:R-:W-:Y:S01]  /*98a0*/  @!P2 LEA.HI.X R11, R14, R243, R15, 0x1, P3 ;  /* 0x000000f30e0ba211 */ /* 0x000fe200018f0c0f */
        /* <DEDUP_REMOVED lines=15> */
.L_x_1737:
[----:B------:R-:W-:Y:S01]  /*99a0*/  LDSM.16.M88.4 R32, [R176+0x14000] ;  /* 0x01400000b020783b */ /* 0x000fe20000000200 */
[----:B-1----:R-:W-:Y:S01]  /*99b0*/  @P0 IADD3 R4, R251, -0x80, RZ ;  /* 0xffffff80fb040810 */ /* 0x002fe20007ffe0ff */
[----:B------:R-:W-:Y:S01]  /*99c0*/  IMAD.MOV.U32 R5, RZ, RZ, 0x4 ;  /* 0x00000004ff057424 */ /* 0x000fe200078e00ff */
[----:B------:R-:W-:Y:S01]  /*99d0*/  @UP4 UIADD3 UR11, UP0, UR12, -0x200, URZ ;  /* 0xfffffe000c0b4890 */ /* 0x000fe2000ff1e03f */
[----:B------:R-:W-:Y:S01]  /*99e0*/  IMAD.IADD R140, R169, 0x1, R174 ;  /* 0x00000001a98c7824 */ /* 0x000fe200078e02ae */
[----:B------:R-:W1:Y:S01]  /*99f0*/  LDSM.16.MT88.4 R16, [R0+0xc000] ;  /* 0x00c000000010783b */ /* 0x000e620000004200 */
[----:B------:R-:W-:Y:S01]  /*9a00*/  @P0 IMAD.WIDE R142, R4, R5, UR12 ;  /* 0x0000000c048e0e25 */ /* 0x000fe2000f8e0205 */
[----:B------:R-:W-:Y:S03]  /*9a10*/  @UP4 UIADD3.X UR6, UR13, -0x1, URZ, UP0, !UPT ;  /* 0xffffffff0d064890 */ /* 0x000fe600087fe43f */
[----:B------:R-:W2:Y:S01]  /*9a20*/  LDSM.16.M88.4 R28, [R176+0x16000] ;  /* 0x01600000b01c783b */ /* 0x000ea20000000200 */
[----:B------:R-:W-:Y:S01]  /*9a30*/  IMAD.MOV.U32 R147, RZ, RZ, c[0x0][0x22c] ;  /* 0x00008b00ff937624 */ /* 0x000fe200078e00ff */
[----:B------:R-:W-:Y:S01]  /*9a40*/  @UP4 UMOV UR12, UR11 ;  /* 0x0000000b000c4c82 */ /* 0x000fe20008000000 */
[----:B------:R-:W-:Y:S01]  /*9a50*/  IMAD.MOV.U32 R146, RZ, RZ, c[0x0][0x22c] ;  /* 0x00008b00ff927624 */ /* 0x000fe200078e00ff */
[----:B------:R-:W-:Y:S01]  /*9a60*/  @UP4 UMOV UR13, UR6 ;  /* 0x00000006000d4c82 */ /* 0x000fe20008000000 */
[----:B------:R-:W3:Y:S01]  /*9a70*/  LDSM.16.MT88.4 R36, [R2+0xc000] ;  /* 0x00c000000224783b */ /* 0x000ee20000004200 */
[----:B------:R-:W-:Y:S01]  /*9a80*/  IMAD R147, R147, c[0x0][0x1c0], RZ ;  /* 0x0000700093937a24 */ /* 0x000fe200078e02ff */
[----:B------:R-:W-:Y:S01]  /*9a90*/  ULOP3.LUT UR6, UR8, 0x1, URZ, 0xc0, !UPT ;  /* 0x0000000108067892 */ /* 0x000fe2000f8ec03f */
[----:B------:R-:W-:Y:S02]  /*9aa0*/  IMAD R146, R146, c[0x0][0x1c0], RZ ;  /* 0x0000700092927a24 */ /* 0x000fe400078e02ff */
[----:B------:R-:W-:Y:S01]  /*9ab0*/  LDSM.16.M88.4 R40, [R174+0x14000] ;  /* 0x01400000ae28783b */ /* 0x000fe20000000200 */
[----:B------:R-:W-:Y:S01]  /*9ac0*/  IMAD.SHL.U32 R147, R147, 0x10, RZ ;  /* 0x0000001093937824 */ /* 0x000fe200078e00ff */
[----:B------:R-:W-:Y:S01]  /*9ad0*/  UISETP.NE.U32.AND UP0, UPT, UR6, 0x1, UPT ;  /* 0x000000010600788c */ /* 0x000fe2000bf05070 */
[----:B------:R-:W-:Y:S01]  /*9ae0*/  IMAD R146, R146, 0x18, RZ ;  /* 0x0000001892927824 */ /* 0x000fe200078e02ff */
[----:B------:R-:W-:Y:S01]  /*9af0*/  UIADD3 UR6, UR8, -0x1, URZ ;  /* 0xffffffff08067890 */ /* 0x000fe2000fffe03f */
[----:B------:R-:W4:Y:S01]  /*9b00*/  LDSM.16.MT88.4 R44, [R0+0xc800] ;  /* 0x00c80000002c783b */ /* 0x000f220000004200 */
[----:B------:R-:W-:Y:S02]  /*9b10*/  IMAD.MOV.U32 R151, RZ, RZ, c[0x0][0x22c] ;  /* 0x00008b00ff977624 */ /* 0x000fe400078e00ff */
[----:B------:R-:W-:Y:S02]  /*9b20*/  IMAD.MOV.U32 R150, RZ, RZ, c[0x0][0x22c] ;  /* 0x00008b00ff967624 */ /* 0x000fe400078e00ff */
[----:B------:R-:W3:Y:S01]  /*9b30*/  LDSM.16.M88.4 R48, [R174+0x16000] ;  /* 0x01600000ae30783b */ /* 0x000ee20000000200 */
[----:B------:R-:W-:Y:S02]  /*9b40*/  IMAD R151, R151, c[0x0][0x1c0], RZ ;  /* 0x0000700097977a24 */ /* 0x000fe400078e02ff */
[----:B------:R-:W-:Y:S02]  /*9b50*/  IMAD R150, R150, c[0x0][0x1c0], RZ ;  /* 0x0000700096967a24 */ /* 0x000fe400078e02ff */
[----:B------:R-:W3:Y:S01]  /*9b60*/  LDSM.16.MT88.4 R52, [R2+0xc800] ;  /* 0x00c800000234783b */ /* 0x000ee20000004200 */
[----:B------:R-:W-:Y:S02]  /*9b70*/  IMAD.SHL.U32 R151, R151, 0x20, RZ ;  /* 0x0000002097977824 */ /* 0x000fe400078e00ff */
[----:B------:R-:W-:Y:S02]  /*9b80*/  IMAD R150, R150, 0x28, RZ ;  /* 0x0000002896967824 */ /* 0x000fe400078e02ff */
[----:B------:R-:W-:Y:S01]  /*9b90*/  LDSM.16.M88.4 R56, [R144+0x14000] ;  /* 0x014000009038783b */ /* 0x000fe20000000200 */
[----:B------:R-:W-:Y:S01]  /*9ba0*/  IMAD.MOV.U32 R145, RZ, RZ, c[0x0][0x22c] ;  /* 0x00008b00ff917624 */ /* 0x000fe200078e00ff */
[-C--:B-1----:R-:W-:Y:S03]  /*9bb0*/  HMMA.16816.F32.BF16 R4, R32, R16.reuse, RZ ;  /* 0x000000102004723c */ /* 0x082fe600000418ff */
[----:B------:R-:W1:Y:S01]  /*9bc0*/  LDSM.16.MT88.4 R60, [R0+0xd000] ;  /* 0x00d00000003c783b */ /* 0x000e620000004200 */
[----:B------:R-:W-:Y:S04]  /*9bd0*/  IMAD R145, R145, c[0x0][0x1c0], RZ ;  /* 0x0000700091917a24 */ /* 0x000fe800078e02ff */
[----:B------:R-:W1:Y:S01]  /*9be0*/  LDSM.16.M88.4 R64, [R144+0x16000] ;  /* 0x016000009040783b */ /* 0x000e620000000200 */
[----:B------:R-:W-:Y:S01]  /*9bf0*/  IMAD.U32 R145, R145, -0x80, RZ ;  /* 0xffffff8091917824 */ /* 0x000fe200078e00ff */
[C---:B--2---:R-:W-:Y:S03]  /*9c00*/  HMMA.16816.F32.BF16 R8, R28.reuse, R16, RZ ;  /* 0x000000101c08723c */ /* 0x044fe600000418ff */
[----:B------:R-:W2:Y:S01]  /*9c10*/  LDSM.16.MT88.4 R132, [R2+0xd000] ;  /* 0x00d000000284783b */ /* 0x000ea20000004200 */
[C---:B------:R-:W-:Y:S04]  /*9c20*/  LEA R237, P2, R145.reuse, R148, 0x2 ;  /* 0x0000009491ed7211 */ /* 0x040fe800078410ff */
[-C--:B------:R-:W-:Y:S01]  /*9c30*/  HMMA.16816.F32.BF16 R12, R28, R18.reuse, RZ ;  /* 0x000000121c0c723c */ /* 0x080fe200000418ff */
[----:B------:R-:W-:Y:S03]  /*9c40*/  LDSM.16.M88.4 R136, [R140+0x16000] ;  /* 0x016000008c88783b */ /* 0x000fe60000000200 */
[----:B------:R-:W-:Y:S01]  /*9c50*/  LEA.HI.X.SX32 R236, R145, R149, 0x2, P2 ;  /* 0x0000009591ec7211 */ /* 0x000fe200010f16ff */
[----:B------:R-:W-:Y:S01]  /*9c60*/  IMAD.MOV.U32 R145, RZ, RZ, c[0x0][0x22c] ;  /* 0x00008b00ff917624 */ /* 0x000fe200078e00ff */
[----:B------:R1:W5:Y:S02]  /*9c70*/  @P0 LDG.E R249, [R142.64] ;  /* 0x000000048ef90981 */ /* 0x000364000c1e1900 */
[C---:B------:R-:W-:Y:S03]  /*9c80*/  HMMA.16816.F32.BF16 R16, R32.reuse, R18, RZ ;  /* 0x000000122010723c */ /* 0x040fe600000418ff */
[----:B------:R1:W5:Y:S01]  /*9c90*/  @P0 LDG.E R250, [R142.64+0x20] ;  /* 0x000020048efa0981 */ /* 0x000362000c1e1900 */
[----:B------:R-:W-:Y:S04]  /*9ca0*/  IMAD R145, R145, c[0x0][0x1c0], RZ ;  /* 0x0000700091917a24 */ /* 0x000fe800078e02ff */
[-C--:B---3--:R-:W-:Y:S01]  /*9cb0*/  HMMA.16816.F32.BF16 R20, R32, R36.reuse, RZ ;  /* 0x000000242014723c */ /* 0x088fe200000418ff */
[----:B------:R3:W5:Y:S03]  /*9cc0*/  @P0 LDG.E R245, [R142.64+0x100] ;  /* 0x000100048ef50981 */ /* 0x000766000c1e1900 */
[----:B------:R-:W-:Y:S02]  /*9cd0*/  IMAD.SHL.U32 R145, R145, 0x8, RZ ;  /* 0x0000000891917824 */ /* 0x000fe400078e00ff */
[----:B------:R3:W5:Y:S02]  /*9ce0*/  @P0 LDG.E R248, [R142.64+0x120] ;  /* 0x000120048ef80981 */ /* 0x000764000c1e1900 */
[C---:B------:R-:W-:Y:S08]  /*9cf0*/  HMMA.16816.F32.BF16 R24, R28.reuse, R36, RZ ;  /* 0x000000241c18723c */ /* 0x040ff000000418ff */
[-C--:B------:R-:W-:Y:S08]  /*9d00*/  HMMA.16816.F32.BF16 R28, R28, R38.reuse, RZ ;  /* 0x000000261c1c723c */ /* 0x080ff000000418ff */
[----:B------:R-:W-:Y:S01]  /*9d10*/  HMMA.16816.F32.BF16 R32, R32, R38, RZ ;  /* 0x000000262020723c */ /* 0x000fe200000418ff */
[----:B------:R-:W-:Y:S07]  /*9d20*/  LDSM.16.M88.4 R36, [R140+0x14000] ;  /* 0x014000008c24783b */ /* 0x000fee0000000200 */
[-C--:B----4-:R-:W-:Y:S08]  /*9d30*/  HMMA.16816.F32.BF16 R4, R40, R44.reuse, R4 ;  /* 0x0000002c2804723c */ /* 0x090ff00000041804 */
[C---:B------:R-:W-:Y:S08]  /*9d40*/  HMMA.16816.F32.BF16 R8, R48.reuse, R44, R8 ;  /* 0x0000002c3008723c */ /* 0x040ff00000041808 */
[-C--:B------:R-:W-:Y:S08]  /*9d50*/  HMMA.16816.F32.BF16 R12, R48, R46.reuse, R12 ;  /* 0x0000002e300c723c */ /* 0x080ff0000004180c */
[C---:B------:R-:W-:Y:S01]  /*9d60*/  HMMA.16816.F32.BF16 R16, R40.reuse, R46, R16 ;  /* 0x0000002e2810723c */ /* 0x040fe20000041810 */
[----:B------:R-:W4:Y:S07]  /*9d70*/  LDSM.16.MT88.4 R44, [R0+0xd800] ;  /* 0x00d80000002c783b */ /* 0x000f2e0000004200 */
[-C--:B------:R-:W-:Y:S08]  /*9d80*/  HMMA.16816.F32.BF16 R20, R40, R52.reuse, R20 ;  /* 0x000000342814723c */ /* 0x080ff00000041814 */
[C---:B------:R-:W-:Y:S08]  /*9d90*/  HMMA.16816.F32.BF16 R24, R48.reuse, R52, R24 ;  /* 0x000000343018723c */ /* 0x040ff00000041818 */
[-C--:B------:R-:W-:Y:S01]  /*9da0*/  HMMA.16816.F32.BF16 R28, R48, R54.reuse, R28 ;  /* 0x00000036301c723c */ /* 0x080fe2000004181c */
[----:B------:R-:W2:Y:S07]  /*9db0*/  LDSM.16.MT88.4 R48, [R2+0xd800] ;  /* 0x00d800000230783b */ /* 0x000eae0000004200 */
[----:B------:R-:W-:Y:S01]  /*9dc0*/  HMMA.16816.F32.BF16 R32, R40, R54, R32 ;  /* 0x000000362820723c */ /* 0x000fe20000041820 */
[----:B------:R-:W-:Y:S05]  /*9dd0*/  LDSM.16.M88.4 R40, [R176+0x18000] ;  /* 0x01800000b028783b */ /* 0x000fea0000000200 */
[----:B------:R-:W3:Y:S02]  /*9de0*/  LDSM.16.MT88.4 R52, [R0+0xe000] ;  /* 0x00e000000034783b */ /* 0x000ee40000004200 */
[-C--:B-1----:R-:W-:Y:S08]  /*9df0*/  HMMA.16816.F32.BF16 R4, R56, R60.reuse, R4 ;  /* 0x0000003c3804723c */ /* 0x082ff00000041804 */
[C---:B------:R-:W-:Y:S08]  /*9e00*/  HMMA.16816.F32.BF16 R8, R64.reuse, R60, R8 ;  /* 0x0000003c4008723c */ /* 0x040ff00000041808 */
[-C--:B------:R-:W-:Y:S08]  /*9e10*/  HMMA.16816.F32.BF16 R12, R64, R62.reuse, R12 ;  /* 0x0000003e400c723c */ /* 0x080ff0000004180c */
[C---:B------:R-:W-:Y:S01]  /*9e20*/  HMMA.16816.F32.BF16 R16, R56.reuse, R62, R16 ;  /* 0x0000003e3810723c */ /* 0x040fe20000041810 */
[----:B------:R-:W1:Y:S07]  /*9e30*/  LDSM.16.M88.4 R60, [R176+0x1a000] ;  /* 0x01a00000b03c783b */ /* 0x000e6e0000000200 */
[-C--:B--2---:R-:W-:Y:S08]  /*9e40*/  HMMA.16816.F32.BF16 R20, R56, R132.reuse, R20 ;  /* 0x000000843814723c */ /* 0x084ff00000041814 */
[C---:B------:R-:W-:Y:S08]  /*9e50*/  HMMA.16816.F32.BF16 R24, R64.reuse, R132, R24 ;  /* 0x000000844018723c */ /* 0x040ff00000041818 */
[-C--:B------:R-:W-:Y:S01]  /*9e60*/  HMMA.16816.F32.BF16 R28, R64, R134.reuse, R28 ;  /* 0x00000086401c723c */ /* 0x080fe2000004181c */
[----:B------:R-:W2:Y:S07]  /*9e70*/  LDSM.16.MT88.4 R64, [R2+0xe000] ;  /* 0x00e000000240783b */ /* 0x000eae0000004200 */
[----:B------:R-:W-:Y:S01]  /*9e80*/  HMMA.16816.F32.BF16 R32, R56, R134, R32 ;  /* 0x000000863820723c */ /* 0x000fe20000041820 */
[----:B------:R-:W-:Y:S05]  /*9e90*/  LDSM.16.MT88.4 R56, [R0+0xe800] ;  /* 0x00e800000038783b */ /* 0x000fea0000004200 */
[----:B------:R-:W-:Y:S02]  /*9ea0*/  LDSM.16.M88.4 R132, [R174+0x1a000] ;  /* 0x01a00000ae84783b */ /* 0x000fe40000000200 */
        /* <DEDUP_REMOVED lines=8> */
[----:B------:R-:W2:Y:S07]  /*9f30*/  LDSM.16.MT88.4 R136, [R2+0xe800] ;  /* 0x00e800000288783b */ /* 0x000eae0000004200 */
[----:B------:R-:W-:Y:S01]  /*9f40*/  HMMA.16816.F32.BF16 R32, R36, R50, R32 ;  /* 0x000000322420723c */ /* 0x000fe20000041820 */
[----:B------:R-:W-:Y:S05]  /*9f50*/  LDSM.16.M88.4 R36, [R144+0x18000] ;  /* 0x018000009024783b */ /* 0x000fea0000000200 */
[----:B------:R-:W4:Y:S02]  /*9f60*/  LDSM.16.MT88.4 R48, [R0+0xf000] ;  /* 0x00f000000030783b */ /* 0x000f240000004200 */
[-C--:B---3--:R-:W-:Y:S08]  /*9f70*/  HMMA.16816.F32.BF16 R4, R40, R52.reuse, R4 ;  /* 0x000000342804723c */ /* 0x088ff00000041804 */
[C---:B-1----:R-:W-:Y:S08]  /*9f80*/  HMMA.16816.F32.BF16 R8, R60.reuse, R52, R8 ;  /* 0x000000343c08723c */ /* 0x042ff00000041808 */
        /* <DEDUP_REMOVED lines=8> */
[----:B------:R-:W-:Y:S05]  /*a010*/  LDSM.16.M88.4 R40, [R140+0x18000] ;  /* 0x018000008c28783b */ /* 0x000fea0000000200 */
[----:B------:R-:W-:Y:S02]  /*a020*/  LDSM.16.M88.4 R64, [R140+0x1a000] ;  /* 0x01a000008c40783b */ /* 0x000fe40000000200 */
[-C--:B----4-:R-:W-:Y:S08]  /*a030*/  HMMA.16816.F32.BF16 R4, R44, R56.reuse, R4 ;  /* 0x000000382c04723c */ /* 0x090ff00000041804 */
[C---:B------:R-:W-:Y:S08]  /*a040*/  HMMA.16816.F32.BF16 R8, R132.reuse, R56, R8 ;  /* 0x000000388408723c */ /* 0x040ff00000041808 */
[-C--:B------:R-:W-:Y:S08]  /*a050*/  HMMA.16816.F32.BF16 R12, R132, R58.reuse, R12 ;  /* 0x0000003a840c723c */ /* 0x080ff0000004180c */
[C---:B------:R-:W-:Y:S01]  /*a060*/  HMMA.16816.F32.BF16 R16, R44.reuse, R58, R16 ;  /* 0x0000003a2c10723c */ /* 0x040fe20000041810 */
[----:B------:R3:W4:Y:S07]  /*a070*/  LDSM.16.MT88.4 R56, [R0+0xf800] ;  /* 0x00f800000038783b */ /* 0x00072e0000004200 */
[-C--:B------:R-:W-:Y:S08]  /*a080*/  HMMA.16816.F32.BF16 R20, R44, R136.reuse, R20 ;  /* 0x000000882c14723c */ /* 0x080ff00000041814 */
[C---:B------:R-:W-:Y:S08]  /*a090*/  HMMA.16816.F32.BF16 R24, R132.reuse, R136, R24 ;  /* 0x000000888418723c */ /* 0x040ff00000041818 */
[-C--:B------:R-:W-:Y:S01]  /*a0a0*/  HMMA.16816.F32.BF16 R28, R132, R138.reuse, R28 ;  /* 0x0000008a841c723c */ /* 0x080fe2000004181c */
[----:B------:R1:W2:Y:S03]  /*a0b0*/  LDSM.16.MT88.4 R132, [R2+0xf800] ;  /* 0x00f800000284783b */ /* 0x0002a60000004200 */
[----:B---3--:R-:W-:Y:S04]  /*a0c0*/  IMAD.MOV.U32 R0, RZ, RZ, c[0x0][0x22c] ;  /* 0x00008b00ff007624 */ /* 0x008fe800078e00ff */
[----:B------:R-:W-:Y:S04]  /*a0d0*/  HMMA.16816.F32.BF16 R32, R44, R138, R32 ;  /* 0x0000008a2c20723c */ /* 0x000fe80000041820 */
[----:B------:R-:W-:Y:S03]  /*a0e0*/  IMAD R0, R0, c[0x0][0x1c0], RZ ;  /* 0x0000700000007a24 */ /* 0x000fe600078e02ff */
[----:B------:R-:W-:Y:S01]  /*a0f0*/  IMAD.MOV.U32 R46, RZ, RZ, c[0x0][0x22c] ;  /* 0x00008b00ff2e7624 */ /* 0x000fe200078e00ff */
[-C--:B------:R-:W-:Y:S05]  /*a100*/  HMMA.16816.F32.BF16 R4, R36, R48.reuse, R4 ;  /* 0x000000302404723c */ /* 0x080fea0000041804 */
[----:B------:R-:W-:Y:S02]  /*a110*/  IMAD R0, R0, 0x38, RZ ;  /* 0x0000003800007824 */ /* 0x000fe400078e02ff */
[----:B------:R-:W-:Y:S01]  /*a120*/  IMAD R46, R46, c[0x0][0x1c0], RZ ;  /* 0x000070002e2e7a24 */ /* 0x000fe200078e02ff */
[C---:B-1----:R-:W-:Y:S01]  /*a130*/  HMMA.16816.F32.BF16 R8, R52.reuse, R48, R8 ;  /* 0x000000303408723c */ /* 0x042fe20000041808 */
[----:B------:R-:W-:Y:S03]  /*a140*/  IMAD.MOV.U32 R2, RZ, RZ, c[0x0][0x22c] ;  /* 0x00008b00ff027624 */ /* 0x000fe600078e00ff */
[----:B------:R-:W-:Y:S02]  /*a150*/  IMAD R46, R46, 0x50, RZ ;  /* 0x000000502e2e7824 */ /* 0x000fe400078e02ff */
[----:B------:R-:W-:Y:S02]  /*a160*/  IMAD R2, R2, c[0x0][0x1c0], RZ ;  /* 0x0000700002027a24 */ /* 0x000fe400078e02ff */
[-C--:B------:R-:W-:Y:S04]  /*a170*/  HMMA.16816.F32.BF16 R12, R52, R50.reuse, R12 ;  /* 0x00000032340c723c */ /* 0x080fe8000004180c */
[----:B------:R-:W-:Y:S04]  /*a180*/  IMAD.SHL.U32 R2, R2, 0x40, RZ ;  /* 0x0000004002027824 */ /* 0x000fe800078e00ff */
[C---:B------:R-:W-:Y:S08]  /*a190*/  HMMA.16816.F32.BF16 R16, R36.reuse, R50, R16 ;  /* 0x000000322410723c */ /* 0x040ff00000041810 */
[-C--:B--2---:R-:W-:Y:S08]  /*a1a0*/  HMMA.16816.F32.BF16 R20, R36, R60.reuse, R20 ;  /* 0x0000003c2414723c */ /* 0x084ff00000041814 */
[C---:B------:R-:W-:Y:S07]  /*a1b0*/  HMMA.16816.F32.BF16 R24, R52.reuse, R60, R24 ;  /* 0x0000003c3418723c */ /* 0x040fee0000041818 */
[C---:B------:R-:W-:Y:S01]  /*a1c0*/  IADD3 R61, R147.reuse, 0x20, RZ ;  /* 0x00000020933d7810 */ /* 0x040fe20007ffe0ff */
[-C--:B------:R-:W-:Y:S01]  /*a1d0*/  HMMA.16816.F32.BF16 R28, R52, R62.reuse, R28 ;  /* 0x0000003e341c723c */ /* 0x080fe2000004181c */
[----:B------:R-:W2:Y:S03]  /*a1e0*/  LDL R55, [R1+0x10] ;  /* 0x0000100001377983 */ /* 0x000ea60000100800 */
[----:B------:R-:W-:Y:S02]  /*a1f0*/  IADD3 R60, R147, 0x20, RZ ;  /* 0x00000020933c7810 */ /* 0x000fe40007ffe0ff */
[----:B------:R-:W3:Y:S02]  /*a200*/  LDL R54, [R1+0xc] ;  /* 0x00000c0001367983 */ /* 0x000ee40000100800 */
[----:B------:R-:W-:Y:S03]  /*a210*/  HMMA.16816.F32.BF16 R32, R36, R62, R32 ;  /* 0x0000003e2420723c */ /* 0x000fe60000041820 */
[----:B------:R-:W3:Y:S04]  /*a220*/  LDL R53, [R1+0x8] ;  /* 0x0000080001357983 */ /* 0x000ee80000100800 */
[----:B------:R-:W-:Y:S01]  /*a230*/  IMAD.MOV.U32 R36, RZ, RZ, R237 ;  /* 0x000000ffff247224 */ /* 0x000fe200078e00ed */
[-C--:B----4-:R-:W-:Y:S01]  /*a240*/  HMMA.16816.F32.BF16 R4, R40, R56.reuse, R4 ;  /* 0x000000382804723c */ /* 0x090fe20000041804 */
[----:B------:R-:W3:Y:S04]  /*a250*/  LDL R52, [R1+0x4] ;  /* 0x0000040001347983 */ /* 0x000ee80000100800 */
[----:B------:R-:W-:Y:S01]  /*a260*/  IMAD.MOV.U32 R37, RZ, RZ, R236 ;  /* 0x000000ffff257224 */ /* 0x000fe200078e00ec */
[CC--:B------:R-:W-:Y:S02]  /*a270*/  LEA R38, P2, R145.reuse, R36.reuse, 0x2 ;  /* 0x0000002491267211 */ /* 0x0c0fe400078410ff */
[C---:B------:R-:W-:Y:S01]  /*a280*/  HMMA.16816.F32.BF16 R8, R64.reuse, R56, R8 ;  /* 0x000000384008723c */ /* 0x040fe20000041808 */
[----:B------:R-:W3:Y:S03]  /*a290*/  LDL R57, [R1+0x1c] ;  /* 0x00001c0001397983 */ /* 0x000ee60000100800 */
[-C--:B------:R-:W-:Y:S02]  /*a2a0*/  LEA.HI.X.SX32 R39, R145, R37.reuse, 0x2, P2 ;  /* 0x0000002591277211 */ /* 0x080fe400010f16ff */
[----:B------:R-:W3:Y:S01]  /*a2b0*/  LDL R56, [R1+0x14] ;  /* 0x0000140001387983 */ /* 0x000ee20000100800 */
[CC--:B------:R-:W-:Y:S01]  /*a2c0*/  LEA R44, P0, R147.reuse, R36.reuse, 0x2 ;  /* 0x00000024932c7211 */ /* 0x0c0fe200078010ff */
[-C--:B------:R-:W-:Y:S04]  /*a2d0*/  HMMA.16816.F32.BF16 R12, R64, R58.reuse, R12 ;  /* 0x0000003a400c723c */ /* 0x080fe8000004180c */
[CC--:B------:R-:W-:Y:S03]  /*a2e0*/  LEA.HI.X.SX32 R45, R147.reuse, R37.reuse, 0x2, P0 ;  /* 0x00000025932d7211 */ /* 0x0c0fe600000f16ff */
[----:B------:R1:W-:Y:S01]  /*a2f0*/  RED.E.ADD.F32.FTZ.RN.STRONG.GPU [R36.64], R4 ;  /* 0x000000042400798e */ /* 0x0003e2000c10e784 */
[C---:B------:R-:W-:Y:S04]  /*a300*/  HMMA.16816.F32.BF16 R16, R40.reuse, R58, R16 ;  /* 0x0000003a2810723c */ /* 0x040fe80000041810 */
[----:B------:R1:W-:Y:S03]  /*a310*/  RED.E.ADD.F32.FTZ.RN.STRONG.GPU [R38.64], R5 ;  /* 0x000000052600798e */ /* 0x0003e6000c10e784 */
[C---:B------:R-:W-:Y:S01]  /*a320*/  IADD3 R59, R147.reuse, 0x20, RZ ;  /* 0x00000020933b7810 */ /* 0x040fe20007ffe0ff */
[-C--:B------:R-:W-:Y:S01]  /*a330*/  HMMA.16816.F32.BF16 R20, R40, R132.reuse, R20 ;  /* 0x000000842814723c */ /* 0x080fe20000041814 */
[----:B------:R1:W-:Y:S03]  /*a340*/  RED.E.ADD.F32.FTZ.RN.STRONG.GPU [R44.64], R6 ;  /* 0x000000062c00798e */ /* 0x0003e6000c10e784 */
[----:B------:R-:W-:Y:S04]  /*a350*/  IADD3 R58, R147, 0x20, RZ ;  /* 0x00000020933a7810 */ /* 0x000fe80007ffe0ff */
[C---:B------:R-:W-:Y:S08]  /*a360*/  HMMA.16816.F32.BF16 R24, R64.reuse, R132, R24 ;  /* 0x000000844018723c */ /* 0x040ff00000041818 */
[-C--:B------:R-:W-:Y:S04]  /*a370*/  HMMA.16816.F32.BF16 R28, R64, R134.reuse, R28 ;  /* 0x00000086401c723c */ /* 0x080fe8000004181c */
[CC--:B-1----:R-:W-:Y:S04]  /*a380*/  LEA R4, P0, R151.reuse, R36.reuse, 0x2 ;  /* 0x0000002497047211 */ /* 0x0c2fe800078010ff */
[----:B------:R-:W-:Y:S04]  /*a390*/  HMMA.16816.F32.BF16 R32, R40, R134, R32 ;  /* 0x000000862820723c */ /* 0x000fe80000041820 */
[-C--:B------:R-:W-:Y:S01]  /*a3a0*/  LEA.HI.X.SX32 R5, R151, R37.reuse, 0x2, P0 ;  /* 0x0000002597057211 */ /* 0x080fe200000f16ff */
[----:B------:R-:W-:Y:S02]  /*a3b0*/  IMAD.MOV.U32 R44, RZ, RZ, c[0x0][0x22c] ;  /* 0x00008b00ff2c7624 */ /* 0x000fe400078e00ff */
[-C--:B------:R-:W-:Y:S02]  /*a3c0*/  LEA R42, P2, R146, R36.reuse, 0x2 ;  /* 0x00000024922a7211 */ /* 0x080fe400078410ff */
[----:B------:R-:W-:Y:S03]  /*a3d0*/  IMAD R44, R44, c[0x0][0x1c0], RZ ;  /* 0x000070002c2c7a24 */ /* 0x000fe600078e02ff */
[-C--:B------:R-:W-:Y:S01]  /*a3e0*/  LEA.HI.X.SX32 R43, R146, R37.reuse, 0x2, P2 ;  /* 0x00000025922b7211 */ /* 0x080fe200010f16ff */
[----:B------:R-:W-:Y:S01]  /*a3f0*/  IMAD.MOV.U32 R146, RZ, RZ, c[0x0][0x22c] ;  /* 0x00008b00ff927624 */ /* 0x000fe200078e00ff */
[-C--:B------:R-:W-:Y:S01]  /*a400*/  LEA R40, P2, R150, R36.reuse, 0x2 ;  /* 0x0000002496287211 */ /* 0x080fe200078410ff */
[----:B------:R-:W-:Y:S02]  /*a410*/  IMAD R44, R44, 0x68, RZ ;  /* 0x000000682c2c7824 */ /* 0x000fe400078e02ff */
[----:B------:R1:W-:Y:S01]  /*a420*/  RED.E.ADD.F32.FTZ.RN.STRONG.GPU [R42.64], R7 ;  /* 0x000000072a00798e */ /* 0x0003e2000c10e784 */
[----:B------:R-:W-:Y:S01]  /*a430*/  IMAD R146, R146, c[0x0][0x1c0], RZ ;  /* 0x0000700092927a24 */ /* 0x000fe200078e02ff */
[-C--:B------:R-:W-:Y:S03]  /*a440*/  LEA.HI.X.SX32 R41, R150, R37.reuse, 0x2, P2 ;  /* 0x0000002596297211 */ /* 0x080fe600010f16ff */
[----:B------:R1:W-:Y:S01]  /*a450*/  RED.E.ADD.F32.FTZ.RN.STRONG.GPU [R4.64], R8 ;  /* 0x000000080400798e */ /* 0x0003e2000c10e784 */
[----:B------:R-:W-:Y:S04]  /*a460*/  IMAD R146, R146, 0x30, RZ ;  /* 0x0000003092927824 */ /* 0x000fe800078e02ff */
[----:B------:R1:W-:Y:S01]  /*a470*/  RED.E.ADD.F32.FTZ.RN.STRONG.GPU [R40.64], R9 ;  /* 0x000000092800798e */ /* 0x0003e2000c10e784 */
[CC--:B------:R-:W-:Y:S04]  /*a480*/  LEA R6, P0, R146.reuse, R36.reuse, 0x2 ;  /* 0x0000002492067211 */ /* 0x0c0fe800078010ff */
[-C--:B-1----:R-:W-:Y:S01]  /*a490*/  LEA.HI.X.SX32 R7, R146, R37.reuse, 0x2, P0 ;  /* 0x0000002592077211 */ /* 0x082fe200000f16ff */
[----:B------:R-:W-:Y:S02]  /*a4a0*/  IMAD.MOV.U32 R43, RZ, RZ, c[0x0][0x22c] ;  /* 0x00008b00ff2b7624 */ /* 0x000fe400078e00ff */
[----:B------:R-:W-:Y:S02]  /*a4b0*/  IMAD.MOV.U32 R42, RZ, RZ, c[0x0][0x22c] ;  /* 0x00008b00ff2a7624 */ /* 0x000fe400078e00ff */
[----:B------:R1:W-:Y:S01]  /*a4c0*/  RED.E.ADD.F32.FTZ.RN.STRONG.GPU [R6.64], R10 ;  /* 0x0000000a0600798e */ /* 0x0003e2000c10e784 */
[-C--:B------:R-:W-:Y:S01]  /*a4d0*/  LEA R4, P2, R0, R36.reuse, 0x2 ;  /* 0x0000002400047211 */ /* 0x080fe200078410ff */
[----:B------:R-:W-:Y:S01]  /*a4e0*/  IMAD R43, R43, c[0x0][0x1c0], RZ ;  /* 0x000070002b2b7a24 */ /* 0x000fe200078e02ff */
[-C--:B------:R-:W-:Y:S01]  /*a4f0*/  LEA R8, P0, R2, R36.reuse, 0x2 ;  /* 0x0000002402087211 */ /* 0x080fe200078010ff */
[----:B------:R-:W-:Y:S01]  /*a500*/  IMAD R42, R42, c[0x0][0x1c0], RZ ;  /* 0x000070002a2a7a24 */ /* 0x000fe200078e02ff */
[-C--:B------:R-:W-:Y:S01]  /*a510*/  LEA.HI.X.SX32 R5, R0, R37.reuse, 0x2, P2 ;  /* 0x0000002500057211 */ /* 0x080fe200010f16ff */
[----:B------:R-:W-:Y:S01]  /*a520*/  IMAD.MOV.U32 R0, RZ, RZ, c[0x0][0x22c] ;  /* 0x00008b00ff007624 */ /* 0x000fe200078e00ff */
[-C--:B------:R-:W-:Y:S01]  /*a530*/  LEA.HI.X.SX32 R9, R2, R37.reuse, 0x2, P0 ;  /* 0x0000002502097211 */ /* 0x080fe200000f16ff */
[----:B------:R-:W-:Y:S02]  /*a540*/  IMAD.MOV.U32 R2, RZ, RZ, c[0x0][0x22c] ;  /* 0x00008b00ff027624 */ /* 0x000fe400078e00ff */
[----:B------:R-:W-:Y:S01]  /*a550*/  IMAD R0, R0, c[0x0][0x1c0], RZ ;  /* 0x0000700000007a24 */ /* 0x000fe200078e02ff */
[----:B------:R1:W-:Y:S01]  /*a560*/  RED.E.ADD.F32.FTZ.RN.STRONG.GPU [R4.64], R11 ;  /* 0x0000000b0400798e */ /* 0x0003e2000c10e784 */
[----:B------:R-:W-:Y:S02]  /*a570*/  IMAD R2, R2, c[0x0][0x1c0], RZ ;  /* 0x0000700002027a24 */ /* 0x000fe400078e02ff */
[----:B------:R-:W-:Y:S02]  /*a580*/  IMAD R0, R0, 0x48, RZ ;  /* 0x0000004800007824 */ /* 0x000fe400078e02ff */
[----:B------:R1:W-:Y:S01]  /*a590*/  RED.E.ADD.F32.FTZ.RN.STRONG.GPU [R8.64], R16 ;  /* 0x000000100800798e */ /* 0x0003e2000c10e784 */
[----:B------:R-:W-:Y:S02]  /*a5a0*/  IMAD R2, R2, 0x58, RZ ;  /* 0x0000005802027824 */ /* 0x000fe400078e02ff */
[----:B------:R-:W-:Y:S02]  /*a5b0*/  IMAD R43, R43, 0x70, RZ ;  /* 0x000000702b2b7824 */ /* 0x000fe400078e02ff */
[----:B------:R-:W-:Y:S02]  /*a5c0*/  IMAD R42, R42, 0x78, RZ ;  /* 0x000000782a2a7824 */ /* 0x000fe400078e02ff */
[----:B------:R-:W-:Y:S01]  /*a5d0*/  IMAD.MOV.U32 R146, RZ, RZ, c[0x0][0x22c] ;  /* 0x00008b00ff927624 */ /* 0x000fe200078e00ff */
[-C--:B-1----:R-:W-:Y:S03]  /*a5e0*/  LEA R6, P2, R0, R36.reuse, 0x2 ;  /* 0x0000002400067211 */ /* 0x082fe600078410ff */
[----:B------:R-:W-:Y:S01]  /*a5f0*/  IMAD R146, R146, c[0x0][0x1c0], RZ ;  /* 0x0000700092927a24 */ /* 0x000fe200078e02ff */
[-C--:B------:R-:W-:Y:S03]  /*a600*/  LEA.HI.X.SX32 R7, R0, R37.reuse, 0x2, P2 ;  /* 0x0000002500077211 */ /* 0x080fe600010f16ff */
[----:B------:R-:W-:Y:S01]  /*a610*/  IMAD.SHL.U32 R146, R146, 0x8, RZ ;  /* 0x0000000892927824 */ /* 0x000fe200078e00ff */
[----:B------:R-:W4:Y:S03]  /*a620*/  LDL R0, [R1+0x18] ;  /* 0x0000180001007983 */ /* 0x000f260000100800 */
[----:B------:R-:W-:Y:S02]  /*a630*/  IMAD.IADD R60, R146, 0x1, R60 ;  /* 0x00000001923c7824 */ /* 0x000fe400078e023c */
[----:B------:R1:W-:Y:S01]  /*a640*/  RED.E.ADD.F32.FTZ.RN.STRONG.GPU [R6.64], R17 ;  /* 0x000000110600798e */ /* 0x0003e2000c10e784 */
[-C--:B------:R-:W-:Y:S01]  /*a650*/  LEA R4, P0, R46, R36.reuse, 0x2 ;  /* 0x000000242e047211 */ /* 0x080fe200078010ff */
[C---:B------:R-:W-:Y:S02]  /*a660*/  IMAD.IADD R59, R146.reuse, 0x1, R59 ;  /* 0x00000001923b7824 */ /* 0x040fe400078e023b */
[----:B------:R-:W-:Y:S01]  /*a670*/  IMAD.IADD R58, R146, 0x1, R58 ;  /* 0x00000001923a7824 */ /* 0x000fe200078e023a */
[-C--:B------:R-:W-:Y:S01]  /*a680*/  LEA R16, P2, R2, R36.reuse, 0x2 ;  /* 0x0000002402107211 */ /* 0x080fe200078410ff */
[----:B------:R-:W-:Y:S01]  /*a690*/  IMAD.IADD R59, R146, 0x1, R59 ;  /* 0x00000001923b7824 */ /* 0x000fe200078e023b */
[-C--:B------:R-:W-:Y:S01]  /*a6a0*/  LEA.HI.X.SX32 R5, R46, R37.reuse, 0x2, P0 ;  /* 0x000000252e057211 */ /* 0x080fe200000f16ff */
[----:B------:R-:W-:Y:S01]  /*a6b0*/  IMAD.MOV.U32 R46, RZ, RZ, c[0x0][0x22c] ;  /* 0x00008b00ff2e7624 */ /* 0x000fe200078e00ff */
[-C--:B------:R-:W-:Y:S01]  /*a6c0*/  LEA R8, P3, R44, R36.reuse, 0x2 ;  /* 0x000000242c087211 */ /* 0x080fe200078610ff */
[----:B------:R-:W-:Y:S02]  /*a6d0*/  IMAD.IADD R58, R146, 0x1, R58 ;  /* 0x00000001923a7824 */ /* 0x000fe400078e023a */
[----:B------:R1:W-:Y:S01]  /*a6e0*/  RED.E.ADD.F32.FTZ.RN.STRONG.GPU [R4.64], R18 ;  /* 0x000000120400798e */ /* 0x0003e2000c10e784 */
[----:B------:R-:W-:Y:S01]  /*a6f0*/  IMAD R46, R46, c[0x0][0x1c0], RZ ;  /* 0x000070002e2e7a24 */ /* 0x000fe200078e02ff */
[-C--:B------:R-:W-:Y:S01]  /*a700*/  LEA.HI.X.SX32 R9, R44, R37.reuse, 0x2, P3 ;  /* 0x000000252c097211 */ /* 0x080fe200018f16ff */
[----:B------:R-:W-:Y:S02]  /*a710*/  IMAD.IADD R58, R146, 0x1, R58 ;  /* 0x00000001923a7824 */ /* 0x000fe400078e023a */
[----:B------:R-:W-:Y:S03]  /*a720*/  IMAD R46, R46, 0x60, RZ ;  /* 0x000000602e2e7824 */ /* 0x000fe600078e02ff */
[-C--:B------:R-:W-:Y:S02]  /*a730*/  LEA R44, P5, R58, R36.reuse, 0x2 ;  /* 0x000000243a2c7211 */ /* 0x080fe400078a10ff */
[-C--:B------:R-:W-:Y:S02]  /*a740*/  LEA R10, P0, R46, R36.reuse, 0x2 ;  /* 0x000000242e0a7211 */ /* 0x080fe400078010ff */
[-C--:B------:R-:W-:Y:S02]  /*a750*/  LEA.HI.X.SX32 R45, R58, R37.reuse, 0x2, P5 ;  /* 0x000000253a2d7211 */ /* 0x080fe400028f16ff */
[-C--:B------:R-:W-:Y:S02]  /*a760*/  LEA.HI.X.SX32 R11, R46, R37.reuse, 0x2, P0 ;  /* 0x000000252e0b7211 */ /* 0x080fe400000f16ff */
[-C--:B-1----:R-:W-:Y:S02]  /*a770*/  LEA.HI.X.SX32 R17, R2, R37.reuse, 0x2, P2 ;  /* 0x0000002502117211 */ /* 0x082fe400010f16ff */
[----:B------:R-:W4:Y:S01]  /*a780*/  LDL R2, [R1] ;  /* 0x0000000001027983 */ /* 0x000f220000100800 */
[-C--:B------:R-:W-:Y:S02]  /*a790*/  LEA R6, P2, R43, R36.reuse, 0x2 ;  /* 0x000000242b067211 */ /* 0x080fe400078410ff */
[-C--:B------:R-:W-:Y:S02]  /*a7a0*/  LEA R46, P6, R59, R36.reuse, 0x2 ;  /* 0x000000243b2e7211 */ /* 0x080fe400078c10ff */
[----:B------:R2:W-:Y:S01]  /*a7b0*/  RED.E.ADD.F32.FTZ.RN.STRONG.GPU [R16.64], R19 ;  /* 0x000000131000798e */ /* 0x0005e2000c10e784 */
[-C--:B------:R-:W-:Y:S02]  /*a7c0*/  LEA.HI.X.SX32 R7, R43, R37.reuse, 0x2, P2 ;  /* 0x000000252b077211 */ /* 0x080fe400010f16ff */
[CC--:B------:R-:W-:Y:S02]  /*a7d0*/  LEA R50, P2, R61.reuse, R36.reuse, 0x2 ;  /* 0x000000243d327211 */ /* 0x0c0fe400078410ff */
[----:B------:R-:W-:Y:S01]  /*a7e0*/  RED.E.ADD.F32.FTZ.RN.STRONG.GPU [R10.64], R12 ;  /* 0x0000000c0a00798e */ /* 0x000fe2000c10e784 */
[CC--:B------:R-:W-:Y:S02]  /*a7f0*/  LEA R4, P0, R42.reuse, R36.reuse, 0x2 ;  /* 0x000000242a047211 */ /* 0x0c0fe400078010ff */
[-C--:B------:R-:W-:Y:S02]  /*a800*/  LEA.HI.X.SX32 R51, R61, R37.reuse, 0x2, P2 ;  /* 0x000000253d337211 */ /* 0x080fe400010f16ff */
[----:B------:R-:W-:Y:S01]  /*a810*/  RED.E.ADD.F32.FTZ.RN.STRONG.GPU [R8.64], R13 ;  /* 0x0000000d0800798e */ /* 0x000fe2000c10e784 */
[-C--:B------:R-:W-:Y:S02]  /*a820*/  LEA.HI.X.SX32 R5, R42, R37.reuse, 0x2, P0 ;  /* 0x000000252a057211 */ /* 0x080fe400000f16ff */
[CC--:B------:R-:W-:Y:S02]  /*a830*/  LEA R48, P0, R60.reuse, R36.reuse, 0x2 ;  /* 0x000000243c307211 */ /* 0x0c0fe400078010ff */
[----:B------:R3:W-:Y:S01]  /*a840*/  RED.E.ADD.F32.FTZ.RN.STRONG.GPU [R6.64], R14 ;  /* 0x0000000e0600798e */ /* 0x0007e2000c10e784 */
[-C--:B------:R-:W-:Y:S02]  /*a850*/  LEA.HI.X.SX32 R47, R59, R37.reuse, 0x2, P6 ;  /* 0x000000253b2f7211 */ /* 0x080fe400030f16ff */
[-C--:B------:R-:W-:Y:S02]  /*a860*/  LEA.HI.X.SX32 R49, R60, R37.reuse, 0x2, P0 ;  /* 0x000000253c317211 */ /* 0x080fe400000f16ff */
[----:B------:R1:W-:Y:S05]  /*a870*/  RED.E.ADD.F32.FTZ.RN.STRONG.GPU [R4.64], R15 ;  /* 0x0000000f0400798e */ /* 0x0003ea000c10e784 */
        /* <DEDUP_REMOVED lines=11> */
[CC--:B------:R-:W-:Y:S04]  /*a930*/  LEA R12, P5, R53.reuse, R36.reuse, 0x2 ;  /* 0x00000024350c7211 */ /* 0x0c0fe800078a10ff */
[-C--:B------:R-:W-:Y:S02]  /*a940*/  LEA.HI.X.SX32 R13, R53, R37.reuse, 0x2, P5 ;  /* 0x00000025350d7211 */ /* 0x080fe400028f16ff */
[CC--:B------:R-:W-:Y:S04]  /*a950*/  LEA R42, P4, R57.reuse, R36.reuse, 0x2 ;  /* 0x00000024392a7211 */ /* 0x0c0fe800078810ff */
        /* <DEDUP_REMOVED lines=11> */
[-C--:B------:R-:W-:Y:S01]  /*aa10*/  LEA.HI.X.SX32 R41, R0, R37.reuse, 0x2, P3 ;  /* 0x0000002500297211 */ /* 0x080fe200018f16ff */
[----:B------:R-:W-:Y:S04]  /*aa20*/  IMAD.IADD R0, R145, 0x1, R252 ;  /* 0x0000000191007824 */ /* 0x000fe800078e02fc */
[----:B------:R-:W-:Y:S01]  /*aa30*/  RED.E.ADD.F32.FTZ.RN.STRONG.GPU [R40.64], R27 ;  /* 0x0000001b2800798e */ /* 0x000fe2000c10e784 */
[CC--:B------:R-:W-:Y:S04]  /*aa40*/  LEA R4, P0, R0.reuse, R36.reuse, 0x2 ;  /* 0x0000002400047211 */ /* 0x0c0fe800078010ff */
[----:B------:R-:W-:Y:S01]  /*aa50*/  RED.E.ADD.F32.FTZ.RN.STRONG.GPU [R18.64], R32 ;  /* 0x000000201200798e */ /* 0x000fe2000c10e784 */
[-C--:B------:R-:W-:Y:S01]  /*aa60*/  LEA.HI.X.SX32 R5, R0, R37.reuse, 0x2, P0 ;  /* 0x0000002500057211 */ /* 0x080fe200000f16ff */
[----:B------:R-:W-:Y:S01]  /*aa70*/  IMAD.MOV.U32 R0, RZ, RZ, 0x40 ;  /* 0x00000040ff007424 */ /* 0x000fe200078e00ff */
[----:B------:R-:W-:Y:S01]  /*aa80*/  PLOP3.LUT P0, PT, PT, PT, UP0, 0x80, 0x0 ;  /* 0x000000000000781c */ /* 0x000fe20003f0f008 */
[----:B------:R-:W-:Y:S01]  /*aa90*/  @UP4 UIADD3 UR15, UP0, UR15, -0x200, URZ ;  /* 0xfffffe000f0f4890 */ /* 0x000fe2000ff1e03f */
[----:B------:R-:W-:Y:S02]  /*aaa0*/  RED.E.ADD.F32.FTZ.RN.STRONG.GPU [R16.64], R33 ;  /* 0x000000211000798e */ /* 0x000fe4000c10e784 */
[----:B------:R-:W-:Y:S01]  /*aab0*/  SEL R169, R0, 0xffffffc0, !P1 ;  /* 0xffffffc000a97807 */ /* 0x000fe20004800000 */
[----:B------:R-:W-:Y:S02]  /*aac0*/  @UP4 UIADD3.X UR14, UR14, -0x1, URZ, UP0, !UPT ;  /* 0xffffffff0e0e4890 */ /* 0x000fe400087fe43f */
[----:B------:R-:W-:Y:S02]  /*aad0*/  RED.E.ADD.F32.FTZ.RN.STRONG.GPU [R14.64], R34 ;  /* 0x000000220e00798e */ /* 0x000fe4000c10e784 */
[----:B------:R-:W-:Y:S03]  /*aae0*/  IMAD.IADD R0, R169, 0x1, R168 ;  /* 0x00000001a9007824 */ /* 0x000fe600078e02a8 */
[----:B------:R-:W-:Y:S05]  /*aaf0*/  RED.E.ADD.F32.FTZ.RN.STRONG.GPU [R12.64], R35 ;  /* 0x000000230c00798e */ /* 0x000fea000c10e784 */
[----:B------:R-:W-:Y:S01]  /*ab00*/  RED.E.ADD.F32.FTZ.RN.STRONG.GPU [R10.64], R28 ;  /* 0x0000001c0a00798e */ /* 0x000fe2000c10e784 */
[C---:B------:R-:W-:Y:S04]  /*ab10*/  LEA R8, P3, R2.reuse, R36, 0x2 ;  /* 0x0000002402087211 */ /* 0x040fe800078610ff */
[----:B------:R-:W-:Y:S01]  /*ab20*/  LEA.HI.X.SX32 R9, R2, R37, 0x2, P3 ;  /* 0x0000002502097211 */ /* 0x000fe200018f16ff */
[----:B------:R-:W-:Y:S05]  /*ab30*/  LDSM.16.MT88.4 R12, [R3+0x18000] ;  /* 0x01800000030c783b */ /* 0x000fea0000004200 */
[----:B------:R-:W-:Y:S05]  /*ab40*/  RED.E.ADD.F32.FTZ.RN.STRONG.GPU [R8.64], R29 ;  /* 0x0000001d0800798e */ /* 0x000fea000c10e784 */
[----:B------:R-:W-:Y:S05]  /*ab50*/  RED.E.ADD.F32.FTZ.RN.STRONG.GPU [R6.64], R30 ;  /* 0x0000001e0600798e */ /* 0x000fea000c10e784 */
[----:B------:R-:W-:Y:S05]  /*ab60*/  LDSM.16.MT88.4 R8, [R168] ;  /* 0x00000000a808783b */ /* 0x000fea0000004200 */
[----:B------:R-:W-:Y:S05]  /*ab70*/  RED.E.ADD.F32.FTZ.RN.STRONG.GPU [R4.64], R31 ;  /* 0x0000001f0400798e */ /* 0x000fea000c10e784 */
[----:B------:R-:W1:Y:S05]  /*ab80*/  LDSM.16.MT88.4 R4, [R3+0x14000] ;  /* 0x014000000304783b */ /* 0x000e6a0000004200 */
[----:B------:R-:W2:Y:S05]  /*ab90*/  LDSM.16.MT88.4 R16, [R0] ;  /* 0x000000000010783b */ /* 0x000eaa0000004200 */
[----:B------:R-:W3:Y:S05]  /*aba0*/  LDSM.16.MT88.4 R24, [R168+0x800] ;  /* 0x00080000a818783b */ /* 0x000eea0000004200 */
[----:B------:R-:W4:Y:S05]  /*abb0*/  LDSM.16.MT88.4 R32, [R3+0x18800] ;  /* 0x018800000320783b */ /* 0x000f2a0000004200 */
[----:B------:R-:W2:Y:S01]  /*abc0*/  LDSM.16.MT88.4 R28, [R0+0x800] ;  /* 0x00080000001c783b */ /* 0x000ea20000004200 */
        /* <DEDUP_REMOVED lines=10> */
[----:B------:R-:W1:Y:S05]  /*ac70*/  LDSM.16.MT88.4 R4, [R3+0x15000] ;  /* 0x015000000304783b */ /* 0x000e6a0000004200 */
[----:B------:R-:W2:Y:S02]  /*ac80*/  LDSM.16.MT88.4 R16, [R0+0x1000] ;  /* 0x001000000010783b */ /* 0x000ea40000004200 */
[-C--:B---3--:R-:W-:Y:S08]  /*ac90*/  HMMA.16816.F32.BF16 R100, R20, R24.reuse, R100 ;  /* 0x000000181464723c */ /* 0x088ff00000041864 */
[C---:B----4-:R-:W-:Y:S08]  /*aca0*/  HMMA.16816.F32.BF16 R104, R32.reuse, R24, R104 ;  /* 0x000000182068723c */ /* 0x050ff00000041868 */
        /* <DEDUP_REMOVED lines=8> */
[----:B------:R-:W3:Y:S05]  /*ad30*/  LDSM.16.MT88.4 R20, [R3+0x15800] ;  /* 0x015800000314783b */ /* 0x000eea0000004200 */
[----:B------:R-:W4:Y:S02]  /*ad40*/  LDSM.16.MT88.4 R28, [R3+0x19800] ;  /* 0x01980000031c783b */ /* 0x000f240000004200 */
        /* <DEDUP_REMOVED lines=46> */
[----:B------:R-:W3:Y:S05]  /*b030*/  LDSM.16.MT88.4 R20, [R3+0x17800] ;  /* 0x017800000314783b */ /* 0x000eea0000004200 */
[----:B------:R4:W3:Y:S02]  /*b040*/  LDSM.16.MT88.4 R32, [R0+0x3800] ;  /* 0x003800000020783b */ /* 0x0008e40000004200 */
[-C--:B-1----:R-:W-:Y:S08]  /*b050*/  HMMA.16816.F32.BF16 R100, R4, R8.reuse, R100 ;  /* 0x000000080464723c */ /* 0x082ff00000041864 */
[C---:B------:R-:W-:Y:S08]  /*b060*/  HMMA.16816.F32.BF16 R104, R12.reuse, R8, R104 ;  /* 0x000000080c68723c */ /* 0x040ff00000041868 */
[-C--:B------:R-:W-:Y:S04]  /*b070*/  HMMA.16816.F32.BF16 R108, R12, R10.reuse, R108 ;  /* 0x0000000a0c6c723c */ /* 0x080fe8000004186c */
[C---:B----4-:R-:W-:Y:S02]  /*b080*/  IADD3 R0, R168.reuse, -0x4000, RZ ;  /* 0xffffc000a8007810 */ /* 0x050fe40007ffe0ff */
[----:B------:R-:W-:Y:S02]  /*b090*/  @P0 IADD3 R0, R168, 0x4000, RZ ;  /* 0x00004000a8000810 */ /* 0x000fe40007ffe0ff */
[C---:B------:R-:W-:Y:S04]  /*b0a0*/  HMMA.16816.F32.BF16 R112, R4.reuse, R10, R112 ;  /* 0x0000000a0470723c */ /* 0x040fe80000041870 */
[----:B------:R-:W-:Y:S04]  /*b0b0*/  IMAD.MOV.U32 R168, RZ, RZ, R0 ;  /* 0x000000ffffa87224 */ /* 0x000fe800078e0000 */
        /* <DEDUP_REMOVED lines=201> */
.L_x_1739:
        /* <DEDUP_REMOVED lines=19> */
.L_x_1740:
[----:B------:R-:W-:Y:S01]  /*be80*/  BAR.SYNC.DEFER_BLOCKING 0x0 ;  /* 0x0000000000007b1d */ /* 0x000fe20000010000 */
[----:B------:R-:W-:Y:S01]  /*be90*/  USHF.L.U32 UR6, UR16, 0x7, URZ ;  /* 0x0000000710067899 */ /* 0x000fe2000800063f */
[--C-:B-1----:R-:W-:Y:S01]  /*bea0*/  SHF.R.S32.HI R7, RZ, 0x1f, R238.reuse ;  /* 0x0000001fff077819 */ /* 0x102fe200000114ee */
[----:B------:R-:W-:Y:S01]  /*beb0*/  IMAD.MOV.U32 R6, RZ, RZ, R238 ;  /* 0x000000ffff067224 */ /* 0x000fe200078e00ee */
[----:B------:R-:W-:Y:S01]  /*bec0*/  LEA.HI R2, R49, R48, RZ, 0x3 ;  /* 0x0000003031027211 */ /* 0x000fe200078f18ff */
[----:B------:R-:W-:Y:S01]  /*bed0*/  USHF.R.S32.HI UR10, URZ, 0x1f, UR6 ;  /* 0x0000001f3f0a7899 */ /* 0x000fe20008011406 */
[----:B------:R-:W-:Y:S01]  /*bee0*/  ISETP.GE.AND P1, PT, R238, c[0x0][0x220], PT ;  /* 0x00008800ee007a0c */ /* 0x000fe20003f26270 */
[----:B------:R-:W-:Y:S01]  /*bef0*/  ULDC.64 UR8, c[0x0][0x3a0] ;  /* 0x0000e80000087ab9 */ /* 0x000fe20000000a00 */
[----:B------:R-:W-:Y:S01]  /*bf00*/  IMAD.U32 R17, RZ, RZ, UR6 ;  /* 0x00000006ff117e24 */ /* 0x000fe2000f8e00ff */
[----:B------:R-:W-:Y:S01]  /*bf10*/  UIMAD UR8, UR10, UR8, URZ ;  /* 0x000000080a0872a4 */ /* 0x000fe2000f8e023f */
[----:B------:R-:W-:Y:S01]  /*bf20*/  BSSY B0, `(.L_x_1741) ;  /* 0x0000023000007945 */ /* 0x000fe20003800000 */
[----:B------:R-:W-:Y:S01]  /*bf30*/  UIMAD UR7, UR16, -0x80, UR7 ;  /* 0xffffff80100778a4 */ /* 0x000fe2000f8e0207 */
[----:B------:R-:W-:Y:S01]  /*bf40*/  IMAD.WIDE.U32 R4, R17, c[0x0][0x3a0], R6 ;  /* 0x0000e80011047a25 */ /* 0x000fe200078e0006 */
[----:B------:R-:W-:-:S02]  /*bf50*/  UIMAD UR8, UR6, UR9, UR8 ;  /* 0x00000009060872a4 */ /* 0x000fc4000f8e0208 */
[----:B------:R-:W-:Y:S02]  /*bf60*/  USHF.R.S32.HI UR13, URZ, 0x1f, UR36 ;  /* 0x0000001f3f0d7899 */ /* 0x000fe40008011424 */
[----:B------:R-:W-:Y:S02]  /*bf70*/  IADD3 R4, P0, R4, UR14, RZ ;  /* 0x0000000e04047c10 */ /* 0x000fe4000ff1e0ff */
[----:B------:R-:W-:Y:S01]  /*bf80*/  IMAD.U32 R0, RZ, RZ, UR8 ;  /* 0x00000008ff007e24 */ /* 0x000fe2000f8e00ff */
[----:B------:R-:W-:Y:S02]  /*bf90*/  ULDC.64 UR8, c[0x0][0x3b8] ;  /* 0x0000ee0000087ab9 */ /* 0x000fe40000000a00 */
[----:B------:R-:W-:Y:S01]  /*bfa0*/  UIMAD UR8, UR13, UR8, URZ ;  /* 0x000000080d0872a4 */ /* 0x000fe2000f8e023f */
[----:B------:R1:W2:Y:S01]  /*bfb0*/  LDS.128 R20, [R141+0xd000] ;  /* 0x00d000008d147984 */ /* 0x0002a20000000c00 */
[----:B------:R-:W-:Y:S02]  /*bfc0*/  IADD3.X R5, R5, UR15, R0, P0, !PT ;  /* 0x0000000f05057c10 */ /* 0x000fe400087fe400 */
[----:B------:R-:W-:Y:S01]  /*bfd0*/  UIMAD UR8, UR36, UR9, UR8 ;  /* 0x00000009240872a4 */ /* 0x000fe2000f8e0208 */
[----:B------:R-:W-:Y:S01]  /*bfe0*/  SHF.R.S32.HI R0, RZ, 0x3, R2 ;  /* 0x00000003ff007819 */ /* 0x000fe20000011402 */
[----:B------:R1:W3:Y:S01]  /*bff0*/  LDS.128 R24, [R141+0xe000] ;  /* 0x00e000008d187984 */ /* 0x0002e20000000c00 */
[----:B------:R-:W-:-:S02]  /*c000*/  IMAD.U32 R2, RZ, RZ, UR36 ;  /* 0x00000024ff027e24 */ /* 0x000fc4000f8e00ff */
[----:B------:R-:W-:Y:S01]  /*c010*/  ISETP.GE.OR P4, PT, R0, UR7, P1 ;  /* 0x0000000700007c0c */ /* 0x000fe20008f86670 */
[----:B------:R1:W4:Y:S01]  /*c020*/  LDS.128 R28, [R141+0xf000] ;  /* 0x00f000008d1c7984 */ /* 0x0003220000000c00 */
[----:B------:R-:W-:Y:S01]  /*c030*/  IMAD.WIDE.U32 R4, R2, c[0x0][0x3b8], R4 ;  /* 0x0000ee0002047a25 */ /* 0x000fe200078e0004 */
[----:B------:R-:W-:Y:S02]  /*c040*/  SHF.R.S32.HI R18, RZ, 0x1f, R0 ;  /* 0x0000001fff127819 */ /* 0x000fe40000011400 */
[----:B------:R1:W1:Y:S02]  /*c050*/  LDS.128 R32, [R141+0x10000] ;  /* 0x010000008d207984 */ /* 0x0002640000000c00 */
[----:B------:R-:W-:Y:S02]  /*c060*/  IADD3 R16, R5, UR8, RZ ;  /* 0x0000000805107c10 */ /* 0x000fe4000fffe0ff */
        /* <DEDUP_REMOVED lines=14> */
.L_x_1742:
[----:B------:R-:W-:Y:S05]  /*c150*/  BSYNC B0 ;  /* 0x0000000000007941 */ /* 0x000fea0003800000 */
.L_x_1741:
[----:B------:R-:W-:Y:S01]  /*c160*/  IADD3 R2, R0, 0x20, RZ ;  /* 0x0000002000027810 */ /* 0x000fe20007ffe0ff */
[----:B------:R-:W-:Y:S03]  /*c170*/  BSSY B0, `(.L_x_1743) ;  /* 0x000000e000007945 */ /* 0x000fe60003800000 */
[----:B------:R-:W-:-:S13]  /*c180*/  ISETP.GE.OR P3, PT, R2, UR7, P1 ;  /* 0x0000000702007c0c */ /* 0x000fda0008f66670 */
        /* <DEDUP_REMOVED lines=12> */
.L_x_1744:
[----:B------:R-:W-:Y:S05]  /*c250*/  BSYNC B0 ;  /* 0x0000000000007941 */ /* 0x000fea0003800000 */
.L_x_1743:
[----:B------:R-:W-:Y:S01]  /*c260*/  IADD3 R2, R0, 0x40, RZ ;  /* 0x0000004000027810 */ /* 0x000fe20007ffe0ff */
[----:B------:R-:W-:Y:S03]  /*c270*/  BSSY B0, `(.L_x_1745) ;  /* 0x000000e000007945 */ /* 0x000fe60003800000 */
[----:B------:R-:W-:-:S13]  /*c280*/  ISETP.GE.OR P2, PT, R2, UR7, P1 ;  /* 0x0000000702007c0c */ /* 0x000fda0008f46670 */
        /* <DEDUP_REMOVED lines=12> */
.L_x_1746:
[----:B------:R-:W-:Y:S05]  /*c350*/  BSYNC B0 ;  /* 0x0000000000007941 */ /* 0x000fea0003800000 */
.L_x_1745:
[----:B------:R-:W-:Y:S01]  /*c360*/  IADD3 R2, R0, 0x60, RZ ;  /* 0x0000006000027810 */ /* 0x000fe20007ffe0ff */
[----:B------:R-:W-:Y:S03]  /*c370*/  BSSY B0, `(.L_x_1747) ;  /* 0x000000d000007945 */ /* 0x000fe60003800000 */
[----:B------:R-:W-:-:S13]  /*c380*/  ISETP.GE.OR P1, PT, R2, UR7, P1 ;  /* 0x0000000702007c0c */ /* 0x000fda0008f26670 */
        /* <DEDUP_REMOVED lines=11> */
.L_x_1748:
[----:B------:R-:W-:Y:S05]  /*c440*/  BSYNC B0 ;  /* 0x0000000000007941 */ /* 0x000fea0003800000 */
.L_x_1747:
        /* <DEDUP_REMOVED lines=25> */
.L_x_1750:
[----:B------:R-:W-:Y:S05]  /*c5e0*/  BSYNC B0 ;  /* 0x0000000000007941 */ /* 0x000fea0003800000 */
.L_x_1749:
        /* <DEDUP_REMOVED lines=13> */
.L_x_1752:
[----:B------:R-:W-:Y:S05]  /*c6c0*/  BSYNC B0 ;  /* 0x0000000000007941 */ /* 0x000fea0003800000 */
.L_x_1751:
        /* <DEDUP_REMOVED lines=13> */
.L_x_1754:
[----:B------:R-:W-:Y:S05]  /*c7a0*/  BSYNC B0 ;  /* 0x0000000000007941 */ /* 0x000fea0003800000 */
.L_x_1753:
        /* <DEDUP_REMOVED lines=12> */
.L_x_1703:
        /* <DEDUP_REMOVED lines=21> */
.L_x_1756:
        /* <DEDUP_REMOVED lines=19> */
.L_x_1757:
[----:B------:R-:W1:Y:S01]  /*caf0*/  S2R R6, SR_TID.X ;  /* 0x0000000000067919 */ /* 0x000e620000002100 */
[----:B------:R-:W-:Y:S01]  /*cb00*/  USHF.L.U32 UR8, UR16, 0x7, URZ ;  /* 0x0000000710087899 */ /* 0x000fe2000800063f */
[----:B------:R-:W-:Y:S01]  /*cb10*/  ISETP.GE.AND P1, PT, R238, c[0x0][0x220], PT ;  /* 0x00008800ee007a0c */ /* 0x000fe20003f26270 */
[----:B------:R-:W-:Y:S01]  /*cb20*/  ULDC.64 UR4, c[0x0][0x3a0] ;  /* 0x0000e80000047ab9 */ /* 0x000fe20000000a00 */
[----:B------:R-:W-:Y:S01]  /*cb30*/  BSSY B0, `(.L_x_1758) ;  /* 0x000001f000007945 */ /* 0x000fe20003800000 */
[----:B------:R-:W-:Y:S02]  /*cb40*/  USHF.R.S32.HI UR9, URZ, 0x1f, UR8 ;  /* 0x0000001f3f097899 */ /* 0x000fe40008011408 */
[----:B------:R-:W-:Y:S02]  /*cb50*/  IMAD.U32 R11, RZ, RZ, UR8 ;  /* 0x00000008ff0b7e24 */ /* 0x000fe4000f8e00ff */
[----:B------:R-:W-:-:S02]  /*cb60*/  UIMAD UR4, UR9, UR4, URZ ;  /* 0x00000004090472a4 */ /* 0x000fc4000f8e023f */
[----:B------:R-:W-:Y:S02]  /*cb70*/  IMAD.WIDE.U32 R4, R11, c[0x0][0x3a0], R238 ;  /* 0x0000e8000b047a25 */ /* 0x000fe400078e00ee */
[----:B------:R-:W-:-:S03]  /*cb80*/  UIMAD UR4, UR8, UR5, UR4 ;  /* 0x00000005080472a4 */ /* 0x000fc6000f8e0204 */
[----:B------:R-:W-:-:S03]  /*cb90*/  IADD3 R4, P0, R4, UR12, RZ ;  /* 0x0000000c04047c10 */ /* 0x000fc6000ff1e0ff */
[----:B------:R-:W-:Y:S01]  /*cba0*/  IMAD.U32 R2, RZ, RZ, UR4 ;  /* 0x00000004ff027e24 */ /* 0x000fe2000f8e00ff */
[----:B------:R-:W-:-:S03]  /*cbb0*/  UIMAD UR4, UR16, -0x80, UR7 ;  /* 0xffffff80100478a4 */ /* 0x000fc6000f8e0207 */
[----:B------:R-:W-:Y:S01]  /*cbc0*/  ULDC.64 UR6, c[0x0][0x3b8] ;  /* 0x0000ee0000067ab9 */ /* 0x000fe20000000a00 */
[----:B-1----:R-:W-:Y:S01]  /*cbd0*/  SHF.R.S32.HI R0, RZ, 0x1f, R6 ;  /* 0x0000001fff007819 */ /* 0x002fe20000011406 */
[----:B------:R-:W-:Y:S01]  /*cbe0*/  UIMAD UR5, UR61, UR6, URZ ;  /* 0x000000063d0572a4 */ /* 0x000fe2000f8e023f */
        /* <DEDUP_REMOVED lines=19> */
.L_x_1759:
[----:B------:R-:W-:Y:S05]  /*cd20*/  BSYNC B0 ;  /* 0x0000000000007941 */ /* 0x000fea0003800000 */
.L_x_1758:
        /* <DEDUP_REMOVED lines=15> */
.L_x_1761:
[----:B------:R-:W-:Y:S05]  /*ce20*/  BSYNC B0 ;  /* 0x0000000000007941 */ /* 0x000fea0003800000 */
.L_x_1760:
        /* <DEDUP_REMOVED lines=15> */
.L_x_1763:
[----:B------:R-:W-:Y:S05]  /*cf20*/  BSYNC B0 ;  /* 0x0000000000007941 */ /* 0x000fea0003800000 */
.L_x_1762:
        /* <DEDUP_REMOVED lines=14> */
.L_x_1765:
[----:B------:R-:W-:Y:S05]  /*d010*/  BSYNC B0 ;  /* 0x0000000000007941 */ /* 0x000fea0003800000 */
.L_x_1764:
[----:B------:R-:W-:Y:S01]  /*d020*/  ULDC.64 UR4, c[0x0][0x3a8] ;  /* 0x0000ea0000047ab9 */ /* 0x000fe20000000a00 */
[----:B-1----:R-:W-:Y:S01]  /*d030*/  IMAD.WIDE.U32 R4, R11, c[0x0][0x3a8], R238 ;  /* 0x0000ea000b047a25 */ /* 0x002fe200078e00ee */
        /* <DEDUP_REMOVED lines=22> */
.L_x_1767:
[----:B------:R-:W-:Y:S05]  /*d1a0*/  BSYNC B0 ;  /* 0x0000000000007941 */ /* 0x000fea0003800000 */
.L_x_1766:
        /* <DEDUP_REMOVED lines=13> */
.L_x_1769:
[----:B------:R-:W-:Y:S05]  /*d280*/  BSYNC B0 ;  /* 0x0000000000007941 */ /* 0x000fea0003800000 */
.L_x_1768:
        /* <DEDUP_REMOVED lines=13> */
.L_x_1771:
[----:B------:R-:W-:Y:S05]  /*d360*/  BSYNC B0 ;  /* 0x0000000000007941 */ /* 0x000fea0003800000 */
.L_x_1770:
        /* <DEDUP_REMOVED lines=11> */
.L_x_1755:
[----:B------:R-:W-:Y:S05]  /*d420*/  BSYNC B1 ;  /* 0x0000000000017941 */ /* 0x000fea0003800000 */
.L_x_1698:
        /* <DEDUP_REMOVED lines=11> */
.L_x_1772:
[----:B------:R-:W-:Y:S05]  /*d4e0*/  EXIT ;  /* 0x000000000000794d */ /* 0x000fea0003800000 */
.L_x_1774:
        /* <DEDUP_REMOVED lines=9> */
.L_x_2485:


//--------------------- .text._ZN5flash44flash_bwd_dq_dk_dv_loop_seqk_parallel_kernelI23Flash_bwd_kernel_traitsILi64ELi128ELi128ELi8ELi4ELi4ELi4ELb0ELb0EN7cutlass10bfloat16_tE19Flash_kernel_traitsILi64ELi128ELi128ELi8ES3_EELb0ELb0ELb0ELb0ELb0ELb0ELb1EEEvNS_16Flash_bwd_paramsE --------------------------
	.section	.text._ZN5flash44flash_bwd_dq_dk_dv_loop_seqk_parallel_kernelI23Flash_bwd_kernel_traitsILi64ELi128ELi128ELi8ELi4ELi4ELi4ELb0ELb0EN7cutlass10bfloat16_tE19Flash_kernel_traitsILi64ELi128ELi128ELi8ES3_EELb0ELb0ELb0ELb0ELb0ELb0ELb1EEEvNS_16Flash_bwd_paramsE,"ax",@progbits
	.sectioninfo	@"SHI_REGISTERS=255"
	.align	128
        .global         _ZN5flash44flash_bwd_dq_dk_dv_loop_seqk_parallel_kernelI23Flash_bwd_kernel_traitsILi64ELi128ELi128ELi8ELi4ELi4ELi4ELb0ELb0EN7cutlass10bfloat16_tE19Flash_kernel_traitsILi64ELi128ELi128ELi8ES3_EELb0ELb0ELb0ELb0ELb0ELb0ELb1EEEvNS_16Flash_bwd_paramsE
        .type           _ZN5flash44flash_bwd_dq_dk_dv_loop_seqk_parallel_kernelI23Flash_bwd_kernel_traitsILi64ELi128ELi128ELi8ELi4ELi4ELi4ELb0ELb0EN7cutlass10bfloat16_tE19Flash_kernel_traitsILi64ELi128ELi128ELi8ES3_EELb0ELb0ELb0ELb0ELb0ELb0ELb1EEEvNS_16Flash_bwd_paramsE,@function
        .size           _ZN5flash44flash_bwd_dq_dk_dv_loop_seqk_parallel_kernelI23Flash_bwd_kernel_traitsILi64ELi128ELi128ELi8ELi4ELi4ELi4ELb0ELb0EN7cutlass10bfloat16_tE19Flash_kernel_traitsILi64ELi128ELi128ELi8ES3_EELb0ELb0ELb0ELb0ELb0ELb0ELb1EEEvNS_16Flash_bwd_paramsE,(.L_x_2486 - _ZN5flash44flash_bwd_dq_dk_dv_loop_seqk_parallel_kernelI23Flash_bwd_kernel_traitsILi64ELi128ELi128ELi8ELi4ELi4ELi4ELb0ELb0EN7cutlass10bfloat16_tE19Flash_kernel_traitsILi64ELi128ELi128ELi8ES3_EELb0ELb0ELb0ELb0ELb0ELb0ELb1EEEvNS_16Flash_bwd_paramsE)
        .other          _ZN5flash44flash_bwd_dq_dk_dv_loop_seqk_parallel_kernelI23Flash_bwd_kernel_traitsILi64ELi128ELi128ELi8ELi4ELi4ELi4ELb0ELb0EN7cutlass10bfloat16_tE19Flash_kernel_traitsILi64ELi128ELi128ELi8ES3_EELb0ELb0ELb0ELb0ELb0ELb0ELb1EEEvNS_16Flash_bwd_paramsE,@"STO_CUDA_ENTRY STV_DEFAULT"
_ZN5flash44flash_bwd_dq_dk_dv_loop_seqk_parallel_kernelI23Flash_bwd_kernel_traitsILi64ELi128ELi128ELi8ELi4ELi4ELi4ELb0ELb0EN7cutlass10bfloat16_tE19Flash_kernel_traitsILi64ELi128ELi128ELi8ES3_EELb0ELb0ELb0ELb0ELb0ELb0ELb1EEEvNS_16Flash_bwd_paramsE:
.text._ZN5flash44flash_bwd_dq_dk_dv_loop_seqk_parallel_kernelI23Flash_bwd_kernel_traitsILi64ELi128ELi128ELi8ELi4ELi4ELi4ELb0ELb0EN7cutlass10bfloat16_tE19Flash_kernel_traitsILi64ELi128ELi128ELi8ES3_EELb0ELb0ELb0ELb0ELb0ELb0ELb1EEEvNS_16Flash_bwd_paramsE:
        /* <DEDUP_REMOVED lines=57> */
[----:B------:R-:W-:-:S02]  /*0390*/  USHF.L.U32 UR48, UR49, 0x7, URZ ;  /* 0x0000000731307899 */ /* 0x000fc4000800063f */
[----:B------:R-:W-:Y:S01]  /*03a0*/  IMAD.IADD R0, R13, 0x1, -R0 ;  /* 0x000000010d007824 */ /* 0x000fe200078e0a00 */
[----:B------:R-:W-:Y:S01]  /*03b0*/  LEA.HI R2, R2, R5, RZ, 0x3 ;  /* 0x0000000502027211 */ /* 0x000fe200078f18ff */
[----:B------:R-:W-:Y:S02]  /*03c0*/  ULDC UR52, c[0x0][0x214] ;  /* 0x0000850000347ab9 */ /* 0x000fe40000000800 */
[----:B------:R-:W-:Y:S01]  /*03d0*/  ULDC UR59, c[0x0][0x1c8] ;  /* 0x00007200003b7ab9 */ /* 0x000fe20000000800 */
[----:B------:R-:W-:Y:S01]  /*03e0*/  LOP3.LUT R2, R2, 0xfffffff8, RZ, 0xc0, !PT ;  /* 0xfffffff802027812 */ /* 0x000fe200078ec0ff */
[----:B------:R-:W-:Y:S01]  /*03f0*/  ULDC.U8 UR10, c[0x0][0x3d0] ;  /* 0x0000f400000a7ab9 */ /* 0x000fe20000000000 */
[----:B------:R-:W-:Y:S01]  /*0400*/  SHF.R.S32.HI R3, RZ, 0x1f, R0 ;  /* 0x0000001fff037819 */ /* 0x000fe20000011400 */
[----:B------:R-:W-:Y:S02]  /*0410*/  ULDC UR53, c[0x0][0x224] ;  /* 0x0000890000357ab9 */ /* 0x000fe40000000800 */
[----:B------:R-:W-:Y:S01]  /*0420*/  IMAD.IADD R7, R5, 0x1, -R2 ;  /* 0x0000000105077824 */ /* 0x000fe200078e0a02 */
[----:B------:R-:W-:Y:S01]  /*0430*/  LEA.HI R8, R3, R0, RZ, 0x2 ;  /* 0x0000000003087211 */ /* 0x000fe200078f10ff */
[----:B------:R-:W-:Y:S01]  /*0440*/  ULDC UR61, c[0x0][0x374] ;  /* 0x0000dd00003d7ab9 */ /* 0x000fe20000000800 */
[----:B------:R-:W-:Y:S01]  /*0450*/  SHF.R.S32.HI R0, RZ, 0x3, R14 ;  /* 0x00000003ff007819 */ /* 0x000fe2000001140e */
[----:B------:R-:W-:Y:S01]  /*0460*/  ULDC UR60, c[0x0][0x194] ;  /* 0x00006500003c7ab9 */ /* 0x000fe20000000800 */
[----:B------:R-:W-:Y:S01]  /*0470*/  LOP3.LUT R2, R14, 0xfffffff8, RZ, 0xc0, !PT ;  /* 0xfffffff80e027812 */ /* 0x000fe200078ec0ff */
[----:B------:R-:W-:-:S02]  /*0480*/  @UP2 UIMAD UR57, UR34, UR52, URZ ;  /* 0x00000034223922a4 */ /* 0x000fc4000f8e023f */
[----:B------:R-:W-:Y:S01]  /*0490*/  IMAD.SHL.U32 R3, R0, 0x40, RZ ;  /* 0x0000004000037824 */ /* 0x000fe200078e00ff */
[----:B------:R-:W-:Y:S01]  /*04a0*/  ULDC.64 UR6, c[0x0][0x118] ;  /* 0x0000460000067ab9 */ /* 0x000fe20000000a00 */
[----:B------:R-:W-:Y:S01]  /*04b0*/  IMAD.IADD R0, R13, 0x1, -R2 ;  /* 0x000000010d007824 */ /* 0x000fe200078e0a02 */
[----:B------:R-:W-:Y:S01]  /*04c0*/  LOP3.LUT R2, R6, 0xfffffff0, RZ, 0xc0, !PT ;  /* 0xfffffff006027812 */ /* 0x000fe200078ec0ff */
[----:B------:R-:W-:Y:S01]  /*04d0*/  UMOV UR41, 0xffffc000 ;  /* 0xffffc00000297882 */ /* 0x000fe20000000000 */
[----:B------:R-:W-:Y:S01]  /*04e0*/  LOP3.LUT R3, R3, 0x1c0, RZ, 0xc0, !PT ;  /* 0x000001c003037812 */ /* 0x000fe200078ec0ff */
[C---:B------:R-:W-:Y:S01]  /*04f0*/  IMAD.SHL.U32 R204, R0.reuse, 0x8, RZ ;  /* 0x0000000800cc7824 */ /* 0x040fe200078e00ff */
[----:B------:R-:W-:Y:S01]  /*0500*/  LOP3.LUT P4, RZ, R0, 0x2, RZ, 0xc0, !PT ;  /* 0x0000000200ff7812 */ /* 0x000fe2000788c0ff */
[----:B------:R-:W-:Y:S01]  /*0510*/  IMAD.IADD R2, R13, 0x1, -R2 ;  /* 0x000000010d027824 */ /* 0x000fe200078e0a02 */
[----:B------:R-:W-:Y:S01]  /*0520*/  SHF.R.U32.HI R4, RZ, 0x3, R3 ;  /* 0x00000003ff047819 */ /* 0x000fe20000011603 */
[----:B------:R-:W-:Y:S01]  /*0530*/  ULOP3.LUT UR59, UR37, UR59, URZ, 0x3c, !UPT ;  /* 0x0000003b253b7292 */ /* 0x000fe2000f8e3c3f */
[----:B------:R-:W-:Y:S01]  /*0540*/  LOP3.LUT R3, R3, 0x38, R204, 0xf8, !PT ;  /* 0x0000003803037812 */ /* 0x000fe200078ef8cc */
[----:B------:R-:W-:Y:S01]  /*0550*/  UISETP.NE.AND UP3, UPT, UR10, URZ, UPT ;  /* 0x0000003f0a00728c */ /* 0x000fe2000bf65270 */
[----:B------:R-:W-:Y:S01]  /*0560*/  SHF.R.S32.HI R5, RZ, 0x1f, R2 ;  /* 0x0000001fff057819 */ /* 0x000fe20000011402 */
[----:B------:R-:W-:Y:S01]  /*0570*/  UIMAD UR61, UR61, 0xc0, URZ ;  /* 0x000000c03d3d78a4 */ /* 0x000fe2000f8e023f */
[----:B------:R-:W-:Y:S01]  /*0580*/  LOP3.LUT R4, R3, R4, RZ, 0x3c, !PT ;  /* 0x0000000403047212 */ /* 0x000fe200078e3cff */
[----:B------:R-:W-:Y:S01]  /*0590*/  UIMAD UR60, UR60, 0xc0, URZ ;  /* 0x000000c03c3c78a4 */ /* 0x000fe2000f8e023f */
[----:B------:R-:W-:Y:S01]  /*05a0*/  LEA.HI R10, R5, R2, RZ, 0x3 ;  /* 0x00000002050a7211 */ /* 0x000fe200078f18ff */
[----:B------:R-:W-:Y:S01]  /*05b0*/  UIMAD.WIDE.U32 UR42, UR38, UR46, URZ ;  /* 0x0000002e262a72a5 */ /* 0x000fe2000f8e003f */
[-C--:B------:R-:W-:Y:S01]  /*05c0*/  LEA.HI R5, R11, R13.reuse, RZ, 0x6 ;  /* 0x0000000d0b057211 */ /* 0x080fe200078f30ff */
[----:B------:R-:W-:Y:S01]  /*05d0*/  UIMAD UR54, UR39, UR46, URZ ;  /* 0x0000002e273672a4 */ /* 0x000fe2000f8e023f */
[----:B------:R-:W-:Y:S01]  /*05e0*/  LOP3.LUT R3, R10, 0xfffffff8, RZ, 0xc0, !PT ;  /* 0xfffffff80a037812 */ /* 0x000fe200078ec0ff */
[----:B------:R-:W-:Y:S01]  /*05f0*/  USHF.R.S32.HI UR56, URZ, 0x1f, UR50 ;  /* 0x0000001f3f387899 */ /* 0x000fe20008011432 */
[----:B------:R-:W-:Y:S01]  /*0600*/  LOP3.LUT P3, RZ, R0, 0x4, RZ, 0xc0, !PT ;  /* 0x0000000400ff7812 */ /* 0x000fe2000786c0ff */
[----:B------:R-:W-:Y:S01]  /*0610*/  IMAD.SHL.U32 R5, R5, 0x8, RZ ;  /* 0x0000000805057824 */ /* 0x000fe200078e00ff */
[----:B------:R-:W-:Y:S01]  /*0620*/  SEL R184, R197, 0xffffffe0, !P4 ;  /* 0xffffffe0c5b87807 */ /* 0x000fe20006000000 */
[----:B------:R-:W-:Y:S01]  /*0630*/  IMAD.IADD R12, R2, 0x1, -R3 ;  /* 0x00000001020c7824 */ /* 0x000fe200078e0a03 */
[----:B------:R-:W-:Y:S01]  /*0640*/  UIMAD UR53, UR4, UR53, URZ ;  /* 0x00000035043572a4 */ /* 0x000fe2000f8e023f */
[----:B------:R-:W-:Y:S01]  /*0650*/  IMAD.SHL.U32 R0, R0, 0x40, RZ ;  /* 0x0000004000007824 */ /* 0x000fe200078e00ff */
[----:B------:R-:W-:Y:S01]  /*0660*/  LOP3.LUT R2, R4, 0xfffffe00, R5, 0xf8, !PT ;  /* 0xfffffe0004027812 */ /* 0x000fe200078ef805 */
[----:B------:R-:W-:Y:S01]  /*0670*/  IMAD.U32 R3, RZ, RZ, UR15 ;  /* 0x0000000fff037e24 */ /* 0x000fe2000f8e00ff */
[----:B------:R-:W-:Y:S01]  /*0680*/  LEA.HI R4, R11, R13, RZ, 0x7 ;  /* 0x0000000d0b047211 */ /* 0x000fe200078f38ff */
[----:B------:R-:W-:Y:S01]  /*0690*/  IMAD.SHL.U32 R5, R191, 0x200, RZ ;  /* 0x00000200bf057824 */ /* 0x000fe200078e00ff */
[----:B------:R-:W-:Y:S01]  /*06a0*/  LOP3.LUT R0, R0, 0x1c0, RZ, 0xc0, !PT ;  /* 0x000001c000007812 */ /* 0x000fe200078ec0ff */
[----:B------:R1:W-:Y:S01]  /*06b0*/  STL [R1+0x44], R2 ;  /* 0x0000440201007387 */ /* 0x0003e20000100800 */
[----:B------:R-:W-:Y:S01]  /*06c0*/  SHF.R.S32.HI R4, RZ, 0x7, R4 ;  /* 0x00000007ff047819 */ /* 0x000fe20000011404 */
[----:B------:R-:W-:Y:S01]  /*06d0*/  @!UP2 UIMAD UR52, UR5, UR52, URZ ;  /* 0x000000340534a2a4 */ /* 0x000fe2000f8e023f */
[----:B------:R-:W-:Y:S01]  /*06e0*/  LOP3.LUT R182, R0, 0x8, R14, 0xf8, !PT ;  /* 0x0000000800b67812 */ /* 0x000fe200078ef80e */
[----:B------:R-:W-:Y:S01]  /*06f0*/  USHF.R.S32.HI UR51, URZ, 0x1f, UR48 ;  /* 0x0000001f3f337899 */ /* 0x000fe20008011430 */
[----:B------:R-:W-:Y:S01]  /*0700*/  SHF.R.U32.HI R3, RZ, 0x3, R0 ;  /* 0x00000003ff037819 */ /* 0x000fe20000011600 */
[----:B------:R-:W-:-:S03]  /*0710*/  ULDC.64 UR44, c[0x0][0x118] ;  /* 0x00004600002c7ab9 */ /* 0x000fc60000000a00 */
[----:B------:R-:W-:Y:S02]  /*0720*/  LOP3.LUT R182, R182, R3, RZ, 0x3c, !PT ;  /* 0x00000003b6b67212 */ /* 0x000fe400078e3cff */
[----:B-1----:R-:W-:-:S04]  /*0730*/  LOP3.LUT R2, R7, 0x1, RZ, 0xc0, !PT ;  /* 0x0000000107027812 */ /* 0x002fc800078ec0ff */
[----:B------:R-:W-:Y:S01]  /*0740*/  ISETP.NE.U32.AND P0, PT, R2, 0x1, PT ;  /* 0x000000010200780c */ /* 0x000fe20003f05070 */
[----:B------:R-:W-:-:S03]  /*0750*/  IMAD.SHL.U32 R2, R9, 0x10, RZ ;  /* 0x0000001009027824 */ /* 0x000fc600078e00ff */
[----:B------:R-:W-:Y:S02]  /*0760*/  R2P PR, R7, 0x6 ;  /* 0x0000000607007804 */ /* 0x000fe40000000000 */
        /* <DEDUP_REMOVED lines=10> */
[----:B------:R-:W-:Y:S01]  /*0810*/  SEL R197, R197, 0xffffffe0, !P1 ;  /* 0xffffffe0c5c57807 */ /* 0x000fe20004800000 */
[----:B------:R-:W-:Y:S01]  /*0820*/  IMAD.IADD R6, R13, 0x1, -R0 ;  /* 0x000000010d067824 */ /* 0x000fe200078e0a00 */
[----:B------:R-:W-:Y:S01]  /*0830*/  LOP3.LUT R8, R8, 0x6, RZ, 0xc0, !PT ;  /* 0x0000000608087812 */ /* 0x000fe200078ec0ff */
[----:B------:R-:W-:Y:S01]  /*0840*/  IMAD.SHL.U32 R0, R7, 0x40, RZ ;  /* 0x0000004007007824 */ /* 0x000fe200078e00ff */
[----:B------:R-:W-:Y:S01]  /*0850*/  LOP3.LUT R2, R2, 0x8, RZ, 0xc0, !PT ;  /* 0x0000000802027812 */ /* 0x000fe200078ec0ff */
[----:B------:R-:W-:Y:S01]  /*0860*/  IMAD.SHL.U32 R6, R6, 0x2, RZ ;  /* 0x0000000206067824 */ /* 0x000fe200078e00ff */
[----:B------:R-:W-:Y:S01]  /*0870*/  STL [R1+0x50], R16 ;  /* 0x0000501001007387 */ /* 0x000fe20000100800 */
[----:B------:R-:W-:Y:S01]  /*0880*/  IMAD.SHL.U32 R7, R191, 0x10, RZ ;  /* 0x00000010bf077824 */ /* 0x000fe200078e00ff */
[----:B------:R-:W-:Y:S01]  /*0890*/  LOP3.LUT R0, R0, 0x1c0, RZ, 0xc0, !PT ;  /* 0x000001c000007812 */ /* 0x000fe200078ec0ff */
[C---:B------:R-:W-:Y:S01]  /*08a0*/  IMAD R11, R4.reuse, 0x40, R8 ;  /* 0x00000040040b7824 */ /* 0x040fe200078e0208 */
[----:B------:R-:W-:Y:S01]  /*08b0*/  SEL R195, R195, 0x10, !P0 ;  /* 0x00000010c3c37807 */ /* 0x000fe20004000000 */
[----:B------:R-:W-:Y:S01]  /*08c0*/  IMAD R8, R4, 0x2000, R6 ;  /* 0x0000200004087824 */ /* 0x000fe200078e0206 */
[----:B------:R-:W-:Y:S01]  /*08d0*/  SHF.R.U32.HI R5, RZ, 0x3, R0 ;  /* 0x00000003ff057819 */ /* 0x000fe20000011600 */
[----:B------:R-:W-:Y:S01]  /*08e0*/  IMAD.SHL.U32 R191, R191, 0x8, RZ ;  /* 0x00000008bfbf7824 */ /* 0x000fe200078e00ff */
[----:B------:R-:W-:Y:S01]  /*08f0*/  LOP3.LUT R7, R2, 0x10, R7, 0xf8, !PT ;  /* 0x0000001002077812 */ /* 0x000fe200078ef807 */
[----:B------:R1:W-:Y:S01]  /*0900*/  STL [R1+0x4c], R11 ;  /* 0x00004c0b01007387 */ /* 0x0003e20000100800 */
[-C--:B------:R-:W-:Y:S01]  /*0910*/  LOP3.LUT R4, R5, R0.reuse, R2, 0x1e, !PT ;  /* 0x0000000005047212 */ /* 0x080fe200078e1e02 */
[----:B------:R-:W-:Y:S01]  /*0920*/  IMAD R2, R9, 0x400, R8 ;  /* 0x0000040009027824 */ /* 0x000fe200078e0208 */
[----:B------:R-:W-:Y:S01]  /*0930*/  LOP3.LUT R5, R5, R0, RZ, 0xfc, !PT ;  /* 0x0000000005057212 */ /* 0x000fe200078efcff */
[----:B------:R-:W-:-:S02]  /*0940*/  IMAD R0, R9, 0x400, R6 ;  /* 0x0000040009007824 */ /* 0x000fc400078e0206 */
[----:B------:R-:W-:Y:S02]  /*0950*/  IMAD.SHL.U32 R182, R182, 0x2, RZ ;  /* 0x00000002b6b67824 */ /* 0x000fe400078e00ff */
[----:B------:R-:W-:Y:S02]  /*0960*/  IMAD.IADD R193, R5, 0x1, R2 ;  /* 0x0000000105c17824 */ /* 0x000fe400078e0202 */
[----:B------:R-:W-:Y:S02]  /*0970*/  IMAD.U32 R2, RZ, RZ, UR8 ;  /* 0x00000008ff027e24 */ /* 0x000fe4000f8e00ff */
[----:B------:R-:W-:Y:S02]  /*0980*/  IMAD.SHL.U32 R2, R12, 0x40, RZ ;  /* 0x000000400c027824 */ /* 0x000fe400078e00ff */
[----:B------:R-:W-:Y:S02]  /*0990*/  IMAD.IADD R8, R0, 0x1, R4 ;  /* 0x0000000100087824 */ /* 0x000fe400078e0204 */
[----:B------:R-:W-:Y:S01]  /*09a0*/  IMAD.U32 R4, RZ, RZ, UR9 ;  /* 0x00000009ff047e24 */ /* 0x000fe2000f8e00ff */
[----:B------:R-:W-:Y:S01]  /*09b0*/  LOP3.LUT R2, R2, 0x1c0, RZ, 0xc0, !PT ;  /* 0x000001c002027812 */ /* 0x000fe200078ec0ff */
[----:B------:R-:W-:Y:S01]  /*09c0*/  IMAD.SHL.U32 R0, R10, 0x40, RZ ;  /* 0x000000400a007824 */ /* 0x000fe200078e00ff */
[----:B------:R-:W-:Y:S01]  /*09d0*/  IADD3 R4, R16, -0x80, RZ ;  /* 0xffffff8010047810 */ /* 0x000fe20007ffe0ff */
[----:B------:R-:W-:Y:S01]  /*09e0*/  IMAD.U32 R5, RZ, RZ, UR8 ;  /* 0x00000008ff057e24 */ /* 0x000fe2000f8e00ff */
[----:B------:R-:W-:Y:S01]  /*09f0*/  SHF.R.U32.HI R5, RZ, 0x3, R2 ;  /* 0x00000003ff057819 */ /* 0x000fe20000011602 */
[----:B------:R-:W-:Y:S01]  /*0a00*/  USHF.R.S32.HI UR8, URZ, 0x1f, UR37 ;  /* 0x0000001f3f087899 */ /* 0x000fe20008011425 */
[----:B------:R-:W-:Y:S01]  /*0a10*/  SHF.R.S32.HI R6, RZ, 0x1f, R4 ;  /* 0x0000001fff067819 */ /* 0x000fe20000011404 */
[----:B------:R-:W-:Y:S01]  /*0a20*/  IMAD.SHL.U32 R193, R193, 0x2, RZ ;  /* 0x00000002c1c17824 */ /* 0x000fe200078e00ff */
[----:B------:R-:W-:Y:S01]  /*0a30*/  LOP3.LUT R0, R0, 0xfffffe00, RZ, 0xc0, !PT ;  /* 0xfffffe0000007812 */ /* 0x000fe200078ec0ff */
[----:B------:R-:W-:Y:S01]  /*0a40*/  IMAD.IADD R185, R182, 0x1, R184 ;  /* 0x00000001b6b97824 */ /* 0x000fe200078e02b8 */
[----:B------:R-:W-:Y:S01]  /*0a50*/  LOP3.LUT R191, R2, 0x8, R191, 0xf8, !PT ;  /* 0x0000000802bf7812 */ /* 0x000fe200078ef8bf */
[----:B------:R-:W-:Y:S01]  /*0a60*/  IMAD.U32 R10, RZ, RZ, UR8 ;  /* 0x00000008ff0a7e24 */ /* 0x000fe2000f8e00ff */
[----:B------:R-:W-:Y:S01]  /*0a70*/  LOP3.LUT R2, R5, R7, R2, 0x1e, !PT ;  /* 0x0000000705027212 */ /* 0x000fe200078e1e02 */
[----:B------:R-:W-:Y:S01]  /*0a80*/  IMAD.IADD R196, R193, 0x1, R195 ;  /* 0x00000001c1c47824 */ /* 0x000fe200078e02c3 */
[----:B------:R-:W-:Y:S01]  /*0a90*/  SHF.L.U64.HI R6, R4, 0x2, R6 ;  /* 0x0000000204067819 */ /* 0x000fe20000010206 */
[----:B------:R-:W-:Y:S01]  /*0aa0*/  IMAD R4, R9, 0x400, R0 ;  /* 0x0000040009047824 */ /* 0x000fe200078e0200 */
[----:B------:R-:W-:Y:S01]  /*0ab0*/  LOP3.LUT R190, R2, R0, RZ, 0xfc, !PT ;  /* 0x0000000002be7212 */ /* 0x000fe200078efcff */
[----:B------:R-:W-:Y:S01]  /*0ac0*/  IMAD.MOV.U32 R0, RZ, RZ, 0x40 ;  /* 0x00000040ff007424 */ /* 0x000fe200078e00ff */
[----:B------:R-:W-:Y:S01]  /*0ad0*/  LEA R8, R8, 0xc000, 0x1 ;  /* 0x0000c00008087811 */ /* 0x000fe200078e08ff */
[----:B------:R-:W-:Y:S01]  /*0ae0*/  IMAD.MOV.U32 R2, RZ, RZ, 0x440 ;  /* 0x00000440ff027424 */ /* 0x000fe200078e00ff */
[----:B------:R-:W-:Y:S01]  /*0af0*/  LOP3.LUT R191, R191, R5, RZ, 0x3c, !PT ;  /* 0x00000005bfbf7212 */ /* 0x000fe200078e3cff */
[----:B------:R2:W-:Y:S01]  /*0b00*/  STL [R1+0x48], R6 ;  /* 0x0000480601007387 */ /* 0x0005e20000100800 */
[C---:B------:R-:W-:Y:S01]  /*0b10*/  SEL R183, R0.reuse, 0xffffffc0, !P3 ;  /* 0xffffffc000b77807 */ /* 0x040fe20005800000 */
[--C-:B------:R-:W-:Y:S01]  /*0b20*/  IMAD.IADD R5, R197, 0x1, R8.reuse ;  /* 0x00000001c5057824 */ /* 0x100fe200078e0208 */
[----:B------:R-:W-:Y:S01]  /*0b30*/  SEL R0, R0, 0xffffffc0, !P2 ;  /* 0xffffffc000007807 */ /* 0x000fe20005000000 */
[----:B------:R-:W-:Y:S01]  /*0b40*/  IMAD.IADD R191, R4, 0x1, R191 ;  /* 0x0000000104bf7824 */ /* 0x000fe200078e02bf */
[----:B------:R-:W-:Y:S01]  /*0b50*/  SEL R2, R2, 0x3c0, !P2 ;  /* 0x000003c002027807 */ /* 0x000fe20005000000 */
[----:B------:R-:W-:Y:S01]  /*0b60*/  STL [R1+0x54], R8 ;  /* 0x0000540801007387 */ /* 0x000fe20000100800 */
        /* <DEDUP_REMOVED lines=14> */
[----:B------:R-:W-:Y:S01]  /*0c50*/  STL [R1+0x64], R4 ;  /* 0x0000640401007387 */ /* 0x000fe20000100800 */
[----:B------:R-:W-:Y:S01]  /*0c60*/  IMAD.IADD R199, R196, 0x1, R197 ;  /* 0x00000001c4c77824 */ /* 0x000fe200078e02c5 */
[C---:B--2---:R-:W-:Y:S02]  /*0c70*/  IADD3 R6, R8.reuse, 0x2040, RZ ;  /* 0x0000204008067810 */ /* 0x044fe40007ffe0ff */
[----:B------:R-:W-:Y:S01]  /*0c80*/  STL [R1+0x70], R13 ;  /* 0x0000700d01007387 */ /* 0x000fe20000100800 */
[----:B------:R-:W-:Y:S01]  /*0c90*/  @P2 IADD3 R6, R8, 0x1fc0, RZ ;  /* 0x00001fc008062810 */ /* 0x000fe20007ffe0ff */
[----:B------:R-:W-:Y:S02]  /*0ca0*/  IMAD.IADD R198, R197, 0x1, R194 ;  /* 0x00000001c5c67824 */ /* 0x000fe400078e02c2 */
[----:B------:R-:W-:Y:S01]  /*0cb0*/  STL [R1+0x58], R10 ;  /* 0x0000580a01007387 */ /* 0x000fe20000100800 */
[----:B------:R-:W-:-:S02]  /*0cc0*/  IMAD.SHL.U32 R3, R3, 0x2, RZ ;  /* 0x0000000203037824 */ /* 0x000fc400078e00ff */
[----:B------:R-:W-:Y:S01]  /*0cd0*/  IMAD.IADD R184, R184, 0x1, R183 ;  /* 0x00000001b8b87824 */ /* 0x000fe200078e02b7 */
        /* <DEDUP_REMOVED lines=14> */
.L_x_1851:
        /* <DEDUP_REMOVED lines=54> */
.L_x_1775:
        /* <DEDUP_REMOVED lines=58> */
.L_x_1777:
        /* <DEDUP_REMOVED lines=18> */
.L_x_1778:
        /* <DEDUP_REMOVED lines=71> */
.L_x_1779:
[----:B------:R-:W-:Y:S02]  /*1a50*/  UMOV UR12, UR53 ;  /* 0x00000035000c7c82 */ /* 0x000fe40008000000 */
.L_x_1780:
        /* <DEDUP_REMOVED lines=101> */
.L_x_1783:
[----:B------:R-:W-:Y:S05]  /*20b0*/  BSYNC B0 ;  /* 0x0000000000007941 */ /* 0x000fea0003800000 */
.L_x_1782:
        /* <DEDUP_REMOVED lines=16> */
.L_x_1785:
[----:B------:R-:W-:Y:S05]  /*21c0*/  BSYNC B0 ;  /* 0x0000000000007941 */ /* 0x000fea0003800000 */
.L_x_1784:
        /* <DEDUP_REMOVED lines=16> */
.L_x_1787:
[----:B------:R-:W-:Y:S05]  /*22d0*/  BSYNC B0 ;  /* 0x0000000000007941 */ /* 0x000fea0003800000 */
.L_x_1786:
        /* <DEDUP_REMOVED lines=17> */
.L_x_1789:
[----:B------:R-:W-:Y:S05]  /*23f0*/  BSYNC B0 ;  /* 0x0000000000007941 */ /* 0x000fea0003800000 */
.L_x_1788:
        /* <DEDUP_REMOVED lines=22> */
.L_x_1791:
[----:B------:R-:W-:Y:S05]  /*2560*/  BSYNC B0 ;  /* 0x0000000000007941 */ /* 0x000fea0003800000 */
.L_x_1790:
        /* <DEDUP_REMOVED lines=20> */
.L_x_1793:
[----:B------:R-:W-:Y:S05]  /*26b0*/  BSYNC B0 ;  /* 0x0000000000007941 */ /* 0x000fea0003800000 */
.L_x_1792:
        /* <DEDUP_REMOVED lines=20> */
.L_x_1795:
[----:B------:R-:W-:Y:S05]  /*2800*/  BSYNC B0 ;  /* 0x0000000000007941 */ /* 0x000fea0003800000 */
.L_x_1794:
        /* <DEDUP_REMOVED lines=21> */
.L_x_1797:
[----:B------:R-:W-:Y:S05]  /*2960*/  BSYNC B0 ;  /* 0x0000000000007941 */ /* 0x000fea0003800000 */
.L_x_1796:
        /* <DEDUP_REMOVED lines=60> */
.L_x_1799:
[----:B------:R-:W-:Y:S05]  /*2d30*/  BSYNC B0 ;  /* 0x0000000000007941 */ /* 0x000fea0003800000 */
.L_x_1798:
        /* <DEDUP_REMOVED lines=21> */
.L_x_1801:
[----:B------:R-:W-:Y:S05]  /*2e90*/  BSYNC B0 ;  /* 0x0000000000007941 */ /* 0x000fea0003800000 */
.L_x_1800:
        /* <DEDUP_REMOVED lines=21> */
.L_x_1803:
[----:B------:R-:W-:Y:S05]  /*2ff0*/  BSYNC B0 ;  /* 0x0000000000007941 */ /* 0x000fea0003800000 */
.L_x_1802:
        /* <DEDUP_REMOVED lines=21> */
.L_x_1805:
[----:B------:R-:W-:Y:S05]  /*3150*/  BSYNC B0 ;  /* 0x0000000000007941 */ /* 0x000fea0003800000 */
.L_x_1804:
        /* <DEDUP_REMOVED lines=29> */
.L_x_1807:
[----:B------:R-:W-:Y:S05]  /*3330*/  BSYNC B0 ;  /* 0x0000000000007941 */ /* 0x000fea0003800000 */
.L_x_1806:
        /* <DEDUP_REMOVED lines=20> */
.L_x_1809:
[----:B------:R-:W-:Y:S05]  /*3480*/  BSYNC B0 ;  /* 0x0000000000007941 */ /* 0x000fea0003800000 */
.L_x_1808:
        /* <DEDUP_REMOVED lines=20> */
.L_x_1811:
[----:B------:R-:W-:Y:S05]  /*35d0*/  BSYNC B0 ;  /* 0x0000000000007941 */ /* 0x000fea0003800000 */
.L_x_1810:
        /* <DEDUP_REMOVED lines=19> */
.L_x_1813:
[----:B------:R-:W-:Y:S05]  /*3710*/  BSYNC B0 ;  /* 0x0000000000007941 */ /* 0x000fea0003800000 */
.L_x_1812:
[----:B-1234-:R-:W-:Y:S01]  /*3720*/  LEA.HI R0, R20, R19, RZ, 0x4 ;  /* 0x0000001314007211 */ /* 0x01efe200078f20ff */
[----:B------:R-:W0:Y:S01]  /*3730*/  LDGDEPBAR ;  /* 0x00000000000079af */ /* 0x000e220000000000 */
[----:B------:R-:W-:Y:S01]  /*3740*/  SHF.L.U64.HI R6, R21, 0x2, R14 ;  /* 0x0000000215067819 */ /* 0x000fe2000001020e */
[----:B------:R-:W-:Y:S01]  /*3750*/  IMAD.MOV.U32 R189, RZ, RZ, 0x20 ;  /* 0x00000020ffbd7424 */ /* 0x000fe200078e00ff */
[----:B------:R-:W-:Y:S01]  /*3760*/  LOP3.LUT R0, R0, 0xfffffff0, RZ, 0xc0, !PT ;  /* 0xfffffff000007812 */ /* 0x000fe200078ec0ff */
[----:B------:R-:W-:Y:S01]  /*3770*/  IMAD.SHL.U32 R186, R191, 0x2, RZ ;  /* 0x00000002bfba7824 */ /* 0x000fe200078e00ff */
[----:B------:R-:W-:Y:S01]  /*3780*/  MOV R181, 0x40 ;  /* 0x0000004000b57802 */ /* 0x000fe20000000f00 */
[----:B------:R-:W-:Y:S01]  /*3790*/  UIADD3 UR5, UR24, 0x80, URZ ;  /* 0x0000008018057890 */ /* 0x000fe2000fffe03f */
[----:B------:R-:W-:Y:S01]  /*37a0*/  IMAD.MOV.U32 R207, RZ, RZ, R192 ;  /* 0x000000ffffcf7224 */ /* 0x000fe200078e00c0 */
        /* <DEDUP_REMOVED lines=45> */
[----:B------:R-:W-:Y:S01]  /*3a80*/  IMAD.SHL.U32 R5, R21, 0x4, RZ ;  /* 0x0000000415057824 */ /* 0x000fe200078e00ff */
[----:B------:R-:W-:Y:S01]  /*3a90*/  CS2R R82, SRZ ;  /* 0x0000000000527805 */ /* 0x000fe2000001ff00 */
[----:B------:R-:W-:Y:S01]  /*3aa0*/  CS2R R80, SRZ ;  /* 0x0000000000507805 */ /* 0x000fe2000001ff00 */
[----:B------:R-:W-:Y:S01]  /*3ab0*/  CS2R R74, SRZ ;  /* 0x00000000004a7805 */ /* 0x000fe2000001ff00 */
[C---:B------:R-:W-:Y:S01]  /*3ac0*/  IMAD.IADD R0, R4.reuse, 0x1, R0 ;  /* 0x0000000104007824 */ /* 0x040fe200078e0200 */
[----:B------:R-:W-:Y:S01]  /*3ad0*/  CS2R R72, SRZ ;  /* 0x0000000000487805 */ /* 0x000fe2000001ff00 */
[----:B------:R-:W-:Y:S01]  /*3ae0*/  CS2R R70, SRZ ;  /* 0x0000000000467805 */ /* 0x000fe2000001ff00 */
[----:B------:R-:W-:Y:S01]  /*3af0*/  CS2R R68, SRZ ;  /* 0x0000000000447805 */ /* 0x000fe2000001ff00 */
[----:B------:R-:W-:Y:S01]  /*3b00*/  SEL R181, R181, 0xffffffc0, !P1 ;  /* 0xffffffc0b5b57807 */ /* 0x000fe20004800000 */
[----:B------:R-:W-:Y:S01]  /*3b10*/  IMAD.IADD R187, R189, 0x1, R186 ;  /* 0x00000001bdbb7824 */ /* 0x000fe200078e02ba */
[----:B------:R-:W-:Y:S01]  /*3b20*/  IADD3 R0, R4, R0, RZ ;  /* 0x0000000004007210 */ /* 0x000fe20007ffe0ff */
[----:B------:R-:W-:-:S04]  /*3b30*/  UISETP.GE.AND UP0, UPT, UR5, UR4, UPT ;  /* 0x000000040500728c */ /* 0x000fc8000bf06270 */
[----:B------:R-:W-:-:S04]  /*3b40*/  IMAD.IADD R0, R4, 0x1, R0 ;  /* 0x0000000104007824 */ /* 0x000fc800078e0200 */
[----:B------:R-:W-:-:S05]  /*3b50*/  IMAD.IADD R0, R4, 0x1, R0 ;  /* 0x0000000104007824 */ /* 0x000fca00078e0200 */
[----:B------:R1:W-:Y:S02]  /*3b60*/  STL [R1+0x30], R0 ;  /* 0x0000300001007387 */ /* 0x0003e40000100800 */
[----:B-1----:R-:W-:-:S05]  /*3b70*/  IMAD.IADD R0, R4, 0x1, R0 ;  /* 0x0000000104007824 */ /* 0x002fca00078e0200 */
[----:B------:R-:W-:Y:S01]  /*3b80*/  IADD3 R2, R4, R0, RZ ;  /* 0x0000000004027210 */ /* 0x000fe20007ffe0ff */
[----:B------:R1:W-:Y:S04]  /*3b90*/  STL [R1+0x2c], R0 ;  /* 0x00002c0001007387 */ /* 0x0003e80000100800 */
[----:B------:R-:W-:Y:S04]  /*3ba0*/  STL [R1+0x3c], R6 ;  /* 0x00003c0601007387 */ /* 0x000fe80000100800 */
[----:B------:R2:W-:Y:S04]  /*3bb0*/  STL [R1+0x28], R2 ;  /* 0x0000280201007387 */ /* 0x0005e80000100800 */
[----:B------:R3:W-:Y:S01]  /*3bc0*/  STL [R1+0x40], R5 ;  /* 0x0000400501007387 */ /* 0x0007e20000100800 */
[----:B-1----:R-:W-:-:S04]  /*3bd0*/  IADD3 R0, R21, -0x80, RZ ;  /* 0xffffff8015007810 */ /* 0x002fc80007ffe0ff */
[----:B------:R-:W-:Y:S01]  /*3be0*/  SHF.L.U32 R0, R0, 0x2, RZ ;  /* 0x0000000200007819 */ /* 0x000fe200000006ff */
[----:B--2---:R-:W-:-:S04]  /*3bf0*/  IMAD.IADD R2, R4, 0x1, R2 ;  /* 0x0000000104027824 */ /* 0x004fc800078e0202 */
[C---:B---3--:R-:W-:Y:S01]  /*3c00*/  IMAD.IADD R5, R4.reuse, 0x1, R2 ;  /* 0x0000000104057824 */ /* 0x048fe200078e0202 */
        /* <DEDUP_REMOVED lines=13> */
.L_x_1816:
        /* <DEDUP_REMOVED lines=72> */
[----:B------:R-:W4:Y:S08]  /*4160*/  LDSM.16.M88.4 R32, [R182+0xc800] ;  /* 0x00c80000b620783b */ /* 0x000f300000000200 */
[----:B------:R-:W4:Y:S08]  /*4170*/  LDSM.16.M88.4 R48, [R182+0xd000] ;  /* 0x00d00000b630783b */ /* 0x000f300000000200 */
[----:B------:R-:W4:Y:S01]  /*4180*/  LDSM.16.M88.4 R132, [R182+0xd800] ;  /* 0x00d80000b684783b */ /* 0x000f220000000200 */
[----:B---3--:R-:W-:Y:S01]  /*4190*/  FSETP.NEU.FTZ.AND P3, PT, R2, -INF , PT ;  /* 0xff8000000200780b */ /* 0x008fe20003f7d000 */
[-C--:B-1----:R-:W-:Y:S06]  /*41a0*/  HMMA.16816.F32.BF16 R4, R64, R16.reuse, RZ ;  /* 0x000000104004723c */ /* 0x082fec00000418ff */
[----:B------:R-:W-:Y:S02]  /*41b0*/  LDSM.16.M88.4 R136, [R0] ;  /* 0x000000000088783b */ /* 0x000fe40000000200 */
[C---:B--2---:R-:W-:Y:S06]  /*41c0*/  HMMA.16816.F32.BF16 R8, R60.reuse, R16, RZ ;  /* 0x000000103c08723c */ /* 0x044fec00000418ff */
[----:B------:R-:W1:Y:S02]  /*41d0*/  LDSM.16.M88.4 R140, [R185+0xc000] ;  /* 0x00c00000b98c783b */ /* 0x000e640000000200 */
[-C--:B------:R-:W-:Y:S06]  /*41e0*/  HMMA.16816.F32.BF16 R12, R60, R18.reuse, RZ ;  /* 0x000000123c0c723c */ /* 0x080fec00000418ff */
[----:B------:R2:W3:Y:S02]  /*41f0*/  LDSM.16.M88.4 R144, [R0+0x2000] ;  /* 0x002000000090783b */ /* 0x0004e40000000200 */
[C---:B------:R-:W-:Y:S06]  /*4200*/  HMMA.16816.F32.BF16 R16, R64.reuse, R18, RZ ;  /* 0x000000124010723c */ /* 0x040fec00000418ff */
[----:B------:R-:W1:Y:S02]  /*4210*/  LDSM.16.M88.4 R148, [R185+0xc800] ;  /* 0x00c80000b994783b */ /* 0x000e640000000200 */
[-C--:B----4-:R-:W-:Y:S06]  /*4220*/  HMMA.16816.F32.BF16 R20, R64, R32.reuse, RZ ;  /* 0x000000204014723c */ /* 0x090fec00000418ff */
        /* <DEDUP_REMOVED lines=8> */
[-C--:B------:R-:W-:Y:S06]  /*42b0*/  HMMA.16816.F32.BF16 R36, R64, R48.reuse, RZ ;  /* 0x000000304024723c */ /* 0x080fec00000418ff */
        /* <DEDUP_REMOVED lines=12> */
[C---:B---3--:R-:W-:Y:S08]  /*4380*/  HMMA.16816.F32.BF16 R8, R144.reuse, R140, R8 ;  /* 0x0000008c9008723c */ /* 0x048ff00000041808 */
[-C--:B------:R-:W-:Y:S08]  /*4390*/  HMMA.16816.F32.BF16 R12, R144, R142.reuse, R12 ;  /* 0x0000008e900c723c */ /* 0x080ff0000004180c */
[C---:B------:R-:W-:Y:S01]  /*43a0*/  HMMA.16816.F32.BF16 R16, R136.reuse, R142, R16 ;  /* 0x0000008e8810723c */ /* 0x040fe20000041810 */
[----:B------:R-:W1:Y:S07]  /*43b0*/  LDSM.16.M88.4 R140, [R183+0xc800] ;  /* 0x00c80000b78c783b */ /* 0x000e6e0000000200 */
[-C--:B------:R-:W-:Y:S08]  /*43c0*/  HMMA.16816.F32.BF16 R20, R136, R148.reuse, R20 ;  /* 0x000000948814723c */ /* 0x080ff00000041814 */
        /* <DEDUP_REMOVED lines=48> */
[----:B------:R-:W-:Y:S02]  /*46d0*/  FMUL.FTZ R19, R19, c[0x0][0x2ec] ;  /* 0x0000bb0013137a20 */ /* 0x000fe40000410000 */
[----:B------:R-:W-:Y:S02]  /*46e0*/  FMUL.FTZ R18, R18, c[0x0][0x2ec] ;  /* 0x0000bb0012127a20 */ /* 0x000fe40000410000 */
[----:B------:R-:W-:Y:S01]  /*46f0*/  FMUL.FTZ R15, R15, c[0x0][0x2ec] ;  /* 0x0000bb000f0f7a20 */ /* 0x000fe20000410000 */
[----:B------:R-:W4:Y:S01]  /*4700*/  MUFU.TANH R246, R6 ;  /* 0x0000000600f67308 */ /* 0x000f220000002400 */
[----:B------:R-:W-:Y:S09]  /*4710*/  FMUL.FTZ R12, R12, c[0x0][0x2ec] ;  /* 0x0000bb000c0c7a20 */ /* 0x000ff20000410000 */
[----:B------:R-:W-:Y:S10]  /*4720*/  MUFU.TANH R88, R14 ;  /* 0x0000000e00587308 */ /* 0x000ff40000002400 */
[----:B------:R4:W1:Y:S10]  /*4730*/  MUFU.TANH R244, R7 ;  /* 0x0000000700f47308 */ /* 0x0008740000002400 */
[----:B------:R-:W-:Y:S10]  /*4740*/  MUFU.TANH R87, R15 ;  /* 0x0000000f00577308 */ /* 0x000ff40000002400 */
[----:B------:R1:W-:Y:S01]  /*4750*/  MUFU.TANH R89, R11 ;  /* 0x0000000b00597308 */ /* 0x0003e20000002400 */
[----:B----4-:R-:W4:Y:S09]  /*4760*/  LDSM.16.M88.4 R4, [R184+0xc800] ;  /* 0x00c80000b804783b */ /* 0x010f320000000200 */
[----:B------:R2:W-:Y:S10]  /*4770*/  MUFU.TANH R90, R10 ;  /* 0x0000000a005a7308 */ /* 0x0005f40000002400 */
[----:B------:R4:W-:Y:S01]  /*4780*/  MUFU.TANH R109, R9 ;  /* 0x00000009006d7308 */ /* 0x0009e20000002400 */
[----:B-1----:R-:W3:Y:S09]  /*4790*/  LDL R11, [R1] ;  /* 0x00000000010b7983 */ /* 0x002ef20000100800 */
[----:B------:R1:W1:Y:S01]  /*47a0*/  MUFU.TANH R110, R8 ;  /* 0x00000008006e7308 */ /* 0x0002620000002400 */
[----:B--2---:R-:W-:Y:S04]  /*47b0*/  MOV R10, UR17 ;  /* 0x00000011000a7c02 */ /* 0x004fe80008000f00 */
[----:B------:R-:W-:Y:S05]  /*47c0*/  @P2 LEA R10, R10, R206, 0x7 ;  /* 0x000000ce0a0a2211 */ /* 0x000fea00078e38ff */
[----:B------:R-:W-:Y:S01]  /*47d0*/  MUFU.TANH R108, R12 ;  /* 0x0000000c006c7308 */ /* 0x000fe20000002400 */
[----:B------:R-:W-:Y:S02]  /*47e0*/  PLOP3.LUT P2, PT, PT, PT, UP0, 0x80, 0x0 ;  /* 0x000000000000781c */ /* 0x000fe40003f4f008 */
[C---:B------:R-:W-:Y:S01]  /*47f0*/  @P4 ISETP.GE.AND P4, PT, R10.reuse, UR4, PT ;  /* 0x000000040a004c0c */ /* 0x040fe2000bf86270 */
[-C--:B----4-:R-:W-:Y:S01]  /*4800*/  HMMA.16816.F32.BF16 R20, R148, R4.reuse, R20 ;  /* 0x000000049414723c */ /* 0x090fe20000041814 */
[----:B------:R-:W-:Y:S01]  /*4810*/  @P0 IADD3 R0, R10, 0x1, RZ ;  /* 0x000000010a000810 */ /* 0x000fe20007ffe0ff */
[----:B------:R-:W-:Y:S01]  /*4820*/  FMUL.FTZ R9, R2, 1.4426950216293334961 ;  /* 0x3fb8aa3b02097820 */ /* 0x000fe20000410000 */
[----:B------:R-:W-:Y:S02]  /*4830*/  PLOP3.LUT P0, PT, PT, PT, UP0, 0x80, 0x0 ;  /* 0x000000000000781c */ /* 0x000fe40003f0f008 */
[----:B------:R-:W-:Y:S01]  /*4840*/  @P5 ISETP.GE.AND P5, PT, R0, UR4, PT ;  /* 0x0000000400005c0c */ /* 0x000fe2000bfa6270 */
[----:B------:R-:W2:Y:S01]  /*4850*/  MUFU.TANH R217, R16 ;  /* 0x0000001000d97308 */ /* 0x000ea20000002400 */
[----:B------:R-:W-:Y:S01]  /*4860*/  MOV R0, R154 ;  /* 0x0000009a00007202 */ /* 0x000fe20000000f00 */
[C---:B------:R-:W-:Y:S01]  /*4870*/  HMMA.16816.F32.BF16 R24, R132.reuse, R4, R24 ;  /* 0x000000048418723c */ /* 0x040fe20000041818 */
[----:B------:R-:W4:Y:S03]  /*4880*/  LDL R5, [R1+0x4] ;  /* 0x0000040001057983 */ /* 0x000f260000100800 */
[----:B------:R-:W-:Y:S01]  /*4890*/  FSEL R9, R9, RZ, P3 ;  /* 0x000000ff09097208 */ /* 0x000fe20001800000 */
[C---:B-1----:R-:W-:Y:S01]  /*48a0*/  FMUL.FTZ R8, R203.reuse, 1.4426950216293334961 ;  /* 0x3fb8aa3bcb087820 */ /* 0x042fe20000410000 */
[----:B------:R-:W-:Y:S02]  /*48b0*/  @P2 FSEL R0, R154, -INF , !P4 ;  /* 0xff8000009a002808 */ /* 0x000fe40006000000 */
[----:B------:R-:W1:Y:S01]  /*48c0*/  MUFU.TANH R157, R17 ;  /* 0x00000011009d7308 */ /* 0x000e620000002400 */
[----:B------:R-:W-:Y:S01]  /*48d0*/  PLOP3.LUT P2, PT, PT, PT, UP0, 0x80, 0x0 ;  /* 0x000000000000781c */ /* 0x000fe20003f4f008 */
[-C--:B------:R-:W-:Y:S01]  /*48e0*/  HMMA.16816.F32.BF16 R28, R132, R6.reuse, R28 ;  /* 0x00000006841c723c */ /* 0x080fe2000004181c */
[----:B------:R-:W-:Y:S01]  /*48f0*/  FSETP.NEU.FTZ.AND P3, PT, R203, -INF , PT ;  /* 0xff800000cb00780b */ /* 0x000fe20003f7d000 */
[--C-:B------:R-:W-:Y:S01]  /*4900*/  FFMA.FTZ R2, R0, c[0x0][0x23c], -R9.reuse ;  /* 0x00008f0000027a23 */ /* 0x100fe20000010809 */
[----:B------:R-:W-:Y:S02]  /*4910*/  MOV R0, R158 ;  /* 0x0000009e00007202 */ /* 0x000fe40000000f00 */
[----:B------:R-:W-:Y:S01]  /*4920*/  FSEL R8, R8, RZ, P3 ;  /* 0x000000ff08087208 */ /* 0x000fe20001800000 */
[----:B------:R-:W-:Y:S01]  /*4930*/  FMUL.FTZ R20, R20, c[0x0][0x2ec] ;  /* 0x0000bb0014147a20 */ /* 0x000fe20000410000 */
[----:B------:R-:W-:Y:S01]  /*4940*/  @P0 FSEL R0, R158, -INF , !P5 ;  /* 0xff8000009e000808 */ /* 0x000fe20006800000 */
[----:B------:R1:W-:Y:S01]  /*4950*/  MUFU.EX2 R241, R2 ;  /* 0x0000000200f17308 */ /* 0x0003e20000000800 */
[----:B------:R-:W-:Y:S01]  /*4960*/  PLOP3.LUT P0, PT, PT, PT, UP0, 0x80, 0x0 ;  /* 0x000000000000781c */ /* 0x000fe20003f0f008 */
[C---:B------:R-:W-:Y:S02]  /*4970*/  HMMA.16816.F32.BF16 R32, R148.reuse, R6, R32 ;  /* 0x000000069420723c */ /* 0x040fe40000041820 */
[----:B------:R-:W-:Y:S02]  /*4980*/  FMUL.FTZ R21, R21, c[0x0][0x2ec] ;  /* 0x0000bb0015157a20 */ /* 0x000fe40000410000 */
[----:B------:R-:W-:Y:S02]  /*4990*/  FMUL.FTZ R24, R24, c[0x0][0x2ec] ;  /* 0x0000bb0018187a20 */ /* 0x000fe40000410000 */
[----:B------:R-:W-:Y:S02]  /*49a0*/  FMUL.FTZ R25, R25, c[0x0][0x2ec] ;  /* 0x0000bb0019197a20 */ /* 0x000fe40000410000 */
[----:B------:R-:W-:Y:S01]  /*49b0*/  MUFU.TANH R237, R19 ;  /* 0x0000001300ed7308 */ /* 0x000fe20000002400 */
[----:B------:R-:W-:Y:S03]  /*49c0*/  FMUL.FTZ R27, R27, c[0x0][0x2ec] ;  /* 0x0000bb001b1b7a20 */ /* 0x000fe60000410000 */
[----:B------:R-:W-:Y:S02]  /*49d0*/  FMUL.FTZ R26, R26, c[0x0][0x2ec] ;  /* 0x0000bb001a1a7a20 */ /* 0x000fe40000410000 */
[----:B------:R-:W-:Y:S02]  /*49e0*/  FMUL.FTZ R30, R30, c[0x0][0x2ec] ;  /* 0x0000bb001e1e7a20 */ /* 0x000fe40000410000 */
[----:B------:R-:W-:Y:S02]  /*49f0*/  FMUL.FTZ R31, R31, c[0x0][0x2ec] ;  /* 0x0000bb001f1f7a20 */ /* 0x000fe40000410000 */
        /* <DEDUP_REMOVED lines=9> */
[----:B------:R-:W-:Y:S01]  /*4a90*/  FMUL.FTZ R35, R35, c[0x0][0x2ec] ;  /* 0x0000bb0023237a20 */ /* 0x000fe20000410000 */
[----:B------:R-:W-:Y:S01]  /*4aa0*/  PLOP3.LUT P2, PT, PT, PT, UP0, 0x80, 0x0 ;  /* 0x000000000000781c */ /* 0x000fe20003f4f008 */
[----:B------:R-:W-:Y:S02]  /*4ab0*/  FMUL.FTZ R34, R34, c[0x0][0x2ec] ;  /* 0x0000bb0022227a20 */ /* 0x000fe40000410000 */
[----:B------:R-:W-:Y:S02]  /*4ac0*/  FMUL.FTZ R29, R29, c[0x0][0x2ec] ;  /* 0x0000bb001d1d7a20 */ /* 0x000fe40000410000 */
[----:B------:R-:W-:Y:S03]  /*4ad0*/  FMUL.FTZ R23, R23, c[0x0][0x2ec] ;  /* 0x0000bb0017177a20 */ /* 0x000fe60000410000 */
[----:B------:R1:W-:Y:S10]  /*4ae0*/  MUFU.EX2 R159, R2 ;  /* 0x00000002009f7308 */ /* 0x0003f40000000800 */
[----:B------:R-:W2:Y:S10]  /*4af0*/  MUFU.TANH R156, R20 ;  /* 0x00000014009c7308 */ /* 0x000eb40000002400 */
[----:B------:R-:W-:Y:S01]  /*4b00*/  MUFU.TANH R101, R25 ;  /* 0x0000001900657308 */ /* 0x000fe20000002400 */
[--C-:B-1----:R-:W-:Y:S01]  /*4b10*/  FFMA.FTZ R2, R0, c[0x0][0x23c], -R8.reuse ;  /* 0x00008f0000027a23 */ /* 0x102fe20000010808 */
[----:B------:R-:W-:Y:S02]  /*4b20*/  MOV R0, R244 ;  /* 0x000000f400007202 */ /* 0x000fe40000000f00 */
[----:B------:R-:W-:Y:S02]  /*4b30*/  @P0 FSEL R0, R244, -INF , !P5 ;  /* 0xff800000f4000808 */ /* 0x000fe40006800000 */
[----:B------:R-:W-:Y:S04]  /*4b40*/  PLOP3.LUT P0, PT, PT, PT, UP0, 0x80, 0x0 ;  /* 0x000000000000781c */ /* 0x000fe80003f0f008 */
[----:B------:R-:W-:Y:S01]  /*4b50*/  MUFU.EX2 R3, R2 ;  /* 0x0000000200037308 */ /* 0x000fe20000000800 */
[----:B------:R-:W-:Y:S09]  /*4b60*/  FFMA.FTZ R0, R0, c[0x0][0x23c], -R8 ;  /* 0x00008f0000007a23 */ /* 0x000ff20000010808 */
[----:B------:R-:W-:Y:S10]  /*4b70*/  MUFU.TANH R81, R27 ;  /* 0x0000001b00517308 */ /* 0x000ff40000002400 */
        /* <DEDUP_REMOVED lines=8> */
[----:B------:R-:W-:Y:S10]  /*4c00*/  MUFU.TANH R249, R29 ;  /* 0x0000001d00f97308 */ /* 0x000ff40000002400 */
[----:B------:R-:W-:Y:S10]  /*4c10*/  MUFU.TANH R234, R23 ;  /* 0x0000001700ea7308 */ /* 0x000ff40000002400 */
[----:B------:R-:W-:Y:S10]  /*4c20*/  MUFU.TANH R80, R30 ;  /* 0x0000001e00507308 */ /* 0x000ff40000002400 */
[----:B------:R-:W1:Y:S10]  /*4c30*/  MUFU.TANH R176, R32 ;  /* 0x0000002000b07308 */ /* 0x000e740000002400 */
[----:B------:R-:W-:Y:S10]  /*4c40*/  MUFU.TANH R79, R31 ;  /* 0x0000001f004f7308 */ /* 0x000ff40000002400 */
[----:B------:R-:W1:Y:S10]  /*4c50*/  MUFU.TANH R175, R33 ;  /* 0x0000002100af7308 */ /* 0x000e740000002400 */
[----:B------:R-:W-:Y:S10]  /*4c60*/  MUFU.TANH R220, R35 ;  /* 0x0000002300dc7308 */ /* 0x000ff40000002400 */
[----:B------:R-:W1:Y:S01]  /*4c70*/  MUFU.TANH R221, R34 ;  /* 0x0000002200dd7308 */ /* 0x000e620000002400 */
[C---:B---3--:R-:W-:Y:S01]  /*4c80*/  FMUL.FTZ R2, R11.reuse, 1.4426950216293334961 ;  /* 0x3fb8aa3b0b027820 */ /* 0x048fe20000410000 */
        /* <DEDUP_REMOVED lines=9> */
[C---:B----4-:R-:W-:Y:S01]  /*4d20*/  FSETP.NEU.FTZ.AND P3, PT, R5.reuse, -INF , PT ;  /* 0xff8000000500780b */ /* 0x050fe20003f7d000 */
[----:B------:R-:W-:Y:S05]  /*4d30*/  FMUL.FTZ R5, R5, 1.4426950216293334961 ;  /* 0x3fb8aa3b05057820 */ /* 0x000fea0000410000 */
[----:B------:R-:W-:Y:S02]  /*4d40*/  FSEL R0, R5, RZ, P3 ;  /* 0x000000ff05007208 */ /* 0x000fe40001800000 */
[----:B------:R-:W-:Y:S02]  /*4d50*/  PLOP3.LUT P3, PT, PT, PT, UP0, 0x80, 0x0 ;  /* 0x000000000000781c */ /* 0x000fe40003f6f008 */
[----:B---3--:R-:W-:Y:S02]  /*4d60*/  MOV R4, R90 ;  /* 0x0000005a00047202 */ /* 0x008fe40000000f00 */
        /* <DEDUP_REMOVED lines=74> */
[----:B-1----:R-:W-:Y:S03]  /*5210*/  MOV R4, R235 ;  /* 0x000000eb00047202 */ /* 0x002fe60000000f00 */
        /* <DEDUP_REMOVED lines=12> */
[----:B------:R-:W-:Y:S01]  /*52e0*/  MOV R11, R176 ;  /* 0x000000b0000b7202 */ /* 0x000fe20000000f00 */
        /* <DEDUP_REMOVED lines=68> */
[----:B------:R-:W2:Y:S10]  /*5730*/  MUFU.TANH R72, R46 ;  /* 0x0000002e00487308 */ /* 0x000eb40000002400 */
        /* <DEDUP_REMOVED lines=66> */
[----:B------:R-:W-:Y:S01]  /*5b60*/  PLOP3.LUT P0, PT, PT, PT, UP0, 0x80, 0x0 ;  /* 0x000000000000781c */ /* 0x000fe20003f0f008 */
[--C-:B------:R-:W-:Y:S01]  /*5b70*/  FFMA.FTZ R5, R11, c[0x0][0x23c], -R9.reuse ;  /* 0x00008f000b057a23 */ /* 0x100fe20000010809 */
[----:B------:R-:W1:Y:S01]  /*5b80*/  MUFU.TANH R162, R53 ;  /* 0x0000003500a27308 */ /* 0x000e620000002400 */
[----:B------:R-:W-:Y:S02]  /*5b90*/  FMUL.FTZ R60, R60, c[0x0][0x2ec] ;  /* 0x0000bb003c3c7a20 */ /* 0x000fe40000410000 */
[----:B------:R-:W-:Y:S01]  /*5ba0*/  FMUL.FTZ R61, R61, c[0x0][0x2ec] ;  /* 0x0000bb003d3d7a20 */ /* 0x000fe20000410000 */
[----:B------:R-:W-:Y:S01]  /*5bb0*/  @P2 FSEL R4, R218, -INF , !P3 ;  /* 0xff800000da042808 */ /* 0x000fe20005800000 */
[----:B------:R-:W-:Y:S01]  /*5bc0*/  FMUL.FTZ R62, R62, c[0x0][0x2ec] ;  /* 0x0000bb003e3e7a20 */ /* 0x000fe20000410000 */
[----:B------:R-:W-:Y:S01]  /*5bd0*/  PLOP3.LUT P2, PT, PT, PT, UP0, 0x80, 0x0 ;  /* 0x000000000000781c */ /* 0x000fe20003f4f008 */
[----:B------:R-:W-:Y:S02]  /*5be0*/  FMUL.FTZ R64, R64, c[0x0][0x2ec] ;  /* 0x0000bb0040407a20 */ /* 0x000fe40000410000 */
[----:B------:R-:W-:Y:S01]  /*5bf0*/  FMUL.FTZ R65, R65, c[0x0][0x2ec] ;  /* 0x0000bb0041417a20 */ /* 0x000fe20000410000 */
[----:B------:R1:W-:Y:S01]  /*5c00*/  MUFU.EX2 R213, R5 ;  /* 0x0000000500d57308 */ /* 0x0003e20000000800 */
[----:B------:R-:W-:Y:S02]  /*5c10*/  FMUL.FTZ R66, R66, c[0x0][0x2ec] ;  /* 0x0000bb0042427a20 */ /* 0x000fe40000410000 */
[----:B------:R-:W-:Y:S02]  /*5c20*/  FMUL.FTZ R67, R67, c[0x0][0x2ec] ;  /* 0x0000bb0043437a20 */ /* 0x000fe40000410000 */
[----:B------:R-:W-:Y:S05]  /*5c30*/  FMUL.FTZ R63, R63, c[0x0][0x2ec] ;  /* 0x0000bb003f3f7a20 */ /* 0x000fea0000410000 */
        /* <DEDUP_REMOVED lines=339> */
[----:B------:R-:W2:Y:S01]  /*7170*/  LDG.E R4, [R146.64+0x20] ;  /* 0x0000201292047981 */ /* 0x000ea2000c1e1900 */
        /* <DEDUP_REMOVED lines=66> */
[----:B------:R-:W-:Y:S02]  /*75a0*/  FADD.FTZ R33, -R144, R53 ;  /* 0x0000003590217221 */ /* 0x000fe40000010100 */
[----:B------:R-:W-:Y:S02]  /*75b0*/  FMUL.FTZ R16, R16, c[0x0][0x2ec] ;  /* 0x0000bb0010107a20 */ /* 0x000fe40000410000 */
[----:B------:R-:W-:Y:S02]  /*75c0*/  FADD.FTZ R21, -R144, R65 ;  /* 0x0000004190157221 */ /* 0x000fe40000010100 */
[----:B------:R-:W-:Y:S02]  /*75d0*/  FMUL.FTZ R148, R17, R5 ;  /* 0x0000000511947220 */ /* 0x000fe40000410000 */
[----:B------:R-:W-:Y:S01]  /*75e0*/  FFMA.FTZ R5, -R160, R160, 1 ;  /* 0x3f800000a0057423 */ /* 0x000fe200000101a0 */
[----:B------:R-:W-:Y:S01]  /*75f0*/  MOV R160, R202 ;  /* 0x000000ca00a07202 */ /* 0x000fe20000000f00 */
[----:B------:R-:W-:Y:S02]  /*7600*/  FMUL.FTZ R33, R149, R33 ;  /* 0x0000002195217220 */ /* 0x000fe40000410000 */
        /* <DEDUP_REMOVED lines=12> */
[----:B--2---:R-:W-:Y:S02]  /*76d0*/  FADD.FTZ R7, -R4, R7 ;  /* 0x0000000704077221 */ /* 0x004fe40000010100 */
[----:B------:R-:W-:Y:S02]  /*76e0*/  FMUL.FTZ R144, R32, R16 ;  /* 0x0000001020907220 */ /* 0x000fe40000410000 */
[----:B------:R-:W-:Y:S02]  /*76f0*/  FADD.FTZ R16, -R4, R6 ;  /* 0x0000000604107221 */ /* 0x000fe40000010100 */
[----:B------:R-:W-:Y:S02]  /*7700*/  FFMA.FTZ R6, -R246, R246, 1 ;  /* 0x3f800000f6067423 */ /* 0x000fe400000101f6 */
[----:B------:R-:W-:Y:S02]  /*7710*/  FMUL.FTZ R7, R121, R7 ;  /* 0x0000000779077220 */ /* 0x000fe40000410000 */
[----:B------:R-:W-:Y:S01]  /*7720*/  FMUL.FTZ R5, R5, c[0x0][0x2ec] ;  /* 0x0000bb0005057a20 */ /* 0x000fe20000410000 */
[----:B------:R1:W5:Y:S01]  /*7730*/  LDL.LU R121, [R1+0x160] ;  /* 0x0001600001797983 */ /* 0x0003620000300800 */
        /* <DEDUP_REMOVED lines=9> */
[----:B---3--:R-:W-:Y:S02]  /*77d0*/  FMUL.FTZ R146, R33, R17 ;  /* 0x0000001121927220 */ /* 0x008fe40000410000 */
        /* <DEDUP_REMOVED lines=33> */
[----:B------:R-:W-:Y:S01]  /*79f0*/  FMUL.FTZ R17, R243, R17 ;  /* 0x00000011f3117220 */ /* 0x000fe20000410000 */
[----:B------:R1:W5:Y:S01]  /*7a00*/  LDL.LU R116, [R1+0x14c] ;  /* 0x00014c0001747983 */ /* 0x0003620000300800 */
[----:B------:R-:W-:Y:S02]  /*7a10*/  FMUL.FTZ R6, R6, c[0x0][0x2ec] ;  /* 0x0000bb0006067a20 */ /* 0x000fe40000410000 */
[----:B------:R-:W-:Y:S01]  /*7a20*/  FFMA.FTZ R7, -R218, R218, 1 ;  /* 0x3f800000da077423 */ /* 0x000fe200000101da */
[----:B------:R1:W5:Y:S01]  /*7a30*/  LDL.LU R115, [R1+0x148] ;  /* 0x0001480001737983 */ /* 0x0003620000300800 */
[----:B------:R-:W-:Y:S02]  /*7a40*/  FMUL.FTZ R136, R19, R5 ;  /* 0x0000000513887220 */ /* 0x000fe40000410000 */
[----:B------:R-:W-:Y:S02]  /*7a50*/  FMUL.FTZ R5, R16, c[0x0][0x2ec] ;  /* 0x0000bb0010057a20 */ /* 0x000fe40000410000 */
[----:B------:R-:W-:Y:S02]  /*7a60*/  FADD.FTZ R18, -R4, R38 ;  /* 0x0000002604127221 */ /* 0x000fe40000010100 */
[----:B------:R-:W-:Y:S02]  /*7a70*/  FMUL.FTZ R137, R20, R6 ;  /* 0x0000000614897220 */ /* 0x000fe40000410000 */
[----:B------:R-:W-:Y:S02]  /*7a80*/  FMUL.FTZ R6, R7, c[0x0][0x2ec] ;  /* 0x0000bb0007067a20 */ /* 0x000fe40000410000 */
[C---:B------:R-:W-:Y:S02]  /*7a90*/  FADD.FTZ R7, -R4.reuse, R51 ;  /* 0x0000003304077221 */ /* 0x040fe40000010100 */
        /* <DEDUP_REMOVED lines=184> */
[----:B------:R-:W-:Y:S01]  /*8620*/  FMUL.FTZ R17, R9, R5 ;  /* 0x0000000509117220 */ /* 0x000fe20000410000 */
[----:B------:R1:W5:Y:S01]  /*8630*/  LDL.LU R79, [R1+0xb8] ;  /* 0x0000b800014f7983 */ /* 0x0003620000300800 */
        /* <DEDUP_REMOVED lines=64> */
[C---:B------:R-:W-:Y:S01]  /*8a40*/  @!P2 LEA R2, P3, R11.reuse, R4, 0x6 ;  /* 0x000000040b02a211 */ /* 0x040fe200078630ff */
        /* <DEDUP_REMOVED lines=56> */
.L_x_1814:
[----:B------:R-:W-:Y:S01]  /*8dd0*/  F2FP.BF16.PACK_AB R28, R158, R159 ;  /* 0x0000009f9e1c723e */ /* 0x000fe200000010ff */
[----:B------:R-:W3:Y:S01]  /*8de0*/  LDL R42, [R1+0x44] ;  /* 0x00004400012a7983 */ /* 0x000ee20000100800 */
        /* <DEDUP_REMOVED lines=21> */
[----:B--2---:R-:W-:Y:S02]  /*8f40*/  F2FP.BF16.PACK_AB R13, R37, R38 ;  /* 0x00000026250d723e */ /* 0x004fe400000010ff */
        /* <DEDUP_REMOVED lines=42> */
[----:B--2---:R-:W-:Y:S04]  /*91f0*/  IMAD.SHL.U32 R0, R190, 0x2, RZ ;  /* 0x00000002be007824 */ /* 0x004fe800078e00ff */
[----:B------:R-:W-:Y:S01]  /*9200*/  IMAD.IADD R2, R0, 0x1, R181 ;  /* 0x0000000100027824 */ /* 0x000fe200078e02b5 */
[----:B-----5:R-:W-:Y:S04]  /*9210*/  LDSM.16.MT88.4 R4, [R3+0x1c000] ;  /* 0x01c000000304783b */ /* 0x020fe80000004200 */
[----:B------:R-:W2:Y:S04]  /*9220*/  LDSM.16.MT88.4 R8, [R0+0x8000] ;  /* 0x008000000008783b */ /* 0x000ea80000004200 */
[----:B------:R-:W4:Y:S04]  /*9230*/  LDSM.16.MT88.4 R12, [R3+0x20000] ;  /* 0x02000000030c783b */ /* 0x000f280000004200 */
[----:B------:R-:W1:Y:S04]  /*9240*/  LDSM.16.MT88.4 R16, [R2+0x8000] ;  /* 0x008000000210783b */ /* 0x000e680000004200 */
[----:B------:R-:W-:Y:S04]  /*9250*/  LDSM.16.MT88.4 R20, [R3+0x1c800] ;  /* 0x01c800000314783b */ /* 0x000fe80000004200 */
[----:B------:R-:W1:Y:S04]  /*9260*/  LDSM.16.MT88.4 R24, [R0+0x8800] ;  /* 0x008800000018783b */ /* 0x000e680000004200 */
[----:B------:R-:W1:Y:S04]  /*9270*/  LDSM.16.MT88.4 R28, [R3+0x20800] ;  /* 0x02080000031c783b */ /* 0x000e680000004200 */
[----:B------:R-:W1:Y:S01]  /*9280*/  LDSM.16.MT88.4 R32, [R2+0x8800] ;  /* 0x008800000220783b */ /* 0x000e620000004200 */
[-C--:B--2---:R-:W-:Y:S08]  /*9290*/  HMMA.16816.F32.BF16 R68, R4, R8.reuse, R68 ;  /* 0x000000080444723c */ /* 0x084ff00000041844 */
[C---:B----4-:R-:W-:Y:S08]  /*92a0*/  HMMA.16816.F32.BF16 R72, R12.reuse, R8, R72 ;  /* 0x000000080c48723c */ /* 0x050ff00000041848 */
[-C--:B------:R-:W-:Y:S08]  /*92b0*/  HMMA.16816.F32.BF16 R76, R12, R10.reuse, R76 ;  /* 0x0000000a0c4c723c */ /* 0x080ff0000004184c */
[C---:B------:R-:W-:Y:S01]  /*92c0*/  HMMA.16816.F32.BF16 R80, R4.reuse, R10, R80 ;  /* 0x0000000a0450723c */ /* 0x040fe20000041850 */
[----:B------:R-:W-:Y:S07]  /*92d0*/  LDSM.16.MT88.4 R8, [R0+0x9000] ;  /* 0x009000000008783b */ /* 0x000fee0000004200 */
[-C--:B-1----:R-:W-:Y:S08]  /*92e0*/  HMMA.16816.F32.BF16 R84, R4, R16.reuse, R84 ;  /* 0x000000100454723c */ /* 0x082ff00000041854 */
[C---:B------:R-:W-:Y:S08]  /*92f0*/  HMMA.16816.F32.BF16 R88, R12.reuse, R16, R88 ;  /* 0x000000100c58723c */ /* 0x040ff00000041858 */
[-C--:B------:R-:W-:Y:S01]  /*9300*/  HMMA.16816.F32.BF16 R92, R12, R18.reuse, R92 ;  /* 0x000000120c5c723c */ /* 0x080fe2000004185c */
[----:B------:R-:W-:Y:S07]  /*9310*/  LDSM.16.MT88.4 R12, [R3+0x21000] ;  /* 0x02100000030c783b */ /* 0x000fee0000004200 */
[----:B------:R-:W-:Y:S01]  /*9320*/  HMMA.16816.F32.BF16 R96, R4, R18, R96 ;  /* 0x000000120460723c */ /* 0x000fe20000041860 */
[----:B------:R-:W1:Y:S04]  /*9330*/  LDSM.16.MT88.4 R4, [R3+0x1d000] ;  /* 0x01d000000304783b */ /* 0x000e680000004200 */
[----:B------:R-:W2:Y:S03]  /*9340*/  LDSM.16.MT88.4 R16, [R2+0x9000] ;  /* 0x009000000210783b */ /* 0x000ea60000004200 */
[-C--:B------:R-:W-:Y:S08]  /*9350*/  HMMA.16816.F32.BF16 R68, R20, R24.reuse, R68 ;  /* 0x000000181444723c */ /* 0x080ff00000041844 */
[C---:B------:R-:W-:Y:S08]  /*9360*/  HMMA.16816.F32.BF16 R72, R28.reuse, R24, R72 ;  /* 0x000000181c48723c */ /* 0x040ff00000041848 */
[-C--:B------:R-:W-:Y:S08]  /*9370*/  HMMA.16816.F32.BF16 R76, R28, R26.reuse, R76 ;  /* 0x0000001a1c4c723c */ /* 0x080ff0000004184c */
[C---:B------:R-:W-:Y:S01]  /*9380*/  HMMA.16816.F32.BF16 R80, R20.reuse, R26, R80 ;  /* 0x0000001a1450723c */ /* 0x040fe20000041850 */
[----:B------:R-:W-:Y:S07]  /*9390*/  LDSM.16.MT88.4 R24, [R0+0x9800] ;  /* 0x009800000018783b */ /* 0x000fee0000004200 */
[-C--:B------:R-:W-:Y:S04]  /*93a0*/  HMMA.16816.F32.BF16 R84, R20, R32.reuse, R84 ;  /* 0x000000201454723c */ /* 0x080fe80000041854 */
[----:B---3--:R-:W-:Y:S04]  /*93b0*/  IMAD.SHL.U32 R146, R42, 0x2, RZ ;  /* 0x000000022a927824 */ /* 0x008fe800078e00ff */
        /* <DEDUP_REMOVED lines=117> */
.L_x_1815:
        /* <DEDUP_REMOVED lines=519> */
.L_x_1817:
        /* <DEDUP_REMOVED lines=19> */
.L_x_1818:
        /* <DEDUP_REMOVED lines=47> */
.L_x_1820:
[----:B------:R-:W-:Y:S05]  /*bfa0*/  BSYNC B0 ;  /* 0x0000000000007941 */ /* 0x000fea0003800000 */
.L_x_1819:
        /* <DEDUP_REMOVED lines=15> */
.L_x_1822:
[----:B------:R-:W-:Y:S05]  /*c0a0*/  BSYNC B0 ;  /* 0x0000000000007941 */ /* 0x000fea0003800000 */
.L_x_1821:
        /* <DEDUP_REMOVED lines=15> */
.L_x_1824:
[----:B------:R-:W-:Y:S05]  /*c1a0*/  BSYNC B0 ;  /* 0x0000000000007941 */ /* 0x000fea0003800000 */
.L_x_1823:
        /* <DEDUP_REMOVED lines=14> */
.L_x_1826:
[----:B------:R-:W-:Y:S05]  /*c290*/  BSYNC B0 ;  /* 0x0000000000007941 */ /* 0x000fea0003800000 */
.L_x_1825:
        /* <DEDUP_REMOVED lines=25> */
.L_x_1828:
[----:B------:R-:W-:Y:S05]  /*c430*/  BSYNC B0 ;  /* 0x0000000000007941 */ /* 0x000fea0003800000 */
.L_x_1827:
        /* <DEDUP_REMOVED lines=13> */
.L_x_1830:
[----:B------:R-:W-:Y:S05]  /*c510*/  BSYNC B0 ;  /* 0x0000000000007941 */ /* 0x000fea0003800000 */
.L_x_1829:
        /* <DEDUP_REMOVED lines=13> */
.L_x_1832:
[----:B------:R-:W-:Y:S05]  /*c5f0*/  BSYNC B0 ;  /* 0x0000000000007941 */ /* 0x000fea0003800000 */
.L_x_1831:
        /* <DEDUP_REMOVED lines=12> */
.L_x_1781:
        /* <DEDUP_REMOVED lines=21> */
.L_x_1834:
        /* <DEDUP_REMOVED lines=19> */
.L_x_1835:
        /* <DEDUP_REMOVED lines=36> */
.L_x_1837:
[----:B------:R-:W-:Y:S05]  /*cb80*/  BSYNC B0 ;  /* 0x0000000000007941 */ /* 0x000fea0003800000 */
.L_x_1836:
        /* <DEDUP_REMOVED lines=15> */
.L_x_1839:
[----:B------:R-:W-:Y:S05]  /*cc80*/  BSYNC B0 ;  /* 0x0000000000007941 */ /* 0x000fea0003800000 */
.L_x_1838:
        /* <DEDUP_REMOVED lines=15> */
.L_x_1841:
[----:B------:R-:W-:Y:S05]  /*cd80*/  BSYNC B0 ;  /* 0x0000000000007941 */ /* 0x000fea0003800000 */
.L_x_1840:
        /* <DEDUP_REMOVED lines=14> */
.L_x_1843:
[----:B------:R-:W-:Y:S05]  /*ce70*/  BSYNC B0 ;  /* 0x0000000000007941 */ /* 0x000fea0003800000 */
.L_x_1842:
        /* <DEDUP_REMOVED lines=25> */
.L_x_1845:
[----:B------:R-:W-:Y:S05]  /*d010*/  BSYNC B0 ;  /* 0x0000000000007941 */ /* 0x000fea0003800000 */
.L_x_1844:
        /* <DEDUP_REMOVED lines=13> */
.L_x_1847:
[----:B------:R-:W-:Y:S05]  /*d0f0*/  BSYNC B0 ;  /* 0x0000000000007941 */ /* 0x000fea0003800000 */
.L_x_1846:
        /* <DEDUP_REMOVED lines=13> */
.L_x_1849:
[----:B------:R-:W-:Y:S05]  /*d1d0*/  BSYNC B0 ;  /* 0x0000000000007941 */ /* 0x000fea0003800000 */
.L_x_1848:
        /* <DEDUP_REMOVED lines=11> */
.L_x_1833:
[----:B------:R-:W-:Y:S05]  /*d290*/  BSYNC B1 ;  /* 0x0000000000017941 */ /* 0x000fea0003800000 */
.L_x_1776:
        /* <DEDUP_REMOVED lines=11> */
.L_x_1850:
[----:B------:R-:W-:Y:S05]  /*d350*/  EXIT ;  /* 0x000000000000794d */ /* 0x000fea0003800000 */
.L_x_1852:
        /* <DEDUP_REMOVED lines=10> */
.L_x_2486:


//--------------------- .text._ZN5flash44flash_bwd_dq_dk_dv_loop_seqk_parallel_kernelI23Flash_bwd_kernel_traitsILi64ELi128ELi128ELi8ELi4ELi4ELi4ELb0ELb0EN7cutlass10bfloat16_tE19Flash_kernel_traitsILi64ELi128ELi128ELi8ES3_EELb1ELb0ELb1ELb0ELb0ELb0ELb0EEEvNS_16Flash_bwd_paramsE --------------------------
	.section	.text._ZN5flash44flash_bwd_dq_dk_dv_loop_seqk_parallel_kernelI23Flash_bwd_kernel_traitsILi64ELi128ELi128ELi8ELi4ELi4ELi4ELb0ELb0EN7cutlass10bfloat16_tE19Flash_kernel_traitsILi64ELi128ELi128ELi8ES3_EELb1ELb0ELb1ELb0ELb0ELb0ELb0EEEvNS_16Flash_bwd_paramsE,"ax",@progbits
	.sectioninfo	@"SHI_REGISTERS=255"
	.align	128
        .global         _ZN5flash44flash_bwd_dq_dk_dv_loop_seqk_parallel_kernelI23Flash_bwd_kernel_traitsILi64ELi128ELi128ELi8ELi4ELi4ELi4ELb0ELb0EN7cutlass10bfloat16_tE19Flash_kernel_traitsILi64ELi128ELi128ELi8ES3_EELb1ELb0ELb1ELb0ELb0ELb0ELb0EEEvNS_16Flash_bwd_paramsE
        .type           _ZN5flash44flash_bwd_dq_dk_dv_loop_seqk_parallel_kernelI23Flash_bwd_kernel_traitsILi64ELi128ELi128ELi8ELi4ELi4ELi4ELb0ELb0EN7cutlass10bfloat16_tE19Flash_kernel_traitsILi64ELi128ELi128ELi8ES3_EELb1ELb0ELb1ELb0ELb0ELb0ELb0EEEvNS_16Flash_bwd_paramsE,@function
        .size           _ZN5flash44flash_bwd_dq_dk_dv_loop_seqk_parallel_kernelI23Flash_bwd_kernel_traitsILi64ELi128ELi128ELi8ELi4ELi4ELi4ELb0ELb0EN7cutlass10bfloat16_tE19Flash_kernel_traitsILi64ELi128ELi128ELi8ES3_EELb1ELb0ELb1ELb0ELb0ELb0ELb0EEEvNS_16Flash_bwd_paramsE,(.L_x_2487 - _ZN5flash44flash_bwd_dq_dk_dv_loop_seqk_parallel_kernelI23Flash_bwd_kernel_traitsILi64ELi128ELi128ELi8ELi4ELi4ELi4ELb0ELb0EN7cutlass10bfloat16_tE19Flash_kernel_traitsILi64ELi128ELi128ELi8ES3_EELb1ELb0ELb1ELb0ELb0ELb0ELb0EEEvNS_16Flash_bwd_paramsE)
        .other          _ZN5flash44flash_bwd_dq_dk_dv_loop_seqk_parallel_kernelI23Flash_bwd_kernel_traitsILi64ELi128ELi128ELi8ELi4ELi4ELi4ELb0ELb0EN7cutlass10bfloat16_tE19Flash_kernel_traitsILi64ELi128ELi128ELi8ES3_EELb1ELb0ELb1ELb0ELb0ELb0ELb0EEEvNS_16Flash_bwd_paramsE,@"STO_CUDA_ENTRY STV_DEFAULT"
_ZN5flash44flash_bwd_dq_dk_dv_loop_seqk_parallel_kernelI23Flash_bwd_kernel_traitsILi64ELi128ELi128ELi8ELi4ELi4ELi4ELb0ELb0EN7cutlass10bfloat16_tE19Flash_kernel_traitsILi64ELi128ELi128ELi8ES3_EELb1ELb0ELb1ELb0ELb0ELb0ELb0EEEvNS_16Flash_bwd_paramsE:
.text._ZN5flash44flash_bwd_dq_dk_dv_loop_seqk_parallel_kernelI23Flash_bwd_kernel_traitsILi64ELi128ELi128ELi8ELi4ELi4ELi4ELb0ELb0EN7cutlass10bfloat16_tE19Flash_kernel_traitsILi64ELi128ELi128ELi8ES3_EELb1ELb0ELb1ELb0ELb0ELb0ELb0EEEvNS_16Flash_bwd_paramsE:
        /* <DEDUP_REMOVED lines=13> */
[----:B------:R-:W-:Y:S01]  /*00d0*/  UMOV UR5, 0x80 ;  /* 0x0000008000057882 */ /* 0x000fe20000000000 */
[----:B------:R-:W-:Y:S01]  /*00e0*/  IMAD.MOV.U32 R233, RZ, RZ, 0x20 ;  /* 0x00000020ffe97424 */ /* 0x000fe200078e00ff */
[----:B------:R-:W-:Y:S01]  /*00f0*/  ULDC UR4, c[0x0][0x210] ;  /* 0x0000840000047ab9 */ /* 0x000fe20000000800 */
[----:B------:R-:W-:Y:S01]  /*0100*/  IMAD.MOV.U32 R231, RZ, RZ, -0x10 ;  /* 0xfffffff0ffe77424 */ /* 0x000fe200078e00ff */
[----:B------:R-:W-:Y:S02]  /*0110*/  ULDC UR59, c[0x0][0x234] ;  /* 0x00008d00003b7ab9 */ /* 0x000fe40000000800 */
[----:B------:R-:W-:Y:S01]  /*0120*/  ULDC UR11, c[0x0][0x374] ;  /* 0x0000dd00000b7ab9 */ /* 0x000fe20000000800 */
[----:B------:R-:W2:Y:S01]  /*0130*/  S2UR UR39, SR_CTAID.Z ;  /* 0x00000000002779c3 */ /* 0x000ea20000002700 */
[----:B------:R-:W-:-:S02]  /*0140*/  UIMAD UR59, UR5, UR4, UR59 ;  /* 0x00000004053b72a4 */ /* 0x000fc4000f8e023b */
[----:B------:R-:W-:Y:S02]  /*0150*/  UIMAD UR4, UR11, 0xc0, URZ ;  /* 0x000000c00b0478a4 */ /* 0x000fe4000f8e023f */
[----:B------:R-:W-:Y:S02]  /*0160*/  ULDC UR6, c[0x0][0x1c0] ;  /* 0x0000700000067ab9 */ /* 0x000fe40000000800 */
[----:B------:R-:W-:Y:S02]  /*0170*/  ULDC UR12, c[0x0][0x194] ;  /* 0x00006500000c7ab9 */ /* 0x000fe40000000800 */
[----:B------:R-:W-:Y:S02]  /*0180*/  ULDC.U8 UR9, c[0x0][0x3d0] ;  /* 0x0000f40000097ab9 */ /* 0x000fe40000000000 */
[----:B------:R-:W-:Y:S02]  /*0190*/  UISETP.NE.AND UP6, UPT, UR9, URZ, UPT ;  /* 0x0000003f0900728c */ /* 0x000fe4000bfc5270 */
[----:B------:R-:W-:Y:S01]  /*01a0*/  ULDC.U8 UR8, c[0x0][0x328] ;  /* 0x0000ca0000087ab9 */ /* 0x000fe20000000000 */
[----:B-1----:R-:W-:Y:S01]  /*01b0*/  SHF.R.S32.HI R5, RZ, 0x1f, R10 ;  /* 0x0000001fff057819 */ /* 0x002fe2000001140a */
[----:B------:R-:W-:-:S02]  /*01c0*/  UISETP.NE.AND UP5, UPT, UR8, URZ, UPT ;  /* 0x0000003f0800728c */ /* 0x000fc4000bfa5270 */
[----:B------:R-:W-:Y:S01]  /*01d0*/  ULDC UR50, c[0x0][0x22c] ;  /* 0x00008b0000327ab9 */ /* 0x000fe20000000800 */
[CC--:B------:R-:W-:Y:S01]  /*01e0*/  LEA.HI R0, R5.reuse, R10.reuse, RZ, 0x4 ;  /* 0x0000000a05007211 */ /* 0x0c0fe200078f20ff */
[----:B------:R-:W-:Y:S01]  /*01f0*/  ULDC UR40, c[0x0][0x1c0] ;  /* 0x0000700000287ab9 */ /* 0x000fe20000000800 */
[CC--:B------:R-:W-:Y:S01]  /*0200*/  LEA.HI R250, R5.reuse, R10.reuse, RZ, 0x7 ;  /* 0x0000000a05fa7211 */ /* 0x0c0fe200078f38ff */
[----:B------:R-:W-:Y:S01]  /*0210*/  ULDC UR10, c[0x0][0x1c0] ;  /* 0x00007000000a7ab9 */ /* 0x000fe20000000800 */
[CC--:B------:R-:W-:Y:S01]  /*0220*/  LEA.HI R2, R5.reuse, R10.reuse, RZ, 0x5 ;  /* 0x0000000a05027211 */ /* 0x0c0fe200078f28ff */
[----:B--2---:R-:W-:Y:S01]  /*0230*/  UIMAD UR5, UR38, UR6, UR39 ;  /* 0x00000006260572a4 */ /* 0x004fe2000f8e0227 */
[CC--:B------:R-:W-:Y:S01]  /*0240*/  LEA.HI R9, R5.reuse, R10.reuse, RZ, 0x3 ;  /* 0x0000000a05097211 */ /* 0x0c0fe200078f18ff */
[----:B------:R-:W-:Y:S01]  /*0250*/  UIMAD UR6, UR12, 0xc0, URZ ;  /* 0x000000c00c0678a4 */ /* 0x000fe2000f8e023f */
[CC--:B------:R-:W-:Y:S01]  /*0260*/  LEA.HI R13, R5.reuse, R10.reuse, RZ, 0x6 ;  /* 0x0000000a050d7211 */ /* 0x0c0fe200078f30ff */
[----:B------:R-:W-:Y:S01]  /*0270*/  USHF.R.S32.HI UR9, URZ, 0x1f, UR39 ;  /* 0x0000001f3f097899 */ /* 0x000fe20008011427 */
[----:B------:R-:W-:Y:S01]  /*0280*/  LEA.HI R5, R5, R10, RZ, 0x2 ;  /* 0x0000000a05057211 */ /* 0x000fe200078f10ff */
[----:B------:R-:W-:Y:S01]  /*0290*/  ULDC UR13, c[0x0][0x1c0] ;  /* 0x00007000000d7ab9 */ /* 0x000fe20000000800 */
[----:B------:R-:W-:Y:S01]  /*02a0*/  LOP3.LUT R3, R0, 0xfffffff0, RZ, 0xc0, !PT ;  /* 0xfffffff000037812 */ /* 0x000fe200078ec0ff */
[----:B------:R-:W-:Y:S01]  /*02b0*/  UIMAD.WIDE UR40, UR50, UR40, URZ ;  /* 0x00000028322872a5 */ /* 0x000fe2000f8e023f */
[----:B------:R-:W-:Y:S01]  /*02c0*/  LOP3.LUT R4, R5, 0x7ffffffc, RZ, 0xc0, !PT ;  /* 0x7ffffffc05047812 */ /* 0x000fe200078ec0ff */
[----:B------:R-:W-:Y:S01]  /*02d0*/  UIMAD UR51, UR39, UR50, URZ ;  /* 0x00000032273372a4 */ /* 0x000fe2000f8e023f */
[----:B------:R-:W-:Y:S01]  /*02e0*/  LOP3.LUT R6, R2, 0xffffffe0, RZ, 0xc0, !PT ;  /* 0xffffffe002067812 */ /* 0x000fe200078ec0ff */
[C---:B------:R-:W-:Y:S01]  /*02f0*/  IMAD.IADD R8, R10.reuse, 0x1, -R3 ;  /* 0x000000010a087824 */ /* 0x040fe200078e0a03 */
[----:B------:R-:W-:Y:S01]  /*0300*/  SHF.R.S32.HI R3, RZ, 0x4, R0 ;  /* 0x00000004ff037819 */ /* 0x000fe20000011400 */
[C---:B------:R-:W-:Y:S01]  /*0310*/  IMAD.IADD R14, R10.reuse, 0x1, -R4 ;  /* 0x000000010a0e7824 */ /* 0x040fe200078e0a04 */
[----:B------:R-:W-:Y:S01]  /*0320*/  SHF.R.S32.HI R4, RZ, 0x5, R2 ;  /* 0x00000005ff047819 */ /* 0x000fe20000011402 */
[----:B------:R-:W-:Y:S01]  /*0330*/  IMAD.IADD R6, R10, 0x1, -R6 ;  /* 0x000000010a067824 */ /* 0x000fe200078e0a06 */
[----:B------:R-:W-:Y:S01]  /*0340*/  LEA.HI R0, R0, R3, RZ, 0x1 ;  /* 0x0000000300007211 */ /* 0x000fe200078f08ff */
[----:B------:R-:W-:Y:S01]  /*0350*/  UIMAD UR50, UR50, UR10, URZ ;  /* 0x0000000a323272a4 */ /* 0x000fe2000f8e023f */
[----:B------:R-:W-:Y:S01]  /*0360*/  SHF.R.S32.HI R2, RZ, 0x1f, R2 ;  /* 0x0000001fff027819 */ /* 0x000fe20000011402 */
[----:B------:R-:W-:Y:S01]  /*0370*/  ULDC UR15, c[0x0][0x1c0] ;  /* 0x00007000000f7ab9 */ /* 0x000fe20000000800 */
[----:B------:R-:W-:Y:S01]  /*0380*/  LOP3.LUT R7, R9, 0xfffffff8, RZ, 0xc0, !PT ;  /* 0xfffffff809077812 */ /* 0x000fe200078ec0ff */
[----:B------:R-:W-:Y:S01]  /*0390*/  ULDC UR16, c[0x0][0x224] ;  /* 0x0000890000107ab9 */ /* 0x000fe20000000800 */
[----:B------:R-:W-:Y:S01]  /*03a0*/  LOP3.LUT R0, R0, 0xfffffffe, RZ, 0xc0, !PT ;  /* 0xfffffffe00007812 */ /* 0x000fe200078ec0ff */
[----:B------:R-:W-:Y:S01]  /*03b0*/  USHF.R.S32.HI UR8, URZ, 0x1f, UR16 ;  /* 0x0000001f3f087899 */ /* 0x000fe20008011410 */
[----:B------:R-:W-:Y:S01]  /*03c0*/  LEA.HI R2, R2, R4, RZ, 0x2 ;  /* 0x0000000402027211 */ /* 0x000fe200078f10ff */
[----:B------:R-:W-:Y:S01]  /*03d0*/  IMAD.IADD R7, R10, 0x1, -R7 ;  /* 0x000000010a077824 */ /* 0x000fe200078e0a07 */
[----:B------:R-:W-:Y:S01]  /*03e0*/  SHF.R.S32.HI R250, RZ, 0x7, R250 ;  /* 0x00000007fffa7819 */ /* 0x000fe200000114fa */
[----:B------:R-:W-:Y:S01]  /*03f0*/  IMAD.IADD R10, R3, 0x1, -R0 ;  /* 0x00000001030a7824 */ /* 0x000fe200078e0a00 */
[----:B------:R-:W-:Y:S01]  /*0400*/  LOP3.LUT R2, R2, 0xfffffffc, RZ, 0xc0, !PT ;  /* 0xfffffffc02027812 */ /* 0x000fe200078ec0ff */
[C---:B------:R-:W-:Y:S01]  /*0410*/  IMAD.SHL.U32 R238, R7.reuse, 0x8, RZ ;  /* 0x0000000807ee7824 */ /* 0x040fe200078e00ff */
[--C-:B------:R-:W-:Y:S01]  /*0420*/  SHF.R.S32.HI R3, RZ, 0x2, R5.reuse ;  /* 0x00000002ff037819 */ /* 0x100fe20000011405 */
[----:B------:R-:W-:Y:S01]  /*0430*/  UIMAD.WIDE.U32 UR46, UR38, UR16, URZ ;  /* 0x00000010262e72a5 */ /* 0x000fe2000f8e003f */
[----:B------:R-:W-:Y:S01]  /*0440*/  SHF.R.S32.HI R0, RZ, 0x1f, R5 ;  /* 0x0000001fff007819 */ /* 0x000fe20000011405 */
[----:B------:R-:W-:Y:S01]  /*0450*/  IMAD.IADD R15, R4, 0x1, -R2 ;  /* 0x00000001040f7824 */ /* 0x000fe200078e0a02 */
[----:B------:R-:W-:Y:S01]  /*0460*/  SHF.R.S32.HI R2, RZ, 0x1f, R6 ;  /* 0x0000001fff027819 */ /* 0x000fe20000011406 */
[----:B------:R-:W-:Y:S01]  /*0470*/  USHF.L.U32 UR49, UR50, 0x7, URZ ;  /* 0x0000000732317899 */ /* 0x000fe2000800063f */
        /* <DEDUP_REMOVED lines=11> */
[----:B------:R-:W-:Y:S01]  /*0530*/  ULDC UR61, c[0x0][0x1c8] ;  /* 0x00007200003d7ab9 */ /* 0x000fe20000000800 */
[----:B------:R-:W-:Y:S01]  /*0540*/  LOP3.LUT R0, R2, 0x1c0, RZ, 0xc0, !PT ;  /* 0x000001c002007812 */ /* 0x000fe200078ec0ff */
[----:B------:R-:W-:Y:S01]  /*0550*/  @UP5 UIMAD UR60, UR38, UR54, URZ ;  /* 0x00000036263c52a4 */ /* 0x000fe2000f8e023f */
[----:B------:R-:W-:Y:S01]  /*0560*/  LEA.HI R11, R3, R8, RZ, 0x3 ;  /* 0x00000008030b7211 */ /* 0x000fe200078f18ff */
[----:B------:R-:W-:Y:S01]  /*0570*/  UIMAD UR58, UR5, UR58, URZ ;  /* 0x0000003a053a72a4 */ /* 0x000fe2000f8e023f */
[----:B------:R-:W-:Y:S01]  /*0580*/  SHF.R.U32.HI R3, RZ, 0x3, R0 ;  /* 0x00000003ff037819 */ /* 0x000fe20000011600 */
[----:B------:R-:W-:Y:S01]  /*0590*/  ULDC UR43, c[0x0][0x2e8] ;  /* 0x0000ba00002b7ab9 */ /* 0x000fe20000000800 */
[----:B------:R-:W-:Y:S01]  /*05a0*/  LOP3.LUT R2, R0, 0x38, R238, 0xf8, !PT ;  /* 0x0000003800027812 */ /* 0x000fe200078ef8ee */
[----:B------:R-:W-:Y:S01]  /*05b0*/  ULDC UR42, c[0x0][0x2e8] ;  /* 0x0000ba00002a7ab9 */ /* 0x000fe20000000800 */
[----:B------:R-:W-:Y:S01]  /*05c0*/  LOP3.LUT R0, R11, 0xfffffff8, RZ, 0xc0, !PT ;  /* 0xfffffff80b007812 */ /* 0x000fe200078ec0ff */
[----:B------:R-:W-:Y:S01]  /*05d0*/  ULDC.U8 UR7, c[0x0][0x2d8] ;  /* 0x0000b60000077ab9 */ /* 0x000fe20000000000 */
[----:B------:R-:W-:Y:S01]  /*05e0*/  LOP3.LUT R3, R2, R3, RZ, 0x3c, !PT ;  /* 0x0000000302037212 */ /* 0x000fe200078e3cff */
[----:B------:R-:W-:Y:S01]  /*05f0*/  IMAD.SHL.U32 R2, R13, 0x8, RZ ;  /* 0x000000080d027824 */ /* 0x000fe200078e00ff */
[----:B------:R-:W-:Y:S01]  /*0600*/  LOP3.LUT R4, R6, 0x1, RZ, 0xc0, !PT ;  /* 0x0000000106047812 */ /* 0x000fe200078ec0ff */
[----:B------:R-:W-:Y:S01]  /*0610*/  IMAD.IADD R12, R8, 0x1, -R0 ;  /* 0x00000001080c7824 */ /* 0x000fe200078e0a00 */
[C---:B------:R-:W-:Y:S01]  /*0620*/  LOP3.LUT P3, RZ, R7.reuse, 0x4, RZ, 0xc0, !PT ;  /* 0x0000000407ff7812 */ /* 0x040fe2000786c0ff */
[----:B------:R-:W-:Y:S01]  /*0630*/  IMAD.SHL.U32 R0, R7, 0x40, RZ ;  /* 0x0000004007007824 */ /* 0x000fe200078e00ff */
[----:B------:R-:W-:Y:S01]  /*0640*/  LOP3.LUT R2, R3, 0xfffffe00, R2, 0xf8, !PT ;  /* 0xfffffe0003027812 */ /* 0x000fe200078ef802 */
[----:B------:R-:W-:Y:S01]  /*0650*/  IMAD.SHL.U32 R3, R10, 0x200, RZ ;  /* 0x000002000a037824 */ /* 0x000fe200078e00ff */
[----:B------:R-:W-:Y:S01]  /*0660*/  ISETP.NE.U32.AND P0, PT, R4, 0x1, PT ;  /* 0x000000010400780c */ /* 0x000fe20003f05070 */
[----:B------:R-:W-:Y:S01]  /*0670*/  IMAD.SHL.U32 R8, R10, 0x10, RZ ;  /* 0x000000100a087824 */ /* 0x000fe200078e00ff */
[----:B------:R-:W-:Y:S01]  /*0680*/  LOP3.LUT R0, R0, 0x1c0, RZ, 0xc0, !PT ;  /* 0x000001c000007812 */ /* 0x000fe200078ec0ff */
[----:B------:R1:W-:Y:S01]  /*0690*/  STL [R1], R2 ;  /* 0x0000000201007387 */ /* 0x0003e20000100800 */
[----:B------:R-:W-:Y:S01]  /*06a0*/  R2P PR, R6, 0x6 ;  /* 0x0000000606007804 */ /* 0x000fe20000000000 */
[----:B------:R-:W-:Y:S01]  /*06b0*/  ULOP3.LUT UR61, UR39, UR61, URZ, 0x3c, !UPT ;  /* 0x0000003d273d7292 */ /* 0x000fe2000f8e3c3f */
[----:B------:R-:W-:Y:S01]  /*06c0*/  LOP3.LUT R179, R0, 0x8, R9, 0xf8, !PT ;  /* 0x0000000800b37812 */ /* 0x000fe200078ef809 */
[----:B------:R-:W-:Y:S01]  /*06d0*/  UIMAD UR57, UR8, UR38, URZ ;  /* 0x00000026083972a4 */ /* 0x000fe2000f8e023f */
[C---:B------:R-:W-:Y:S01]  /*06e0*/  SEL R181, R233.reuse, 0xffffffe0, !P4 ;  /* 0xffffffe0e9b57807 */ /* 0x040fe20006000000 */
[----:B------:R-:W-:Y:S01]  /*06f0*/  UIMAD UR55, UR41, UR46, URZ ;  /* 0x0000002e293772a4 */ /* 0x000fe2000f8e023f */
[----:B------:R-:W-:Y:S01]  /*0700*/  SEL R233, R233, 0xffffffe0, !P1 ;  /* 0xffffffe0e9e97807 */ /* 0x000fe20004800000 */
[----:B------:R-:W-:Y:S01]  /*0710*/  USHF.R.S32.HI UR56, URZ, 0x1f, UR51 ;  /* 0x0000001f3f387899 */ /* 0x000fe20008011433 */
[----:B------:R-:W-:Y:S01]  /*0720*/  SEL R231, R231, 0x10, !P0 ;  /* 0x00000010e7e77807 */ /* 0x000fe20004000000 */
[----:B------:R-:W-:-:S02]  /*0730*/  UIMAD.WIDE.U32 UR44, UR40, UR46, URZ ;  /* 0x0000002e282c72a5 */ /* 0x000fc4000f8e003f */
[----:B------:R-:W-:Y:S01]  /*0740*/  USHF.R.S32.HI UR53, URZ, 0x1f, UR49 ;  /* 0x0000001f3f357899 */ /* 0x000fe20008011431 */
[----:B-1----:R-:W-:-:S05]  /*0750*/  IMAD.SHL.U32 R2, R15, 0x10, RZ ;  /* 0x000000100f027824 */ /* 0x002fca00078e00ff */
[----:B------:R-:W-:Y:S02]  /*0760*/  LOP3.LUT R5, R0, 0x30, R2, 0xf8, !PT ;  /* 0x0000003000057812 */ /* 0x000fe400078ef802 */
[----:B------:R-:W-:Y:S02]  /*0770*/  SHF.R.U32.HI R0, RZ, 0x3, R0 ;  /* 0x00000003ff007819 */ /* 0x000fe40000011600 */
[----:B------:R-:W-:Y:S01]  /*0780*/  LEA.HI.SX32 R243, R243, R2, 0x1e ;  /* 0x00000002f3f37211 */ /* 0x000fe200078ff2ff */
[----:B------:R-:W-:Y:S01]  /*0790*/  IMAD R2, R250, 0x1000, R3 ;  /* 0x00001000fa027824 */ /* 0x000fe200078e0203 */
[----:B------:R-:W-:Y:S02]  /*07a0*/  LOP3.LUT R179, R179, R0, RZ, 0x3c, !PT ;  /* 0x00000000b3b37212 */ /* 0x000fe400078e3cff */
[----:B------:R-:W-:-:S03]  /*07b0*/  LOP3.LUT R4, R5, 0x8, R9, 0xf8, !PT ;  /* 0x0000000805047812 */ /* 0x000fc600078ef809 */
[----:B------:R-:W-:Y:S01]  /*07c0*/  IMAD.IADD R179, R2, 0x1, R179 ;  /* 0x0000000102b37824 */ /* 0x000fe200078e02b3 */
[----:B------:R-:W-:Y:S01]  /*07d0*/  LOP3.LUT R3, R3, R4, R0, 0xf6, !PT ;  /* 0x0000000403037212 */ /* 0x000fe200078ef600 */
[----:B------:R-:W-:Y:S01]  /*07e0*/  IMAD.U32 R2, RZ, RZ, UR4 ;  /* 0x00000004ff027e24 */ /* 0x000fe2000f8e00ff */
[----:B------:R-:W-:Y:S01]  /*07f0*/  UIMAD UR4, UR38, UR13, UR39 ;  /* 0x0000000d260472a4 */ /* 0x000fe2000f8e0227 */
[----:B------:R-:W-:Y:S02]  /*0800*/  IMAD.SHL.U32 R0, R6, 0x40, RZ ;  /* 0x0000004006007824 */ /* 0x000fe400078e00ff */
[----:B------:R-:W-:Y:S01]  /*0810*/  IMAD.SHL.U32 R6, R14, 0x2, RZ ;  /* 0x000000020e067824 */ /* 0x000fe200078e00ff */
[----:B------:R1:W-:Y:S01]  /*0820*/  STL [R1+0x3c], R2 ;  /* 0x00003c0201007387 */ /* 0x0003e20000100800 */
[----:B------:R-:W-:Y:S01]  /*0830*/  IMAD.SHL.U32 R179, R179, 0x2, RZ ;  /* 0x00000002b3b37824 */ /* 0x000fe200078e00ff */
[----:B------:R-:W-:Y:S01]  /*0840*/  LOP3.LUT R0, R0, 0x1c0, RZ, 0xc0, !PT ;  /* 0x000001c000007812 */ /* 0x000fe200078ec0ff */
[--C-:B------:R-:W-:Y:S01]  /*0850*/  IMAD R5, R250, 0x2000, R6.reuse ;  /* 0x00002000fa057824 */ /* 0x100fe200078e0206 */
[----:B------:R-:W-:Y:S01]  /*0860*/  USHF.L.U32 UR48, UR4, 0x5, URZ ;  /* 0x0000000504307899 */ /* 0x000fe2000800063f */
[----:B------:R-:W-:-:S02]  /*0870*/  IMAD R6, R15, 0x400, R6 ;  /* 0x000004000f067824 */ /* 0x000fc400078e0206 */
[----:B------:R-:W-:Y:S01]  /*0880*/  IMAD R5, R15, 0x400, R5 ;  /* 0x000004000f057824 */ /* 0x000fe200078e0205 */
[----:B------:R-:W-:Y:S01]  /*0890*/  USHF.R.S32.HI UR52, URZ, 0x1f, UR48 ;  /* 0x0000001f3f347899 */ /* 0x000fe20008011430 */
[----:B------:R-:W-:Y:S01]  /*08a0*/  IMAD.IADD R182, R179, 0x1, R181 ;  /* 0x00000001b3b67824 */ /* 0x000fe200078e02b5 */
[----:B------:R-:W-:Y:S01]  /*08b0*/  ULDC.64 UR4, c[0x0][0x118] ;  /* 0x0000460000047ab9 */ /* 0x000fe20000000a00 */
[----:B------:R-:W-:Y:S02]  /*08c0*/  IMAD.SHL.U32 R3, R3, 0x2, RZ ;  /* 0x0000000203037824 */ /* 0x000fe400078e00ff */
[----:B-1----:R-:W-:Y:S01]  /*08d0*/  IMAD.U32 R2, RZ, RZ, UR6 ;  /* 0x00000006ff027e24 */ /* 0x002fe2000f8e00ff */
[----:B------:R-:W-:-:S04]  /*08e0*/  USHF.R.S32.HI UR6, URZ, 0x1f, UR39 ;  /* 0x0000001f3f067899 */ /* 0x000fc80008011427 */
[----:B------:R1:W-:Y:S02]  /*08f0*/  STL [R1+0x38], R2 ;  /* 0x0000380201007387 */ /* 0x0003e40000100800 */
[----:B------:R-:W-:Y:S01]  /*0900*/  IMAD.U32 R4, RZ, RZ, UR6 ;  /* 0x00000006ff047e24 */ /* 0x000fe2000f8e00ff */
[----:B------:R-:W-:Y:S01]  /*0910*/  SHF.R.U32.HI R4, RZ, 0x3, R0 ;  /* 0x00000003ff047819 */ /* 0x000fe20000011600 */
[----:B------:R-:W-:-:S03]  /*0920*/  USHF.L.U32 UR6, UR38, 0x7, URZ ;  /* 0x0000000726067899 */ /* 0x000fc6000800063f */
[----:B------:R-:W-:-:S03]  /*0930*/  LOP3.LUT R7, R4, R0, RZ, 0xfc, !PT ;  /* 0x0000000004077212 */ /* 0x000fc600078efcff */
[----:B------:R-:W-:Y:S01]  /*0940*/  IMAD.U32 R13, RZ, RZ, UR6 ;  /* 0x00000006ff0d7e24 */ /* 0x000fe2000f8e00ff */
[----:B------:R-:W-:Y:S01]  /*0950*/  USHF.R.S32.HI UR6, URZ, 0x1f, UR38 ;  /* 0x0000001f3f067899 */ /* 0x000fe20008011426 */
[----:B------:R-:W-:Y:S02]  /*0960*/  IMAD.IADD R7, R7, 0x1, R5 ;  /* 0x0000000107077824 */ /* 0x000fe400078e0205 */
[----:B------:R-:W-:Y:S02]  /*0970*/  IMAD.SHL.U32 R5, R10, 0x8, RZ ;  /* 0x000000080a057824 */ /* 0x000fe400078e00ff */
[----:B------:R-:W-:-:S04]  /*0980*/  IMAD.SHL.U32 R229, R7, 0x2, RZ ;  /* 0x0000000207e57824 */ /* 0x000fc800078e00ff */
[C---:B------:R-:W-:Y:S02]  /*0990*/  IMAD.IADD R232, R229.reuse, 0x1, R231 ;  /* 0x00000001e5e87824 */ /* 0x040fe400078e02e7 */
[--C-:B------:R-:W-:Y:S02]  /*09a0*/  IMAD.IADD R236, R229, 0x1, R233.reuse ;  /* 0x00000001e5ec7824 */ /* 0x100fe400078e02e9 */
[----:B------:R-:W-:Y:S02]  /*09b0*/  IMAD.IADD R235, R232, 0x1, R233 ;  /* 0x00000001e8eb7824 */ /* 0x000fe400078e02e9 */
[----:B-1----:R-:W-:-:S05]  /*09c0*/  IMAD.SHL.U32 R2, R250, 0x8, RZ ;  /* 0x00000008fa027824 */ /* 0x002fca00078e00ff */
[----:B------:R-:W-:-:S04]  /*09d0*/  LOP3.LUT R2, R2, 0x8, RZ, 0xc0, !PT ;  /* 0x0000000802027812 */ /* 0x000fc800078ec0ff */
[----:B------:R-:W-:Y:S02]  /*09e0*/  LOP3.LUT R9, R2, 0x10, R8, 0xf8, !PT ;  /* 0x0000001002097812 */ /* 0x000fe400078ef808 */
[----:B------:R-:W-:Y:S01]  /*09f0*/  LOP3.LUT R8, R4, R0, R2, 0x1e, !PT ;  /* 0x0000000004087212 */ /* 0x000fe200078e1e02 */
[----:B------:R-:W-:Y:S02]  /*0a00*/  IMAD.SHL.U32 R2, R12, 0x40, RZ ;  /* 0x000000400c027824 */ /* 0x000fe400078e00ff */
[----:B------:R-:W-:Y:S01]  /*0a10*/  IMAD.U32 R0, RZ, RZ, UR6 ;  /* 0x00000006ff007e24 */ /* 0x000fe2000f8e00ff */
[----:B------:R-:W-:Y:S01]  /*0a20*/  @!UP5 UIMAD UR6, UR38, UR15, UR39 ;  /* 0x0000000f2606d2a4 */ /* 0x000fe2000f8e0227 */
[----:B------:R-:W-:Y:S01]  /*0a30*/  IMAD.U32 R4, RZ, RZ, UR9 ;  /* 0x00000009ff047e24 */ /* 0x000fe2000f8e00ff */
[----:B------:R-:W-:Y:S01]  /*0a40*/  LOP3.LUT R2, R2, 0x1c0, RZ, 0xc0, !PT ;  /* 0x000001c002027812 */ /* 0x000fe200078ec0ff */
[----:B------:R-:W-:Y:S01]  /*0a50*/  IMAD.SHL.U32 R0, R11, 0x40, RZ ;  /* 0x000000400b007824 */ /* 0x000fe200078e00ff */
[----:B------:R-:W-:Y:S01]  /*0a60*/  @!UP5 UIMAD UR54, UR6, UR54, URZ ;  /* 0x000000360636d2a4 */ /* 0x000fe2000f8e023f */
[----:B------:R-:W-:Y:S01]  /*0a70*/  IMAD.IADD R6, R6, 0x1, R8 ;  /* 0x0000000106067824 */ /* 0x000fe200078e0208 */
[----:B------:R-:W-:-:S02]  /*0a80*/  LOP3.LUT R5, R2, 0x8, R5, 0xf8, !PT ;  /* 0x0000000802057812 */ /* 0x000fc400078ef805 */
[--C-:B------:R-:W-:Y:S02]  /*0a90*/  SHF.R.U32.HI R4, RZ, 0x3, R2.reuse ;  /* 0x00000003ff047819 */ /* 0x100fe40000011602 */
[----:B------:R-:W-:Y:S02]  /*0aa0*/  LOP3.LUT R0, R0, 0xfffffe00, RZ, 0xc0, !PT ;  /* 0xfffffe0000007812 */ /* 0x000fe400078ec0ff */
[----:B------:R-:W-:Y:S02]  /*0ab0*/  LOP3.LUT R5, R5, R4, RZ, 0x3c, !PT ;  /* 0x0000000405057212 */ /* 0x000fe400078e3cff */
[----:B------:R-:W-:Y:S01]  /*0ac0*/  LOP3.LUT R2, R4, R9, R2, 0x1e, !PT ;  /* 0x0000000904027212 */ /* 0x000fe200078e1e02 */
[----:B------:R-:W-:Y:S02]  /*0ad0*/  IMAD.MOV.U32 R4, RZ, RZ, 0x40 ;  /* 0x00000040ff047424 */ /* 0x000fe400078e00ff */
[----:B------:R-:W-:Y:S01]  /*0ae0*/  IMAD R187, R15, 0x400, R0 ;  /* 0x000004000fbb7824 */ /* 0x000fe200078e0200 */
[----:B------:R-:W-:Y:S01]  /*0af0*/  LOP3.LUT R186, R2, R0, RZ, 0xfc, !PT ;  /* 0x0000000002ba7212 */ /* 0x000fe200078efcff */
[----:B------:R-:W-:Y:S01]  /*0b00*/  IMAD.MOV.U32 R2, RZ, RZ, 0x440 ;  /* 0x00000440ff027424 */ /* 0x000fe200078e00ff */
[----:B------:R-:W-:Y:S01]  /*0b10*/  SEL R180, R4, 0xffffffc0, !P3 ;  /* 0xffffffc004b47807 */ /* 0x000fe20005800000 */
[----:B------:R-:W-:Y:S01]  /*0b20*/  IMAD.IADD R187, R187, 0x1, R5 ;  /* 0x00000001bbbb7824 */ /* 0x000fe200078e0205 */
[----:B------:R-:W-:-:S02]  /*0b30*/  LEA R0, R6, 0xc000, 0x1 ;  /* 0x0000c00006007811 */ /* 0x000fc400078e08ff */
        /* <DEDUP_REMOVED lines=38> */
.L_x_1931:
        /* <DEDUP_REMOVED lines=54> */
.L_x_1853:
        /* <DEDUP_REMOVED lines=32> */
[----:B-1----:R-:W-:-:S02]  /*1300*/  UISETP.NE.AND UP0, UPT, UR35, -0x1, UPT ;  /* 0xffffffff2300788c */ /* 0x002fc4000bf05270 */
        /* <DEDUP_REMOVED lines=34> */
.L_x_1855:
        /* <DEDUP_REMOVED lines=18> */
.L_x_1856:
        /* <DEDUP_REMOVED lines=11> */
[----:B------:R-:W-:-:S04]  /*1700*/  @!UP3 UIMAD UR10, UR33, UR8, URZ ;  /* 0x00000008210ab2a4 */ /* 0x000fc8000f8e023f */
[----:B------:R-:W-:Y:S01]  /*1710*/  @!UP3 UIMAD UR10, UR38, UR9, UR10 ;  /* 0x00000009260ab2a4 */ /* 0x000fe2000f8e020a */
[----:B-1----:R-:W1:Y:S01]  /*1720*/  MUFU.RCP R4, R4 ;  /* 0x0000000400047308 */ /* 0x002e620000001000 */
[----:B------:R-:W-:-:S04]  /*1730*/  @!UP3 UIMAD.WIDE.U32 UR8, UR38, UR8, URZ ;  /* 0x000000082608b2a5 */ /* 0x000fc8000f8e003f */
[----:B------:R-:W-:Y:S02]  /*1740*/  @!UP3 UIADD3 UR28, UR9, UR10, URZ ;  /* 0x0000000a091cb290 */ /* 0x000fe4000fffe03f */
[----:B------:R-:W-:Y:S02]  /*1750*/  UIMAD UR10, UR41, UR15, URZ ;  /* 0x0000000f290a72a4 */ /* 0x000fe4000f8e023f */
[----:B------:R-:W-:Y:S02]  /*1760*/  @!UP3 UMOV UR25, UR8 ;  /* 0x000000080019bc82 */ /* 0x000fe40008000000 */
[----:B------:R-:W-:Y:S01]  /*1770*/  UIMAD UR8, UR33, UR13, UR57 ;  /* 0x0000000d210872a4 */ /* 0x000fe2000f8e0239 */
[----:B------:R-:W2:Y:S03]  /*1780*/  S2UR UR13, SR_CTAID.X ;  /* 0x00000000000d79c3 */ /* 0x000ea60000002500 */
        /* <DEDUP_REMOVED lines=8> */
[----:B------:R-:W-:Y:S01]  /*1810*/  ULDC.64 UR10, c[0x0][0x3d8] ;  /* 0x0000f600000a7ab9 */ /* 0x000fe20000000a00 */
[----:B-1----:R-:W-:Y:S01]  /*1820*/  IMAD.MOV R0, RZ, RZ, -R5 ;  /* 0x000000ffff007224 */ /* 0x002fe200078e0a05 */
[----:B--2---:R-:W-:Y:S01]  /*1830*/  UIMAD.WIDE.U32 UR8, UR13, UR10, URZ ;  /* 0x0000000a0d0872a5 */ /* 0x004fe2000f8e003f */
[----:B------:R-:W-:Y:S02]  /*1840*/  IMAD.MOV.U32 R4, RZ, RZ, RZ ;  /* 0x000000ffff047224 */ /* 0x000fe400078e00ff */
[----:B------:R-:W-:Y:S01]  /*1850*/  IMAD R0, R0, R6, RZ ;  /* 0x0000000600007224 */ /* 0x000fe200078e02ff */
[----:B------:R-:W-:-:S02]  /*1860*/  USEL UR21, UR8, URZ, UP6 ;  /* 0x0000003f08157287 */ /* 0x000fc4000b000000 */
[----:B------:R-:W-:Y:S01]  /*1870*/  UIMAD UR11, UR13, UR11, UR9 ;  /* 0x0000000b0d0b72a4 */ /* 0x000fe2000f8e0209 */
[----:B------:R-:W-:Y:S01]  /*1880*/  IMAD.HI.U32 R0, R5, R0, R4 ;  /* 0x0000000005007227 */ /* 0x000fe200078e0004 */
[----:B------:R-:W-:Y:S02]  /*1890*/  USHF.L.U64.HI UR8, UR38, 0x7, UR33 ;  /* 0x0000000726087899 */ /* 0x000fe40008010221 */
[----:B------:R-:W-:Y:S02]  /*18a0*/  USHF.L.U32 UR13, UR38, 0x7, URZ ;  /* 0x00000007260d7899 */ /* 0x000fe4000800063f */
[----:B------:R-:W-:Y:S01]  /*18b0*/  USEL UR9, UR8, URZ, UP1 ;  /* 0x0000003f08097287 */ /* 0x000fe20008800000 */
[----:B------:R-:W-:Y:S01]  /*18c0*/  IMAD.HI.U32 R0, R0, R2, RZ ;  /* 0x0000000200007227 */ /* 0x000fe200078e00ff */
[----:B------:R-:W-:-:S03]  /*18d0*/  USEL UR8, UR13, URZ, UP1 ;  /* 0x0000003f0d087287 */ /* 0x000fc60008800000 */
[----:B------:R-:W-:Y:S01]  /*18e0*/  IMAD.MOV R4, RZ, RZ, -R0 ;  /* 0x000000ffff047224 */ /* 0x000fe200078e0a00 */
[----:B------:R-:W-:Y:S02]  /*18f0*/  UIADD3 UR8, UP1, UR18, UR8, URZ ;  /* 0x0000000812087290 */ /* 0x000fe4000ff3e03f */
[----:B------:R-:W-:Y:S01]  /*1900*/  ULDC UR13, c[0x0][0x234] ;  /* 0x00008d00000d7ab9 */ /* 0x000fe20000000800 */
[C---:B------:R-:W-:Y:S01]  /*1910*/  IMAD R2, R6.reuse, R4, R2 ;  /* 0x0000000406027224 */ /* 0x040fe200078e0202 */
[----:B------:R-:W-:Y:S02]  /*1920*/  UIADD3.X UR10, UR29, UR9, URZ, UP1, !UPT ;  /* 0x000000091d0a7290 */ /* 0x000fe40008ffe43f */
[----:B------:R-:W-:Y:S02]  /*1930*/  UIMAD UR9, UR41, UR8, URZ ;  /* 0x00000008290972a4 */ /* 0x000fe4000f8e023f */
[----:B------:R-:W-:Y:S02]  /*1940*/  ISETP.GT.U32.AND P1, PT, R6, R2, PT ;  /* 0x000000020600720c */ /* 0x000fe40003f24070 */
[----:B------:R-:W-:-:S02]  /*1950*/  UIMAD UR10, UR40, UR10, UR9 ;  /* 0x0000000a280a72a4 */ /* 0x000fc4000f8e0209 */
[----:B------:R-:W-:-:S04]  /*1960*/  @UP5 USEL UR9, UR60, UR15, !UP3 ;  /* 0x0000000f3c095287 */ /* 0x000fc8000d800000 */
[----:B------:R-:W-:Y:S02]  /*1970*/  @UP5 UIMAD UR16, UR39, UR13, UR9 ;  /* 0x0000000d271052a4 */ /* 0x000fe4000f8e0209 */
[----:B------:R-:W-:Y:S02]  /*1980*/  UIMAD.WIDE.U32 UR8, UR40, UR8, URZ ;  /* 0x00000008280872a5 */ /* 0x000fe4000f8e003f */
[----:B------:R-:W-:Y:S01]  /*1990*/  USEL UR13, UR11, URZ, UP6 ;  /* 0x0000003f0b0d7287 */ /* 0x000fe2000b000000 */
[----:B------:R-:W-:Y:S01]  /*19a0*/  @!P1 IMAD.IADD R2, R2, 0x1, -R6 ;  /* 0x0000000102029824 */ /* 0x000fe200078e0a06 */
[----:B------:R-:W-:Y:S01]  /*19b0*/  @!P1 IADD3 R0, R0, 0x1, RZ ;  /* 0x0000000100009810 */ /* 0x000fe20007ffe0ff */
[----:B------:R-:W-:Y:S01]  /*19c0*/  @!UP5 UMOV UR16, UR54 ;  /* 0x000000360010dc82 */ /* 0x000fe20008000000 */
[----:B------:R-:W-:Y:S01]  /*19d0*/  ISETP.LE.AND P1, PT, RZ, UR61, PT ;  /* 0x0000003dff007c0c */ /* 0x000fe2000bf23270 */
[----:B------:R-:W-:Y:S01]  /*19e0*/  UIADD3 UR11, UR9, UR10, URZ ;  /* 0x0000000a090b7290 */ /* 0x000fe2000fffe03f */
        /* <DEDUP_REMOVED lines=13> */
.L_x_1857:
[----:B------:R-:W-:Y:S02]  /*1ac0*/  UMOV UR10, UR58 ;  /* 0x0000003a000a7c82 */ /* 0x000fe40008000000 */
.L_x_1858:
[----:B------:R-:W1:Y:S01]  /*1ad0*/  S2R R19, SR_TID.X ;  /* 0x0000000000137919 */ /* 0x000e620000002100 */
[----:B------:R-:W-:Y:S01]  /*1ae0*/  UIADD3 UR8, UP4, UP3, UR8, UR49, UR51 ;  /* 0x0000003108087290 */ /* 0x000fe2000fb9e033 */
[----:B------:R-:W-:Y:S01]  /*1af0*/  IMAD.U32 R10, RZ, RZ, UR5 ;  /* 0x00000005ff0a7e24 */ /* 0x000fe2000f8e00ff */
[----:B------:R-:W-:Y:S01]  /*1b00*/  USHF.R.S32.HI UR5, URZ, 0x1f, UR39 ;  /* 0x0000001f3f057899 */ /* 0x000fe20008011427 */
[----:B------:R-:W-:Y:S01]  /*1b10*/  SHF.R.S32.HI R239, RZ, 0x1f, R238 ;  /* 0x0000001fffef7819 */ /* 0x000fe200000114ee */
[----:B------:R-:W-:Y:S01]  /*1b20*/  UIADD3 UR21, UP2, UP1, UR21, UR8, UR22 ;  /* 0x0000000815157290 */ /* 0x000fe2000f95e016 */
[----:B------:R-:W-:Y:S01]  /*1b30*/  IMAD.U32 R8, RZ, RZ, UR4 ;  /* 0x00000004ff087e24 */ /* 0x000fe2000f8e00ff */
[----:B------:R-:W-:Y:S01]  /*1b40*/  UIADD3.X UR8, UR11, UR53, UR56, UP4, UP3 ;  /* 0x000000350b087290 */ /* 0x000fe2000a7e6438 */
[----:B------:R-:W-:Y:S01]  /*1b50*/  IMAD.U32 R9, RZ, RZ, UR18 ;  /* 0x00000012ff097e24 */ /* 0x000fe2000f8e00ff */
[----:B------:R-:W-:Y:S01]  /*1b60*/  UMOV UR22, 0x4 ;  /* 0x0000000400167882 */ /* 0x000fe20000000000 */
[----:B------:R-:W-:Y:S01]  /*1b70*/  BSSY B1, `(.L_x_1854) ;  /* 0x0000b9d000017945 */ /* 0x000fe20003800000 */
[----:B------:R-:W-:-:S03]  /*1b80*/  UIADD3.X UR17, UR13, UR8, UR17, UP2, UP1 ;  /* 0x000000080d117290 */ /* 0x000fc600097e2411 */
[----:B------:R-:W-:Y:S02]  /*1b90*/  ULDC.64 UR8, c[0x0][0x1a8] ;  /* 0x00006a0000087ab9 */ /* 0x000fe40000000a00 */
[----:B------:R-:W-:-:S04]  /*1ba0*/  UIMAD UR8, UR5, UR8, URZ ;  /* 0x00000008050872a4 */ /* 0x000fc8000f8e023f */
[----:B------:R-:W-:-:S03]  /*1bb0*/  UIMAD UR15, UR39, UR9, UR8 ;  /* 0x00000009270f72a4 */ /* 0x000fc6000f8e0208 */
[----:B------:R-:W-:Y:S01]  /*1bc0*/  ULDC.64 UR8, c[0x0][0x378] ;  /* 0x0000de0000087ab9 */ /* 0x000fe20000000a00 */
[----:B-1----:R-:W-:Y:S01]  /*1bd0*/  SHF.R.S32.HI R20, RZ, 0x1f, R19 ;  /* 0x0000001fff147819 */ /* 0x002fe20000011413 */
[----:B------:R-:W-:-:S03]  /*1be0*/  UIMAD UR8, UR5, UR8, URZ ;  /* 0x00000008050872a4 */ /* 0x000fc6000f8e023f */
[----:B------:R-:W-:Y:S01]  /*1bf0*/  LEA.HI R0, R20, R19, RZ, 0x3 ;  /* 0x0000001314007211 */ /* 0x000fe200078f18ff */
[----:B------:R-:W-:Y:S02]  /*1c00*/  UIMAD UR13, UR39, UR9, UR8 ;  /* 0x00000009270d72a4 */ /* 0x000fe4000f8e0208 */
[----:B------:R-:W-:Y:S01]  /*1c10*/  ULDC.64 UR4, c[0x0][0x3c8] ;  /* 0x0000f20000047ab9 */ /* 0x000fe20000000a00 */
[----:B------:R-:W-:Y:S01]  /*1c20*/  SHF.R.S32.HI R0, RZ, 0x3, R0 ;  /* 0x00000003ff007819 */ /* 0x000fe20000011400 */
[----:B------:R-:W-:Y:S02]  /*1c30*/  ULDC.64 UR8, c[0x0][0x370] ;  /* 0x0000dc0000087ab9 */ /* 0x000fe40000000a00 */
[----:B------:R-:W-:Y:S01]  /*1c40*/  UIMAD UR8, UR29, UR8, URZ ;  /* 0x000000081d0872a4 */ /* 0x000fe2000f8e023f */
[----:B------:R-:W-:Y:S02]  /*1c50*/  SHF.R.S32.HI R18, RZ, 0x1f, R0 ;  /* 0x0000001fff127819 */ /* 0x000fe40000011400 */
[----:B------:R-:W-:Y:S01]  /*1c60*/  IADD3 R2, P1, R0, UR18, RZ ;  /* 0x0000001200027c10 */ /* 0x000fe2000ff3e0ff */
[----:B------:R-:W-:-:S02]  /*1c70*/  UIMAD UR11, UR18, UR9, UR8 ;  /* 0x00000009120b72a4 */ /* 0x000fc4000f8e0208 */
[----:B------:R-:W-:Y:S01]  /*1c80*/  UIADD3 UR8, UR18, UR10, URZ ;  /* 0x0000000a12087290 */ /* 0x000fe2000fffe03f */
[----:B------:R-:W-:Y:S01]  /*1c90*/  IADD3.X R7, R18, UR29, RZ, P1, !PT ;  /* 0x0000001d12077c10 */ /* 0x000fe20008ffe4ff */
[----:B------:R-:W-:Y:S01]  /*1ca0*/  IMAD.WIDE.U32 R4, R2, c[0x0][0x190], R238 ;  /* 0x0000640002047a25 */ /* 0x000fe200078e00ee */
[----:B------:R-:W-:Y:S02]  /*1cb0*/  UIADD3 UR10, UR18, UR16, URZ ;  /* 0x00000010120a7290 */ /* 0x000fe4000fffe03f */
[----:B------:R-:W-:Y:S01]  /*1cc0*/  UIMAD.WIDE UR8, UR8, UR22, UR4 ;  /* 0x00000016080872a5 */ /* 0x000fe2000f8e0204 */
[----:B------:R-:W-:Y:S01]  /*1cd0*/  IMAD R7, R7, c[0x0][0x190], RZ ;  /* 0x0000640007077a24 */ /* 0x000fe200078e02ff */
[----:B------:R-:W-:Y:S01]  /*1ce0*/  IADD3 R6, P1, R4, UR32, RZ ;  /* 0x0000002004067c10 */ /* 0x000fe2000ff3e0ff */
[----:B------:R1:W2:Y:S01]  /*1cf0*/  R2UR UR4, R8 ;  /* 0x00000000080473c2 */ /* 0x0002a200000e0000 */
[----:B------:R-:W-:Y:S01]  /*1d00*/  ULDC UR32, c[0x0][0x2e8] ;  /* 0x0000ba0000207ab9 */ /* 0x000fe20000000800 */
[----:B------:R-:W-:-:S02]  /*1d10*/  IMAD R2, R2, c[0x0][0x194], R7 ;  /* 0x0000650002027a24 */ /* 0x000fc400078e0207 */
[----:B------:R-:W-:-:S03]  /*1d20*/  UMOV UR29, UR9 ;  /* 0x00000009001d7c82 */ /* 0x000fc60008000000 */
[----:B------:R-:W-:Y:S01]  /*1d30*/  IADD3.X R7, R5, UR30, R2, P1, !PT ;  /* 0x0000001e05077c10 */ /* 0x000fe20008ffe402 */
[----:B------:R-:W-:Y:S01]  /*1d40*/  UMOV UR30, UR8 ;  /* 0x00000008001e7c82 */ /* 0x000fe20008000000 */
[----:B------:R-:W-:Y:S01]  /*1d50*/  IADD3 R4, P1, R238, UR25, RZ ;  /* 0x00000019ee047c10 */ /* 0x000fe2000ff3e0ff */
[----:B------:R-:W-:Y:S01]  /*1d60*/  UIADD3 UR8, -UR6, UR12, UR19 ;  /* 0x0000000c06087290 */ /* 0x000fe2000fffe113 */
[----:B------:R3:W4:Y:S02]  /*1d70*/  R2UR UR5, R10 ;  /* 0x000000000a0573c2 */ /* 0x00072400000e0000 */
[----:B------:R-:W-:Y:S01]  /*1d80*/  IADD3.X R5, R239, UR28, RZ, P1, !PT ;  /* 0x0000001cef057c10 */ /* 0x000fe20008ffe4ff */
[----:B------:R-:W-:-:S04]  /*1d90*/  UIADD3 UR8, UR8, -UR32, URZ ;  /* 0x8000002008087290 */ /* 0x000fc8000fffe03f */
[----:B------:R-:W-:Y:S01]  /*1da0*/  USHF.R.S32.HI UR32, URZ, 0x1f, UR8 ;  /* 0x0000001f3f207899 */ /* 0x000fe20008011408 */
[----:B------:R-:W-:-:S03]  /*1db0*/  IMAD.WIDE.U32 R4, R9, c[0x0][0x370], R4 ;  /* 0x0000dc0009047a25 */ /* 0x000fc600078e0004 */
[----:B------:R-:W-:Y:S01]  /*1dc0*/  ULEA.HI UR32, UR32, UR8, URZ, 0x7 ;  /* 0x0000000820207291 */ /* 0x000fe2000f8f383f */
[----:B-1----:R-:W-:Y:S01]  /*1dd0*/  LEA.HI R8, R20, R19, RZ, 0x5 ;  /* 0x0000001314087211 */ /* 0x002fe200078f28ff */
[----:B------:R-:W-:Y:S01]  /*1de0*/  UIADD3 UR8, UR31, -0x1, URZ ;  /* 0xffffffff1f087890 */ /* 0x000fe2000fffe03f */
[----:B------:R-:W-:Y:S01]  /*1df0*/  IADD3 R5, R5, UR11, RZ ;  /* 0x0000000b05057c10 */ /* 0x000fe2000fffe0ff */
[----:B------:R-:W-:Y:S01]  /*1e00*/  USHF.R.S32.HI UR32, URZ, 0x7, UR32 ;  /* 0x000000073f207899 */ /* 0x000fe20008011420 */
[----:B------:R-:W-:Y:S02]  /*1e10*/  LOP3.LUT R2, R8, 0xffffffe0, RZ, 0xc0, !PT ;  /* 0xffffffe008027812 */ /* 0x000fe400078ec0ff */
[----:B------:R-:W-:Y:S01]  /*1e20*/  SHF.R.S32.HI R8, RZ, 0x5, R8 ;  /* 0x00000005ff087819 */ /* 0x000fe20000011408 */
[----:B------:R-:W-:Y:S02]  /*1e30*/  UISETP.LT.AND UP1, UPT, URZ, UR32, UPT ;  /* 0x000000203f00728c */ /* 0x000fe4000bf21270 */
[----:B------:R-:W-:-:S02]  /*1e40*/  IMAD.IADD R14, R19, 0x1, -R2 ;  /* 0x00000001130e7824 */ /* 0x000fc400078e0a02 */
[----:B------:R-:W-:Y:S02]  /*1e50*/  USEL UR32, URZ, UR32, !UP1 ;  /* 0x000000203f207287 */ /* 0x000fe4000c800000 */
[----:B------:R-:W-:Y:S02]  /*1e60*/  IMAD R2, R8, UR50, R14 ;  /* 0x0000003208027c24 */ /* 0x000fe4000f8e020e */
[----:B------:R-:W-:-:S03]  /*1e70*/  UISETP.GT.AND UP1, UPT, UR31, UR32, UPT ;  /* 0x000000201f00728c */ /* 0x000fc6000bf24270 */
[----:B------:R-:W-:-:S04]  /*1e80*/  IADD3 R8, P1, R2, UR21, RZ ;  /* 0x0000001502087c10 */ /* 0x000fc8000ff3e0ff */
        /* <DEDUP_REMOVED lines=33> */
[----:B------:R-:W-:Y:S02]  /*20a0*/  UIMAD.WIDE.U32 UR8, UR38, UR10, UR8 ;  /* 0x0000000a260872a5 */ /* 0x000fe4000f8e0008 */
[----:B------:R-:W-:-:S04]  /*20b0*/  UIMAD UR10, UR33, UR10, URZ ;  /* 0x0000000a210a72a4 */ /* 0x000fc8000f8e023f */
[----:B------:R-:W-:Y:S02]  /*20c0*/  UIMAD UR10, UR38, UR11, UR10 ;  /* 0x0000000b260a72a4 */ /* 0x000fe4000f8e020a */
[----:B------:R-:W-:Y:S02]  /*20d0*/  UMOV UR15, UR8 ;  /* 0x00000008000f7c82 */ /* 0x000fe40008000000 */
[----:B------:R-:W-:Y:S02]  /*20e0*/  UIADD3 UR16, UR9, UR10, URZ ;  /* 0x0000000a09107290 */ /* 0x000fe4000fffe03f */
.L_x_1860:
        /* <DEDUP_REMOVED lines=9> */
[----:B------:R-:W-:Y:S02]  /*2180*/  UIMAD UR10, UR34, UR9, UR10 ;  /* 0x00000009220a72a4 */ /* 0x000fe4000f8e020a */
[----:B------:R-:W-:-:S04]  /*2190*/  UIMAD.WIDE.U32 UR8, UR34, UR8, URZ ;  /* 0x00000008220872a5 */ /* 0x000fc8000f8e003f */
[----:B------:R-:W-:-:S03]  /*21a0*/  UIADD3 UR9, UR9, UR10, URZ ;  /* 0x0000000a09097290 */ /* 0x000fc6000fffe03f */
[----:B------:R-:W-:Y:S02]  /*21b0*/  ULDC.64 UR10, c[0x0][0x390] ;  /* 0x0000e400000a7ab9 */ /* 0x000fe40000000a00 */
[----:B------:R-:W-:Y:S02]  /*21c0*/  UIMAD UR12, UR33, UR10, URZ ;  /* 0x0000000a210c72a4 */ /* 0x000fe4000f8e023f */
[----:B------:R-:W-:Y:S02]  /*21d0*/  UIMAD.WIDE.U32 UR8, UR38, UR10, UR8 ;  /* 0x0000000a260872a5 */ /* 0x000fe4000f8e0008 */
[----:B------:R-:W-:-:S04]  /*21e0*/  UIMAD UR11, UR38, UR11, UR12 ;  /* 0x0000000b260b72a4 */ /* 0x000fc8000f8e020c */
[----:B------:R-:W-:Y:S02]  /*21f0*/  UIADD3 UR11, UR9, UR11, URZ ;  /* 0x0000000b090b7290 */ /* 0x000fe4000fffe03f */
[----:B------:R-:W-:Y:S02]  /*2200*/  UMOV UR10, UR8 ;  /* 0x00000008000a7c82 */ /* 0x000fe40008000000 */
.L_x_1861:
        /* <DEDUP_REMOVED lines=9> */
[----:B------:R-:W-:Y:S02]  /*22a0*/  IADD3 R4, P0, R4, UR15, RZ ;  /* 0x0000000f04047c10 */ /* 0x000fe4000ff1e0ff */
[----:B------:R-:W-:Y:S01]  /*22b0*/  IMAD.U32 R2, RZ, RZ, UR8 ;  /* 0x00000008ff027e24 */ /* 0x000fe2000f8e00ff */
[----:B------:R-:W-:Y:S01]  /*22c0*/  ULDC.64 UR8, c[0x0][0x3b8] ;  /* 0x0000ee0000087ab9 */ /* 0x000fe20000000a00 */
[----:B------:R-:W-:Y:S01]  /*22d0*/  ISETP.GE.OR P3, PT, R0, UR6, P4 ;  /* 0x0000000600007c0c */ /* 0x000fe2000a766670 */
[----:B------:R-:W-:Y:S02]  /*22e0*/  UIMAD UR8, UR12, UR8, URZ ;  /* 0x000000080c0872a4 */ /* 0x000fe4000f8e023f */
        /* <DEDUP_REMOVED lines=15> */
.L_x_1863:
[----:B------:R-:W-:Y:S05]  /*23e0*/  BSYNC B0 ;  /* 0x0000000000007941 */ /* 0x000fea0003800000 */
.L_x_1862:
        /* <DEDUP_REMOVED lines=15> */
.L_x_1865:
[----:B------:R-:W-:Y:S05]  /*24e0*/  BSYNC B0 ;  /* 0x0000000000007941 */ /* 0x000fea0003800000 */
.L_x_1864:
        /* <DEDUP_REMOVED lines=15> */
.L_x_1867:
[----:B------:R-:W-:Y:S05]  /*25e0*/  BSYNC B0 ;  /* 0x0000000000007941 */ /* 0x000fea0003800000 */
.L_x_1866:
        /* <DEDUP_REMOVED lines=14> */
.L_x_1869:
[----:B------:R-:W-:Y:S05]  /*26d0*/  BSYNC B0 ;  /* 0x0000000000007941 */ /* 0x000fea0003800000 */
.L_x_1868:
[----:B------:R-:W-:Y:S01]  /*26e0*/  ULDC.64 UR8, c[0x0][0x3a8] ;  /* 0x0000ea0000087ab9 */ /* 0x000fe20000000a00 */
[----:B-1----:R-:W-:Y:S01]  /*26f0*/  IMAD.WIDE.U32 R4, R11, c[0x0][0x3a8], R238 ;  /* 0x0000ea000b047a25 */ /* 0x002fe200078e00ee */
[----:B------:R-:W-:Y:S01]  /*2700*/  UIMAD UR6, UR20, UR8, URZ ;  /* 0x00000008140672a4 */ /* 0x000fe2000f8e023f */
[----:B------:R-:W-:Y:S01]  /*2710*/  BSSY B0, `(.L_x_1870) ;  /* 0x0000016000007945 */ /* 0x000fe20003800000 */
[----:B------:R-:W-:Y:S02]  /*2720*/  USHF.R.S32.HI UR12, URZ, 0x1f, UR39 ;  /* 0x0000001f3f0c7899 */ /* 0x000fe40008011427 */
[----:B------:R-:W-:Y:S01]  /*2730*/  UIMAD UR6, UR19, UR9, UR6 ;  /* 0x00000009130672a4 */ /* 0x000fe2000f8e0206 */
[----:B------:R-:W-:Y:S02]  /*2740*/  IADD3 R4, P4, R4, UR10, RZ ;  /* 0x0000000a04047c10 */ /* 0x000fe4000ff9e0ff */
[----:B------:R-:W-:-:S03]  /*2750*/  ULDC.64 UR8, c[0x0][0x3c0] ;  /* 0x0000f00000087ab9 */ /* 0x000fc60000000a00 */
[----:B------:R-:W-:Y:S01]  /*2760*/  IMAD.U32 R2, RZ, RZ, UR6 ;  /* 0x00000006ff027e24 */ /* 0x000fe2000f8e00ff */
[----:B------:R-:W-:-:S04]  /*2770*/  UIMAD UR6, UR12, UR8, URZ ;  /* 0x000000080c0672a4 */ /* 0x000fc8000f8e023f */
[----:B------:R-:W-:Y:S01]  /*2780*/  IADD3.X R5, R5, UR11, R2, P4, !PT ;  /* 0x0000000b05057c10 */ /* 0x000fe2000a7fe402 */
[----:B------:R-:W-:Y:S01]  /*2790*/  UIMAD UR6, UR39, UR9, UR6 ;  /* 0x00000009270672a4 */ /* 0x000fe2000f8e0206 */
[----:B------:R-:W-:-:S05]  /*27a0*/  MOV R2, UR39 ;  /* 0x0000002700027c02 */ /* 0x000fca0008000f00 */
        /* <DEDUP_REMOVED lines=12> */
.L_x_1871:
[----:B------:R-:W-:Y:S05]  /*2870*/  BSYNC B0 ;  /* 0x0000000000007941 */ /* 0x000fea0003800000 */
.L_x_1870:
        /* <DEDUP_REMOVED lines=13> */
.L_x_1873:
[----:B------:R-:W-:Y:S05]  /*2950*/  BSYNC B0 ;  /* 0x0000000000007941 */ /* 0x000fea0003800000 */
.L_x_1872:
        /* <DEDUP_REMOVED lines=13> */
.L_x_1875:
[----:B------:R-:W-:Y:S05]  /*2a30*/  BSYNC B0 ;  /* 0x0000000000007941 */ /* 0x000fea0003800000 */
.L_x_1874:
        /* <DEDUP_REMOVED lines=12> */
.L_x_1859:
        /* <DEDUP_REMOVED lines=22> */
.L_x_1878:
[----:B------:R-:W-:Y:S05]  /*2c60*/  BSYNC B0 ;  /* 0x0000000000007941 */ /* 0x000fea0003800000 */
.L_x_1877:
        /* <DEDUP_REMOVED lines=16> */
.L_x_1880:
[----:B------:R-:W-:Y:S05]  /*2d70*/  BSYNC B0 ;  /* 0x0000000000007941 */ /* 0x000fea0003800000 */
.L_x_1879:
        /* <DEDUP_REMOVED lines=16> */
.L_x_1882:
[----:B------:R-:W-:Y:S05]  /*2e80*/  BSYNC B0 ;  /* 0x0000000000007941 */ /* 0x000fea0003800000 */
.L_x_1881:
        /* <DEDUP_REMOVED lines=19> */
.L_x_1884:
[----:B------:R-:W-:Y:S05]  /*2fc0*/  BSYNC B0 ;  /* 0x0000000000007941 */ /* 0x000fea0003800000 */
.L_x_1883:
        /* <DEDUP_REMOVED lines=22> */
.L_x_1886:
[----:B------:R-:W-:Y:S05]  /*3130*/  BSYNC B0 ;  /* 0x0000000000007941 */ /* 0x000fea0003800000 */
.L_x_1885:
        /* <DEDUP_REMOVED lines=20> */
.L_x_1888:
[----:B------:R-:W-:Y:S05]  /*3280*/  BSYNC B0 ;  /* 0x0000000000007941 */ /* 0x000fea0003800000 */
.L_x_1887:
        /* <DEDUP_REMOVED lines=20> */
.L_x_1890:
[----:B------:R-:W-:Y:S05]  /*33d0*/  BSYNC B0 ;  /* 0x0000000000007941 */ /* 0x000fea0003800000 */
.L_x_1889:
        /* <DEDUP_REMOVED lines=23> */
.L_x_1892:
[----:B------:R-:W-:Y:S05]  /*3550*/  BSYNC B0 ;  /* 0x0000000000007941 */ /* 0x000fea0003800000 */
.L_x_1891:
        /* <DEDUP_REMOVED lines=51> */
.L_x_1894:
[----:B-1----:R-:W-:Y:S05]  /*3890*/  BSYNC B0 ;  /* 0x0000000000007941 */ /* 0x002fea0003800000 */
.L_x_1893:
        /* <DEDUP_REMOVED lines=21> */
.L_x_1896:
[----:B------:R-:W-:Y:S05]  /*39f0*/  BSYNC B0 ;  /* 0x0000000000007941 */ /* 0x000fea0003800000 */
.L_x_1895:
        /* <DEDUP_REMOVED lines=21> */
.L_x_1898:
[----:B------:R-:W-:Y:S05]  /*3b50*/  BSYNC B0 ;  /* 0x0000000000007941 */ /* 0x000fea0003800000 */
.L_x_1897:
        /* <DEDUP_REMOVED lines=21> */
.L_x_1900:
[----:B------:R-:W-:Y:S05]  /*3cb0*/  BSYNC B0 ;  /* 0x0000000000007941 */ /* 0x000fea0003800000 */
.L_x_1899:
[----:B------:R-:W-:Y:S01]  /*3cc0*/  ULDC.64 UR16, c[0x0][0x1a0] ;  /* 0x0000680000107ab9 */ /* 0x000fe20000000a00 */
[----:B------:R1:W-:Y:S01]  /*3cd0*/  @P5 STS.128 [R2+0x10000], RZ ;  /* 0x010000ff02005388 */ /* 0x0003e20000000c00 */
[----:B------:R-:W-:Y:S01]  /*3ce0*/  UIMAD UR9, UR20, UR16, URZ ;  /* 0x00000010140972a4 */ /* 0x000fe2000f8e023f */
[----:B-1----:R-:W-:Y:S01]  /*3cf0*/  IMAD.WIDE.U32 R4, R13, c[0x0][0x1a0], R238 ;  /* 0x000068000d047a25 */ /* 0x002fe200078e00ee */
[----:B------:R-:W-:Y:S02]  /*3d00*/  BSSY B0, `(.L_x_1901) ;  /* 0x0000019000007945 */ /* 0x000fe40003800000 */
[----:B------:R-:W-:Y:S02]  /*3d10*/  UIMAD UR9, UR19, UR17, UR9 ;  /* 0x00000011130972a4 */ /* 0x000fe4000f8e0209 */
[----:B------:R-:W-:-:S04]  /*3d20*/  IADD3 R4, P0, R4, UR23, RZ ;  /* 0x0000001704047c10 */ /* 0x000fc8000ff1e0ff */
[----:B------:R-:W-:-:S04]  /*3d30*/  MOV R6, UR9 ;  /* 0x0000000900067c02 */ /* 0x000fc80008000f00 */
[----:B------:R-:W-:Y:S01]  /*3d40*/  IADD3.X R5, R5, UR24, R6, P0, !PT ;  /* 0x0000001805057c10 */ /* 0x000fe200087fe406 */
[----:B------:R-:W-:-:S04]  /*3d50*/  IMAD R6, R15, c[0x0][0x1b8], RZ ;  /* 0x00006e000f067a24 */ /* 0x000fc800078e02ff */
[C---:B------:R-:W-:Y:S02]  /*3d60*/  IMAD R6, R12.reuse, c[0x0][0x1bc], R6 ;  /* 0x00006f000c067a24 */ /* 0x040fe400078e0206 */
        /* <DEDUP_REMOVED lines=18> */
.L_x_1902:
[----:B------:R-:W-:Y:S05]  /*3e90*/  BSYNC B0 ;  /* 0x0000000000007941 */ /* 0x000fea0003800000 */
.L_x_1901:
        /* <DEDUP_REMOVED lines=20> */
.L_x_1904:
[----:B------:R-:W-:Y:S05]  /*3fe0*/  BSYNC B0 ;  /* 0x0000000000007941 */ /* 0x000fea0003800000 */
.L_x_1903:
        /* <DEDUP_REMOVED lines=20> */
.L_x_1906:
[----:B------:R-:W-:Y:S05]  /*4130*/  BSYNC B0 ;  /* 0x0000000000007941 */ /* 0x000fea0003800000 */
.L_x_1905:
        /* <DEDUP_REMOVED lines=19> */
.L_x_1908:
[----:B------:R-:W-:Y:S05]  /*4270*/  BSYNC B0 ;  /* 0x0000000000007941 */ /* 0x000fea0003800000 */
.L_x_1907:
[----:B------:R-:W-:Y:S02]  /*4280*/  IMAD.MOV.U32 R6, RZ, RZ, c[0x0][0x308] ;  /* 0x0000c200ff067624 */ /* 0x000fe400078e00ff */
[----:B------:R-:W-:Y:S01]  /*4290*/  IMAD.MOV.U32 R7, RZ, RZ, c[0x0][0x30c] ;  /* 0x0000c300ff077624 */ /* 0x000fe200078e00ff */
[----:B------:R-:W0:Y:S04]  /*42a0*/  LDGDEPBAR ;  /* 0x00000000000079af */ /* 0x000e280000000000 */
[----:B--23--:R2:W3:Y:S04]  /*42b0*/  LDG.E.64 R4, [R6.64+0x8] ;  /* 0x0000082406047981 */ /* 0x00c4e8000c1e1b00 */
[----:B--2---:R-:W2:Y:S01]  /*42c0*/  LDG.E.64 R6, [R6.64] ;  /* 0x0000002406067981 */ /* 0x004ea2000c1e1b00 */
[----:B------:R-:W-:Y:S01]  /*42d0*/  LEA.HI R0, R20, R19, RZ, 0x4 ;  /* 0x0000001314007211 */ /* 0x000fe200078f20ff */
[----:B------:R-:W-:Y:S01]  /*42e0*/  IMAD.MOV.U32 R185, RZ, RZ, 0x20 ;  /* 0x00000020ffb97424 */ /* 0x000fe200078e00ff */
[----:B------:R-:W-:Y:S01]  /*42f0*/  CS2R R126, SRZ ;  /* 0x00000000007e7805 */ /* 0x000fe2000001ff00 */
[----:B------:R-:W-:Y:S01]  /*4300*/  IMAD.MOV.U32 R177, RZ, RZ, 0x40 ;  /* 0x00000040ffb17424 */ /* 0x000fe200078e00ff */
[----:B------:R-:W-:Y:S01]  /*4310*/  LOP3.LUT R0, R0, 0xfffffff0, RZ, 0xc0, !PT ;  /* 0xfffffff000007812 */ /* 0x000fe200078ec0ff */
[----:B------:R-:W-:Y:S01]  /*4320*/  IMAD.MOV.U32 R252, RZ, RZ, 0x40 ;  /* 0x00000040fffc7424 */ /* 0x000fe200078e00ff */
[----:B------:R-:W-:Y:S01]  /*4330*/  CS2R R124, SRZ ;  /* 0x00000000007c7805 */ /* 0x000fe2000001ff00 */
[----:B------:R-:W-:Y:S01]  /*4340*/  IMAD.MOV.U32 R228, RZ, RZ, R227 ;  /* 0x000000ffffe47224 */ /* 0x000fe200078e00e3 */
[----:B------:R-:W-:Y:S01]  /*4350*/  CS2R R130, SRZ ;  /* 0x0000000000827805 */ /* 0x000fe2000001ff00 */
[----:B------:R-:W-:Y:S01]  /*4360*/  IMAD.IADD R0, R19, 0x1, -R0 ;  /* 0x0000000113007824 */ /* 0x000fe200078e0a00 */
[----:B------:R-:W-:Y:S01]  /*4370*/  CS2R R128, SRZ ;  /* 0x0000000000807805 */ /* 0x000fe2000001ff00 */
[----:B------:R-:W-:Y:S01]  /*4380*/  CS2R R122, SRZ ;  /* 0x00000000007a7805 */ /* 0x000fe2000001ff00 */
[----:B------:R-:W-:Y:S01]  /*4390*/  CS2R R120, SRZ ;  /* 0x0000000000787805 */ /* 0x000fe2000001ff00 */
[----:B------:R-:W-:Y:S01]  /*43a0*/  CS2R R118, SRZ ;  /* 0x0000000000767805 */ /* 0x000fe2000001ff00 */
        /* <DEDUP_REMOVED lines=14> */
[--C-:B------:R-:W-:Y:S01]  /*4490*/  SHF.R.S32.HI R2, RZ, 0x1f, R14.reuse ;  /* 0x0000001fff027819 */ /* 0x100fe2000001140e */
        /* <DEDUP_REMOVED lines=9> */
[----:B------:R-:W-:Y:S01]  /*4530*/  SEL R185, R185, 0xffffffe0, !P0 ;  /* 0xffffffe0b9b97807 */ /* 0x000fe20004000000 */
        /* <DEDUP_REMOVED lines=12> */
[----:B------:R-:W-:Y:S01]  /*4600*/  IMAD.IADD R184, R178, 0x1, R185 ;  /* 0x00000001b2b87824 */ /* 0x000fe200078e02b9 */
[----:B------:R-:W-:Y:S01]  /*4610*/  SEL R252, R252, 0xffffffc0, !P4 ;  /* 0xffffffc0fcfc7807 */ /* 0x000fe20006000000 */
[----:B------:R-:W-:Y:S01]  /*4620*/  ULDC UR26, c[0x0][0x2e4] ;  /* 0x0000b900001a7ab9 */ /* 0x000fe20000000800 */
[----:B---3--:R-:W-:-:S04]  /*4630*/  IADD3 R251, P3, P2, R4, UR48, R14 ;  /* 0x0000003004fb7c10 */ /* 0x008fc8000fa7e00e */
[----:B------:R-:W-:Y:S02]  /*4640*/  IADD3.X R4, R5, UR52, R2, P3, P2 ;  /* 0x0000003405047c10 */ /* 0x000fe40009fe4402 */
[----:B------:R-:W-:-:S04]  /*4650*/  IADD3 R2, R187, 0x2000, RZ ;  /* 0x00002000bb027810 */ /* 0x000fc80007ffe0ff */
[----:B------:R-:W-:-:S05]  /*4660*/  SEL R2, R2, R187, !P1 ;  /* 0x000000bb02027207 */ /* 0x000fca0004800000 */
[----:B------:R-:W-:Y:S01]  /*4670*/  IMAD.SHL.U32 R183, R2, 0x2, RZ ;  /* 0x0000000202b77824 */ /* 0x000fe200078e00ff */
[----:B--2---:R-:W1:Y:S08]  /*4680*/  R2UR UR16, R6 ;  /* 0x00000000061073c2 */ /* 0x004e7000000e0000 */
[----:B------:R-:W2:Y:S01]  /*4690*/  R2UR UR31, R7 ;  /* 0x00000000071f73c2 */ /* 0x000ea200000e0000 */
[----:B-1----:R-:W-:Y:S01]  /*46a0*/  LOP3.LUT R249, R4, UR16, RZ, 0x3c, !PT ;  /* 0x0000001004f97c12 */ /* 0x002fe2000f8e3cff */
[----:B------:R-:W-:-:S02]  /*46b0*/  UIADD3 UR25, UR16, -0x61c88647, URZ ;  /* 0x9e3779b910197890 */ /* 0x000fc4000fffe03f */
[----:B------:R-:W-:Y:S02]  /*46c0*/  UIADD3 UR24, UR16, 0x3c6ef372, URZ ;  /* 0x3c6ef37210187890 */ /* 0x000fe4000fffe03f */
[----:B------:R-:W-:Y:S02]  /*46d0*/  UIADD3 UR22, UR16, -0x255992d5, URZ ;  /* 0xdaa66d2b10167890 */ /* 0x000fe4000fffe03f */
[----:B------:R-:W-:Y:S02]  /*46e0*/  UIADD3 UR20, UR16, 0x78dde6e4, URZ ;  /* 0x78dde6e410147890 */ /* 0x000fe4000fffe03f */
[----:B------:R-:W-:Y:S02]  /*46f0*/  UIADD3 UR18, UR16, 0x1715609d, URZ ;  /* 0x1715609d10127890 */ /* 0x000fe4000fffe03f */
[----:B------:R-:W-:Y:S02]  /*4700*/  UIADD3 UR16, UR16, -0x4ab325aa, URZ ;  /* 0xb54cda5610107890 */ /* 0x000fe4000fffe03f */
[----:B--2---:R-:W-:-:S02]  /*4710*/  UIADD3 UR33, UR31, -0x4498517b, URZ ;  /* 0xbb67ae851f217890 */ /* 0x004fc4000fffe03f */
[----:B------:R-:W-:Y:S02]  /*4720*/  UIADD3 UR23, UR31, 0x76cf5d0a, URZ ;  /* 0x76cf5d0a1f177890 */ /* 0x000fe4000fffe03f */
[----:B------:R-:W-:Y:S02]  /*4730*/  UIADD3 UR21, UR31, 0x32370b8f, URZ ;  /* 0x32370b8f1f157890 */ /* 0x000fe4000fffe03f */
[----:B------:R-:W-:Y:S02]  /*4740*/  UIADD3 UR19, UR31, -0x126145ec, URZ ;  /* 0xed9eba141f137890 */ /* 0x000fe4000fffe03f */
[----:B------:R-:W-:Y:S02]  /*4750*/  UIADD3 UR17, UR31, -0x56f99767, URZ ;  /* 0xa90668991f117890 */ /* 0x000fe4000fffe03f */
[----:B------:R-:W-:Y:S02]  /*4760*/  UIADD3 UR15, UR31, 0x646e171e, URZ ;  /* 0x646e171e1f0f7890 */ /* 0x000fe4000fffe03f */
.L_x_1913:
[----:B------:R-:W0:Y:S01]  /*4770*/  LDGDEPBAR ;  /* 0x00000000000079af */ /* 0x000e220000000000 */
[----:B------:R-:W-:Y:S01]  /*4780*/  IMAD.U32 R4, RZ, RZ, UR30 ;  /* 0x0000001eff047e24 */ /* 0x000fe2000f8e00ff */
[----:B------:R-:W-:Y:S01]  /*4790*/  IADD3 R0, R183, R185, RZ ;  /* 0x000000b9b7007210 */ /* 0x000fe20007ffe0ff */
[----:B------:R-:W-:Y:S01]  /*47a0*/  IMAD.U32 R5, RZ, RZ, UR29 ;  /* 0x0000001dff057e24 */ /* 0x000fe2000f8e00ff */
[----:B------:R-:W-:Y:S02]  /*47b0*/  USHF.L.U32 UR28, UR14, 0x7, URZ ;  /* 0x000000070e1c7899 */ /* 0x000fe4000800063f */
[C---:B------:R-:W-:Y:S02]  /*47c0*/  LEA R20, P0, R243.reuse, R4, 0x2 ;  /* 0x00000004f3147211 */ /* 0x040fe400078010ff */
[----:B------:R-:W-:Y:S02]  /*47d0*/  UIADD3 UR27, UR28, UR12, URZ ;  /* 0x0000000c1c1b7290 */ /* 0x000fe4000fffe03f */
[----:B------:R-:W-:Y:S02]  /*47e0*/  LEA.HI.X.SX32 R21, R243, R5, 0x2, P0 ;  /* 0x00000005f3157211 */ /* 0x000fe400000f16ff */
        /* <DEDUP_REMOVED lines=11> */
[----:B------:R-:W3:Y:S08]  /*48a0*/  LDSM.16.M88.4 R32, [R179+0xc800] ;  /* 0x00c80000b320783b */ /* 0x000ef00000000200 */
[----:B------:R-:W4:Y:S08]  /*48b0*/  LDSM.16.M88.4 R48, [R179+0xd000] ;  /* 0x00d00000b330783b */ /* 0x000f300000000200 */
        /* <DEDUP_REMOVED lines=12> */
[-C--:B---3--:R-:W-:Y:S07]  /*4980*/  HMMA.16816.F32.BF16 R20, R64, R32.reuse, RZ ;  /* 0x000000204014723c */ /* 0x088fee00000418ff */
[----:B------:R-:W3:Y:S01]  /*4990*/  LDSM.16.M88.4 R148, [R182+0xc800] ;  /* 0x00c80000b694783b */ /* 0x000ee20000000200 */
[C---:B------:R-:W-:Y:S07]  /*49a0*/  HMMA.16816.F32.BF16 R24, R60.reuse, R32, RZ ;  /* 0x000000203c18723c */ /* 0x040fee00000418ff */
[----:B------:R-:W1:Y:S01]  /*49b0*/  LDSM.16.M88.4 R152, [R182+0xd000] ;  /* 0x00d00000b698783b */ /* 0x000e620000000200 */
[-C--:B------:R-:W-:Y:S07]  /*49c0*/  HMMA.16816.F32.BF16 R28, R60, R34.reuse, RZ ;  /* 0x000000223c1c723c */ /* 0x080fee00000418ff */
[----:B------:R-:W1:Y:S01]  /*49d0*/  LDSM.16.M88.4 R156, [R182+0xd800] ;  /* 0x00d80000b69c783b */ /* 0x000e620000000200 */
[C---:B------:R-:W-:Y:S07]  /*49e0*/  HMMA.16816.F32.BF16 R32, R64.reuse, R34, RZ ;  /* 0x000000224020723c */ /* 0x040fee00000418ff */
[----:B------:R-:W-:Y:S01]  /*49f0*/  LDSM.16.M88.4 R164, [R180+0xc000] ;  /* 0x00c00000b4a4783b */ /* 0x000fe20000000200 */
[-C--:B----4-:R-:W-:Y:S07]  /*4a00*/  HMMA.16816.F32.BF16 R36, R64, R48.reuse, RZ ;  /* 0x000000304024723c */ /* 0x090fee00000418ff */
[----:B------:R-:W-:Y:S01]  /*4a10*/  LDSM.16.M88.4 R168, [R181+0xc800] ;  /* 0x00c80000b5a8783b */ /* 0x000fe20000000200 */
[C---:B------:R-:W-:Y:S07]  /*4a20*/  HMMA.16816.F32.BF16 R40, R60.reuse, R48, RZ ;  /* 0x000000303c28723c */ /* 0x040fee00000418ff */
[----:B------:R-:W-:Y:S01]  /*4a30*/  LDSM.16.M88.4 R172, [R181+0xd000] ;  /* 0x00d00000b5ac783b */ /* 0x000fe20000000200 */
[-C--:B------:R-:W-:Y:S08]  /*4a40*/  HMMA.16816.F32.BF16 R44, R60, R50.reuse, RZ ;  /* 0x000000323c2c723c */ /* 0x080ff000000418ff */
[C---:B------:R-:W-:Y:S08]  /*4a50*/  HMMA.16816.F32.BF16 R48, R64.reuse, R50, RZ ;  /* 0x000000324030723c */ /* 0x040ff000000418ff */
[-C--:B------:R-:W-:Y:S08]  /*4a60*/  HMMA.16816.F32.BF16 R52, R64, R132.reuse, RZ ;  /* 0x000000844034723c */ /* 0x080ff000000418ff */
[C---:B------:R-:W-:Y:S07]  /*4a70*/  HMMA.16816.F32.BF16 R56, R60.reuse, R132, RZ ;  /* 0x000000843c38723c */ /* 0x040fee00000418ff */
[----:B------:R-:W-:Y:S01]  /*4a80*/  IMAD.IADD R132, R183, 0x1, R177 ;  /* 0x00000001b7847824 */ /* 0x000fe200078e02b1 */
[-C--:B------:R-:W-:Y:S04]  /*4a90*/  HMMA.16816.F32.BF16 R60, R60, R134.reuse, RZ ;  /* 0x000000863c3c723c */ /* 0x080fe800000418ff */
[----:B------:R-:W4:Y:S04]  /*4aa0*/  LDSM.16.M88.4 R160, [R132] ;  /* 0x0000000084a0783b */ /* 0x000f280000000200 */
[----:B------:R-:W-:Y:S04]  /*4ab0*/  HMMA.16816.F32.BF16 R64, R64, R134, RZ ;  /* 0x000000864040723c */ /* 0x000fe800000418ff */
[----:B------:R-:W4:Y:S04]  /*4ac0*/  LDSM.16.M88.4 R132, [R132+0x2000] ;  /* 0x002000008484783b */ /* 0x000f280000000200 */
        /* <DEDUP_REMOVED lines=16> */
[----:B------:R-:W-:Y:S01]  /*4bd0*/  IADD3 R156, R0, R177, RZ ;  /* 0x000000b1009c7210 */ /* 0x000fe20007ffe0ff */
[-C--:B------:R-:W-:Y:S01]  /*4be0*/  HMMA.16816.F32.BF16 R60, R144, R158.reuse, R60 ;  /* 0x0000009e903c723c */ /* 0x080fe2000004183c */
[----:B------:R-:W2:Y:S07]  /*4bf0*/  LDSM.16.M88.4 R144, [R180+0xd000] ;  /* 0x00d00000b490783b */ /* 0x000eae0000000200 */
[----:B------:R-:W-:Y:S01]  /*4c00*/  HMMA.16816.F32.BF16 R64, R136, R158, R64 ;  /* 0x0000009e8840723c */ /* 0x000fe20000041840 */
[----:B------:R-:W3:Y:S07]  /*4c10*/  LDSM.16.M88.4 R136, [R180+0xd800] ;  /* 0x00d80000b488783b */ /* 0x000eee0000000200 */
[-C--:B----4-:R-:W-:Y:S01]  /*4c20*/  HMMA.16816.F32.BF16 R4, R160, R164.reuse, R4 ;  /* 0x000000a4a004723c */ /* 0x090fe20000041804 */
[----:B------:R-:W4:Y:S07]  /*4c30*/  LDSM.16.M88.4 R148, [R156] ;  /* 0x000000009c94783b */ /* 0x000f2e0000000200 */
        /* <DEDUP_REMOVED lines=13> */
[-C--:B---3--:R-:W-:Y:S08]  /*4d10*/  HMMA.16816.F32.BF16 R52, R160, R136.reuse, R52 ;  /* 0x00000088a034723c */ /* 0x088ff00000041834 */
[C---:B------:R-:W-:Y:S08]  /*4d20*/  HMMA.16816.F32.BF16 R56, R132.reuse, R136, R56 ;  /* 0x000000888438723c */ /* 0x040ff00000041838 */
[-C--:B------:R-:W-:Y:S08]  /*4d30*/  HMMA.16816.F32.BF16 R60, R132, R138.reuse, R60 ;  /* 0x0000008a843c723c */ /* 0x080ff0000004183c */
[----:B------:R-:W-:Y:S08]  /*4d40*/  HMMA.16816.F32.BF16 R64, R160, R138, R64 ;  /* 0x0000008aa040723c */ /* 0x000ff00000041840 */
[-C--:B----4-:R-:W-:Y:S08]  /*4d50*/  HMMA.16816.F32.BF16 R4, R148, R152.reuse, R4 ;  /* 0x000000989404723c */ /* 0x090ff00000041804 */
        /* <DEDUP_REMOVED lines=26> */
.L_x_1909:
[----:B------:R-:W-:Y:S01]  /*4f00*/  IADD3 R0, R243, UR9, RZ ;  /* 0x00000009f3007c10 */ /* 0x000fe2000fffe0ff */
[----:B------:R-:W-:Y:S02]  /*4f10*/  UIADD3 UR9, -UR13, UR6, -UR12 ;  /* 0x000000060d097290 */ /* 0x000fe4000fffe90c */
[----:B------:R-:W-:Y:S01]  /*4f20*/  UMOV UR26, UR13 ;  /* 0x0000000d001a7c82 */ /* 0x000fe20008000000 */
[C---:B------:R-:W-:Y:S02]  /*4f30*/  IADD3 R133, R0.reuse, 0x8, RZ ;  /* 0x0000000800857810 */ /* 0x040fe40007ffe0ff */
[C---:B------:R-:W-:Y:S02]  /*4f40*/  IADD3 R132, R0.reuse, 0x40, RZ ;  /* 0x0000004000847810 */ /* 0x040fe40007ffe0ff */
[C---:B------:R-:W-:Y:S02]  /*4f50*/  IADD3 R2, R0.reuse, 0x48, RZ ;  /* 0x0000004800027810 */ /* 0x040fe40007ffe0ff */
[----:B------:R-:W-:Y:S02]  /*4f60*/  IADD3 R138, R0, UR9, RZ ;  /* 0x00000009008a7c10 */ /* 0x000fe4000fffe0ff */
[C---:B------:R-:W-:Y:S02]  /*4f70*/  IADD3 R136, R133.reuse, UR9, RZ ;  /* 0x0000000985887c10 */ /* 0x040fe4000fffe0ff */
[----:B------:R-:W-:Y:S02]  /*4f80*/  IADD3 R134, R132, UR9, RZ ;  /* 0x0000000984867c10 */ /* 0x000fe4000fffe0ff */
[C---:B------:R-:W-:Y:S01]  /*4f90*/  IADD3 R135, R2.reuse, UR9, RZ ;  /* 0x0000000902877c10 */ /* 0x040fe2000fffe0ff */
[----:B------:R-:W-:Y:S01]  /*4fa0*/  UIADD3 UR9, UR6, 0x1, -UR12 ;  /* 0x0000000106097890 */ /* 0x000fe2000fffe80c */
[----:B------:R-:W-:Y:S02]  /*4fb0*/  IMNMX R138, RZ, R138, !PT ;  /* 0x0000008aff8a7217 */ /* 0x000fe40007800200 */
[----:B------:R-:W-:Y:S01]  /*4fc0*/  IMNMX R136, RZ, R136, !PT ;  /* 0x00000088ff887217 */ /* 0x000fe20007800200 */
[----:B------:R-:W-:Y:S01]  /*4fd0*/  UIADD3 UR9, UR9, UR42, URZ ;  /* 0x0000002a09097290 */ /* 0x000fe2000fffe03f */
[----:B------:R-:W-:Y:S05]  /*4fe0*/  IMNMX R134, RZ, R134, !PT ;  /* 0x00000086ff867217 */ /* 0x000fea0007800200 */
[----:B------:R-:W-:Y:S02]  /*4ff0*/  IADD3 R139, R2, UR9, RZ ;  /* 0x00000009028b7c10 */ /* 0x000fe4000fffe0ff */
[----:B------:R-:W-:Y:S01]  /*5000*/  IADD3 R137, R0, UR9, RZ ;  /* 0x0000000900897c10 */ /* 0x000fe2000fffe0ff */
[----:B------:R-:W1:Y:S01]  /*5010*/  S2R R2, SR_TID.X ;  /* 0x0000000000027919 */ /* 0x000e620000002100 */
[----:B------:R-:W-:Y:S01]  /*5020*/  IADD3 R140, R133, UR9, RZ ;  /* 0x00000009858c7c10 */ /* 0x000fe2000fffe0ff */
[----:B------:R-:W-:Y:S01]  /*5030*/  IMAD.U32 R0, RZ, RZ, UR14 ;  /* 0x0000000eff007e24 */ /* 0x000fe2000f8e00ff */
[----:B------:R-:W-:Y:S02]  /*5040*/  IMNMX R137, R137, UR6, PT ;  /* 0x0000000689897c17 */ /* 0x000fe4000b800200 */
[----:B------:R-:W-:Y:S02]  /*5050*/  IADD3 R133, R132, UR9, RZ ;  /* 0x0000000984857c10 */ /* 0x000fe4000fffe0ff */
[----:B------:R-:W-:Y:S02]  /*5060*/  IMNMX R132, RZ, R135, !PT ;  /* 0x00000087ff847217 */ /* 0x000fe40007800200 */
[----:B------:R-:W-:Y:S02]  /*5070*/  IMNMX R135, R140, UR6, PT ;  /* 0x000000068c877c17 */ /* 0x000fe4000b800200 */
[----:B------:R-:W-:Y:S01]  /*5080*/  IMNMX R133, R133, UR6, PT ;  /* 0x0000000685857c17 */ /* 0x000fe2000b800200 */
[----:B-1----:R-:W-:Y:S05]  /*5090*/  IMAD.SHL.U32 R2, R2, 0x2, RZ ;  /* 0x0000000202027824 */ /* 0x002fea00078e00ff */
[----:B------:R-:W-:Y:S05]  /*50a0*/  LOP3.LUT R2, R2, 0x6, RZ, 0xc0, !PT ;  /* 0x0000000602027812 */ /* 0x000fea00078ec0ff */
[----:B------:R-:W-:Y:S04]  /*50b0*/  IMAD R2, R250, 0x40, R2 ;  /* 0x00000040fa027824 */ /* 0x000fe800078e0202 */
[----:B------:R-:W-:Y:S01]  /*50c0*/  IMAD R0, R0, 0x80, R2 ;  /* 0x0000008000007824 */ /* 0x000fe200078e0202 */
[----:B------:R-:W-:Y:S04]  /*50d0*/  IMNMX R2, R139, UR6, PT ;  /* 0x000000068b027c17 */ /* 0x000fe8000b800200 */
[C---:B------:R-:W-:Y:S02]  /*50e0*/  ISETP.GE.AND P0, PT, R0.reuse, R138, PT ;  /* 0x0000008a0000720c */ /* 0x040fe40003f06270 */
[C---:B------:R-:W-:Y:S02]  /*50f0*/  IADD3 R152, R0.reuse, 0x1, RZ ;  /* 0x0000000100987810 */ /* 0x040fe40007ffe0ff */
[C---:B------:R-:W-:Y:S02]  /*5100*/  IADD3 R151, R0.reuse, 0x8, RZ ;  /* 0x0000000800977810 */ /* 0x040fe40007ffe0ff */
[C---:B------:R-:W-:Y:S02]  /*5110*/  IADD3 R150, R0.reuse, 0x9, RZ ;  /* 0x0000000900967810 */ /* 0x040fe40007ffe0ff */
[C---:B------:R-:W-:Y:S02]  /*5120*/  IADD3 R149, R0.reuse, 0x10, RZ ;  /* 0x0000001000957810 */ /* 0x040fe40007ffe0ff */
[C---:B------:R-:W-:Y:S02]  /*5130*/  ISETP.GE.OR P0, PT, R0.reuse, R137, !P0 ;  /* 0x000000890000720c */ /* 0x040fe40004706670 */
[C---:B------:R-:W-:Y:S02]  /*5140*/  ISETP.GE.AND P6, PT, R0.reuse, R136, PT ;  /* 0x000000880000720c */ /* 0x040fe40003fc6270 */
[C---:B------:R-:W-:Y:S02]  /*5150*/  ISETP.GE.AND P5, PT, R0.reuse, R134, PT ;  /* 0x000000860000720c */ /* 0x040fe40003fa6270 */
[----:B------:R-:W-:Y:S02]  /*5160*/  ISETP.GE.AND P4, PT, R0, R132, PT ;  /* 0x000000840000720c */ /* 0x000fe40003f86270 */
[-C--:B------:R-:W-:Y:S02]  /*5170*/  ISETP.GE.AND P3, PT, R152, R138.reuse, PT ;  /* 0x0000008a9800720c */ /* 0x080fe40003f66270 */
[-C--:B------:R-:W-:Y:S02]  /*5180*/  ISETP.GE.AND P2, PT, R151, R138.reuse, PT ;  /* 0x0000008a9700720c */ /* 0x080fe40003f46270 */
        /* <DEDUP_REMOVED lines=8> */
[C---:B------:R-:W-:Y:S02]  /*5210*/  IADD3 R143, R0.reuse, 0x28, RZ ;  /* 0x00000028008f7810 */ /* 0x040fe40007ffe0ff */
[C---:B------:R-:W-:Y:S02]  /*5220*/  IADD3 R142, R0.reuse, 0x29, RZ ;  /* 0x00000029008e7810 */ /* 0x040fe40007ffe0ff */
[C---:B------:R-:W-:Y:S02]  /*5230*/  ISETP.GE.OR P6, PT, R0.reuse, R135, !P6 ;  /* 0x000000870000720c */ /* 0x040fe400077c6670 */
[C---:B------:R-:W-:Y:S02]  /*5240*/  ISETP.GE.OR P5, PT, R0.reuse, R133, !P5 ;  /* 0x000000850000720c */ /* 0x040fe40006fa6670 */
[----:B------:R-:W-:Y:S02]  /*5250*/  ISETP.GE.OR P4, PT, R0, R2, !P4 ;  /* 0x000000020000720c */ /* 0x000fe40006786670 */
        /* <DEDUP_REMOVED lines=183> */
.L_x_1910:
[C---:B------:R-:W-:Y:S01]  /*5dd0*/  FSETP.NEU.FTZ.AND P0, PT, R246.reuse, -INF , PT ;  /* 0xff800000f600780b */ /* 0x040fe20003f1d000 */
[----:B------:R-:W2:Y:S01]  /*5de0*/  LDL R133, [R1+0x4] ;  /* 0x0000040001857983 */ /* 0x000ea20000100800 */
[----:B------:R-:W-:Y:S01]  /*5df0*/  FMUL.FTZ R132, R246, 1.4426950216293334961 ;  /* 0x3fb8aa3bf6847820 */ /* 0x000fe20000410000 */
[----:B------:R-:W-:Y:S01]  /*5e00*/  UISETP.GT.AND UP2, UPT, UR8, UR32, UPT ;  /* 0x000000200800728c */ /* 0x000fe2000bf44270 */
[C---:B------:R-:W-:Y:S02]  /*5e10*/  IMAD.IADD R140, R178.reuse, 0x1, R185 ;  /* 0x00000001b28c7824 */ /* 0x040fe400078e02b9 */
[----:B------:R-:W-:Y:S01]  /*5e20*/  IMAD.IADD R144, R178, 0x1, R177 ;  /* 0x00000001b2907824 */ /* 0x000fe200078e02b1 */
[----:B------:R-:W-:Y:S01]  /*5e30*/  FSEL R132, R132, RZ, P0 ;  /* 0x000000ff84847208 */ /* 0x000fe20000000000 */
[C---:B------:R-:W-:Y:S01]  /*5e40*/  FMUL.FTZ R0, R247.reuse, 1.4426950216293334961 ;  /* 0x3fb8aa3bf7007820 */ /* 0x040fe20000410000 */
[----:B------:R-:W-:Y:S01]  /*5e50*/  FSETP.NEU.FTZ.AND P0, PT, R247, -INF , PT ;  /* 0xff800000f700780b */ /* 0x000fe20003f1d000 */
[----:B------:R-:W-:Y:S02]  /*5e60*/  FMUL.FTZ R2, R244, 1.4426950216293334961 ;  /* 0x3fb8aa3bf4027820 */ /* 0x000fe40000410000 */
        /* <DEDUP_REMOVED lines=14> */
[----:B------:R-:W-:Y:S01]  /*5f50*/  MUFU.EX2 R224, R64 ;  /* 0x0000004000e07308 */ /* 0x000fe20000000800 */
[----:B------:R-:W-:Y:S02]  /*5f60*/  FFMA.FTZ R52, R52, c[0x0][0x23c], -R132 ;  /* 0x00008f0034347a23 */ /* 0x000fe40000010884 */
[----:B------:R-:W-:Y:S01]  /*5f70*/  IMAD.MOV.U32 R248, RZ, RZ, c[0x0][0x22c] ;  /* 0x00008b00fff87624 */ /* 0x000fe200078e00ff */
[----:B-1----:R-:W-:Y:S01]  /*5f80*/  FSEL R16, R0, RZ, P0 ;  /* 0x000000ff00107208 */ /* 0x002fe20000000000 */
[----:B------:R-:W-:Y:S01]  /*5f90*/  FMUL.FTZ R0, R245, 1.4426950216293334961 ;  /* 0x3fb8aa3bf5007820 */ /* 0x000fe20000410000 */
[----:B------:R-:W-:Y:S01]  /*5fa0*/  FSETP.NEU.FTZ.AND P0, PT, R244, -INF , PT ;  /* 0xff800000f400780b */ /* 0x000fe20003f1d000 */
[----:B------:R-:W-:Y:S02]  /*5fb0*/  IMAD R248, R248, c[0x0][0x1c0], RZ ;  /* 0x00007000f8f87a24 */ /* 0x000fe400078e02ff */
[--C-:B------:R-:W-:Y:S01]  /*5fc0*/  FFMA.FTZ R19, R19, c[0x0][0x23c], -R16.reuse ;  /* 0x00008f0013137a23 */ /* 0x100fe20000010810 */
[----:B------:R-:W-:Y:S01]  /*5fd0*/  FSEL R2, R2, RZ, P0 ;  /* 0x000000ff02027208 */ /* 0x000fe20000000000 */
[----:B------:R1:W-:Y:S01]  /*5fe0*/  MUFU.EX2 R199, R4 ;  /* 0x0000000400c77308 */ /* 0x0003e20000000800 */
[----:B------:R-:W-:Y:S01]  /*5ff0*/  FSETP.NEU.FTZ.AND P0, PT, R245, -INF , PT ;  /* 0xff800000f500780b */ /* 0x000fe20003f1d000 */
[--C-:B------:R-:W-:Y:S02]  /*6000*/  FFMA.FTZ R51, R51, c[0x0][0x23c], -R16.reuse ;  /* 0x00008f0033337a23 */ /* 0x100fe40000010810 */
[--C-:B------:R-:W-:Y:S01]  /*6010*/  FFMA.FTZ R50, R50, c[0x0][0x23c], -R16.reuse ;  /* 0x00008f0032327a23 */ /* 0x100fe20000010810 */
[----:B------:R-:W-:Y:S01]  /*6020*/  FSEL R0, R0, RZ, P0 ;  /* 0x000000ff00007208 */ /* 0x000fe20000000000 */
[--C-:B------:R-:W-:Y:S02]  /*6030*/  FFMA.FTZ R23, R23, c[0x0][0x23c], -R16.reuse ;  /* 0x00008f0017177a23 */ /* 0x100fe40000010810 */
[----:B------:R-:W-:Y:S02]  /*6040*/  FFMA.FTZ R5, R6, c[0x0][0x23c], -R16 ;  /* 0x00008f0006057a23 */ /* 0x000fe40000010810 */
[----:B------:R3:W4:Y:S01]  /*6050*/  MUFU.EX2 R209, R19 ;  /* 0x0000001300d17308 */ /* 0x0007220000000800 */
[----:B------:R-:W-:Y:S02]  /*6060*/  FFMA.FTZ R15, R15, c[0x0][0x23c], -R0 ;  /* 0x00008f000f0f7a23 */ /* 0x000fe40000010800 */
[----:B------:R-:W-:Y:S02]  /*6070*/  FFMA.FTZ R18, R18, c[0x0][0x23c], -R16 ;  /* 0x00008f0012127a23 */ /* 0x000fe40000010810 */
[----:B------:R-:W-:Y:S02]  /*6080*/  FFMA.FTZ R12, R12, c[0x0][0x23c], -R2 ;  /* 0x00008f000c0c7a23 */ /* 0x000fe40000010802 */
[----:B------:R-:W-:Y:S02]  /*6090*/  FFMA.FTZ R7, R7, c[0x0][0x23c], -R16 ;  /* 0x00008f0007077a23 */ /* 0x000fe40000010810 */
[--C-:B------:R-:W-:Y:S01]  /*60a0*/  FFMA.FTZ R21, R8, c[0x0][0x23c], -R2.reuse ;  /* 0x00008f0008157a23 */ /* 0x100fe20000010802 */
[----:B------:R4:W-:Y:S01]  /*60b0*/  MUFU.EX2 R204, R23 ;  /* 0x0000001700cc7308 */ /* 0x0009e20000000800 */
[----:B------:R-:W-:Y:S02]  /*60c0*/  IMAD.U32 R6, RZ, RZ, UR14 ;  /* 0x0000000eff067e24 */ /* 0x000fe4000f8e00ff */
[----:B------:R-:W-:Y:S02]  /*60d0*/  FFMA.FTZ R28, R28, c[0x0][0x23c], -R2 ;  /* 0x00008f001c1c7a23 */ /* 0x000fe40000010802 */
[----:B-1----:R-:W-:Y:S02]  /*60e0*/  IMAD.U32 R4, RZ, RZ, UR8 ;  /* 0x00000008ff047e24 */ /* 0x002fe4000f8e00ff */
[----:B------:R-:W-:Y:S02]  /*60f0*/  FFMA.FTZ R30, R30, c[0x0][0x23c], -R0 ;  /* 0x00008f001e1e7a23 */ /* 0x000fe40000010800 */
[----:B------:R-:W-:Y:S01]  /*6100*/  IMAD R6, R6, 0x2, R250 ;  /* 0x0000000206067824 */ /* 0x000fe200078e02fa */
[----:B------:R-:W-:Y:S01]  /*6110*/  MUFU.EX2 R202, R15 ;  /* 0x0000000f00ca7308 */ /* 0x000fe20000000800 */
[----:B------:R-:W-:Y:S02]  /*6120*/  FFMA.FTZ R34, R34, c[0x0][0x23c], -R16 ;  /* 0x00008f0022227a23 */ /* 0x000fe40000010810 */
[----:B------:R-:W-:Y:S02]  /*6130*/  FFMA.FTZ R145, R9, c[0x0][0x23c], -R2 ;  /* 0x00008f0009917a23 */ /* 0x000fe40000010802 */
[----:B---3--:R-:W-:Y:S02]  /*6140*/  FFMA.FTZ R19, R17, c[0x0][0x23c], -R132 ;  /* 0x00008f0011137a23 */ /* 0x008fe40000010884 */
[----:B------:R-:W-:Y:S03]  /*6150*/  IMAD.WIDE.U32 R8, R251, -0x2daee0ad, RZ ;  /* 0xd2511f53fb087825 */ /* 0x000fe600078e00ff */
[----:B------:R-:W-:Y:S01]  /*6160*/  MUFU.EX2 R167, R5 ;  /* 0x0000000500a77308 */ /* 0x000fe20000000800 */
[----:B------:R-:W-:Y:S02]  /*6170*/  IMAD.SHL.U32 R6, R6, 0x2, RZ ;  /* 0x0000000206067824 */ /* 0x000fe400078e00ff */
[----:B------:R-:W-:Y:S02]  /*6180*/  FFMA.FTZ R35, R35, c[0x0][0x23c], -R16 ;  /* 0x00008f0023237a23 */ /* 0x000fe40000010810 */
[--C-:B----4-:R-:W-:Y:S02]  /*6190*/  FFMA.FTZ R23, R14, c[0x0][0x23c], -R0.reuse ;  /* 0x00008f000e177a23 */ /* 0x110fe40000010800 */
[--C-:B------:R-:W-:Y:S02]  /*61a0*/  FFMA.FTZ R31, R31, c[0x0][0x23c], -R0.reuse ;  /* 0x00008f001f1f7a23 */ /* 0x100fe40000010800 */
[----:B------:R-:W-:Y:S01]  /*61b0*/  FFMA.FTZ R147, R10, c[0x0][0x23c], -R0 ;  /* 0x00008f000a937a23 */ /* 0x000fe20000010800 */
[----:B------:R-:W-:Y:S01]  /*61c0*/  LOP3.LUT R10, R9, UR31, R6, 0x96, !PT ;  /* 0x0000001f090a7c12 */ /* 0x000fe2000f8e9606 */
[----:B------:R-:W-:Y:S01]  /*61d0*/  MUFU.EX2 R203, R18 ;  /* 0x0000001200cb7308 */ /* 0x000fe20000000800 */
[----:B------:R-:W-:Y:S02]  /*61e0*/  FFMA.FTZ R24, R24, c[0x0][0x23c], -R2 ;  /* 0x00008f0018187a23 */ /* 0x000fe40000010802 */
[----:B------:R-:W-:Y:S02]  /*61f0*/  FFMA.FTZ R27, R27, c[0x0][0x23c], -R0 ;  /* 0x00008f001b1b7a23 */ /* 0x000fe40000010800 */
[----:B------:R-:W-:Y:S02]  /*6200*/  FFMA.FTZ R148, R13, c[0x0][0x23c], -R2 ;  /* 0x00008f000d947a23 */ /* 0x000fe40000010802 */
[----:B------:R-:W-:Y:S02]  /*6210*/  FFMA.FTZ R17, R11, c[0x0][0x23c], -R0 ;  /* 0x00008f000b117a23 */ /* 0x000fe40000010800 */
[----:B------:R-:W-:Y:S01]  /*6220*/  IMAD.WIDE.U32 R10, R10, -0x326172a9, RZ ;  /* 0xcd9e8d570a0a7825 */ /* 0x000fe200078e00ff */
[----:B------:R-:W-:Y:S03]  /*6230*/  MUFU.EX2 R201, R12 ;  /* 0x0000000c00c97308 */ /* 0x000fe60000000800 */
[--C-:B------:R-:W-:Y:S02]  /*6240*/  FFMA.FTZ R166, R29, c[0x0][0x23c], -R2.reuse ;  /* 0x00008f001da67a23 */ /* 0x100fe40000010802 */
[----:B------:R-:W-:Y:S02]  /*6250*/  FFMA.FTZ R150, R25, c[0x0][0x23c], -R2 ;  /* 0x00008f0019967a23 */ /* 0x000fe40000010802 */
[--C-:B------:R-:W-:Y:S02]  /*6260*/  FFMA.FTZ R38, R38, c[0x0][0x23c], -R16.reuse ;  /* 0x00008f0026267a23 */ /* 0x100fe40000010810 */
[--C-:B------:R-:W-:Y:S01]  /*6270*/  FFMA.FTZ R39, R39, c[0x0][0x23c], -R16.reuse ;  /* 0x00008f0027277a23 */ /* 0x100fe20000010810 */
[----:B------:R1:W-:Y:S01]  /*6280*/  MUFU.EX2 R200, R7 ;  /* 0x0000000700c87308 */ /* 0x0003e20000000800 */
[----:B------:R-:W-:Y:S02]  /*6290*/  FFMA.FTZ R67, R67, c[0x0][0x23c], -R16 ;  /* 0x00008f0043437a23 */ /* 0x000fe40000010810 */
[----:B------:R-:W-:Y:S02]  /*62a0*/  FFMA.FTZ R60, R60, c[0x0][0x23c], -R2 ;  /* 0x00008f003c3c7a23 */ /* 0x000fe40000010802 */
[----:B------:R-:W-:Y:S02]  /*62b0*/  FFMA.FTZ R63, R63, c[0x0][0x23c], -R0 ;  /* 0x00008f003f3f7a23 */ /* 0x000fe40000010800 */
[----:B------:R-:W-:Y:S02]  /*62c0*/  FFMA.FTZ R44, R44, c[0x0][0x23c], -R2 ;  /* 0x00008f002c2c7a23 */ /* 0x000fe40000010802 */
[----:B------:R-:W-:Y:S01]  /*62d0*/  FFMA.FTZ R47, R47, c[0x0][0x23c], -R0 ;  /* 0x00008f002f2f7a23 */ /* 0x000fe20000010800 */
[----:B------:R-:W-:Y:S01]  /*62e0*/  MUFU.EX2 R198, R19 ;  /* 0x0000001300c67308 */ /* 0x000fe20000000800 */
[----:B------:R-:W-:Y:S02]  /*62f0*/  FFMA.FTZ R40, R40, c[0x0][0x23c], -R2 ;  /* 0x00008f0028287a23 */ /* 0x000fe40000010802 */
[--C-:B------:R-:W-:Y:S02]  /*6300*/  FFMA.FTZ R46, R46, c[0x0][0x23c], -R0.reuse ;  /* 0x00008f002e2e7a23 */ /* 0x100fe40000010800 */
[----:B------:R-:W-:Y:S02]  /*6310*/  FFMA.FTZ R43, R43, c[0x0][0x23c], -R0 ;  /* 0x00008f002b2b7a23 */ /* 0x000fe40000010800 */
[----:B------:R-:W-:Y:S02]  /*6320*/  FFMA.FTZ R55, R55, c[0x0][0x23c], -R16 ;  /* 0x00008f0037377a23 */ /* 0x000fe40000010810 */
[----:B------:R-:W-:Y:S01]  /*6330*/  FFMA.FTZ R45, R45, c[0x0][0x23c], -R2 ;  /* 0x00008f002d2d7a23 */ /* 0x000fe20000010802 */
[----:B------:R-:W-:Y:S01]  /*6340*/  MUFU.EX2 R205, R20 ;  /* 0x0000001400cd7308 */ /* 0x000fe20000000800 */
[----:B------:R-:W-:Y:S02]  /*6350*/  FFMA.FTZ R42, R42, c[0x0][0x23c], -R0 ;  /* 0x00008f002a2a7a23 */ /* 0x000fe40000010800 */
[----:B------:R-:W-:Y:S01]  /*6360*/  FFMA.FTZ R54, R54, c[0x0][0x23c], -R16 ;  /* 0x00008f0036367a23 */ /* 0x000fe20000010810 */
[----:B-1----:R-:W-:Y:S01]  /*6370*/  LOP3.LUT R7, R8, UR33, RZ, 0x3c, !PT ;  /* 0x0000002108077c12 */ /* 0x002fe2000f8e3cff */
[--C-:B------:R-:W-:Y:S01]  /*6380*/  FFMA.FTZ R41, R41, c[0x0][0x23c], -R2.reuse ;  /* 0x00008f0029297a23 */ /* 0x100fe20000010802 */
[----:B------:R-:W-:Y:S01]  /*6390*/  IADD3 R8, R6, 0x1, RZ ;  /* 0x0000000106087810 */ /* 0x000fe20007ffe0ff */
[--C-:B------:R-:W-:Y:S02]  /*63a0*/  FFMA.FTZ R56, R56, c[0x0][0x23c], -R2.reuse ;  /* 0x00008f0038387a23 */ /* 0x100fe40000010802 */
[----:B------:R-:W-:Y:S01]  /*63b0*/  FFMA.FTZ R57, R57, c[0x0][0x23c], -R2 ;  /* 0x00008f0039397a23 */ /* 0x000fe20000010802 */
[----:B------:R-:W-:Y:S01]  /*63c0*/  LOP3.LUT R8, R9, UR31, R8, 0x96, !PT ;  /* 0x0000001f09087c12 */ /* 0x000fe2000f8e9608 */
[----:B------:R-:W-:Y:S01]  /*63d0*/  MUFU.EX2 R173, R21 ;  /* 0x0000001500ad7308 */ /* 0x000fe20000000800 */
[----:B------:R-:W-:Y:S02]  /*63e0*/  FFMA.FTZ R2, R61, c[0x0][0x23c], -R2 ;  /* 0x00008f003d027a23 */ /* 0x000fe40000010802 */
[--C-:B------:R-:W-:Y:S02]  /*63f0*/  FFMA.FTZ R59, R59, c[0x0][0x23c], -R0.reuse ;  /* 0x00008f003b3b7a23 */ /* 0x100fe40000010800 */
[----:B------:R-:W-:Y:S04]  /*6400*/  IMAD.WIDE.U32 R8, R8, -0x326172a9, RZ ;  /* 0xcd9e8d5708087825 */ /* 0x000fe800078e00ff */
[----:B------:R-:W-:Y:S01]  /*6410*/  FFMA.FTZ R58, R58, c[0x0][0x23c], -R0 ;  /* 0x00008f003a3a7a23 */ /* 0x000fe20000010800 */
[----:B------:R-:W-:Y:S10]  /*6420*/  MUFU.EX2 R215, R28 ;  /* 0x0000001c00d77308 */ /* 0x000ff40000000800 */
[----:B------:R-:W-:Y:S10]  /*6430*/  MUFU.EX2 R210, R30 ;  /* 0x0000001e00d27308 */ /* 0x000ff40000000800 */
[----:B------:R1:W-:Y:S10]  /*6440*/  MUFU.EX2 R211, R34 ;  /* 0x0000002200d37308 */ /* 0x0003f40000000800 */
[----:B------:R-:W3:Y:S10]  /*6450*/  MUFU.EX2 R217, R32 ;  /* 0x0000002000d97308 */ /* 0x000ef40000000800 */
[----:B------:R4:W2:Y:S01]  /*6460*/  MUFU.EX2 R216, R35 ;  /* 0x0000002300d87308 */ /* 0x0008a20000000800 */
[--C-:B-1----:R-:W-:Y:S02]  /*6470*/  FFMA.FTZ R34, R22, c[0x0][0x23c], -R16.reuse ;  /* 0x00008f0016227a23 */ /* 0x102fe40000010810 */
[----:B------:R-:W-:Y:S07]  /*6480*/  FFMA.FTZ R16, R66, c[0x0][0x23c], -R16 ;  /* 0x00008f0042107a23 */ /* 0x000fee0000010810 */
[----:B------:R-:W1:Y:S10]  /*6490*/  MUFU.EX2 R212, R31 ;  /* 0x0000001f00d47308 */ /* 0x000e740000000800 */
[----:B------:R-:W-:Y:S01]  /*64a0*/  MUFU.EX2 R171, R23 ;  /* 0x0000001700ab7308 */ /* 0x000fe20000000800 */
[--C-:B----4-:R-:W-:Y:S02]  /*64b0*/  FFMA.FTZ R35, R26, c[0x0][0x23c], -R0.reuse ;  /* 0x00008f001a237a23 */ /* 0x110fe40000010800 */
[----:B------:R-:W-:Y:S07]  /*64c0*/  FFMA.FTZ R0, R62, c[0x0][0x23c], -R0 ;  /* 0x00008f003e007a23 */ /* 0x000fee0000010800 */
[----:B------:R-:W-:Y:S10]  /*64d0*/  MUFU.EX2 R208, R24 ;  /* 0x0000001800d07308 */ /* 0x000ff40000000800 */
[----:B------:R-:W-:Y:S10]  /*64e0*/  MUFU.EX2 R207, R27 ;  /* 0x0000001b00cf7308 */ /* 0x000ff40000000800 */
[----:B------:R4:W-:Y:S10]  /*64f0*/  MUFU.EX2 R213, R36 ;  /* 0x0000002400d57308 */ /* 0x0009f40000000800 */
[----:B------:R1:W-:Y:S10]  /*6500*/  MUFU.EX2 R169, R17 ;  /* 0x0000001100a97308 */ /* 0x0003f40000000800 */
[----:B------:R1:W-:Y:S01]  /*6510*/  MUFU.EX2 R175, R34 ;  /* 0x0000002200af7308 */ /* 0x0003e20000000800 */
[--C-:B----4-:R-:W-:Y:S02]  /*6520*/  FFMA.FTZ R36, R33, c[0x0][0x23c], -R132.reuse ;  /* 0x00008f0021247a23 */ /* 0x110fe40000010884 */
[----:B------:R-:W-:Y:S07]  /*6530*/  FFMA.FTZ R132, R53, c[0x0][0x23c], -R132 ;  /* 0x00008f0035847a23 */ /* 0x000fee0000010884 */
[----:B------:R4:W-:Y:S10]  /*6540*/  MUFU.EX2 R197, R36 ;  /* 0x0000002400c57308 */ /* 0x0009f40000000800 */
[----:B------:R1:W-:Y:S10]  /*6550*/  MUFU.EX2 R174, R38 ;  /* 0x0000002600ae7308 */ /* 0x0003f40000000800 */
[----:B------:R-:W1:Y:S10]  /*6560*/  MUFU.EX2 R226, R51 ;  /* 0x0000003300e27308 */ /* 0x000e740000000800 */
[----:B------:R1:W-:Y:S10]  /*6570*/  MUFU.EX2 R168, R35 ;  /* 0x0000002300a87308 */ /* 0x0003f40000000800 */
[----:B------:R-:W-:Y:S10]  /*6580*/  MUFU.EX2 R214, R39 ;  /* 0x0000002700d67308 */ /* 0x000ff40000000800 */
[----:B------:R-:W1:Y:S10]  /*6590*/  MUFU.EX2 R222, R50 ;  /* 0x0000003200de7308 */ /* 0x000e740000000800 */
        /* <DEDUP_REMOVED lines=8> */
[----:B------:R-:W-:Y:S10]  /*6620*/  MUFU.EX2 R165, R43 ;  /* 0x0000002b00a57308 */ /* 0x000ff40000000800 */
[----:B------:R-:W1:Y:S10]  /*6630*/  MUFU.EX2 R170, R46 ;  /* 0x0000002e00aa7308 */ /* 0x000e740000000800 */
[----:B------:R-:W1:Y:S10]  /*6640*/  MUFU.EX2 R195, R52 ;  /* 0x0000003400c37308 */ /* 0x000e740000000800 */
[----:B------:R-:W1:Y:S10]  /*6650*/  MUFU.EX2 R194, R55 ;  /* 0x0000003700c27308 */ /* 0x000e740000000800 */
        /* <DEDUP_REMOVED lines=19> */
[----:B------:R-:W1:Y:S01]  /*6790*/  MUFU.EX2 R153, R58 ;  /* 0x0000003a00997308 */ /* 0x000e620000000800 */
[----:B--2---:R-:W-:Y:S05]  /*67a0*/  IMAD R4, R4, 0x8, R133 ;  /* 0x0000000804047824 */ /* 0x004fea00078e0285 */
[C---:B------:R-:W-:Y:S01]  /*67b0*/  IADD3 R14, R4.reuse, 0x4, RZ ;  /* 0x00000004040e7810 */ /* 0x040fe20007ffe0ff */
[----:B------:R-:W-:Y:S04]  /*67c0*/  IMAD.WIDE.U32 R4, R4, -0x326172a9, RZ ;  /* 0xcd9e8d5704047825 */ /* 0x000fe800078e00ff */
[----:B------:R-:W-:Y:S01]  /*67d0*/  IMAD.WIDE.U32 R14, R14, -0x326172a9, RZ ;  /* 0xcd9e8d570e0e7825 */ /* 0x000fe200078e00ff */
[-C--:B------:R-:W-:Y:S02]  /*67e0*/  LOP3.LUT R18, R5, R249.reuse, RZ, 0x3c, !PT ;  /* 0x000000f905127212 */ /* 0x080fe400078e3cff */
[--C-:B------:R-:W-:Y:S02]  /*67f0*/  LOP3.LUT R20, R11, UR25, R4.reuse, 0x96, !PT ;  /* 0x000000190b147c12 */ /* 0x100fe4000f8e9604 */
[----:B------:R-:W-:Y:S01]  /*6800*/  LOP3.LUT R12, R15, R249, RZ, 0x3c, !PT ;  /* 0x000000f90f0c7212 */ /* 0x000fe200078e3cff */
[----:B------:R-:W-:Y:S01]  /*6810*/  IMAD.WIDE.U32 R18, R18, -0x2daee0ad, RZ ;  /* 0xd2511f5312127825 */ /* 0x000fe200078e00ff */
[----:B------:R-:W-:Y:S02]  /*6820*/  LOP3.LUT R15, R9, UR25, R4, 0x96, !PT ;  /* 0x00000019090f7c12 */ /* 0x000fe4000f8e9604 */
[--C-:B------:R-:W-:Y:S01]  /*6830*/  LOP3.LUT R11, R11, UR25, R14.reuse, 0x96, !PT ;  /* 0x000000190b0b7c12 */ /* 0x100fe2000f8e960e */
[----:B------:R-:W-:Y:S01]  /*6840*/  IMAD.WIDE.U32 R12, R12, -0x2daee0ad, RZ ;  /* 0xd2511f530c0c7825 */ /* 0x000fe200078e00ff */
[----:B------:R-:W-:Y:S02]  /*6850*/  LOP3.LUT R6, R7, R19, RZ, 0x3c, !PT ;  /* 0x0000001307067212 */ /* 0x000fe400078e3cff */
[----:B------:R-:W-:Y:S01]  /*6860*/  LOP3.LUT R9, R9, UR25, R14, 0x96, !PT ;  /* 0x0000001909097c12 */ /* 0x000fe2000f8e960e */
[----:B------:R-:W-:Y:S01]  /*6870*/  IMAD.WIDE.U32 R14, R15, -0x2daee0ad, RZ ;  /* 0xd2511f530f0e7825 */ /* 0x000fe200078e00ff */
[----:B------:R-:W-:Y:S03]  /*6880*/  LOP3.LUT R5, R7, R13, RZ, 0x3c, !PT ;  /* 0x0000000d07057212 */ /* 0x000fe600078e3cff */
[----:B------:R-:W-:Y:S04]  /*6890*/  IMAD.WIDE.U32 R6, R6, -0x326172a9, RZ ;  /* 0xcd9e8d5706067825 */ /* 0x000fe800078e00ff */
[----:B------:R-:W-:Y:S01]  /*68a0*/  IMAD.WIDE.U32 R4, R5, -0x326172a9, RZ ;  /* 0xcd9e8d5705047825 */ /* 0x000fe200078e00ff */
[C---:B------:R-:W-:Y:S02]  /*68b0*/  LOP3.LUT R30, R7.reuse, UR24, R10, 0x96, !PT ;  /* 0x00000018071e7c12 */ /* 0x040fe4000f8e960a */
[----:B------:R-:W-:Y:S01]  /*68c0*/  LOP3.LUT R32, R7, UR24, R8, 0x96, !PT ;  /* 0x0000001807207c12 */ /* 0x000fe2000f8e9608 */
[----:B------:R-:W-:Y:S01]  /*68d0*/  IMAD.WIDE.U32 R20, R20, -0x2daee0ad, RZ ;  /* 0xd2511f5314147825 */ /* 0x000fe200078e00ff */
[C---:B------:R-:W-:Y:S02]  /*68e0*/  LOP3.LUT R28, R5.reuse, UR24, R10, 0x96, !PT ;  /* 0x00000018051c7c12 */ /* 0x040fe4000f8e960a */
[----:B------:R-:W-:Y:S01]  /*68f0*/  LOP3.LUT R26, R5, UR24, R8, 0x96, !PT ;  /* 0x00000018051a7c12 */ /* 0x000fe2000f8e9608 */
[----:B------:R-:W-:Y:S01]  /*6900*/  IMAD.WIDE.U32 R10, R11, -0x2daee0ad, RZ ;  /* 0xd2511f530b0a7825 */ /* 0x000fe200078e00ff */
[--C-:B------:R-:W-:Y:S02]  /*6910*/  LOP3.LUT R22, R21, UR23, R18.reuse, 0x96, !PT ;  /* 0x0000001715167c12 */ /* 0x100fe4000f8e9612 */
[----:B------:R-:W-:Y:S01]  /*6920*/  LOP3.LUT R21, R15, UR23, R18, 0x96, !PT ;  /* 0x000000170f157c12 */ /* 0x000fe2000f8e9612 */
[----:B------:R-:W-:Y:S01]  /*6930*/  IMAD.WIDE.U32 R32, R32, -0x2daee0ad, RZ ;  /* 0xd2511f5320207825 */ /* 0x000fe200078e00ff */
[----:B------:R-:W-:Y:S03]  /*6940*/  LOP3.LUT R13, R11, UR23, R12, 0x96, !PT ;  /* 0x000000170b0d7c12 */ /* 0x000fe6000f8e960c */
        /* <DEDUP_REMOVED lines=10> */
[----:B------:R-:W-:Y:S04]  /*69f0*/  IMAD.WIDE.U32 R26, R26, -0x2daee0ad, RZ ;  /* 0xd2511f531a1a7825 */ /* 0x000fe800078e00ff */
[----:B------:R-:W-:Y:S01]  /*6a00*/  IMAD.WIDE.U32 R18, R18, -0x2daee0ad, RZ ;  /* 0xd2511f5312127825 */ /* 0x000fe200078e00ff */
[----:B------:R-:W-:Y:S02]  /*6a10*/  LOP3.LUT R5, R27, UR21, R8, 0x96, !PT ;  /* 0x000000151b057c12 */ /* 0x000fe4000f8e9608 */
[----:B------:R-:W-:Y:S01]  /*6a20*/  LOP3.LUT R8, R13, UR22, R4, 0x96, !PT ;  /* 0x000000160d087c12 */ /* 0x000fe2000f8e9604 */
[----:B------:R-:W-:Y:S04]  /*6a30*/  IMAD.WIDE.U32 R20, R21, -0x326172a9, RZ ;  /* 0xcd9e8d5715147825 */ /* 0x000fe800078e00ff */
[----:B------:R-:W-:Y:S01]  /*6a40*/  IMAD.WIDE.U32 R24, R24, -0x326172a9, RZ ;  /* 0xcd9e8d5718187825 */ /* 0x000fe200078e00ff */
[----:B-1----:R-:W-:Y:S03]  /*6a50*/  LOP3.LUT R17, R21, UR22, R6, 0x96, !PT ;  /* 0x0000001615117c12 */ /* 0x002fe6000f8e9606 */
[----:B------:R-:W-:Y:S01]  /*6a60*/  IMAD.WIDE.U32 R14, R15, -0x326172a9, RZ ;  /* 0xcd9e8d570f0e7825 */ /* 0x000fe200078e00ff */
[----:B------:R-:W-:Y:S03]  /*6a70*/  LOP3.LUT R4, R25, UR22, R4, 0x96, !PT ;  /* 0x0000001619047c12 */ /* 0x000fe6000f8e9604 */
[----:B------:R-:W-:Y:S01]  /*6a80*/  IMAD.WIDE.U32 R8, R8, -0x2daee0ad, RZ ;  /* 0xd2511f5308087825 */ /* 0x000fe200078e00ff */
[----:B------:R-:W-:Y:S02]  /*6a90*/  LOP3.LUT R29, R15, UR20, R22, 0x96, !PT ;  /* 0x000000140f1d7c12 */ /* 0x000fe4000f8e9616 */
        /* <DEDUP_REMOVED lines=28> */
[----:B------:R-:W-:Y:S02]  /*6c60*/  SHF.R.U32.HI R21, RZ, 0x18, R8 ;  /* 0x00000018ff157819 */ /* 0x000fe40000011608 */
[----:B------:R-:W-:Y:S01]  /*6c70*/  LOP3.LUT R15, R8, 0xff, RZ, 0xc0, !PT ;  /* 0x000000ff080f7812 */ /* 0x000fe200078ec0ff */
[----:B------:R-:W-:Y:S01]  /*6c80*/  IMAD.WIDE.U32 R4, R5, -0x2daee0ad, RZ ;  /* 0xd2511f5305047825 */ /* 0x000fe200078e00ff */
[----:B------:R-:W-:Y:S02]  /*6c90*/  LOP3.LUT R19, R11, UR15, R28, 0x96, !PT ;  /* 0x0000000f0b137c12 */ /* 0x000fe4000f8e961c */
[----:B------:R-:W-:Y:S01]  /*6ca0*/  SHF.R.U32.HI R28, RZ, 0x10, R8 ;  /* 0x00000010ff1c7819 */ /* 0x000fe20000011608 */
[----:B------:R-:W-:Y:S01]  /*6cb0*/  IMAD.WIDE.U32 R6, R6, -0x326172a9, RZ ;  /* 0xcd9e8d5706067825 */ /* 0x000fe200078e00ff */
[----:B------:R-:W-:Y:S02]  /*6cc0*/  LOP3.LUT R17, R5, UR15, R14, 0x96, !PT ;  /* 0x0000000f05117c12 */ /* 0x000fe4000f8e960e */
[----:B------:R-:W-:Y:S01]  /*6cd0*/  LOP3.LUT R34, R8, 0xffff, RZ, 0xc0, !PT ;  /* 0x0000ffff08227812 */ /* 0x000fe200078ec0ff */
[----:B------:R-:W-:Y:S01]  /*6ce0*/  IMAD.WIDE.U32 R12, R13, -0x326172a9, RZ ;  /* 0xcd9e8d570d0c7825 */ /* 0x000fe200078e00ff */
[----:B------:R-:W-:Y:S02]  /*6cf0*/  LOP3.LUT R14, R10, 0xff, RZ, 0xc0, !PT ;  /* 0x000000ff0a0e7812 */ /* 0x000fe400078ec0ff */
[----:B------:R-:W-:Y:S02]  /*6d00*/  SHF.R.U32.HI R8, RZ, 0x18, R4 ;  /* 0x00000018ff087819 */ /* 0x000fe40000011604 */
[----:B------:R-:W-:Y:S02]  /*6d10*/  LOP3.LUT R23, R13, UR18, R20, 0x96, !PT ;  /* 0x000000120d177c12 */ /* 0x000fe4000f8e9614 */
[----:B------:R-:W-:Y:S02]  /*6d20*/  LOP3.LUT R20, R9, UR16, R22, 0x96, !PT ;  /* 0x0000001009147c12 */ /* 0x000fe4000f8e9616 */
[C---:B------:R-:W-:Y:S02]  /*6d30*/  LOP3.LUT R9, R4.reuse, 0xff, RZ, 0xc0, !PT ;  /* 0x000000ff04097812 */ /* 0x040fe400078ec0ff */
[----:B------:R-:W-:Y:S02]  /*6d40*/  SHF.R.U32.HI R32, RZ, 0x10, R4 ;  /* 0x00000010ff207819 */ /* 0x000fe40000011604 */
[----:B----4-:R-:W-:Y:S02]  /*6d50*/  LOP3.LUT R36, R4, 0xffff, RZ, 0xc0, !PT ;  /* 0x0000ffff04247812 */ /* 0x010fe400078ec0ff */
[----:B------:R-:W-:Y:S02]  /*6d60*/  LOP3.LUT R4, R6, 0xff, RZ, 0xc0, !PT ;  /* 0x000000ff06047812 */ /* 0x000fe400078ec0ff */
[----:B------:R-:W-:Y:S02]  /*6d70*/  ISETP.LE.U32.AND P5, PT, R21, UR7, PT ;  /* 0x0000000715007c0c */ /* 0x000fe4000bfa3070 */
[----:B------:R-:W-:Y:S02]  /*6d80*/  SHF.R.U32.HI R13, RZ, 0x18, R10 ;  /* 0x00000018ff0d7819 */ /* 0x000fe4000001160a */
[----:B------:R-:W-:Y:S02]  /*6d90*/  ISETP.LE.U32.AND P6, PT, R15, UR7, PT ;  /* 0x000000070f007c0c */ /* 0x000fe4000bfc3070 */
[----:B------:R-:W-:Y:S02]  /*6da0*/  ISETP.LE.U32.AND P3, PT, R14, UR7, PT ;  /* 0x000000070e007c0c */ /* 0x000fe4000bf63070 */
[----:B------:R-:W-:Y:S02]  /*6db0*/  ISETP.LE.U32.AND P1, PT, R9, UR7, PT ;  /* 0x0000000709007c0c */ /* 0x000fe4000bf23070 */
[----:B------:R-:W-:Y:S01]  /*6dc0*/  ISETP.LE.U32.AND P4, PT, R8, UR7, PT ;  /* 0x0000000708007c0c */ /* 0x000fe2000bf83070 */
[----:B------:R-:W-:Y:S01]  /*6dd0*/  IMAD.WIDE.U32 R8, R27, -0x326172a9, RZ ;  /* 0xcd9e8d571b087825 */ /* 0x000fe200078e00ff */
[----:B------:R-:W-:Y:S02]  /*6de0*/  ISETP.LE.U32.AND P0, PT, R4, UR7, PT ;  /* 0x0000000704007c0c */ /* 0x000fe4000bf03070 */
[----:B------:R-:W-:Y:S01]  /*6df0*/  ISETP.LE.U32.AND P2, PT, R13, UR7, PT ;  /* 0x000000070d007c0c */ /* 0x000fe2000bf43070 */
[----:B------:R-:W-:Y:S01]  /*6e00*/  IMAD.WIDE.U32 R4, R25, -0x326172a9, RZ ;  /* 0xcd9e8d5719047825 */ /* 0x000fe200078e00ff */
[----:B------:R-:W-:Y:S02]  /*6e10*/  LOP3.LUT R14, R9, UR16, R24, 0x96, !PT ;  /* 0x00000010090e7c12 */ /* 0x000fe4000f8e9618 */
[----:B------:R-:W-:Y:S01]  /*6e20*/  SHF.R.U32.HI R15, RZ, 0x18, R6 ;  /* 0x00000018ff0f7819 */ /* 0x000fe20000011606 */
[----:B------:R-:W-:Y:S01]  /*6e30*/  @!P5 FADD.FTZ R209, -R209, -RZ ;  /* 0x800000ffd1d1d221 */ /* 0x000fe20000010100 */
[----:B------:R-:W-:Y:S01]  /*6e40*/  LOP3.LUT R25, R4, 0xff, RZ, 0xc0, !PT ;  /* 0x000000ff04197812 */ /* 0x000fe200078ec0ff */
[----:B------:R-:W-:Y:S01]  /*6e50*/  @!P6 FADD.FTZ R206, -R206, -RZ ;  /* 0x800000ffcecee221 */ /* 0x000fe20000010100 */
[--C-:B------:R-:W-:Y:S01]  /*6e60*/  SHF.R.U32.HI R24, RZ, 0x18, R4.reuse ;  /* 0x00000018ff187819 */ /* 0x100fe20000011604 */
[----:B---3--:R-:W-:Y:S01]  /*6e70*/  @!P3 FADD.FTZ R217, -R217, -RZ ;  /* 0x800000ffd9d9b221 */ /* 0x008fe20000010100 */
[----:B------:R-:W-:Y:S01]  /*6e80*/  SHF.R.U32.HI R27, RZ, 0x10, R4 ;  /* 0x00000010ff1b7819 */ /* 0x000fe20000011604 */
[----:B------:R-:W-:Y:S01]  /*6e90*/  @!P1 FADD.FTZ R215, -R215, -RZ ;  /* 0x800000ffd7d79221 */ /* 0x000fe20000010100 */
[----:B------:R-:W-:Y:S01]  /*6ea0*/  LOP3.LUT R38, R4, 0xffff, RZ, 0xc0, !PT ;  /* 0x0000ffff04267812 */ /* 0x000fe200078ec0ff */
[----:B------:R-:W-:Y:S01]  /*6eb0*/  @!P2 FADD.FTZ R216, -R216, -RZ ;  /* 0x800000ffd8d8a221 */ /* 0x000fe20000010100 */
[----:B------:R-:W-:Y:S01]  /*6ec0*/  SHF.R.U32.HI R4, RZ, 0x18, R20 ;  /* 0x00000018ff047819 */ /* 0x000fe20000011614 */
[----:B------:R-:W-:Y:S01]  /*6ed0*/  @!P0 FADD.FTZ R225, -R225, -RZ ;  /* 0x800000ffe1e18221 */ /* 0x000fe20000010100 */
[----:B------:R-:W-:Y:S01]  /*6ee0*/  LOP3.LUT R13, R5, UR16, R12, 0x96, !PT ;  /* 0x00000010050d7c12 */ /* 0x000fe2000f8e960c */
[----:B------:R-:W-:Y:S01]  /*6ef0*/  @!P4 FADD.FTZ R212, -R212, -RZ ;  /* 0x800000ffd4d4c221 */ /* 0x000fe20000010100 */
[----:B------:R-:W-:Y:S02]  /*6f00*/  ISETP.LE.U32.AND P5, PT, R4, UR7, PT ;  /* 0x0000000704007c0c */ /* 0x000fe4000bfa3070 */
[----:B------:R-:W-:Y:S02]  /*6f10*/  LOP3.LUT R5, R20, 0xff, RZ, 0xc0, !PT ;  /* 0x000000ff14057812 */ /* 0x000fe400078ec0ff */
[----:B------:R-:W-:Y:S02]  /*6f20*/  LOP3.LUT R4, R28, 0xff, RZ, 0xc0, !PT ;  /* 0x000000ff1c047812 */ /* 0x000fe400078ec0ff */
[----:B------:R-:W-:Y:S02]  /*6f30*/  ISETP.LE.U32.AND P6, PT, R15, UR7, PT ;  /* 0x000000070f007c0c */ /* 0x000fe4000bfc3070 */
[----:B------:R-:W-:Y:S02]  /*6f40*/  LOP3.LUT R22, R8, 0xff, RZ, 0xc0, !PT ;  /* 0x000000ff08167812 */ /* 0x000fe400078ec0ff */
[----:B------:R-:W-:Y:S02]  /*6f50*/  ISETP.LE.U32.AND P3, PT, R5, UR7, PT ;  /* 0x0000000705007c0c */ /* 0x000fe4000bf63070 */
[----:B------:R-:W-:Y:S01]  /*6f60*/  SHF.R.U32.HI R31, RZ, 0x10, R10 ;  /* 0x00000010ff1f7819 */ /* 0x000fe2000001160a */
[----:B------:R-:W-:Y:S01]  /*6f70*/  @!P5 FADD.FTZ R200, -R200, -RZ ;  /* 0x800000ffc8c8d221 */ /* 0x000fe20000010100 */
[----:B------:R-:W-:Y:S02]  /*6f80*/  ISETP.LE.U32.AND P2, PT, R4, UR7, PT ;  /* 0x0000000704007c0c */ /* 0x000fe4000bf43070 */
[----:B------:R-:W-:Y:S02]  /*6f90*/  LOP3.LUT R4, R19, 0xff, RZ, 0xc0, !PT ;  /* 0x000000ff13047812 */ /* 0x000fe400078ec0ff */
[----:B------:R-:W-:Y:S01]  /*6fa0*/  SHF.R.U32.HI R21, RZ, 0x18, R8 ;  /* 0x00000018ff157819 */ /* 0x000fe20000011608 */
[----:B------:R-:W-:Y:S01]  /*6fb0*/  @!P6 FADD.FTZ R226, -R226, -RZ ;  /* 0x800000ffe2e2e221 */ /* 0x000fe20000010100 */
[----:B------:R-:W-:Y:S02]  /*6fc0*/  ISETP.LE.U32.AND P1, PT, R22, UR7, PT ;  /* 0x0000000716007c0c */ /* 0x000fe4000bf23070 */
[----:B------:R-:W-:Y:S01]  /*6fd0*/  ISETP.LE.U32.AND P0, PT, R4, UR7, PT ;  /* 0x0000000704007c0c */ /* 0x000fe2000bf03070 */
        /* <DEDUP_REMOVED lines=8> */
[----:B------:R-:W-:Y:S01]  /*7060*/  ISETP.LE.U32.AND P6, PT, R5, UR7, PT ;  /* 0x0000000705007c0c */ /* 0x000fe2000bfc3070 */
[----:B------:R-:W-:Y:S01]  /*7070*/  @!P0 FADD.FTZ R205, -R205, -RZ ;  /* 0x800000ffcdcd8221 */ /* 0x000fe20000010100 */
[----:B------:R-:W-:Y:S02]  /*7080*/  LOP3.LUT R18, R7, UR16, R18, 0x96, !PT ;  /* 0x0000001007127c12 */ /* 0x000fe4000f8e9612 */
[----:B------:R-:W-:Y:S01]  /*7090*/  ISETP.LE.U32.AND P3, PT, R4, UR7, PT ;  /* 0x0000000704007c0c */ /* 0x000fe2000bf63070 */
[----:B------:R-:W-:Y:S01]  /*70a0*/  @!P4 FADD.FTZ R202, -R202, -RZ ;  /* 0x800000ffcacac221 */ /* 0x000fe20000010100 */
[----:B------:R-:W-:Y:S02]  /*70b0*/  LOP3.LUT R4, R32, 0xff, RZ, 0xc0, !PT ;  /* 0x000000ff20047812 */ /* 0x000fe400078ec0ff */
[----:B------:R-:W-:Y:S01]  /*70c0*/  SHF.R.U32.HI R5, RZ, 0x18, R17 ;  /* 0x00000018ff057819 */ /* 0x000fe20000011611 */
[----:B------:R-:W-:Y:S01]  /*70d0*/  @!P5 FADD.FTZ R211, -R211, -RZ ;  /* 0x800000ffd3d3d221 */ /* 0x000fe20000010100 */
[----:B------:R-:W-:Y:S02]  /*70e0*/  SHF.R.U32.HI R33, RZ, 0x10, R6 ;  /* 0x00000010ff217819 */ /* 0x000fe40000011606 */
[----:B------:R-:W-:Y:S01]  /*70f0*/  ISETP.LE.U32.AND P1, PT, R4, UR7, PT ;  /* 0x0000000704007c0c */ /* 0x000fe2000bf23070 */
[----:B------:R-:W-:Y:S01]  /*7100*/  @!P6 FADD.FTZ R204, -R204, -RZ ;  /* 0x800000ffcccce221 */ /* 0x000fe20000010100 */
[----:B------:R-:W-:Y:S02]  /*7110*/  LOP3.LUT R4, R18, 0xff, RZ, 0xc0, !PT ;  /* 0x000000ff12047812 */ /* 0x000fe400078ec0ff */
[----:B------:R-:W-:Y:S01]  /*7120*/  ISETP.LE.U32.AND P2, PT, R5, UR7, PT ;  /* 0x0000000705007c0c */ /* 0x000fe2000bf43070 */
[----:B------:R-:W-:Y:S01]  /*7130*/  @!P3 FADD.FTZ R208, -R208, -RZ ;  /* 0x800000ffd0d0b221 */ /* 0x000fe20000010100 */
[----:B------:R-:W-:Y:S02]  /*7140*/  ISETP.LE.U32.AND P4, PT, R4, UR7, PT ;  /* 0x0000000704007c0c */ /* 0x000fe4000bf83070 */
[----:B------:R-:W-:Y:S02]  /*7150*/  LOP3.LUT R4, R33, 0xff, RZ, 0xc0, !PT ;  /* 0x000000ff21047812 */ /* 0x000fe400078ec0ff */
[----:B------:R-:W-:Y:S01]  /*7160*/  LOP3.LUT R35, R10, 0xffff, RZ, 0xc0, !PT ;  /* 0x0000ffff0a237812 */ /* 0x000fe200078ec0ff */
[----:B------:R-:W-:Y:S01]  /*7170*/  IMAD.WIDE.U32 R10, R29, -0x2daee0ad, RZ ;  /* 0xd2511f531d0a7825 */ /* 0x000fe200078e00ff */
[----:B------:R-:W-:Y:S02]  /*7180*/  SHF.R.U32.HI R5, RZ, 0x18, R18 ;  /* 0x00000018ff057819 */ /* 0x000fe40000011612 */
[----:B------:R-:W-:Y:S01]  /*7190*/  ISETP.LE.U32.AND P6, PT, R4, UR7, PT ;  /* 0x0000000704007c0c */ /* 0x000fe2000bfc3070 */
[----:B------:R-:W-:Y:S01]  /*71a0*/  @!P1 FADD.FTZ R210, -R210, -RZ ;  /* 0x800000ffd2d29221 */ /* 0x000fe20000010100 */
[----:B------:R-:W-:Y:S01]  /*71b0*/  LOP3.LUT R37, R6, 0xffff, RZ, 0xc0, !PT ;  /* 0x0000ffff06257812 */ /* 0x000fe200078ec0ff */
[----:B------:R-:W-:Y:S01]  /*71c0*/  IMAD.WIDE.U32 R6, R23, -0x2daee0ad, RZ ;  /* 0xd2511f5317067825 */ /* 0x000fe200078e00ff */
[----:B------:R-:W-:Y:S02]  /*71d0*/  ISETP.LE.U32.AND P0, PT, R5, UR7, PT ;  /* 0x0000000705007c0c */ /* 0x000fe4000bf03070 */
[----:B------:R-:W-:Y:S01]  /*71e0*/  LOP3.LUT R23, R10, 0xff, RZ, 0xc0, !PT ;  /* 0x000000ff0a177812 */ /* 0x000fe200078ec0ff */
[----:B------:R-:W-:Y:S01]  /*71f0*/  @!P2 FADD.FTZ R207, -R207, -RZ ;  /* 0x800000ffcfcfa221 */ /* 0x000fe20000010100 */
[----:B------:R-:W-:Y:S01]  /*7200*/  ISETP.LE.U32.AND P5, PT, R25, UR7, PT ;  /* 0x0000000719007c0c */ /* 0x000fe2000bfa3070 */
[----:B------:R-:W-:Y:S01]  /*7210*/  @!P4 FADD.FTZ R213, -R213, -RZ ;  /* 0x800000ffd5d5c221 */ /* 0x000fe20000010100 */
[----:B------:R-:W-:Y:S02]  /*7220*/  ISETP.LE.U32.AND P3, PT, R24, UR7, PT ;  /* 0x0000000718007c0c */ /* 0x000fe4000bf63070 */
[----:B------:R-:W-:Y:S01]  /*7230*/  SHF.R.U32.HI R5, RZ, 0x10, R20 ;  /* 0x00000010ff057819 */ /* 0x000fe20000011614 */
[----:B------:R-:W-:Y:S01]  /*7240*/  @!P6 FADD.FTZ R222, -R222, -RZ ;  /* 0x800000ffdedee221 */ /* 0x000fe20000010100 */
[----:B------:R-:W-:Y:S02]  /*7250*/  LOP3.LUT R12, R7, UR15, R30, 0x96, !PT ;  /* 0x0000000f070c7c12 */ /* 0x000fe4000f8e961e */
[----:B------:R-:W-:Y:S01]  /*7260*/  LOP3.LUT R30, R8, 0xffff, RZ, 0xc0, !PT ;  /* 0x0000ffff081e7812 */ /* 0x000fe200078ec0ff */
[----:B------:R-:W-:Y:S01]  /*7270*/  @!P0 FADD.FTZ R214, -R214, -RZ ;  /* 0x800000ffd6d68221 */ /* 0x000fe20000010100 */
[----:B------:R-:W-:Y:S02]  /*7280*/  SHF.R.U32.HI R9, RZ, 0x18, R10 ;  /* 0x00000018ff097819 */ /* 0x000fe4000001160a */
[----:B------:R-:W-:Y:S01]  /*7290*/  LOP3.LUT R15, R11, UR15, R26, 0x96, !PT ;  /* 0x0000000f0b0f7c12 */ /* 0x000fe2000f8e961a */
[----:B------:R-:W-:Y:S01]  /*72a0*/  @!P5 FADD.FTZ R218, -R218, -RZ ;  /* 0x800000ffdadad221 */ /* 0x000fe20000010100 */
[----:B------:R-:W-:Y:S01]  /*72b0*/  SHF.R.U32.HI R26, RZ, 0x10, R8 ;  /* 0x00000010ff1a7819 */ /* 0x000fe20000011608 */
[----:B------:R-:W-:Y:S01]  /*72c0*/  @!P3 FADD.FTZ R219, -R219, -RZ ;  /* 0x800000ffdbdbb221 */ /* 0x000fe20000010100 */
[----:B------:R-:W-:Y:S02]  /*72d0*/  LOP3.LUT R8, R6, 0xff, RZ, 0xc0, !PT ;  /* 0x000000ff06087812 */ /* 0x000fe400078ec0ff */
[----:B------:R-:W-:Y:S02]  /*72e0*/  ISETP.LE.U32.AND P2, PT, R23, UR7, PT ;  /* 0x0000000717007c0c */ /* 0x000fe4000bf43070 */
[----:B------:R-:W-:Y:S02]  /*72f0*/  SHF.R.U32.HI R4, RZ, 0x8, R34 ;  /* 0x00000008ff047819 */ /* 0x000fe40000011622 */
[----:B------:R-:W-:Y:S02]  /*7300*/  LOP3.LUT R5, R5, 0xff, RZ, 0xc0, !PT ;  /* 0x000000ff05057812 */ /* 0x000fe400078ec0ff */
[----:B------:R-:W-:Y:S02]  /*7310*/  ISETP.LE.U32.AND P1, PT, R9, UR7, PT ;  /* 0x0000000709007c0c */ /* 0x000fe4000bf23070 */
[----:B------:R-:W-:Y:S02]  /*7320*/  SHF.R.U32.HI R29, RZ, 0x10, R10 ;  /* 0x00000010ff1d7819 */ /* 0x000fe4000001160a */
[----:B------:R-:W-:Y:S02]  /*7330*/  LOP3.LUT R39, R10, 0xffff, RZ, 0xc0, !PT ;  /* 0x0000ffff0a277812 */ /* 0x000fe400078ec0ff */
[----:B------:R-:W-:Y:S01]  /*7340*/  SHF.R.U32.HI R10, RZ, 0x18, R6 ;  /* 0x00000018ff0a7819 */ /* 0x000fe20000011606 */
[----:B------:R-:W-:Y:S01]  /*7350*/  @!P2 FADD.FTZ R224, -R224, -RZ ;  /* 0x800000ffe0e0a221 */ /* 0x000fe20000010100 */
[----:B------:R-:W-:Y:S02]  /*7360*/  ISETP.LE.U32.AND P4, PT, R8, UR7, PT ;  /* 0x0000000708007c0c */ /* 0x000fe4000bf83070 */
[----:B------:R-:W-:Y:S02]  /*7370*/  LOP3.LUT R4, R4, 0xffff, RZ, 0xc0, !PT ;  /* 0x0000ffff04047812 */ /* 0x000fe400078ec0ff */
[----:B------:R-:W-:Y:S01]  /*7380*/  ISETP.LE.U32.AND P6, PT, R5, UR7, PT ;  /* 0x0000000705007c0c */ /* 0x000fe2000bfc3070 */
[----:B------:R-:W-:Y:S01]  /*7390*/  @!P1 FADD.FTZ R223, -R223, -RZ ;  /* 0x800000ffdfdf9221 */ /* 0x000fe20000010100 */
[----:B------:R-:W-:Y:S02]  /*73a0*/  LOP3.LUT R5, R14, 0xff, RZ, 0xc0, !PT ;  /* 0x000000ff0e057812 */ /* 0x000fe400078ec0ff */
[----:B------:R-:W-:Y:S02]  /*73b0*/  ISETP.LE.U32.AND P0, PT, R10, UR7, PT ;  /* 0x000000070a007c0c */ /* 0x000fe4000bf03070 */
[----:B------:R-:W-:Y:S02]  /*73c0*/  ISETP.LE.U32.AND P5, PT, R4, UR7, PT ;  /* 0x0000000704007c0c */ /* 0x000fe4000bfa3070 */
[----:B------:R-:W-:Y:S01]  /*73d0*/  ISETP.LE.U32.AND P3, PT, R5, UR7, PT ;  /* 0x0000000705007c0c */ /* 0x000fe2000bf63070 */
[----:B------:R-:W-:Y:S01]  /*73e0*/  @!P4 FADD.FTZ R221, -R221, -RZ ;  /* 0x800000ffddddc221 */ /* 0x000fe20000010100 */
[----:B------:R-:W-:Y:S02]  /*73f0*/  SHF.R.U32.HI R4, RZ, 0x18, R14 ;  /* 0x00000018ff047819 */ /* 0x000fe4000001160e */
[----:B------:R-:W-:Y:S01]  /*7400*/  SHF.R.U32.HI R5, RZ, 0x10, R19 ;  /* 0x00000010ff057819 */ /* 0x000fe20000011613 */
        /* <DEDUP_REMOVED lines=8> */
[----:B------:R-:W-:Y:S02]  /*7490*/  SHF.R.U32.HI R4, RZ, 0x8, R35 ;  /* 0x00000008ff047819 */ /* 0x000fe40000011623 */
[----:B------:R-:W-:Y:S02]  /*74a0*/  LOP3.LUT R5, R5, 0xff, RZ, 0xc0, !PT ;  /* 0x000000ff05057812 */ /* 0x000fe400078ec0ff */
[----:B------:R-:W-:Y:S02]  /*74b0*/  ISETP.LE.U32.AND P1, PT, R6, UR7, PT ;  /* 0x0000000706007c0c */ /* 0x000fe4000bf23070 */
[----:B------:R-:W-:Y:S02]  /*74c0*/  SHF.R.U32.HI R6, RZ, 0x10, R17 ;  /* 0x00000010ff067819 */ /* 0x000fe40000011611 */
[----:B------:R-:W-:Y:S02]  /*74d0*/  ISETP.LE.U32.AND P4, PT, R5, UR7, PT ;  /* 0x0000000705007c0c */ /* 0x000fe4000bf83070 */
[----:B------:R-:W-:Y:S01]  /*74e0*/  SHF.R.U32.HI R5, RZ, 0x8, R36 ;  /* 0x00000008ff057819 */ /* 0x000fe20000011624 */
[----:B------:R-:W-:Y:S01]  /*74f0*/  @!P2 FADD.FTZ R169, -R169, -RZ ;  /* 0x800000ffa9a9a221 */ /* 0x000fe20000010100 */
[----:B------:R-:W-:Y:S02]  /*7500*/  LOP3.LUT R4, R4, 0xffff, RZ, 0xc0, !PT ;  /* 0x0000ffff04047812 */ /* 0x000fe400078ec0ff */
[----:B------:R-:W-:Y:S02]  /*7510*/  LOP3.LUT R6, R6, 0xff, RZ, 0xc0, !PT ;  /* 0x000000ff06067812 */ /* 0x000fe400078ec0ff */
[----:B------:R-:W-:Y:S01]  /*7520*/  ISETP.LE.U32.AND P0, PT, R4, UR7, PT ;  /* 0x0000000704007c0c */ /* 0x000fe2000bf03070 */
[----:B------:R-:W-:Y:S01]  /*7530*/  @!P1 FADD.FTZ R171, -R171, -RZ ;  /* 0x800000ffabab9221 */ /* 0x000fe20000010100 */
[----:B------:R-:W-:Y:S02]  /*7540*/  LOP3.LUT R4, R5, 0xffff, RZ, 0xc0, !PT ;  /* 0x0000ffff05047812 */ /* 0x000fe400078ec0ff */
[----:B------:R-:W-:Y:S01]  /*7550*/  SHF.R.U32.HI R5, RZ, 0x10, R18 ;  /* 0x00000010ff057819 */ /* 0x000fe20000011612 */
[----:B------:R-:W-:Y:S01]  /*7560*/  @!P4 FADD.FTZ R175, -R175, -RZ ;  /* 0x800000ffafafc221 */ /* 0x000fe20000010100 */
[----:B------:R-:W-:Y:S02]  /*7570*/  ISETP.LE.U32.AND P6, PT, R6, UR7, PT ;  /* 0x0000000706007c0c */ /* 0x000fe4000bfc3070 */
[----:B------:R-:W-:Y:S02]  /*7580*/  SHF.R.U32.HI R6, RZ, 0x8, R37 ;  /* 0x00000008ff067819 */ /* 0x000fe40000011625 */
[----:B------:R-:W-:Y:S02]  /*7590*/  ISETP.LE.U32.AND P5, PT, R4, UR7, PT ;  /* 0x0000000704007c0c */ /* 0x000fe4000bfa3070 */
[----:B------:R-:W-:Y:S01]  /*75a0*/  LOP3.LUT R4, R5, 0xff, RZ, 0xc0, !PT ;  /* 0x000000ff05047812 */ /* 0x000fe200078ec0ff */
[----:B------:R-:W-:Y:S01]  /*75b0*/  @!P0 FADD.FTZ R197, -R197, -RZ ;  /* 0x800000ffc5c58221 */ /* 0x000fe20000010100 */
[----:B------:R-:W-:Y:S02]  /*75c0*/  LOP3.LUT R5, R6, 0xffff, RZ, 0xc0, !PT ;  /* 0x0000ffff06057812 */ /* 0x000fe400078ec0ff */
[----:B------:R-:W-:Y:S02]  /*75d0*/  ISETP.LE.U32.AND P3, PT, R4, UR7, PT ;  /* 0x0000000704007c0c */ /* 0x000fe4000bf63070 */
[----:B------:R-:W-:Y:S01]  /*75e0*/  LOP3.LUT R4, R13, 0xff, RZ, 0xc0, !PT ;  /* 0x000000ff0d047812 */ /* 0x000fe200078ec0ff */
[----:B------:R-:W-:Y:S01]  /*75f0*/  @!P6 FADD.FTZ R168, -R168, -RZ ;  /* 0x800000ffa8a8e221 */ /* 0x000fe20000010100 */
[----:B------:R-:W-:Y:S02]  /*7600*/  ISETP.LE.U32.AND P2, PT, R5, UR7, PT ;  /* 0x0000000705007c0c */ /* 0x000fe4000bf43070 */
[----:B------:R-:W-:Y:S01]  /*7610*/  ISETP.LE.U32.AND P1, PT, R4, UR7, PT ;  /* 0x0000000704007c0c */ /* 0x000fe2000bf23070 */
[----:B------:R-:W-:Y:S01]  /*7620*/  @!P5 FADD.FTZ R166, -R166, -RZ ;  /* 0x800000ffa6a6d221 */ /* 0x000fe20000010100 */
[----:B------:R-:W-:Y:S02]  /*7630*/  LOP3.LUT R4, R27, 0xff, RZ, 0xc0, !PT ;  /* 0x000000ff1b047812 */ /* 0x000fe400078ec0ff */
[----:B------:R-:W-:Y:S02]  /*7640*/  SHF.R.U32.HI R5, RZ, 0x18, R13 ;  /* 0x00000018ff057819 */ /* 0x000fe4000001160d */
[----:B------:R-:W-:Y:S01]  /*7650*/  ISETP.LE.U32.AND P0, PT, R4, UR7, PT ;  /* 0x0000000704007c0c */ /* 0x000fe2000bf03070 */
[----:B------:R-:W-:Y:S01]  /*7660*/  @!P3 FADD.FTZ R174, -R174, -RZ ;  /* 0x800000ffaeaeb221 */ /* 0x000fe20000010100 */
[----:B------:R-:W-:Y:S02]  /*7670*/  ISETP.LE.U32.AND P4, PT, R5, UR7, PT ;  /* 0x0000000705007c0c */ /* 0x000fe4000bf83070 */
[----:B------:R-:W-:Y:S01]  /*7680*/  LOP3.LUT R5, R15, 0xff, RZ, 0xc0, !PT ;  /* 0x000000ff0f057812 */ /* 0x000fe200078ec0ff */
[----:B------:R-:W-:Y:S01]  /*7690*/  @!P2 FADD.FTZ R196, -R196, -RZ ;  /* 0x800000ffc4c4a221 */ /* 0x000fe20000010100 */
[----:B------:R-:W-:Y:S01]  /*76a0*/  SHF.R.U32.HI R4, RZ, 0x18, R15 ;  /* 0x00000018ff047819 */ /* 0x000fe2000001160f */
[----:B------:R-:W-:Y:S01]  /*76b0*/  @!P1 FADD.FTZ R172, -R172, -RZ ;  /* 0x800000ffacac9221 */ /* 0x000fe20000010100 */
[----:B------:R-:W-:Y:S02]  /*76c0*/  ISETP.LE.U32.AND P6, PT, R5, UR7, PT ;  /* 0x0000000705007c0c */ /* 0x000fe4000bfc3070 */
[----:B------:R-:W-:Y:S02]  /*76d0*/  ISETP.LE.U32.AND P5, PT, R4, UR7, PT ;  /* 0x0000000704007c0c */ /* 0x000fe4000bfa3070 */
[----:B------:R-:W-:Y:S01]  /*76e0*/  LOP3.LUT R5, R29, 0xff, RZ, 0xc0, !PT ;  /* 0x000000ff1d057812 */ /* 0x000fe200078ec0ff */
[----:B------:R-:W-:Y:S01]  /*76f0*/  @!P0 FADD.FTZ R170, -R170, -RZ ;  /* 0x800000ffaaaa8221 */ /* 0x000fe20000010100 */
[----:B------:R-:W-:Y:S01]  /*7700*/  LOP3.LUT R20, R20, 0xffff, RZ, 0xc0, !PT ;  /* 0x0000ffff14147812 */ /* 0x000fe200078ec0ff */
[----:B------:R-:W-:Y:S01]  /*7710*/  @!P4 FADD.FTZ R165, -R165, -RZ ;  /* 0x800000ffa5a5c221 */ /* 0x000fe20000010100 */
[----:B------:R-:W-:Y:S02]  /*7720*/  LOP3.LUT R4, R12, 0xff, RZ, 0xc0, !PT ;  /* 0x000000ff0c047812 */ /* 0x000fe400078ec0ff */
[----:B------:R-:W-:Y:S02]  /*7730*/  SHF.R.U32.HI R6, RZ, 0x10, R14 ;  /* 0x00000010ff067819 */ /* 0x000fe4000001160e */
[----:B------:R-:W-:Y:S01]  /*7740*/  ISETP.LE.U32.AND P3, PT, R5, UR7, PT ;  /* 0x0000000705007c0c */ /* 0x000fe2000bf63070 */
[----:B------:R-:W-:Y:S01]  /*7750*/  @!P6 FADD.FTZ R195, -R195, -RZ ;  /* 0x800000ffc3c3e221 */ /* 0x000fe20000010100 */
[----:B------:R-:W-:Y:S01]  /*7760*/  ISETP.LE.U32.AND P2, PT, R4, UR7, PT ;  /* 0x0000000704007c0c */ /* 0x000fe2000bf43070 */
[----:B------:R-:W-:Y:S01]  /*7770*/  @!P5 FADD.FTZ R194, -R194, -RZ ;  /* 0x800000ffc2c2d221 */ /* 0x000fe20000010100 */
[----:B------:R-:W-:Y:S02]  /*7780*/  SHF.R.U32.HI R4, RZ, 0x8, R20 ;  /* 0x00000008ff047819 */ /* 0x000fe40000011614 */
[----:B------:R-:W-:Y:S02]  /*7790*/  SHF.R.U32.HI R5, RZ, 0x18, R12 ;  /* 0x00000018ff057819 */ /* 0x000fe4000001160c */
[----:B------:R-:W-:Y:S02]  /*77a0*/  LOP3.LUT R4, R4, 0xffff, RZ, 0xc0, !PT ;  /* 0x0000ffff04047812 */ /* 0x000fe400078ec0ff */
[----:B------:R-:W-:Y:S02]  /*77b0*/  ISETP.LE.U32.AND P1, PT, R5, UR7, PT ;  /* 0x0000000705007c0c */ /* 0x000fe4000bf23070 */
[----:B------:R-:W-:Y:S01]  /*77c0*/  LOP3.LUT R5, R6, 0xff, RZ, 0xc0, !PT ;  /* 0x000000ff06057812 */ /* 0x000fe200078ec0ff */
[----:B------:R-:W-:Y:S01]  /*77d0*/  @!P3 FADD.FTZ R162, -R162, -RZ ;  /* 0x800000ffa2a2b221 */ /* 0x000fe20000010100 */
[----:B------:R-:W-:Y:S01]  /*77e0*/  ISETP.LE.U32.AND P4, PT, R4, UR7, PT ;  /* 0x0000000704007c0c */ /* 0x000fe2000bf83070 */
[----:B------:R-:W-:Y:S01]  /*77f0*/  @!P2 FADD.FTZ R157, -R157, -RZ ;  /* 0x800000ff9d9da221 */ /* 0x000fe20000010100 */
[----:B------:R-:W-:Y:S02]  /*7800*/  ISETP.LE.U32.AND P0, PT, R5, UR7, PT ;  /* 0x0000000705007c0c */ /* 0x000fe4000bf03070 */
[----:B------:R-:W-:Y:S02]  /*7810*/  LOP3.LUT R5, R19, 0xffff, RZ, 0xc0, !PT ;  /* 0x0000ffff13057812 */ /* 0x000fe400078ec0ff */
[----:B------:R-:W-:Y:S02]  /*7820*/  SHF.R.U32.HI R4, RZ, 0x8, R30 ;  /* 0x00000008ff047819 */ /* 0x000fe4000001161e */
[----:B------:R-:W-:Y:S01]  /*7830*/  LOP3.LUT R17, R17, 0xffff, RZ, 0xc0, !PT ;  /* 0x0000ffff11117812 */ /* 0x000fe200078ec0ff */
[----:B------:R-:W-:Y:S01]  /*7840*/  @!P1 FADD.FTZ R156, -R156, -RZ ;  /* 0x800000ff9c9c9221 */ /* 0x000fe20000010100 */
[----:B------:R-:W-:Y:S02]  /*7850*/  SHF.R.U32.HI R5, RZ, 0x8, R5 ;  /* 0x00000008ff057819 */ /* 0x000fe40000011605 */
[----:B------:R-:W-:Y:S01]  /*7860*/  LOP3.LUT R4, R4, 0xffff, RZ, 0xc0, !PT ;  /* 0x0000ffff04047812 */ /* 0x000fe200078ec0ff */
[----:B------:R-:W-:Y:S01]  /*7870*/  @!P4 FADD.FTZ R146, -R146, -RZ ;  /* 0x800000ff9292c221 */ /* 0x000fe20000010100 */
[----:B------:R-:W-:Y:S01]  /*7880*/  LOP3.LUT R6, R18, 0xffff, RZ, 0xc0, !PT ;  /* 0x0000ffff12067812 */ /* 0x000fe200078ec0ff */
[----:B------:R-:W-:Y:S01]  /*7890*/  @!P0 FADD.FTZ R147, -R147, -RZ ;  /* 0x800000ff93938221 */ /* 0x000fe20000010100 */
[----:B------:R-:W-:Y:S02]  /*78a0*/  ISETP.LE.U32.AND P6, PT, R4, UR7, PT ;  /* 0x0000000704007c0c */ /* 0x000fe4000bfc3070 */
[----:B------:R-:W-:Y:S02]  /*78b0*/  LOP3.LUT R4, R5, 0xffff, RZ, 0xc0, !PT ;  /* 0x0000ffff05047812 */ /* 0x000fe400078ec0ff */
[----:B------:R-:W-:Y:S02]  /*78c0*/  SHF.R.U32.HI R5, RZ, 0x8, R17 ;  /* 0x00000008ff057819 */ /* 0x000fe40000011611 */
[----:B------:R-:W-:Y:S02]  /*78d0*/  ISETP.LE.U32.AND P5, PT, R4, UR7, PT ;  /* 0x0000000704007c0c */ /* 0x000fe4000bfa3070 */
[----:B------:R-:W-:Y:S02]  /*78e0*/  LOP3.LUT R4, R5, 0xffff, RZ, 0xc0, !PT ;  /* 0x0000ffff05047812 */ /* 0x000fe400078ec0ff */
[----:B------:R-:W-:Y:S02]  /*78f0*/  SHF.R.U32.HI R6, RZ, 0x8, R6 ;  /* 0x00000008ff067819 */ /* 0x000fe40000011606 */
[----:B------:R-:W-:Y:S01]  /*7900*/  ISETP.LE.U32.AND P4, PT, R4, UR7, PT ;  /* 0x0000000704007c0c */ /* 0x000fe2000bf83070 */
[----:B------:R-:W-:Y:S01]  /*7910*/  @!P6 FADD.FTZ R148, -R148, -RZ ;  /* 0x800000ff9494e221 */ /* 0x000fe20000010100 */
[----:B------:R-:W-:Y:S02]  /*7920*/  LOP3.LUT R4, R11, 0xff, RZ, 0xc0, !PT ;  /* 0x000000ff0b047812 */ /* 0x000fe400078ec0ff */
[----:B------:R-:W-:Y:S02]  /*7930*/  LOP3.LUT R5, R6, 0xffff, RZ, 0xc0, !PT ;  /* 0x0000ffff06057812 */ /* 0x000fe400078ec0ff */
[----:B------:R-:W-:Y:S01]  /*7940*/  ISETP.LE.U32.AND P6, PT, R4, UR7, PT ;  /* 0x0000000704007c0c */ /* 0x000fe2000bfc3070 */
[----:B------:R-:W-:Y:S01]  /*7950*/  @!P5 FADD.FTZ R149, -R149, -RZ ;  /* 0x800000ff9595d221 */ /* 0x000fe20000010100 */
[----:B------:R-:W-:Y:S02]  /*7960*/  ISETP.LE.U32.AND P0, PT, R5, UR7, PT ;  /* 0x0000000705007c0c */ /* 0x000fe4000bf03070 */
[----:B------:R-:W-:Y:S02]  /*7970*/  SHF.R.U32.HI R4, RZ, 0x8, R38 ;  /* 0x00000008ff047819 */ /* 0x000fe40000011626 */
[----:B------:R-:W-:Y:S01]  /*7980*/  SHF.R.U32.HI R5, RZ, 0x10, R13 ;  /* 0x00000010ff057819 */ /* 0x000fe2000001160d */
[----:B------:R-:W-:Y:S01]  /*7990*/  @!P4 FADD.FTZ R150, -R150, -RZ ;  /* 0x800000ff9696c221 */ /* 0x000fe20000010100 */
[----:B------:R-:W-:Y:S02]  /*79a0*/  LOP3.LUT R4, R4, 0xffff, RZ, 0xc0, !PT ;  /* 0x0000ffff04047812 */ /* 0x000fe400078ec0ff */
[----:B------:R-:W-:Y:S02]  /*79b0*/  LOP3.LUT R5, R5, 0xff, RZ, 0xc0, !PT ;  /* 0x000000ff05057812 */ /* 0x000fe400078ec0ff */
[----:B------:R-:W-:Y:S01]  /*79c0*/  SHF.R.U32.HI R6, RZ, 0x10, R15 ;  /* 0x00000010ff067819 */ /* 0x000fe2000001160f */
[----:B------:R-:W-:Y:S01]  /*79d0*/  @!P6 FADD.FTZ R152, -R152, -RZ ;  /* 0x800000ff9898e221 */ /* 0x000fe20000010100 */
[----:B------:R-:W-:Y:S01]  /*79e0*/  ISETP.LE.U32.AND P4, PT, R4, UR7, PT ;  /* 0x0000000704007c0c */ /* 0x000fe2000bf83070 */
[----:B------:R-:W-:Y:S01]  /*79f0*/  @!P0 FADD.FTZ R158, -R158, -RZ ;  /* 0x800000ff9e9e8221 */ /* 0x000fe20000010100 */
[----:B------:R-:W-:Y:S02]  /*7a00*/  ISETP.LE.U32.AND P5, PT, R5, UR7, PT ;  /* 0x0000000705007c0c */ /* 0x000fe4000bfa3070 */
[----:B------:R-:W-:Y:S02]  /*7a10*/  LOP3.LUT R4, R14, 0xffff, RZ, 0xc0, !PT ;  /* 0x0000ffff0e047812 */ /* 0x000fe400078ec0ff */
[----:B------:R-:W-:Y:S02]  /*7a20*/  LOP3.LUT R5, R6, 0xff, RZ, 0xc0, !PT ;  /* 0x000000ff06057812 */ /* 0x000fe400078ec0ff */
[----:B------:R-:W-:Y:S02]  /*7a30*/  SHF.R.U32.HI R4, RZ, 0x8, R4 ;  /* 0x00000008ff047819 */ /* 0x000fe40000011604 */
[----:B------:R-:W-:Y:S02]  /*7a40*/  ISETP.LE.U32.AND P0, PT, R5, UR7, PT ;  /* 0x0000000705007c0c */ /* 0x000fe4000bf03070 */
[----:B------:R-:W-:Y:S01]  /*7a50*/  SHF.R.U32.HI R5, RZ, 0x8, R39 ;  /* 0x00000008ff057819 */ /* 0x000fe20000011627 */
[----:B------:R-:W-:Y:S01]  /*7a60*/  @!P4 FADD.FTZ R161, -R161, -RZ ;  /* 0x800000ffa1a1c221 */ /* 0x000fe20000010100 */
[----:B------:R-:W-:Y:S01]  /*7a70*/  LOP3.LUT R13, R13, 0xffff, RZ, 0xc0, !PT ;  /* 0x0000ffff0d0d7812 */ /* 0x000fe200078ec0ff */
[----:B------:R-:W-:Y:S01]  /*7a80*/  @!P5 FADD.FTZ R159, -R159, -RZ ;  /* 0x800000ff9f9fd221 */ /* 0x000fe20000010100 */
[----:B------:R-:W-:Y:S02]  /*7a90*/  LOP3.LUT R4, R4, 0xffff, RZ, 0xc0, !PT ;  /* 0x0000ffff04047812 */ /* 0x000fe400078ec0ff */
[----:B------:R-:W-:Y:S02]  /*7aa0*/  SHF.R.U32.HI R13, RZ, 0x8, R13 ;  /* 0x00000008ff0d7819 */ /* 0x000fe4000001160d */
[----:B------:R-:W-:Y:S02]  /*7ab0*/  LOP3.LUT R5, R5, 0xffff, RZ, 0xc0, !PT ;  /* 0x0000ffff05057812 */ /* 0x000fe400078ec0ff */
[----:B------:R-:W-:Y:S01]  /*7ac0*/  ISETP.LE.U32.AND P4, PT, R4, UR7, PT ;  /* 0x0000000704007c0c */ /* 0x000fe2000bf83070 */
[----:B------:R-:W-:Y:S01]  /*7ad0*/  @!P0 FADD.FTZ R163, -R163, -RZ ;  /* 0x800000ffa3a38221 */ /* 0x000fe20000010100 */
[----:B------:R-:W-:Y:S02]  /*7ae0*/  ISETP.LE.U32.AND P5, PT, R5, UR7, PT ;  /* 0x0000000705007c0c */ /* 0x000fe4000bfa3070 */
[----:B------:R-:W-:Y:S02]  /*7af0*/  LOP3.LUT R5, R13, 0xffff, RZ, 0xc0, !PT ;  /* 0x0000ffff0d057812 */ /* 0x000fe400078ec0ff */
[----:B------:R-:W-:Y:S02]  /*7b00*/  LOP3.LUT R15, R15, 0xffff, RZ, 0xc0, !PT ;  /* 0x0000ffff0f0f7812 */ /* 0x000fe400078ec0ff */
[----:B------:R-:W-:Y:S02]  /*7b10*/  ISETP.LE.U32.AND P0, PT, R5, UR7, PT ;  /* 0x0000000705007c0c */ /* 0x000fe4000bf03070 */
[----:B------:R-:W-:Y:S02]  /*7b20*/  SHF.R.U32.HI R5, RZ, 0x10, R12 ;  /* 0x00000010ff057819 */ /* 0x000fe4000001160c */
[----:B------:R-:W-:Y:S01]  /*7b30*/  SHF.R.U32.HI R4, RZ, 0x8, R15 ;  /* 0x00000008ff047819 */ /* 0x000fe2000001160f */
[----:B------:R-:W-:Y:S01]  /*7b40*/  @!P4 FADD.FTZ R145, -R145, -RZ ;  /* 0x800000ff9191c221 */ /* 0x000fe20000010100 */
[----:B------:R-:W-:Y:S01]  /*7b50*/  LOP3.LUT R5, R5, 0xff, RZ, 0xc0, !PT ;  /* 0x000000ff05057812 */ /* 0x000fe200078ec0ff */
[----:B------:R-:W-:Y:S01]  /*7b60*/  @!P5 FADD.FTZ R164, -R164, -RZ ;  /* 0x800000ffa4a4d221 */ /* 0x000fe20000010100 */
[----:B------:R-:W-:Y:S02]  /*7b70*/  LOP3.LUT R4, R4, 0xffff, RZ, 0xc0, !PT ;  /* 0x0000ffff04047812 */ /* 0x000fe400078ec0ff */
[----:B------:R-:W-:Y:S02]  /*7b80*/  ISETP.LE.U32.AND P4, PT, R5, UR7, PT ;  /* 0x0000000705007c0c */ /* 0x000fe4000bf83070 */
[----:B------:R-:W-:Y:S01]  /*7b90*/  F2FP.RELU.BF16.PACK_AB R5, R146, R199 ;  /* 0x000000c79205723e */ /* 0x000fe200000018ff */
[----:B------:R-:W-:Y:S01]  /*7ba0*/  @!P0 FADD.FTZ R151, -R151, -RZ ;  /* 0x800000ff97978221 */ /* 0x000fe20000010100 */
[----:B------:R-:W-:Y:S02]  /*7bb0*/  ISETP.LE.U32.AND P5, PT, R4, UR7, PT ;  /* 0x0000000704007c0c */ /* 0x000fe4000bfa3070 */
[----:B------:R-:W-:Y:S01]  /*7bc0*/  SHF.R.U32.HI R4, RZ, 0x8, R7 ;  /* 0x00000008ff047819 */ /* 0x000fe20000011607 */
[----:B------:R1:W-:Y:S01]  /*7bd0*/  STS [R229+0x1c000], R5 ;  /* 0x01c00005e5007388 */ /* 0x0003e20000000800 */
[----:B------:R-:W-:Y:S02]  /*7be0*/  LOP3.LUT R6, R12, 0xffff, RZ, 0xc0, !PT ;  /* 0x0000ffff0c067812 */ /* 0x000fe400078ec0ff */
[----:B------:R-:W-:Y:S02]  /*7bf0*/  LOP3.LUT R7, R4, 0xffff, RZ, 0xc0, !PT ;  /* 0x0000ffff04077812 */ /* 0x000fe400078ec0ff */
[----:B------:R-:W-:Y:S01]  /*7c00*/  F2FP.RELU.BF16.PACK_AB R4, R200, R167 ;  /* 0x000000a7c804723e */ /* 0x000fe200000018ff */
[----:B------:R-:W-:Y:S01]  /*7c10*/  @!P4 FADD.FTZ R153, -R153, -RZ ;  /* 0x800000ff9999c221 */ /* 0x000fe20000010100 */
[----:B------:R-:W-:Y:S02]  /*7c20*/  SHF.R.U32.HI R6, RZ, 0x8, R6 ;  /* 0x00000008ff067819 */ /* 0x000fe40000011606 */
[----:B------:R-:W-:Y:S01]  /*7c30*/  F2FP.RELU.BF16.PACK_AB R8, R145, R173 ;  /* 0x000000ad9108723e */ /* 0x000fe200000018ff */
[----:B------:R2:W-:Y:S01]  /*7c40*/  STS [R229+0x1c400], R4 ;  /* 0x01c40004e5007388 */ /* 0x0005e20000000800 */
[----:B------:R-:W-:Y:S01]  /*7c50*/  LOP3.LUT R6, R6, 0xffff, RZ, 0xc0, !PT ;  /* 0x0000ffff06067812 */ /* 0x000fe200078ec0ff */
[----:B------:R-:W-:Y:S01]  /*7c60*/  @!P5 FADD.FTZ R160, -R160, -RZ ;  /* 0x800000ffa0a0d221 */ /* 0x000fe20000010100 */
[----:B------:R-:W-:Y:S02]  /*7c70*/  ISETP.LE.U32.AND P0, PT, R7, UR7, PT ;  /* 0x0000000707007c0c */ /* 0x000fe4000bf03070 */
[----:B------:R-:W-:Y:S02]  /*7c80*/  ISETP.LE.U32.AND P5, PT, R6, UR7, PT ;  /* 0x0000000706007c0c */ /* 0x000fe4000bfa3070 */
[----:B------:R-:W-:Y:S02]  /*7c90*/  F2FP.RELU.BF16.PACK_AB R6, R198, R206 ;  /* 0x000000cec606723e */ /* 0x000fe400000018ff */
[----:B------:R-:W-:Y:S02]  /*7ca0*/  F2FP.RELU.BF16.PACK_AB R7, R169, R147 ;  /* 0x00000093a907723e */ /* 0x000fe400000018ff */
[----:B------:R-:W-:Y:S01]  /*7cb0*/  F2FP.RELU.BF16.PACK_AB R2, R158, R213 ;  /* 0x000000d59e02723e */ /* 0x000fe200000018ff */
[----:B------:R3:W-:Y:S01]  /*7cc0*/  STS [R232+0x1c000], R6 ;  /* 0x01c00006e8007388 */ /* 0x0007e20000000800 */
[----:B------:R-:W-:Y:S02]  /*7cd0*/  F2FP.RELU.BF16.PACK_AB R0, R226, R222 ;  /* 0x000000dee200723e */ /* 0x000fe400000018ff */
[----:B-1----:R-:W-:Y:S01]  /*7ce0*/  F2FP.RELU.BF16.PACK_AB R5, R209, R203 ;  /* 0x000000cbd105723e */ /* 0x002fe200000018ff */
[----:B------:R-:W-:Y:S01]  /*7cf0*/  @!P0 FADD.FTZ R155, -R155, -RZ ;  /* 0x800000ff9b9b8221 */ /* 0x000fe20000010100 */
[----:B------:R-:W-:Y:S01]  /*7d00*/  FSETP.GE.FTZ.AND P2, PT, R199, RZ, PT ;  /* 0x000000ffc700720b */ /* 0x000fe20003f56000 */
[----:B------:R-:W-:Y:S01]  /*7d10*/  @!P5 FADD.FTZ R154, -R154, -RZ ;  /* 0x800000ff9a9ad221 */ /* 0x000fe20000010100 */
[----:B------:R-:W-:Y:S01]  /*7d20*/  FSETP.GE.FTZ.AND P0, PT, R167, RZ, PT ;  /* 0x000000ffa700720b */ /* 0x000fe20003f16000 */
[----:B------:R1:W-:Y:S01]  /*7d30*/  STS [R232+0x1c400], R5 ;  /* 0x01c40005e8007388 */ /* 0x0003e20000000800 */
[----:B------:R-:W-:Y:S02]  /*7d40*/  FSETP.GE.FTZ.AND P1, PT, R146, RZ, PT ;  /* 0x000000ff9200720b */ /* 0x000fe40003f36000 */
[----:B------:R-:W-:Y:S01]  /*7d50*/  FSETP.GE.FTZ.AND P3, PT, R206, RZ, PT ;  /* 0x000000ffce00720b */ /* 0x000fe20003f76000 */
[----:B------:R4:W-:Y:S01]  /*7d60*/  STS [R229+0x1e000], R8 ;  /* 0x01e00008e5007388 */ /* 0x0009e20000000800 */
[----:B--2---:R-:W-:Y:S03]  /*7d70*/  F2FP.RELU.BF16.PACK_AB R4, R148, R201 ;  /* 0x000000c99404723e */ /* 0x004fe600000018ff */
[----:B------:R2:W-:Y:S04]  /*7d80*/  STS [R229+0x1e400], R7 ;  /* 0x01e40007e5007388 */ /* 0x0005e80000000800 */
[----:B------:R2:W-:Y:S01]  /*7d90*/  STS [R232+0x1e000], R4 ;  /* 0x01e00004e8007388 */ /* 0x0005e20000000800 */
[----:B---3--:R-:W-:Y:S02]  /*7da0*/  F2FP.RELU.BF16.PACK_AB R6, R204, R175 ;  /* 0x000000afcc06723e */ /* 0x008fe400000018ff */
[----:B-1----:R-:W-:Y:S02]  /*7db0*/  F2FP.RELU.BF16.PACK_AB R5, R197, R217 ;  /* 0x000000d9c505723e */ /* 0x002fe400000018ff */
[----:B----4-:R-:W-:Y:S02]  /*7dc0*/  F2FP.RELU.BF16.PACK_AB R8, R202, R171 ;  /* 0x000000abca08723e */ /* 0x010fe400000018ff */
[----:B--2---:R-:W-:Y:S03]  /*7dd0*/  F2FP.RELU.BF16.PACK_AB R7, R149, R205 ;  /* 0x000000cd9507723e */ /* 0x004fe600000018ff */
[----:B------:R-:W-:Y:S01]  /*7de0*/  STS [R232+0x1e400], R8 ;  /* 0x01e40008e8007388 */ /* 0x000fe20000000800 */
[----:B------:R-:W-:Y:S03]  /*7df0*/  F2FP.RELU.BF16.PACK_AB R4, R216, R211 ;  /* 0x000000d3d804723e */ /* 0x000fe600000018ff */
[----:B------:R1:W-:Y:S04]  /*7e00*/  STS [R236+0x1c000], R7 ;  /* 0x01c00007ec007388 */ /* 0x0003e80000000800 */
[----:B------:R2:W-:Y:S04]  /*7e10*/  STS [R236+0x1c400], R6 ;  /* 0x01c40006ec007388 */ /* 0x0005e80000000800 */
[----:B------:R3:W-:Y:S04]  /*7e20*/  STS [R235+0x1c000], R5 ;  /* 0x01c00005eb007388 */ /* 0x0007e80000000800 */
[----:B------:R4:W-:Y:S01]  /*7e30*/  STS [R235+0x1c400], R4 ;  /* 0x01c40004eb007388 */ /* 0x0009e20000000800 */
[----:B-1----:R-:W-:Y:S02]  /*7e40*/  F2FP.RELU.BF16.PACK_AB R7, R150, R208 ;  /* 0x000000d09607723e */ /* 0x002fe400000018ff */
[----:B--2---:R-:W-:Y:S03]  /*7e50*/  F2FP.RELU.BF16.PACK_AB R6, R207, R168 ;  /* 0x000000a8cf06723e */ /* 0x004fe600000018ff */
[----:B------:R-:W-:Y:S01]  /*7e60*/  STS [R236+0x1e000], R7 ;  /* 0x01e00007ec007388 */ /* 0x000fe20000000800 */
[----:B---3--:R-:W-:Y:S03]  /*7e70*/  F2FP.RELU.BF16.PACK_AB R5, R166, R215 ;  /* 0x000000d7a605723e */ /* 0x008fe600000018ff */
        /* <DEDUP_REMOVED lines=10> */
[----:B----4-:R-:W-:Y:S05]  /*7f20*/  F2FP.RELU.BF16.PACK_AB R2, R196, R225 ;  /* 0x000000e1c402723e */ /* 0x010fea00000018ff */
[----:B------:R3:W-:Y:S04]  /*7f30*/  STS [R231+0x1c000], R2 ;  /* 0x01c00002e7007388 */ /* 0x0007e80000000800 */
[----:B------:R4:W-:Y:S04]  /*7f40*/  STS [R230+0x1e000], R5 ;  /* 0x01e00005e6007388 */ /* 0x0009e80000000800 */
[----:B------:R4:W-:Y:S01]  /*7f50*/  STS [R230+0x1e400], R4 ;  /* 0x01e40004e6007388 */ /* 0x0009e20000000800 */
[----:B-1----:R-:W-:Y:S02]  /*7f60*/  F2FP.RELU.BF16.PACK_AB R6, R161, R218 ;  /* 0x000000daa106723e */ /* 0x002fe400000018ff */
[----:B--2---:R-:W-:Y:S03]  /*7f70*/  F2FP.RELU.BF16.PACK_AB R0, R164, R224 ;  /* 0x000000e0a400723e */ /* 0x004fe600000018ff */
[----:B------:R1:W-:Y:S01]  /*7f80*/  STS [R231+0x1e000], R6 ;  /* 0x01e00006e7007388 */ /* 0x0003e20000000800 */
[----:B---3--:R-:W-:Y:S02]  /*7f90*/  F2FP.RELU.BF16.PACK_AB R2, R194, R163 ;  /* 0x000000a3c202723e */ /* 0x008fe400000018ff */
[----:B----4-:R-:W-:Y:S02]  /*7fa0*/  F2FP.RELU.BF16.PACK_AB R5, R219, R170 ;  /* 0x000000aadb05723e */ /* 0x010fe400000018ff */
[----:B------:R-:W-:Y:S03]  /*7fb0*/  F2FP.RELU.BF16.PACK_AB R4, R160, R195 ;  /* 0x000000c3a004723e */ /* 0x000fe600000018ff */
[----:B------:R2:W-:Y:S04]  /*7fc0*/  STS [R231+0x1e400], R5 ;  /* 0x01e40005e7007388 */ /* 0x0005e80000000800 */
[----:B------:R3:W-:Y:S04]  /*7fd0*/  STS [R234+0x1c000], R4 ;  /* 0x01c00004ea007388 */ /* 0x0007e80000000800 */
[----:B------:R4:W-:Y:S01]  /*7fe0*/  STS [R234+0x1c400], R2 ;  /* 0x01c40002ea007388 */ /* 0x0009e20000000800 */
[----:B-1----:R-:W-:Y:S03]  /*7ff0*/  F2FP.RELU.BF16.PACK_AB R6, R154, R157 ;  /* 0x0000009d9a06723e */ /* 0x002fe600000018ff */
[----:B------:R1:W-:Y:S01]  /*8000*/  STS [R233+0x1c000], R0 ;  /* 0x01c00000e9007388 */ /* 0x0003e20000000800 */
[----:B--2---:R-:W-:Y:S02]  /*8010*/  F2FP.RELU.BF16.PACK_AB R5, R156, R153 ;  /* 0x000000999c05723e */ /* 0x004fe400000018ff */
[----:B---3--:R-:W-:Y:S02]  /*8020*/  F2FP.RELU.BF16.PACK_AB R4, R223, R162 ;  /* 0x000000a2df04723e */ /* 0x008fe400000018ff */
[----:B----4-:R-:W-:Y:S03]  /*8030*/  F2FP.RELU.BF16.PACK_AB R2, R155, R221 ;  /* 0x000000dd9b02723e */ /* 0x010fe600000018ff */
[----:B------:R-:W-:Y:S01]  /*8040*/  STS [R233+0x1c400], R4 ;  /* 0x01c40004e9007388 */ /* 0x000fe20000000800 */
[----:B-1----:R-:W-:Y:S03]  /*8050*/  F2FP.RELU.BF16.PACK_AB R0, R220, R152 ;  /* 0x00000098dc00723e */ /* 0x002fe600000018ff */
        /* <DEDUP_REMOVED lines=69> */
[----:B------:R-:W-:Y:S01]  /*84b0*/  IMAD.IADD R140, R185, 0x1, R144 ;  /* 0x00000001b98c7824 */ /* 0x000fe200078e0290 */
        /* <DEDUP_REMOVED lines=8> */
[C---:B------:R-:W-:Y:S03]  /*8540*/  HMMA.16816.F32.BF16 R16, R132.reuse, R138, R16 ;  /* 0x0000008a8410723c */ /* 0x040fe60000041810 */
[----:B------:R-:W-:Y:S01]  /*8550*/  FADD.FTZ R0, -R190, R6 ;  /* 0x00000006be007221 */ /* 0x000fe20000010100 */
[-C--:B------:R-:W-:Y:S01]  /*8560*/  FSEL R4, R4, R191.reuse, P2 ;  /* 0x000000bf04047208 */ /* 0x080fe20001000000 */
[----:B------:R-:W-:Y:S01]  /*8570*/  FADD.FTZ R2, -R191, R5 ;  /* 0x00000005bf027221 */ /* 0x000fe20000010100 */
        /* <DEDUP_REMOVED lines=8> */
[----:B------:R-:W-:Y:S02]  /*8600*/  FADD.FTZ R0, -R190, R7 ;  /* 0x00000007be007221 */ /* 0x000fe40000010100 */
[----:B------:R-:W-:Y:S01]  /*8610*/  FMUL.FTZ R146, R146, R2 ;  /* 0x0000000292927220 */ /* 0x000fe20000410000 */
[----:B------:R-:W1:Y:S01]  /*8620*/  LDSM.16.M88.4 R4, [R181+0x10800] ;  /* 0x01080000b504783b */ /* 0x000e620000000200 */
[----:B------:R-:W-:Y:S01]  /*8630*/  FADD.FTZ R2, -R188, R10 ;  /* 0x0000000abc027221 */ /* 0x000fe20000010100 */
[----:B------:R-:W-:Y:S01]  /*8640*/  FSEL R0, R0, R190, P0 ;  /* 0x000000be00007208 */ /* 0x000fe20000000000 */
[C---:B------:R-:W-:Y:S01]  /*8650*/  FADD.FTZ R14, -R188.reuse, R14 ;  /* 0x0000000ebc0e7221 */ /* 0x040fe20000010100 */
[----:B------:R-:W-:Y:S01]  /*8660*/  FSETP.GE.FTZ.AND P0, PT, R145, RZ, PT ;  /* 0x000000ff9100720b */ /* 0x000fe20003f16000 */
[----:B------:R-:W-:Y:S01]  /*8670*/  FADD.FTZ R15, -R188, R15 ;  /* 0x0000000fbc0f7221 */ /* 0x000fe20000010100 */
[----:B------:R-:W-:Y:S01]  /*8680*/  FSEL R2, R2, R188, P2 ;  /* 0x000000bc02027208 */ /* 0x000fe20001000000 */
[----:B------:R-:W-:Y:S01]  /*8690*/  FMUL.FTZ R200, R200, R0 ;  /* 0x00000000c8c87220 */ /* 0x000fe20000410000 */
[----:B------:R-:W-:Y:S01]  /*86a0*/  FSEL R9, R9, R189, P0 ;  /* 0x000000bd09097208 */ /* 0x000fe20000000000 */
[----:B------:R-:W-:Y:S01]  /*86b0*/  FADD.FTZ R0, -R189, R8 ;  /* 0x00000008bd007221 */ /* 0x000fe20000010100 */
[----:B------:R-:W-:Y:S01]  /*86c0*/  FSETP.GE.FTZ.AND P2, PT, R201, RZ, PT ;  /* 0x000000ffc900720b */ /* 0x000fe20003f56000 */
[----:B------:R-:W-:Y:S02]  /*86d0*/  IMAD.U32 R8, R248, -0x80, RZ ;  /* 0xffffff80f8087824 */ /* 0x000fe400078e00ff */
[----:B------:R-:W-:Y:S01]  /*86e0*/  FMUL.FTZ R145, R145, R9 ;  /* 0x0000000991917220 */ /* 0x000fe20000410000 */
[----:B------:R-:W-:Y:S01]  /*86f0*/  FSEL R0, R0, R189, P1 ;  /* 0x000000bd00007208 */ /* 0x000fe20000800000 */
[C---:B------:R-:W-:Y:S01]  /*8700*/  FADD.FTZ R16, -R191.reuse, R16 ;  /* 0x00000010bf107221 */ /* 0x040fe20000010100 */
[C---:B------:R-:W-:Y:S01]  /*8710*/  LEA R192, P0, R8.reuse, R192, 0x2 ;  /* 0x000000c008c07211 */ /* 0x040fe200078010ff */
[----:B------:R-:W-:Y:S01]  /*8720*/  FADD.FTZ R17, -R191, R17 ;  /* 0x00000011bf117221 */ /* 0x000fe20000010100 */
[----:B------:R-:W-:Y:S01]  /*8730*/  FSETP.GE.FTZ.AND P1, PT, R169, RZ, PT ;  /* 0x000000ffa900720b */ /* 0x000fe20003f36000 */
[----:B------:R-:W-:Y:S01]  /*8740*/  FMUL.FTZ R173, R173, R0 ;  /* 0x00000000adad7220 */ /* 0x000fe20000410000 */
[----:B------:R-:W-:Y:S01]  /*8750*/  LEA.HI.X.SX32 R193, R8, R193, 0x2, P0 ;  /* 0x000000c108c17211 */ /* 0x000fe200000f16ff */
[----:B------:R-:W-:Y:S01]  /*8760*/  FADD.FTZ R8, -R189, R12 ;  /* 0x0000000cbd087221 */ /* 0x000fe20000010100 */
[----:B------:R-:W-:Y:S01]  /*8770*/  FSETP.GE.FTZ.AND P0, PT, R171, RZ, PT ;  /* 0x000000ffab00720b */ /* 0x000fe20003f16000 */
[----:B------:R-:W-:Y:S02]  /*8780*/  FADD.FTZ R0, -R188, R11 ;  /* 0x0000000bbc007221 */ /* 0x000fe40000010100 */
[----:B------:R-:W-:Y:S01]  /*8790*/  FADD.FTZ R13, -R189, R13 ;  /* 0x0000000dbd0d7221 */ /* 0x000fe20000010100 */
[-C--:B------:R-:W-:Y:S01]  /*87a0*/  FSEL R8, R8, R189.reuse, P2 ;  /* 0x000000bd08087208 */ /* 0x080fe20001000000 */
[----:B------:R-:W-:Y:S01]  /*87b0*/  FADD.FTZ R19, -R190, R19 ;  /* 0x00000013be137221 */ /* 0x000fe20000010100 */
[----:B------:R-:W-:Y:S01]  /*87c0*/  FSETP.GE.FTZ.AND P2, PT, R198, RZ, PT ;  /* 0x000000ffc600720b */ /* 0x000fe20003f56000 */
[----:B------:R-:W-:Y:S01]  /*87d0*/  FMUL.FTZ R147, R147, R2 ;  /* 0x0000000293937220 */ /* 0x000fe20000410000 */
[----:B------:R-:W-:Y:S01]  /*87e0*/  FSEL R0, R0, R188, P1 ;  /* 0x000000bc00007208 */ /* 0x000fe20000800000 */
[----:B------:R-:W-:Y:S01]  /*87f0*/  FMUL.FTZ R201, R201, R8 ;  /* 0x00000008c9c97220 */ /* 0x000fe20000410000 */
[----:B------:R-:W-:Y:S01]  /*8800*/  FSETP.GE.FTZ.AND P1, PT, R148, RZ, PT ;  /* 0x000000ff9400720b */ /* 0x000fe20003f36000 */
[----:B------:R-:W-:Y:S01]  /*8810*/  FADD.FTZ R18, -R190, R18 ;  /* 0x00000012be127221 */ /* 0x000fe20000010100 */
[----:B------:R-:W2:Y:S01]  /*8820*/  LDSM.16.M88.4 R8, [R181+0x11000] ;  /* 0x01100000b508783b */ /* 0x000ea20000000200 */
[----:B------:R-:W-:Y:S01]  /*8830*/  FMUL.FTZ R169, R169, R0 ;  /* 0x00000000a9a97220 */ /* 0x000fe20000410000 */
[----:B------:R-:W-:Y:S02]  /*8840*/  FSEL R0, R14, R188, P0 ;  /* 0x000000bc0e007208 */ /* 0x000fe40000000000 */
[----:B------:R-:W-:Y:S02]  /*8850*/  FSEL R2, R13, R189, P1 ;  /* 0x000000bd0d027208 */ /* 0x000fe40000800000 */
[----:B------:R-:W-:Y:S01]  /*8860*/  FSETP.GE.FTZ.AND P1, PT, R203, RZ, PT ;  /* 0x000000ffcb00720b */ /* 0x000fe20003f36000 */
[----:B------:R-:W-:Y:S01]  /*8870*/  FMUL.FTZ R171, R171, R0 ;  /* 0x00000000abab7220 */ /* 0x000fe20000410000 */
[-C--:B-1----:R-:W-:Y:S01]  /*8880*/  HMMA.16816.F32.BF16 R20, R132, R4.reuse, R20 ;  /* 0x000000048414723c */ /* 0x082fe20000041814 */
[----:B------:R-:W-:Y:S01]  /*8890*/  FMUL.FTZ R148, R148, R2 ;  /* 0x0000000294947220 */ /* 0x000fe20000410000 */
[----:B------:R-:W-:Y:S02]  /*88a0*/  FSEL R2, R18, R190, P1 ;  /* 0x000000be12027208 */ /* 0x000fe40000800000 */
[----:B------:R-:W-:Y:S02]  /*88b0*/  FSETP.GE.FTZ.AND P1, PT, R175, RZ, PT ;  /* 0x000000ffaf00720b */ /* 0x000fe40003f36000 */
[C---:B------:R-:W-:Y:S01]  /*88c0*/  FSETP.GE.FTZ.AND P0, PT, R202.reuse, RZ, PT ;  /* 0x000000ffca00720b */ /* 0x040fe20003f16000 */
[----:B------:R-:W-:Y:S01]  /*88d0*/  FMUL.FTZ R203, R203, R2 ;  /* 0x00000002cbcb7220 */ /* 0x000fe20000410000 */
[C---:B------:R-:W-:Y:S04]  /*88e0*/  HMMA.16816.F32.BF16 R24, R140.reuse, R4, R24 ;  /* 0x000000048c18723c */ /* 0x040fe80000041818 */
[----:B------:R-:W-:Y:S02]  /*88f0*/  FSEL R0, R15, R188, P0 ;  /* 0x000000bc0f007208 */ /* 0x000fe40000000000 */
[----:B------:R-:W-:Y:S02]  /*8900*/  FSETP.GE.FTZ.AND P0, PT, R209, RZ, PT ;  /* 0x000000ffd100720b */ /* 0x000fe40003f16000 */
[-C--:B------:R-:W-:Y:S01]  /*8910*/  HMMA.16816.F32.BF16 R28, R140, R6.reuse, R28 ;  /* 0x000000068c1c723c */ /* 0x080fe2000004181c */
[----:B------:R-:W-:Y:S03]  /*8920*/  FMUL.FTZ R202, R202, R0 ;  /* 0x00000000caca7220 */ /* 0x000fe60000410000 */
[-C--:B------:R-:W-:Y:S02]  /*8930*/  FSEL R4, R16, R191.reuse, P3 ;  /* 0x000000bf10047208 */ /* 0x080fe40001800000 */
[----:B------:R-:W-:Y:S02]  /*8940*/  FSETP.GE.FTZ.AND P3, PT, R205, RZ, PT ;  /* 0x000000ffcd00720b */ /* 0x000fe40003f76000 */
[----:B------:R-:W-:Y:S01]  /*8950*/  FADD.FTZ R5, -R191, R20 ;  /* 0x00000014bf057221 */ /* 0x000fe20000010100 */
[C---:B------:R-:W-:Y:S03]  /*8960*/  HMMA.16816.F32.BF16 R32, R132.reuse, R6, R32 ;  /* 0x000000068420723c */ /* 0x040fe60000041820 */
[----:B------:R-:W-:Y:S01]  /*8970*/  FMUL.FTZ R206, R206, R4 ;  /* 0x00000004cece7220 */ /* 0x000fe20000410000 */
[-C--:B------:R-:W-:Y:S01]  /*8980*/  FSEL R4, R17, R191.reuse, P2 ;  /* 0x000000bf11047208 */ /* 0x080fe20001000000 */
[----:B------:R-:W-:Y:S01]  /*8990*/  FADD.FTZ R21, -R191, R21 ;  /* 0x00000015bf157221 */ /* 0x000fe20000010100 */
[----:B------:R-:W-:Y:S01]  /*89a0*/  FSETP.GE.FTZ.AND P2, PT, R149, RZ, PT ;  /* 0x000000ff9500720b */ /* 0x000fe20003f56000 */
[----:B------:R-:W-:Y:S01]  /*89b0*/  FADD.FTZ R23, -R190, R23 ;  /* 0x00000017be177221 */ /* 0x000fe20000010100 */
[-C--:B------:R-:W-:Y:S01]  /*89c0*/  FSEL R5, R5, R191.reuse, P3 ;  /* 0x000000bf05057208 */ /* 0x080fe20001800000 */
[----:B------:R-:W-:Y:S01]  /*89d0*/  FMUL.FTZ R198, R198, R4 ;  /* 0x00000004c6c67220 */ /* 0x000fe20000410000 */
[----:B------:R-:W-:Y:S01]  /*89e0*/  FSETP.GE.FTZ.AND P3, PT, R208, RZ, PT ;  /* 0x000000ffd000720b */ /* 0x000fe20003f76000 */
[-C--:B--2---:R-:W-:Y:S01]  /*89f0*/  HMMA.16816.F32.BF16 R36, R132, R8.reuse, R36 ;  /* 0x000000088424723c */ /* 0x084fe20000041824 */
[----:B------:R-:W-:Y:S01]  /*8a00*/  FADD.FTZ R27, -R188, R27 ;  /* 0x0000001bbc1b7221 */ /* 0x000fe20000010100 */
[----:B------:R-:W-:Y:S01]  /*8a10*/  FSEL R4, R21, R191, P2 ;  /* 0x000000bf15047208 */ /* 0x000fe20001000000 */
[----:B------:R-:W-:Y:S01]  /*8a20*/  FADD.FTZ R22, -R190, R22 ;  /* 0x00000016be167221 */ /* 0x000fe20000010100 */
[----:B------:R-:W-:Y:S01]  /*8a30*/  FSETP.GE.FTZ.AND P2, PT, R150, RZ, PT ;  /* 0x000000ff9600720b */ /* 0x000fe20003f56000 */
[----:B------:R-:W-:Y:S01]  /*8a40*/  FADD.FTZ R12, -R189, R24 ;  /* 0x00000018bd0c7221 */ /* 0x000fe20000010100 */
[-C--:B------:R-:W-:Y:S01]  /*8a50*/  FSEL R0, R19, R190.reuse, P0 ;  /* 0x000000be13007208 */ /* 0x080fe20000000000 */
[----:B------:R-:W-:Y:S01]  /*8a60*/  FADD.FTZ R25, -R189, R25 ;  /* 0x00000019bd197221 */ /* 0x000fe20000010100 */
[----:B------:R-:W-:Y:S01]  /*8a70*/  FSEL R2, R22, R190, P1 ;  /* 0x000000be16027208 */ /* 0x000fe20000800000 */
[----:B------:R-:W-:Y:S01]  /*8a80*/  FADD.FTZ R26, -R188, R26 ;  /* 0x0000001abc1a7221 */ /* 0x000fe20000010100 */
[----:B------:R-:W-:Y:S01]  /*8a90*/  FSETP.GE.FTZ.AND P1, PT, R168, RZ, PT ;  /* 0x000000ffa800720b */ /* 0x000fe20003f36000 */
[C---:B------:R-:W-:Y:S01]  /*8aa0*/  HMMA.16816.F32.BF16 R40, R140.reuse, R8, R40 ;  /* 0x000000088c28723c */ /* 0x040fe20000041828 */
[----:B------:R-:W-:Y:S01]  /*8ab0*/  FMUL.FTZ R209, R209, R0 ;  /* 0x00000000d1d17220 */ /* 0x000fe20000410000 */
[----:B------:R-:W-:Y:S01]  /*8ac0*/  FSEL R7, R25, R189, P2 ;  /* 0x000000bd19077208 */ /* 0x000fe20001000000 */
[----:B------:R-:W-:Y:S01]  /*8ad0*/  FMUL.FTZ R205, R205, R5 ;  /* 0x00000005cdcd7220 */ /* 0x000fe20000410000 */
[----:B------:R-:W-:Y:S01]  /*8ae0*/  FSEL R6, R26, R188, P1 ;  /* 0x000000bc1a067208 */ /* 0x000fe20000800000 */
[----:B------:R-:W-:Y:S01]  /*8af0*/  FMUL.FTZ R20, R149, R4 ;  /* 0x0000000495147220 */ /* 0x000fe20000410000 */
[----:B------:R-:W-:Y:S01]  /*8b00*/  FSETP.GE.FTZ.AND P2, PT, R166, RZ, PT ;  /* 0x000000ffa600720b */ /* 0x000fe20003f56000 */
[C---:B------:R-:W-:Y:S01]  /*8b10*/  FADD.FTZ R28, -R189.reuse, R28 ;  /* 0x0000001cbd1c7221 */ /* 0x040fe20000010100 */
[----:B------:R-:W-:Y:S01]  /*8b20*/  FSEL R12, R12, R189, P3 ;  /* 0x000000bd0c0c7208 */ /* 0x000fe20001800000 */
[----:B------:R-:W-:Y:S01]  /*8b30*/  FADD.FTZ R4, -R189, R29 ;  /* 0x0000001dbd047221 */ /* 0x000fe20000010100 */
[----:B------:R-:W-:Y:S01]  /*8b40*/  FSETP.GE.FTZ.AND P3, PT, R215, RZ, PT ;  /* 0x000000ffd700720b */ /* 0x000fe20003f76000 */
[-C--:B------:R-:W-:Y:S01]  /*8b50*/  HMMA.16816.F32.BF16 R44, R140, R10.reuse, R44 ;  /* 0x0000000a8c2c723c */ /* 0x080fe2000004182c */
[----:B------:R-:W-:Y:S01]  /*8b60*/  FMUL.FTZ R18, R150, R7 ;  /* 0x0000000796127220 */ /* 0x000fe20000410000 */
[----:B------:R-:W-:Y:S01]  /*8b70*/  FSETP.GE.FTZ.AND P0, PT, R204, RZ, PT ;  /* 0x000000ffcc00720b */ /* 0x000fe20003f16000 */
[----:B------:R-:W-:Y:S01]  /*8b80*/  FMUL.FTZ R168, R168, R6 ;  /* 0x00000006a8a87220 */ /* 0x000fe20000410000 */
[----:B------:R-:W-:Y:S01]  /*8b90*/  FSEL R4, R4, R189, P2 ;  /* 0x000000bd04047208 */ /* 0x000fe20001000000 */
[----:B------:R-:W-:Y:S01]  /*8ba0*/  FMUL.FTZ R175, R175, R2 ;  /* 0x00000002afaf7220 */ /* 0x000fe20000410000 */
[----:B------:R-:W-:Y:S01]  /*8bb0*/  FSEL R0, R23, R190, P0 ;  /* 0x000000be17007208 */ /* 0x000fe20000000000 */
[----:B------:R-:W-:Y:S01]  /*8bc0*/  FADD.FTZ R2, -R188, R30 ;  /* 0x0000001ebc027221 */ /* 0x000fe20000010100 */
[----:B------:R-:W-:Y:S01]  /*8bd0*/  FSETP.GE.FTZ.AND P0, PT, R207, RZ, PT ;  /* 0x000000ffcf00720b */ /* 0x000fe20003f16000 */
[----:B------:R-:W-:Y:S01]  /*8be0*/  FMUL.FTZ R166, R166, R4 ;  /* 0x00000004a6a67220 */ /* 0x000fe20000410000 */
[----:B------:R-:W-:Y:S01]  /*8bf0*/  FSETP.GE.FTZ.AND P1, PT, R210, RZ, PT ;  /* 0x000000ffd200720b */ /* 0x000fe20003f36000 */
[C---:B------:R-:W-:Y:S01]  /*8c00*/  HMMA.16816.F32.BF16 R48, R132.reuse, R10, R48 ;  /* 0x0000000a8430723c */ /* 0x040fe20000041830 */
[----:B------:R-:W-:Y:S01]  /*8c10*/  FMUL.FTZ R19, R204, R0 ;  /* 0x00000000cc137220 */ /* 0x000fe20000410000 */
[-C--:B------:R-:W-:Y:S01]  /*8c20*/  FSEL R5, R27, R188.reuse, P0 ;  /* 0x000000bc1b057208 */ /* 0x080fe20000000000 */
[----:B------:R-:W-:Y:S01]  /*8c30*/  FADD.FTZ R0, -R188, R31 ;  /* 0x0000001fbc007221 */ /* 0x000fe20000010100 */
[----:B------:R-:W-:Y:S01]  /*8c40*/  FSETP.GE.FTZ.AND P0, PT, R212, RZ, PT ;  /* 0x000000ffd400720b */ /* 0x000fe20003f16000 */
[----:B------:R-:W-:Y:S01]  /*8c50*/  FADD.FTZ R35, -R190, R35 ;  /* 0x00000023be237221 */ /* 0x000fe20000010100 */
[-C--:B------:R-:W-:Y:S01]  /*8c60*/  FSEL R2, R2, R188.reuse, P1 ;  /* 0x000000bc02027208 */ /* 0x080fe20000800000 */
[----:B------:R-:W-:Y:S01]  /*8c70*/  FMUL.FTZ R17, R207, R5 ;  /* 0x00000005cf117220 */ /* 0x000fe20000410000 */
[----:B------:R-:W-:Y:S01]  /*8c80*/  FSEL R5, R28, R189, P3 ;  /* 0x000000bd1c057208 */ /* 0x000fe20001800000 */
[----:B------:R-:W-:Y:S01]  /*8c90*/  FADD.FTZ R8, -R191, R33 ;  /* 0x00000021bf087221 */ /* 0x000fe20000010100 */
[----:B------:R-:W-:Y:S02]  /*8ca0*/  FSETP.GE.FTZ.AND P2, PT, R197, RZ, PT ;  /* 0x000000ffc500720b */ /* 0x000fe40003f56000 */
[----:B------:R-:W-:Y:S01]  /*8cb0*/  FADD.FTZ R34, -R190, R34 ;  /* 0x00000022be227221 */ /* 0x000fe20000010100 */
[----:B------:R-:W-:Y:S01]  /*8cc0*/  FSEL R0, R0, R188, P0 ;  /* 0x000000bc00007208 */ /* 0x000fe20000000000 */
[----:B------:R-:W-:Y:S01]  /*8cd0*/  FMUL.FTZ R215, R215, R5 ;  /* 0x00000005d7d77220 */ /* 0x000fe20000410000 */
[----:B------:R-:W-:Y:S01]  /*8ce0*/  FSETP.GE.FTZ.AND P0, PT, R216, RZ, PT ;  /* 0x000000ffd800720b */ /* 0x000fe20003f16000 */
[----:B------:R-:W-:Y:S01]  /*8cf0*/  FADD.FTZ R9, -R191, R32 ;  /* 0x00000020bf097221 */ /* 0x000fe20000010100 */
[----:B------:R-:W1:Y:S01]  /*8d00*/  LDSM.16.M88.4 R4, [R181+0x11800] ;  /* 0x01180000b504783b */ /* 0x000e620000000200 */
[----:B------:R-:W-:Y:S01]  /*8d10*/  FMUL.FTZ R212, R212, R0 ;  /* 0x00000000d4d47220 */ /* 0x000fe20000410000 */
[----:B------:R-:W-:Y:S01]  /*8d20*/  FSETP.GE.FTZ.AND P1, PT, R211, RZ, PT ;  /* 0x000000ffd300720b */ /* 0x000fe20003f36000 */
[----:B------:R-:W-:Y:S01]  /*8d30*/  FADD.FTZ R39, -R190, R39 ;  /* 0x00000027be277221 */ /* 0x000fe20000010100 */
[----:B------:R-:W-:Y:S01]  /*8d40*/  FSETP.GE.FTZ.AND P3, PT, R217, RZ, PT ;  /* 0x000000ffd900720b */ /* 0x000fe20003f76000 */
[----:B------:R-:W-:Y:S01]  /*8d50*/  FMUL.FTZ R210, R210, R2 ;  /* 0x00000002d2d27220 */ /* 0x000fe20000410000 */
[-C--:B------:R-:W-:Y:S01]  /*8d60*/  FSEL R0, R35, R190.reuse, P0 ;  /* 0x000000be23007208 */ /* 0x080fe20000000000 */
[C---:B------:R-:W-:Y:S01]  /*8d70*/  FADD.FTZ R37, -R191.reuse, R37 ;  /* 0x00000025bf257221 */ /* 0x040fe20000010100 */
[-C--:B------:R-:W-:Y:S01]  /*8d80*/  FSEL R8, R8, R191.reuse, P2 ;  /* 0x000000bf08087208 */ /* 0x080fe20001000000 */
[----:B------:R-:W-:Y:S01]  /*8d90*/  FADD.FTZ R38, -R190, R38 ;  /* 0x00000026be267221 */ /* 0x000fe20000010100 */
[----:B------:R-:W-:Y:S01]  /*8da0*/  FSEL R2, R34, R190, P1 ;  /* 0x000000be22027208 */ /* 0x000fe20000800000 */
        /* <DEDUP_REMOVED lines=9> */
[----:B------:R-:W-:Y:S01]  /*8e40*/  FSETP.GE.FTZ.AND P3, PT, R213, RZ, PT ;  /* 0x000000ffd500720b */ /* 0x000fe20003f76000 */
[----:B------:R-:W-:Y:S01]  /*8e50*/  FADD.FTZ R42, -R188, R42 ;  /* 0x0000002abc2a7221 */ /* 0x000fe20000010100 */
[-C--:B------:R-:W-:Y:S01]  /*8e60*/  FSEL R0, R39, R190.reuse, P0 ;  /* 0x000000be27007208 */ /* 0x080fe20000000000 */
[----:B------:R-:W-:Y:S01]  /*8e70*/  FMUL.FTZ R217, R217, R9 ;  /* 0x00000009d9d97220 */ /* 0x000fe20000410000 */
[-C--:B------:R-:W-:Y:S01]  /*8e80*/  FSEL R8, R37, R191.reuse, P2 ;  /* 0x000000bf25087208 */ /* 0x080fe20001000000 */
        /* <DEDUP_REMOVED lines=8> */
[----:B------:R-:W-:Y:S01]  /*8f10*/  FADD.FTZ R8, -R188, R47 ;  /* 0x0000002fbc087221 */ /* 0x000fe20000010100 */
[-C--:B------:R-:W-:Y:S01]  /*8f20*/  FSEL R0, R43, R188.reuse, P0 ;  /* 0x000000bc2b007208 */ /* 0x080fe20000000000 */
[----:B------:R-:W-:Y:S01]  /*8f30*/  FMUL.FTZ R137, R213, R9 ;  /* 0x00000009d5897220 */ /* 0x000fe20000410000 */
[----:B------:R-:W-:Y:S01]  /*8f40*/  FSEL R2, R42, R188, P1 ;  /* 0x000000bc2a027208 */ /* 0x000fe20000800000 */
[----:B------:R-:W-:Y:S01]  /*8f50*/  FADD.FTZ R9, -R188, R46 ;  /* 0x0000002ebc097221 */ /* 0x000fe20000010100 */
[----:B------:R-:W-:Y:S01]  /*8f60*/  FSETP.GE.FTZ.AND P0, PT, R219, RZ, PT ;  /* 0x000000ffdb00720b */ /* 0x000fe20003f16000 */
[----:B------:R-:W-:Y:S01]  /*8f70*/  FMUL.FTZ R208, R208, R12 ;  /* 0x0000000cd0d07220 */ /* 0x000fe20000410000 */
[-C--:B-1----:R-:W-:Y:S01]  /*8f80*/  HMMA.16816.F32.BF16 R52, R132, R4.reuse, R52 ;  /* 0x000000048434723c */ /* 0x082fe20000041834 */
[----:B------:R-:W-:Y:S01]  /*8f90*/  FADD.FTZ R12, -R189, R40 ;  /* 0x00000028bd0c7221 */ /* 0x000fe20000010100 */
[----:B------:R-:W-:Y:S01]  /*8fa0*/  FSETP.GE.FTZ.AND P1, PT, R170, RZ, PT ;  /* 0x000000ffaa00720b */ /* 0x000fe20003f36000 */
[----:B------:R-:W-:Y:S01]  /*8fb0*/  FMUL.FTZ R165, R165, R0 ;  /* 0x00000000a5a57220 */ /* 0x000fe20000410000 */
[----:B------:R-:W-:Y:S01]  /*8fc0*/  FSETP.GE.FTZ.AND P2, PT, R151, RZ, PT ;  /* 0x000000ff9700720b */ /* 0x000fe20003f56000 */
[----:B------:R-:W-:Y:S01]  /*8fd0*/  FADD.FTZ R0, -R190, R51 ;  /* 0x00000033be007221 */ /* 0x000fe20000010100 */
[----:B------:R-:W-:Y:S01]  /*8fe0*/  FSETP.GE.FTZ.AND P3, PT, R172, RZ, PT ;  /* 0x000000ffac00720b */ /* 0x000fe20003f76000 */
[----:B------:R-:W-:Y:S01]  /*8ff0*/  FMUL.FTZ R159, R159, R2 ;  /* 0x000000029f9f7220 */ /* 0x000fe20000410000 */
[C---:B------:R-:W-:Y:S01]  /*9000*/  HMMA.16816.F32.BF16 R56, R140.reuse, R4, R56 ;  /* 0x000000048c38723c */ /* 0x040fe20000041838 */
[----:B------:R-:W-:Y:S03]  /*9010*/  FADD.FTZ R2, -R190, R50 ;  /* 0x00000032be027221 */ /* 0x000fe60000010100 */
[C---:B------:R-:W-:Y:S01]  /*9020*/  FADD.FTZ R10, -R189.reuse, R45 ;  /* 0x0000002dbd0a7221 */ /* 0x040fe20000010100 */
[-C--:B------:R-:W-:Y:S01]  /*9030*/  FSEL R8, R8, R188.reuse, P0 ;  /* 0x000000bc08087208 */ /* 0x080fe20000000000 */
[----:B------:R-:W-:Y:S01]  /*9040*/  FADD.FTZ R44, -R189, R44 ;  /* 0x0000002cbd2c7221 */ /* 0x000fe20000010100 */
[----:B------:R-:W-:Y:S01]  /*9050*/  FSETP.GE.FTZ.AND P0, PT, R226, RZ, PT ;  /* 0x000000ffe200720b */ /* 0x000fe20003f16000 */
[----:B------:R-:W-:Y:S01]  /*9060*/  FADD.FTZ R4, -R191, R49 ;  /* 0x00000031bf047221 */ /* 0x000fe20000010100 */
[----:B------:R-:W-:Y:S01]  /*9070*/  FSEL R9, R9, R188, P1 ;  /* 0x000000bc09097208 */ /* 0x000fe20000800000 */
[-C--:B------:R-:W-:Y:S01]  /*9080*/  HMMA.16816.F32.BF16 R60, R140, R6.reuse, R60 ;  /* 0x000000068c3c723c */ /* 0x080fe2000004183c */
        /* <DEDUP_REMOVED lines=9> */
[----:B------:R-:W-:Y:S02]  /*9120*/  HMMA.16816.F32.BF16 R64, R132, R6, R64 ;  /* 0x000000068440723c */ /* 0x000fe40000041840 */
[----:B------:R-:W-:Y:S01]  /*9130*/  FMUL.FTZ R151, R151, R11 ;  /* 0x0000000b97977220 */ /* 0x000fe20000410000 */
[-C--:B------:R-:W-:Y:S01]  /*9140*/  FSEL R0, R0, R190.reuse, P0 ;  /* 0x000000be00007208 */ /* 0x080fe20000000000 */
[----:B------:R-:W-:Y:S01]  /*9150*/  FADD.FTZ R56, -R189, R56 ;  /* 0x00000038bd387221 */ /* 0x000fe20000010100 */
[----:B------:R-:W-:Y:S01]  /*9160*/  FSEL R2, R2, R190, P1 ;  /* 0x000000be02027208 */ /* 0x000fe20000800000 */
[C---:B------:R-:W-:Y:S01]  /*9170*/  FADD.FTZ R53, -R191.reuse, R53 ;  /* 0x00000035bf357221 */ /* 0x040fe20000010100 */
[----:B------:R-:W-:Y:S01]  /*9180*/  FSETP.GE.FTZ.AND P0, PT, R194, RZ, PT ;  /* 0x000000ffc200720b */ /* 0x000fe20003f16000 */
[----:B------:R-:W-:Y:S01]  /*9190*/  FMUL.FTZ R43, R226, R0 ;  /* 0x00000000e22b7220 */ /* 0x000fe20000410000 */
[-C--:B------:R-:W-:Y:S02]  /*91a0*/  FSEL R10, R10, R189.reuse, P2 ;  /* 0x000000bd0a0a7208 */ /* 0x080fe40001000000 */
[----:B------:R-:W-:Y:S01]  /*91b0*/  FSETP.GE.FTZ.AND P2, PT, R196, RZ, PT ;  /* 0x000000ffc400720b */ /* 0x000fe20003f56000 */
[----:B------:R-:W-:Y:S01]  /*91c0*/  FADD.FTZ R52, -R191, R52 ;  /* 0x00000034bf347221 */ /* 0x000fe20000010100 */
[----:B------:R-:W-:Y:S01]  /*91d0*/  FSETP.GE.FTZ.AND P1, PT, R163, RZ, PT ;  /* 0x000000ffa300720b */ /* 0x000fe20003f36000 */
[----:B------:R-:W-:Y:S01]  /*91e0*/  FADD.FTZ R58, -R188, R58 ;  /* 0x0000003abc3a7221 */ /* 0x000fe20000010100 */
[----:B------:R-:W-:Y:S01]  /*91f0*/  FSEL R11, R44, R189, P3 ;  /* 0x000000bd2c0b7208 */ /* 0x000fe20001800000 */
[----:B------:R-:W-:Y:S01]  /*9200*/  FMUL.FTZ R44, R222, R2 ;  /* 0x00000002de2c7220 */ /* 0x000fe20000410000 */
[----:B------:R-:W-:Y:S01]  /*9210*/  FSETP.GE.FTZ.AND P3, PT, R225, RZ, PT ;  /* 0x000000ffe100720b */ /* 0x000fe20003f76000 */
[----:B------:R-:W-:Y:S01]  /*9220*/  FADD.FTZ R59, -R188, R59 ;  /* 0x0000003bbc3b7221 */ /* 0x000fe20000010100 */
[-C--:B------:R-:W-:Y:S01]  /*9230*/  FSEL R0, R55, R190.reuse, P0 ;  /* 0x000000be37007208 */ /* 0x080fe20000000000 */
[C---:B------:R-:W-:Y:S01]  /*9240*/  FADD.FTZ R57, -R189.reuse, R57 ;  /* 0x00000039bd397221 */ /* 0x040fe20000010100 */
        /* <DEDUP_REMOVED lines=13> */
[----:B------:R-:W-:Y:S01]  /*9320*/  FMUL.FTZ R172, R172, R12 ;  /* 0x0000000cacac7220 */ /* 0x000fe20000410000 */
[----:B------:R-:W-:Y:S01]  /*9330*/  FSEL R0, R56, R189, P1 ;  /* 0x000000bd38007208 */ /* 0x000fe20000800000 */
        /* <DEDUP_REMOVED lines=12> */
[----:B------:R-:W-:Y:S01]  /*9400*/  FSETP.GE.FTZ.AND P2, PT, R155, RZ, PT ;  /* 0x000000ff9b00720b */ /* 0x000fe20003f56000 */
[----:B------:R-:W-:Y:S01]  /*9410*/  FMUL.FTZ R36, R153, R2 ;  /* 0x0000000299247220 */ /* 0x000fe20000410000 */
[----:B------:R-:W-:Y:S01]  /*9420*/  FSEL R0, R59, R188, P1 ;  /* 0x000000bc3b007208 */ /* 0x000fe20000800000 */
[----:B------:R-:W-:Y:S01]  /*9430*/  FADD.FTZ R2, -R191, R64 ;  /* 0x00000040bf027221 */ /* 0x000fe20000010100 */
[-C--:B------:R-:W-:Y:S02]  /*9440*/  FSEL R4, R57, R189.reuse, P3 ;  /* 0x000000bd39047208 */ /* 0x080fe40001800000 */
[C---:B------:R-:W-:Y:S01]  /*9450*/  FSETP.GE.FTZ.AND P3, PT, R221.reuse, RZ, PT ;  /* 0x000000ffdd00720b */ /* 0x040fe20003f76000 */
[----:B------:R-:W-:Y:S01]  /*9460*/  FMUL.FTZ R35, R156, R0 ;  /* 0x000000009c237220 */ /* 0x000fe20000410000 */
[----:B------:R-:W-:Y:S01]  /*9470*/  FSETP.GE.FTZ.AND P1, PT, R152, RZ, PT ;  /* 0x000000ff9800720b */ /* 0x000fe20003f36000 */
[----:B------:R-:W-:Y:S01]  /*9480*/  FMUL.FTZ R37, R154, R4 ;  /* 0x000000049a257220 */ /* 0x000fe20000410000 */
[----:B------:R-:W-:Y:S02]  /*9490*/  FSEL R0, R60, R189, P3 ;  /* 0x000000bd3c007208 */ /* 0x000fe40001800000 */
[----:B------:R-:W-:Y:S01]  /*94a0*/  FSEL R62, R62, R188, P1 ;  /* 0x000000bc3e3e7208 */ /* 0x000fe20000800000 */
[----:B------:R-:W-:Y:S01]  /*94b0*/  @P0 FADD.FTZ R188, -R188, R63 ;  /* 0x0000003fbcbc0221 */ /* 0x000fe20000010100 */
[----:B------:R-:W-:Y:S01]  /*94c0*/  FSETP.GE.FTZ.AND P0, PT, R162, RZ, PT ;  /* 0x000000ffa200720b */ /* 0x000fe20003f16000 */
[----:B------:R-:W-:Y:S01]  /*94d0*/  FMUL.FTZ R34, R221, R0 ;  /* 0x00000000dd227220 */ /* 0x000fe20000410000 */
[----:B------:R-:W-:Y:S01]  /*94e0*/  FSETP.GE.FTZ.AND P3, PT, R164, RZ, PT ;  /* 0x000000ffa400720b */ /* 0x000fe20003f76000 */
[----:B------:R-:W-:Y:S01]  /*94f0*/  FADD.FTZ R0, -R190, R66 ;  /* 0x00000042be007221 */ /* 0x000fe20000010100 */
[----:B------:R-:W-:Y:S01]  /*9500*/  FSETP.GE.FTZ.AND P1, PT, R224, RZ, PT ;  /* 0x000000ffe000720b */ /* 0x000fe20003f36000 */
[----:B------:R-:W-:Y:S01]  /*9510*/  @P2 FADD.FTZ R189, -R189, R61 ;  /* 0x0000003dbdbd2221 */ /* 0x000fe20000010100 */
[----:B------:R-:W-:Y:S01]  /*9520*/  FSETP.GE.FTZ.AND P2, PT, R223, RZ, PT ;  /* 0x000000ffdf00720b */ /* 0x000fe20003f56000 */
[----:B------:R-:W-:Y:S01]  /*9530*/  FMUL.FTZ R62, R152, R62 ;  /* 0x0000003e983e7220 */ /* 0x000fe20000410000 */
[----:B------:R-:W-:Y:S01]  /*9540*/  FSEL R0, R0, R190, P0 ;  /* 0x000000be00007208 */ /* 0x000fe20000000000 */
[----:B------:R-:W-:Y:S01]  /*9550*/  FMUL.FTZ R33, R155, R189 ;  /* 0x000000bd9b217220 */ /* 0x000fe20000410000 */
[----:B------:R-:W-:Y:S01]  /*9560*/  PLOP3.LUT P0, PT, PT, PT, UP2, 0x80, 0x0 ;  /* 0x000000000000781c */ /* 0x000fe20003f0f028 */
[----:B------:R-:W-:Y:S01]  /*9570*/  FMUL.FTZ R32, R220, R188 ;  /* 0x000000bcdc207220 */ /* 0x000fe20000410000 */
[----:B------:R-:W-:Y:S01]  /*9580*/  FSEL R2, R2, R191, P1 ;  /* 0x000000bf02027208 */ /* 0x000fe20000800000 */
[----:B------:R-:W-:Y:S02]  /*9590*/  FMUL.FTZ R30, R162, R0 ;  /* 0x00000000a21e7220 */ /* 0x000fe40000410000 */
[----:B------:R-:W-:Y:S02]  /*95a0*/  @P3 FADD.FTZ R191, -R191, R65 ;  /* 0x00000041bfbf3221 */ /* 0x000fe40000010100 */
[----:B------:R-:W-:Y:S02]  /*95b0*/  FMUL.FTZ R31, R224, R2 ;  /* 0x00000002e01f7220 */ /* 0x000fe40000410000 */
[----:B------:R-:W-:Y:S02]  /*95c0*/  @P2 FADD.FTZ R190, -R190, R67 ;  /* 0x00000043bebe2221 */ /* 0x000fe40000010100 */
        /* <DEDUP_REMOVED lines=106> */
.L_x_1911:
        /* <DEDUP_REMOVED lines=212> */
.L_x_1912:
[----:B------:R-:W-:Y:S01]  /*a9b0*/  LDSM.16.M88.4 R32, [R178+0x14000] ;  /* 0x01400000b220783b */ /* 0x000fe20000000200 */
[----:B-1----:R-:W-:Y:S01]  /*a9c0*/  @P0 IADD3 R4, R243, -0x80, RZ ;  /* 0xffffff80f3040810 */ /* 0x002fe20007ffe0ff */
[----:B------:R-:W-:Y:S01]  /*a9d0*/  IMAD.MOV.U32 R5, RZ, RZ, 0x4 ;  /* 0x00000004ff057424 */ /* 0x000fe200078e00ff */
[----:B------:R-:W-:Y:S01]  /*a9e0*/  @UP2 UIADD3 UR13, UP0, UR10, -0x200, URZ ;  /* 0xfffffe000a0d2890 */ /* 0x000fe2000ff1e03f */
[----:B------:R-:W-:Y:S01]  /*a9f0*/  IMAD.IADD R140, R177, 0x1, R184 ;  /* 0x00000001b18c7824 */ /* 0x000fe200078e02b8 */
[----:B------:R-:W1:Y:S01]  /*aa00*/  LDSM.16.MT88.4 R16, [R0+0xc000] ;  /* 0x00c000000010783b */ /* 0x000e620000004200 */
[----:B------:R-:W-:Y:S01]  /*aa10*/  @P0 IMAD.WIDE R142, R4, R5, UR10 ;  /* 0x0000000a048e0e25 */ /* 0x000fe2000f8e0205 */
[----:B------:R-:W-:Y:S02]  /*aa20*/  @UP2 UIADD3.X UR9, UR11, -0x1, URZ, UP0, !UPT ;  /* 0xffffffff0b092890 */ /* 0x000fe400087fe43f */
[----:B------:R-:W-:Y:S01]  /*aa30*/  UISETP.GT.AND UP1, UPT, UR8, UR32, UPT ;  /* 0x000000200800728c */ /* 0x000fe2000bf24270 */
[----:B------:R-:W2:Y:S01]  /*aa40*/  LDSM.16.M88.4 R28, [R178+0x16000] ;  /* 0x01600000b21c783b */ /* 0x000ea20000000200 */
[----:B------:R-:W-:Y:S01]  /*aa50*/  IMAD.MOV.U32 R177, RZ, RZ, R252 ;  /* 0x000000ffffb17224 */ /* 0x000fe200078e00fc */
[----:B------:R-:W-:Y:S02]  /*aa60*/  @UP2 UMOV UR10, UR13 ;  /* 0x0000000d000a2c82 */ /* 0x000fe40008000000 */
[----:B------:R-:W-:Y:S01]  /*aa70*/  @UP2 UMOV UR11, UR9 ;  /* 0x00000009000b2c82 */ /* 0x000fe20008000000 */
[----:B------:R-:W3:Y:S01]  /*aa80*/  LDSM.16.MT88.4 R36, [R2+0xc000] ;  /* 0x00c000000224783b */ /* 0x000ee20000004200 */
[----:B------:R-:W-:Y:S02]  /*aa90*/  ULOP3.LUT UR9, UR8, 0x1, URZ, 0xc0, !UPT ;  /* 0x0000000108097892 */ /* 0x000fe4000f8ec03f */
[----:B------:R-:W-:Y:S02]  /*aaa0*/  UIADD3 UR8, UR8, -0x1, URZ ;  /* 0xffffffff08087890 */ /* 0x000fe4000fffe03f */
[----:B------:R-:W-:Y:S01]  /*aab0*/  LDSM.16.M88.4 R40, [R184+0x14000] ;  /* 0x01400000b828783b */ /* 0x000fe20000000200 */
[----:B------:R-:W-:Y:S04]  /*aac0*/  UISETP.NE.U32.AND UP0, UPT, UR9, 0x1, UPT ;  /* 0x000000010900788c */ /* 0x000fe8000bf05070 */
[----:B------:R-:W4:Y:S05]  /*aad0*/  LDSM.16.MT88.4 R44, [R0+0xc800] ;  /* 0x00c80000002c783b */ /* 0x000f2a0000004200 */
[----:B------:R-:W3:Y:S05]  /*aae0*/  LDSM.16.M88.4 R48, [R184+0x16000] ;  /* 0x01600000b830783b */ /* 0x000eea0000000200 */
[----:B------:R-:W3:Y:S05]  /*aaf0*/  LDSM.16.MT88.4 R52, [R2+0xc800] ;  /* 0x00c800000234783b */ /* 0x000eea0000004200 */
[----:B------:R-:W-:Y:S01]  /*ab00*/  LDSM.16.M88.4 R56, [R144+0x14000] ;  /* 0x014000009038783b */ /* 0x000fe20000000200 */
[-C--:B-1----:R-:W-:Y:S04]  /*ab10*/  HMMA.16816.F32.BF16 R4, R32, R16.reuse, RZ ;  /* 0x000000102004723c */ /* 0x082fe800000418ff */
[----:B------:R-:W1:Y:S05]  /*ab20*/  LDSM.16.MT88.4 R60, [R0+0xd000] ;  /* 0x00d00000003c783b */ /* 0x000e6a0000004200 */
[----:B------:R-:W1:Y:S01]  /*ab30*/  LDSM.16.M88.4 R64, [R144+0x16000] ;  /* 0x016000009040783b */ /* 0x000e620000000200 */
[C---:B--2---:R-:W-:Y:S04]  /*ab40*/  HMMA.16816.F32.BF16 R8, R28.reuse, R16, RZ ;  /* 0x000000101c08723c */ /* 0x044fe800000418ff */
[----:B------:R-:W2:Y:S04]  /*ab50*/  LDSM.16.MT88.4 R132, [R2+0xd000] ;  /* 0x00d000000284783b */ /* 0x000ea80000004200 */
[-C--:B------:R-:W-:Y:S01]  /*ab60*/  HMMA.16816.F32.BF16 R12, R28, R18.reuse, RZ ;  /* 0x000000121c0c723c */ /* 0x080fe200000418ff */
[----:B------:R-:W-:Y:S05]  /*ab70*/  LDSM.16.MT88.4 R136, [R2+0xd800] ;  /* 0x00d800000288783b */ /* 0x000fea0000004200 */
[----:B------:R1:W5:Y:S02]  /*ab80*/  @P0 LDG.E R246, [R142.64] ;  /* 0x000000048ef60981 */ /* 0x000364000c1e1900 */
[C---:B------:R-:W-:Y:S03]  /*ab90*/  HMMA.16816.F32.BF16 R16, R32.reuse, R18, RZ ;  /* 0x000000122010723c */ /* 0x040fe600000418ff */
[----:B------:R1:W5:Y:S05]  /*aba0*/  @P0 LDG.E R247, [R142.64+0x20] ;  /* 0x000020048ef70981 */ /* 0x00036a000c1e1900 */
[-C--:B---3--:R-:W-:Y:S01]  /*abb0*/  HMMA.16816.F32.BF16 R20, R32, R36.reuse, RZ ;  /* 0x000000242014723c */ /* 0x088fe200000418ff */
[----:B------:R3:W5:Y:S05]  /*abc0*/  @P0 LDG.E R244, [R142.64+0x100] ;  /* 0x000100048ef40981 */ /* 0x00076a000c1e1900 */
        /* <DEDUP_REMOVED lines=13> */
[----:B------:R-:W2:Y:S07]  /*aca0*/  LDSM.16.M88.4 R48, [R140+0x16000] ;  /* 0x016000008c30783b */ /* 0x000eae0000000200 */
        /* <DEDUP_REMOVED lines=14> */
[----:B------:R-:W-:Y:S02]  /*ad90*/  LDSM.16.MT88.4 R132, [R2+0xe800] ;  /* 0x00e800000284783b */ /* 0x000fe40000004200 */
[-C--:B----4-:R-:W-:Y:S08]  /*ada0*/  HMMA.16816.F32.BF16 R4, R36, R44.reuse, R4 ;  /* 0x0000002c2404723c */ /* 0x090ff00000041804 */
[C---:B------:R-:W-:Y:S08]  /*adb0*/  HMMA.16816.F32.BF16 R8, R48.reuse, R44, R8 ;  /* 0x0000002c3008723c */ /* 0x040ff00000041808 */
[-C--:B------:R-:W-:Y:S08]  /*adc0*/  HMMA.16816.F32.BF16 R12, R48, R46.reuse, R12 ;  /* 0x0000002e300c723c */ /* 0x080ff0000004180c */
[C---:B------:R-:W-:Y:S01]  /*add0*/  HMMA.16816.F32.BF16 R16, R36.reuse, R46, R16 ;  /* 0x0000002e2410723c */ /* 0x040fe20000041810 */
[----:B------:R-:W-:Y:S07]  /*ade0*/  LDSM.16.M88.4 R44, [R184+0x18000] ;  /* 0x01800000b82c783b */ /* 0x000fee0000000200 */
[-C--:B------:R-:W-:Y:S08]  /*adf0*/  HMMA.16816.F32.BF16 R20, R36, R136.reuse, R20 ;  /* 0x000000882414723c */ /* 0x080ff00000041814 */
[C---:B------:R-:W-:Y:S08]  /*ae00*/  HMMA.16816.F32.BF16 R24, R48.reuse, R136, R24 ;  /* 0x000000883018723c */ /* 0x040ff00000041818 */
[-C--:B------:R-:W-:Y:S01]  /*ae10*/  HMMA.16816.F32.BF16 R28, R48, R138.reuse, R28 ;  /* 0x0000008a301c723c */ /* 0x080fe2000004181c */
[----:B------:R-:W4:Y:S07]  /*ae20*/  LDSM.16.MT88.4 R48, [R0+0xe800] ;  /* 0x00e800000030783b */ /* 0x000f2e0000004200 */
[----:B------:R-:W-:Y:S01]  /*ae30*/  HMMA.16816.F32.BF16 R32, R36, R138, R32 ;  /* 0x0000008a2420723c */ /* 0x000fe20000041820 */
[----:B------:R-:W-:Y:S07]  /*ae40*/  LDSM.16.M88.4 R36, [R144+0x18000] ;  /* 0x018000009024783b */ /* 0x000fee0000000200 */
[-C--:B---3--:R-:W-:Y:S08]  /*ae50*/  HMMA.16816.F32.BF16 R4, R40, R52.reuse, R4 ;  /* 0x000000342804723c */ /* 0x088ff00000041804 */
[C---:B-1----:R-:W-:Y:S08]  /*ae60*/  HMMA.16816.F32.BF16 R8, R60.reuse, R52, R8 ;  /* 0x000000343c08723c */ /* 0x042ff00000041808 */
[-C--:B------:R-:W-:Y:S08]  /*ae70*/  HMMA.16816.F32.BF16 R12, R60, R54.reuse, R12 ;  /* 0x000000363c0c723c */ /* 0x080ff0000004180c */
[C---:B------:R-:W-:Y:S01]  /*ae80*/  HMMA.16816.F32.BF16 R16, R40.reuse, R54, R16 ;  /* 0x000000362810723c */ /* 0x040fe20000041810 */
[----:B------:R-:W1:Y:S07]  /*ae90*/  LDSM.16.MT88.4 R52, [R0+0xf000] ;  /* 0x00f000000034783b */ /* 0x000e6e0000004200 */
[-C--:B--2---:R-:W-:Y:S08]  /*aea0*/  HMMA.16816.F32.BF16 R20, R40, R64.reuse, R20 ;  /* 0x000000402814723c */ /* 0x084ff00000041814 */
[C---:B------:R-:W-:Y:S08]  /*aeb0*/  HMMA.16816.F32.BF16 R24, R60.reuse, R64, R24 ;  /* 0x000000403c18723c */ /* 0x040ff00000041818 */
[-C--:B------:R-:W-:Y:S01]  /*aec0*/  HMMA.16816.F32.BF16 R28, R60, R66.reuse, R28 ;  /* 0x000000423c1c723c */ /* 0x080fe2000004181c */
[----:B------:R-:W2:Y:S07]  /*aed0*/  LDSM.16.M88.4 R60, [R144+0x1a000] ;  /* 0x01a00000903c783b */ /* 0x000eae0000000200 */
[----:B------:R-:W-:Y:S01]  /*aee0*/  HMMA.16816.F32.BF16 R32, R40, R66, R32 ;  /* 0x000000422820723c */ /* 0x000fe20000041820 */
[----:B------:R-:W3:Y:S05]  /*aef0*/  LDSM.16.MT88.4 R40, [R2+0xf000] ;  /* 0x00f000000228783b */ /* 0x000eea0000004200 */
[----:B------:R-:W-:Y:S02]  /*af00*/  LDSM.16.M88.4 R64, [R140+0x1a000] ;  /* 0x01a000008c40783b */ /* 0x000fe40000000200 */
        /* <DEDUP_REMOVED lines=8> */
[----:B------:R4:W3:Y:S07]  /*af90*/  LDSM.16.MT88.4 R56, [R0+0xf800] ;  /* 0x00f800000038783b */ /* 0x0008ee0000004200 */
[----:B------:R-:W-:Y:S01]  /*afa0*/  HMMA.16816.F32.BF16 R32, R44, R134, R32 ;  /* 0x000000862c20723c */ /* 0x000fe20000041820 */
[----:B------:R4:W3:Y:S07]  /*afb0*/  LDSM.16.MT88.4 R44, [R2+0xf800] ;  /* 0x00f80000022c783b */ /* 0x0008ee0000004200 */
[-C--:B-1----:R-:W-:Y:S08]  /*afc0*/  HMMA.16816.F32.BF16 R4, R36, R52.reuse, R4 ;  /* 0x000000342404723c */ /* 0x082ff00000041804 */
[C---:B--2---:R-:W-:Y:S04]  /*afd0*/  HMMA.16816.F32.BF16 R8, R60.reuse, R52, R8 ;  /* 0x000000343c08723c */ /* 0x044fe80000041808 */
[C---:B----4-:R-:W-:Y:S04]  /*afe0*/  IMAD.SHL.U32 R0, R248.reuse, 0x10, RZ ;  /* 0x00000010f8007824 */ /* 0x050fe800078e00ff */
[-C--:B------:R-:W-:Y:S04]  /*aff0*/  HMMA.16816.F32.BF16 R12, R60, R54.reuse, R12 ;  /* 0x000000363c0c723c */ /* 0x080fe8000004180c */
[C---:B------:R-:W-:Y:S04]  /*b000*/  IMAD R2, R248.reuse, 0x18, RZ ;  /* 0x00000018f8027824 */ /* 0x040fe800078e02ff */
[C---:B------:R-:W-:Y:S08]  /*b010*/  HMMA.16816.F32.BF16 R16, R36.reuse, R54, R16 ;  /* 0x000000362410723c */ /* 0x040ff00000041810 */
[-C--:B---3--:R-:W-:Y:S08]  /*b020*/  HMMA.16816.F32.BF16 R20, R36, R40.reuse, R20 ;  /* 0x000000282414723c */ /* 0x088ff00000041814 */
[C---:B------:R-:W-:Y:S07]  /*b030*/  HMMA.16816.F32.BF16 R24, R60.reuse, R40, R24 ;  /* 0x000000283c18723c */ /* 0x040fee0000041818 */
[----:B------:R-:W-:Y:S01]  /*b040*/  IMAD.SHL.U32 R41, R248, 0x20, RZ ;  /* 0x00000020f8297824 */ /* 0x000fe200078e00ff */
[-C--:B------:R-:W-:Y:S08]  /*b050*/  HMMA.16816.F32.BF16 R28, R60, R42.reuse, R28 ;  /* 0x0000002a3c1c723c */ /* 0x080ff0000004181c */
[----:B------:R-:W-:Y:S07]  /*b060*/  HMMA.16816.F32.BF16 R32, R36, R42, R32 ;  /* 0x0000002a2420723c */ /* 0x000fee0000041820 */
[CC--:B------:R-:W-:Y:S01]  /*b070*/  LEA R42, P1, R0.reuse, R192.reuse, 0x2 ;  /* 0x000000c0002a7211 */ /* 0x0c0fe200078210ff */
[-C--:B------:R-:W-:Y:S05]  /*b080*/  HMMA.16816.F32.BF16 R4, R48, R56.reuse, R4 ;  /* 0x000000383004723c */ /* 0x080fea0000041804 */
[CC--:B------:R-:W-:Y:S02]  /*b090*/  LEA.HI.X.SX32 R43, R0.reuse, R193.reuse, 0x2, P1 ;  /* 0x000000c1002b7211 */ /* 0x0c0fe400008f16ff */
[CC--:B------:R-:W-:Y:S01]  /*b0a0*/  LEA R40, P1, R41.reuse, R192.reuse, 0x2 ;  /* 0x000000c029287211 */ /* 0x0c0fe200078210ff */
[C---:B------:R-:W-:Y:S04]  /*b0b0*/  HMMA.16816.F32.BF16 R8, R64.reuse, R56, R8 ;  /* 0x000000384008723c */ /* 0x040fe80000041808 */
[-C--:B------:R-:W-:Y:S02]  /*b0c0*/  LEA.HI.X.SX32 R41, R41, R193.reuse, 0x2, P1 ;  /* 0x000000c129297211 */ /* 0x080fe400008f16ff */
[----:B------:R-:W-:Y:S02]  /*b0d0*/  IADD3 R0, R0, 0x20, RZ ;  /* 0x0000002000007810 */ /* 0x000fe40007ffe0ff */
[-C--:B------:R-:W-:Y:S07]  /*b0e0*/  HMMA.16816.F32.BF16 R12, R64, R58.reuse, R12 ;  /* 0x0000003a400c723c */ /* 0x080fee000004180c */
[----:B------:R-:W-:Y:S01]  /*b0f0*/  RED.E.ADD.F32.FTZ.RN.STRONG.GPU [R192.64], R4 ;  /* 0x00000004c000798e */ /* 0x000fe2000c10e784 */
[C---:B------:R-:W-:Y:S08]  /*b100*/  HMMA.16816.F32.BF16 R16, R48.reuse, R58, R16 ;  /* 0x0000003a3010723c */ /* 0x040ff00000041810 */
[-C--:B------:R-:W-:Y:S08]  /*b110*/  HMMA.16816.F32.BF16 R20, R48, R44.reuse, R20 ;  /* 0x0000002c3014723c */ /* 0x080ff00000041814 */
[C---:B------:R-:W-:Y:S07]  /*b120*/  HMMA.16816.F32.BF16 R24, R64.reuse, R44, R24 ;  /* 0x0000002c4018723c */ /* 0x040fee0000041818 */
[----:B------:R-:W-:Y:S01]  /*b130*/  IMAD.SHL.U32 R44, R248, 0x8, RZ ;  /* 0x00000008f82c7824 */ /* 0x000fe200078e00ff */
[-C--:B------:R-:W-:Y:S04]  /*b140*/  HMMA.16816.F32.BF16 R28, R64, R46.reuse, R28 ;  /* 0x0000002e401c723c */ /* 0x080fe8000004181c */
[CC--:B------:R-:W-:Y:S04]  /*b150*/  LEA R36, P0, R44.reuse, R192.reuse, 0x2 ;  /* 0x000000c02c247211 */ /* 0x0c0fe800078010ff */
[----:B------:R-:W-:Y:S04]  /*b160*/  HMMA.16816.F32.BF16 R32, R48, R46, R32 ;  /* 0x0000002e3020723c */ /* 0x000fe80000041820 */
[-C--:B------:R-:W-:Y:S02]  /*b170*/  LEA.HI.X.SX32 R37, R44, R193.reuse, 0x2, P0 ;  /* 0x000000c12c257211 */ /* 0x080fe400000f16ff */
[CC--:B------:R-:W-:Y:S03]  /*b180*/  LEA R38, P0, R2.reuse, R192.reuse, 0x2 ;  /* 0x000000c002267211 */ /* 0x0c0fe600078010ff */
[----:B------:R1:W-:Y:S03]  /*b190*/  RED.E.ADD.F32.FTZ.RN.STRONG.GPU [R36.64], R5 ;  /* 0x000000052400798e */ /* 0x0003e6000c10e784 */
[-C--:B------:R-:W-:Y:S01]  /*b1a0*/  LEA.HI.X.SX32 R39, R2, R193.reuse, 0x2, P0 ;  /* 0x000000c102277211 */ /* 0x080fe200000f16ff */
[C---:B------:R-:W-:Y:S01]  /*b1b0*/  IMAD R2, R248.reuse, 0x30, RZ ;  /* 0x00000030f8027824 */ /* 0x040fe200078e02ff */
[----:B------:R-:W-:Y:S05]  /*b1c0*/  RED.E.ADD.F32.FTZ.RN.STRONG.GPU [R42.64], R6 ;  /* 0x000000062a00798e */ /* 0x000fea000c10e784 */
[----:B------:R2:W-:Y:S05]  /*b1d0*/  RED.E.ADD.F32.FTZ.RN.STRONG.GPU [R38.64], R7 ;  /* 0x000000072600798e */ /* 0x0005ea000c10e784 */
[----:B------:R3:W-:Y:S01]  /*b1e0*/  RED.E.ADD.F32.FTZ.RN.STRONG.GPU [R40.64], R8 ;  /* 0x000000082800798e */ /* 0x0007e2000c10e784 */
[C---:B-1----:R-:W-:Y:S05]  /*b1f0*/  IMAD R5, R248.reuse, 0x28, RZ ;  /* 0x00000028f8057824 */ /* 0x042fea00078e02ff */
[CC--:B------:R-:W-:Y:S04]  /*b200*/  LEA R4, P0, R5.reuse, R192.reuse, 0x2 ;  /* 0x000000c005047211 */ /* 0x0c0fe800078010ff */
[-C--:B------:R-:W-:Y:S01]  /*b210*/  LEA.HI.X.SX32 R5, R5, R193.reuse, 0x2, P0 ;  /* 0x000000c105057211 */ /* 0x080fe200000f16ff */
[----:B--2---:R-:W-:Y:S01]  /*b220*/  IMAD R7, R248, 0x38, RZ ;  /* 0x00000038f8077824 */ /* 0x004fe200078e02ff */
[CC--:B------:R-:W-:Y:S03]  /*b230*/  LEA R38, P1, R2.reuse, R192.reuse, 0x2 ;  /* 0x000000c002267211 */ /* 0x0c0fe600078210ff */
[----:B------:R1:W-:Y:S01]  /*b240*/  RED.E.ADD.F32.FTZ.RN.STRONG.GPU [R4.64], R9 ;  /* 0x000000090400798e */ /* 0x0003e2000c10e784 */
[-C--:B------:R-:W-:Y:S01]  /*b250*/  LEA.HI.X.SX32 R39, R2, R193.reuse, 0x2, P1 ;  /* 0x000000c102277211 */ /* 0x080fe200008f16ff */
[C---:B---3--:R-:W-:Y:S01]  /*b260*/  IMAD.SHL.U32 R40, R248.reuse, 0x40, RZ ;  /* 0x00000040f8287824 */ /* 0x048fe200078e00ff */
[CC--:B------:R-:W-:Y:S01]  /*b270*/  LEA R6, P0, R7.reuse, R192.reuse, 0x2 ;  /* 0x000000c007067211 */ /* 0x0c0fe200078010ff */
[----:B------:R-:W-:Y:S02]  /*b280*/  IMAD R2, R248, 0x48, RZ ;  /* 0x00000048f8027824 */ /* 0x000fe400078e02ff */
[----:B------:R2:W-:Y:S01]  /*b290*/  RED.E.ADD.F32.FTZ.RN.STRONG.GPU [R38.64], R10 ;  /* 0x0000000a2600798e */ /* 0x0005e2000c10e784 */
[-C--:B------:R-:W-:Y:S02]  /*b2a0*/  LEA.HI.X.SX32 R7, R7, R193.reuse, 0x2, P0 ;  /* 0x000000c107077211 */ /* 0x080fe400000f16ff */
[-C--:B------:R-:W-:Y:S03]  /*b2b0*/  LEA R8, P0, R2, R192.reuse, 0x2 ;  /* 0x000000c002087211 */ /* 0x080fe600078010ff */
[----:B------:R3:W-:Y:S01]  /*b2c0*/  RED.E.ADD.F32.FTZ.RN.STRONG.GPU [R6.64], R11 ;  /* 0x0000000b0600798e */ /* 0x0007e2000c10e784 */
[-C--:B-1----:R-:W-:Y:S02]  /*b2d0*/  LEA R4, P1, R40, R192.reuse, 0x2 ;  /* 0x000000c028047211 */ /* 0x082fe400078210ff */
[-C--:B------:R-:W-:Y:S01]  /*b2e0*/  LEA.HI.X.SX32 R9, R2, R193.reuse, 0x2, P0 ;  /* 0x000000c102097211 */ /* 0x080fe200000f16ff */
[----:B------:R-:W-:Y:S01]  /*b2f0*/  IMAD R2, R248, 0x60, RZ ;  /* 0x00000060f8027824 */ /* 0x000fe200078e02ff */
[-C--:B------:R-:W-:Y:S01]  /*b300*/  LEA.HI.X.SX32 R5, R40, R193.reuse, 0x2, P1 ;  /* 0x000000c128057211 */ /* 0x080fe200008f16ff */
[C---:B--2---:R-:W-:Y:S02]  /*b310*/  IMAD R38, R248.reuse, 0x50, RZ ;  /* 0x00000050f8267824 */ /* 0x044fe400078e02ff */
[----:B------:R-:W-:Y:S02]  /*b320*/  IMAD R10, R248, 0x58, RZ ;  /* 0x00000058f80a7824 */ /* 0x000fe400078e02ff */
[----:B------:R1:W-:Y:S01]  /*b330*/  RED.E.ADD.F32.FTZ.RN.STRONG.GPU [R4.64], R16 ;  /* 0x000000100400798e */ /* 0x0003e2000c10e784 */
[-C--:B---3--:R-:W-:Y:S01]  /*b340*/  LEA R6, P1, R38, R192.reuse, 0x2 ;  /* 0x000000c026067211 */ /* 0x088fe200078210ff */
[----:B------:R-:W-:Y:S03]  /*b350*/  IMAD R11, R248, 0x68, RZ ;  /* 0x00000068f80b7824 */ /* 0x000fe600078e02ff */
[----:B------:R2:W-:Y:S01]  /*b360*/  RED.E.ADD.F32.FTZ.RN.STRONG.GPU [R8.64], R17 ;  /* 0x000000110800798e */ /* 0x0005e2000c10e784 */
        /* <DEDUP_REMOVED lines=8> */
[----:B------:R-:W-:Y:S01]  /*b3f0*/  IMAD R2, R248, 0x78, RZ ;  /* 0x00000078f8027824 */ /* 0x000fe200078e02ff */
[CC--:B---3--:R-:W-:Y:S03]  /*b400*/  LEA R6, P0, R11.reuse, R192.reuse, 0x2 ;  /* 0x000000c00b067211 */ /* 0x0c8fe600078010ff */
[----:B------:R2:W-:Y:S01]  /*b410*/  RED.E.ADD.F32.FTZ.RN.STRONG.GPU [R8.64], R12 ;  /* 0x0000000c0800798e */ /* 0x0005e2000c10e784 */
        /* <DEDUP_REMOVED lines=14> */
[----:B------:R-:W-:Y:S01]  /*b500*/  RED.E.ADD.F32.FTZ.RN.STRONG.GPU [R10.64], R22 ;  /* 0x000000160a00798e */ /* 0x000fe2000c10e784 */
        /* <DEDUP_REMOVED lines=9> */
[CC--:B------:R-:W-:Y:S03]  /*b5a0*/  LEA R12, P0, R0.reuse, R192.reuse, 0x2 ;  /* 0x000000c0000c7211 */ /* 0x0c0fe600078010ff */
        /* <DEDUP_REMOVED lines=8> */
[----:B------:R2:W-:Y:S01]  /*b630*/  RED.E.ADD.F32.FTZ.RN.STRONG.GPU [R12.64], R26 ;  /* 0x0000001a0c00798e */ /* 0x0005e2000c10e784 */
[-C--:B------:R-:W-:Y:S01]  /*b640*/  LEA.HI.X.SX32 R7, R2, R193.reuse, 0x2, P0 ;  /* 0x000000c102077211 */ /* 0x080fe200000f16ff */
[----:B------:R-:W-:Y:S01]  /*b650*/  IMAD.IADD R2, R44, 0x1, R4 ;  /* 0x000000012c027824 */ /* 0x000fe200078e0204 */
[CC--:B------:R-:W-:Y:S03]  /*b660*/  LEA R10, P0, R0.reuse, R192.reuse, 0x2 ;  /* 0x000000c0000a7211 */ /* 0x0c0fe600078010ff */
[----:B------:R3:W-:Y:S01]  /*b670*/  RED.E.ADD.F32.FTZ.RN.STRONG.GPU [R6.64], R27 ;  /* 0x0000001b0600798e */ /* 0x0007e2000c10e784 */
[-C--:B------:R-:W-:Y:S01]  /*b680*/  LEA.HI.X.SX32 R11, R0, R193.reuse, 0x2, P0 ;  /* 0x000000c1000b7211 */ /* 0x080fe200000f16ff */
[----:B------:R-:W-:Y:S03]  /*b690*/  IMAD.IADD R0, R44, 0x1, R2 ;  /* 0x000000012c007824 */ /* 0x000fe600078e0202 */
[----:B------:R-:W-:Y:S05]  /*b6a0*/  LDSM.16.MT88.4 R24, [R176+0x800] ;  /* 0x00080000b018783b */ /* 0x000fea0000004200 */
[----:B------:R4:W-:Y:S01]  /*b6b0*/  RED.E.ADD.F32.FTZ.RN.STRONG.GPU [R10.64], R32 ;  /* 0x000000200a00798e */ /* 0x0009e2000c10e784 */
[CC--:B-1----:R-:W-:Y:S04]  /*b6c0*/  LEA R8, P0, R2.reuse, R192.reuse, 0x2 ;  /* 0x000000c002087211 */ /* 0x0c2fe800078010ff */
[-C--:B------:R-:W-:Y:S02]  /*b6d0*/  LEA.HI.X.SX32 R9, R2, R193.reuse, 0x2, P0 ;  /* 0x000000c102097211 */ /* 0x080fe400000f16ff */
[CC--:B--2---:R-:W-:Y:S04]  /*b6e0*/  LEA R12, P0, R0.reuse, R192.reuse, 0x2 ;  /* 0x000000c0000c7211 */ /* 0x0c4fe800078010ff */
[-C--:B------:R-:W-:Y:S02]  /*b6f0*/  LEA.HI.X.SX32 R13, R0, R193.reuse, 0x2, P0 ;  /* 0x000000c1000d7211 */ /* 0x080fe400000f16ff */
[CC--:B---3--:R-:W-:Y:S04]  /*b700*/  LEA R6, P1, R4.reuse, R192.reuse, 0x2 ;  /* 0x000000c004067211 */ /* 0x0c8fe800078210ff */
[-C--:B------:R-:W-:Y:S01]  /*b710*/  LEA.HI.X.SX32 R7, R4, R193.reuse, 0x2, P1 ;  /* 0x000000c104077211 */ /* 0x080fe200008f16ff */
[----:B------:R-:W-:Y:S04]  /*b720*/  IMAD.IADD R4, R44, 0x1, R0 ;  /* 0x000000012c047824 */ /* 0x000fe800078e0200 */
[----:B------:R1:W-:Y:S01]  /*b730*/  RED.E.ADD.F32.FTZ.RN.STRONG.GPU [R6.64], R33 ;  /* 0x000000210600798e */ /* 0x0003e2000c10e784 */
[-C--:B----4-:R-:W-:Y:S01]  /*b740*/  LEA R10, P0, R4, R192.reuse, 0x2 ;  /* 0x000000c0040a7211 */ /* 0x090fe200078010ff */
[----:B------:R-:W-:Y:S03]  /*b750*/  IMAD.IADD R2, R44, 0x1, R4 ;  /* 0x000000012c027824 */ /* 0x000fe600078e0204 */
[----:B------:R2:W-:Y:S01]  /*b760*/  RED.E.ADD.F32.FTZ.RN.STRONG.GPU [R8.64], R34 ;  /* 0x000000220800798e */ /* 0x0005e2000c10e784 */
[-C--:B------:R-:W-:Y:S01]  /*b770*/  LEA.HI.X.SX32 R11, R4, R193.reuse, 0x2, P0 ;  /* 0x000000c1040b7211 */ /* 0x080fe200000f16ff */
[C---:B------:R-:W-:Y:S03]  /*b780*/  IMAD.IADD R0, R44.reuse, 0x1, R2 ;  /* 0x000000012c007824 */ /* 0x040fe600078e0202 */
[----:B------:R-:W-:Y:S01]  /*b790*/  RED.E.ADD.F32.FTZ.RN.STRONG.GPU [R12.64], R35 ;  /* 0x000000230c00798e */ /* 0x000fe2000c10e784 */
[----:B------:R-:W-:Y:S04]  /*b7a0*/  IMAD.IADD R5, R44, 0x1, R0 ;  /* 0x000000012c057824 */ /* 0x000fe800078e0200 */
[----:B------:R-:W-:Y:S05]  /*b7b0*/  RED.E.ADD.F32.FTZ.RN.STRONG.GPU [R10.64], R28 ;  /* 0x0000001c0a00798e */ /* 0x000fea000c10e784 */
[----:B------:R-:W-:Y:S05]  /*b7c0*/  LDSM.16.MT88.4 R12, [R3+0x18000] ;  /* 0x01800000030c783b */ /* 0x000fea0000004200 */
[----:B------:R-:W-:Y:S01]  /*b7d0*/  LDSM.16.MT88.4 R32, [R3+0x18800] ;  /* 0x018800000320783b */ /* 0x000fe20000004200 */
[CC--:B-1----:R-:W-:Y:S04]  /*b7e0*/  LEA R6, P1, R0.reuse, R192.reuse, 0x2 ;  /* 0x000000c000067211 */ /* 0x0c2fe800078210ff */
[-C--:B------:R-:W-:Y:S01]  /*b7f0*/  LEA.HI.X.SX32 R7, R0, R193.reuse, 0x2, P1 ;  /* 0x000000c100077211 */ /* 0x080fe200008f16ff */
[----:B------:R-:W-:Y:S01]  /*b800*/  IMAD.IADD R0, R177, 0x1, R176 ;  /* 0x00000001b1007824 */ /* 0x000fe200078e02b0 */
[CC--:B--2---:R-:W-:Y:S02]  /*b810*/  LEA R8, P0, R2.reuse, R192.reuse, 0x2 ;  /* 0x000000c002087211 */ /* 0x0c4fe400078010ff */
[----:B------:R-:W-:Y:S01]  /*b820*/  PLOP3.LUT P1, PT, PT, PT, UP0, 0x80, 0x0 ;  /* 0x000000000000781c */ /* 0x000fe20003f2f008 */
[----:B------:R-:W-:Y:S01]  /*b830*/  @UP2 UIADD3 UR30, UP0, UR30, -0x200, URZ ;  /* 0xfffffe001e1e2890 */ /* 0x000fe2000ff1e03f */
[-C--:B------:R-:W-:Y:S01]  /*b840*/  LEA.HI.X.SX32 R9, R2, R193.reuse, 0x2, P0 ;  /* 0x000000c102097211 */ /* 0x080fe200000f16ff */
[----:B------:R-:W-:Y:S01]  /*b850*/  LDSM.16.MT88.4 R16, [R0] ;  /* 0x000000000010783b */ /* 0x000fe20000004200 */
[C---:B------:R-:W-:Y:S01]  /*b860*/  LEA R4, P0, R5.reuse, R192, 0x2 ;  /* 0x000000c005047211 */ /* 0x040fe200078010ff */
[----:B------:R-:W-:Y:S03]  /*b870*/  @UP2 UIADD3.X UR29, UR29, -0x1, URZ, UP0, !UPT ;  /* 0xffffffff1d1d2890 */ /* 0x000fe600087fe43f */
[----:B------:R-:W-:Y:S01]  /*b880*/  RED.E.ADD.F32.FTZ.RN.STRONG.GPU [R8.64], R29 ;  /* 0x0000001d0800798e */ /* 0x000fe2000c10e784 */
[----:B------:R-:W-:Y:S02]  /*b890*/  LEA.HI.X.SX32 R5, R5, R193, 0x2, P0 ;  /* 0x000000c105057211 */ /* 0x000fe400000f16ff */
[----:B------:R-:W-:Y:S02]  /*b8a0*/  PLOP3.LUT P0, PT, PT, PT, UP1, 0x80, 0x0 ;  /* 0x000000000000781c */ /* 0x000fe40003f0f018 */
[----:B------:R-:W-:Y:S05]  /*b8b0*/  RED.E.ADD.F32.FTZ.RN.STRONG.GPU [R6.64], R30 ;  /* 0x0000001e0600798e */ /* 0x000fea000c10e784 */
[----:B------:R-:W-:Y:S05]  /*b8c0*/  LDSM.16.MT88.4 R8, [R176] ;  /* 0x00000000b008783b */ /* 0x000fea0000004200 */
[----:B------:R-:W-:Y:S05]  /*b8d0*/  RED.E.ADD.F32.FTZ.RN.STRONG.GPU [R4.64], R31 ;  /* 0x0000001f0400798e */ /* 0x000fea000c10e784 */
[----:B------:R-:W1:Y:S05]  /*b8e0*/  LDSM.16.MT88.4 R4, [R3+0x14000] ;  /* 0x014000000304783b */ /* 0x000e6a0000004200 */
[----:B------:R-:W2:Y:S01]  /*b8f0*/  LDSM.16.MT88.4 R28, [R0+0x800] ;  /* 0x00080000001c783b */ /* 0x000ea20000004200 */
        /* <DEDUP_REMOVED lines=10> */
[----:B------:R-:W1:Y:S05]  /*b9a0*/  LDSM.16.MT88.4 R4, [R3+0x15000] ;  /* 0x015000000304783b */ /* 0x000e6a0000004200 */
[----:B------:R-:W3:Y:S02]  /*b9b0*/  LDSM.16.MT88.4 R16, [R0+0x1000] ;  /* 0x001000000010783b */ /* 0x000ee40000004200 */
[-C--:B------:R-:W-:Y:S08]  /*b9c0*/  HMMA.16816.F32.BF16 R100, R20, R24.reuse, R100 ;  /* 0x000000181464723c */ /* 0x080ff00000041864 */
        /* <DEDUP_REMOVED lines=9> */
[----:B------:R-:W2:Y:S05]  /*ba60*/  LDSM.16.MT88.4 R20, [R3+0x15800] ;  /* 0x015800000314783b */ /* 0x000eaa0000004200 */
[----:B------:R-:W4:Y:S02]  /*ba70*/  LDSM.16.MT88.4 R28, [R3+0x19800] ;  /* 0x01980000031c783b */ /* 0x000f240000004200 */
        /* <DEDUP_REMOVED lines=10> */
[----:B------:R-:W1:Y:S05]  /*bb20*/  LDSM.16.MT88.4 R4, [R3+0x16000] ;  /* 0x016000000304783b */ /* 0x000e6a0000004200 */
[----:B------:R-:W3:Y:S02]  /*bb30*/  LDSM.16.MT88.4 R16, [R0+0x2000] ;  /* 0x002000000010783b */ /* 0x000ee40000004200 */
[-C--:B--2---:R-:W-:Y:S08]  /*bb40*/  HMMA.16816.F32.BF16 R100, R20, R24.reuse, R100 ;  /* 0x000000181464723c */ /* 0x084ff00000041864 */
        /* <DEDUP_REMOVED lines=33> */
[----:B------:R-:W2:Y:S05]  /*bd60*/  LDSM.16.MT88.4 R20, [R3+0x17800] ;  /* 0x017800000314783b */ /* 0x000eaa0000004200 */
[----:B------:R4:W2:Y:S02]  /*bd70*/  LDSM.16.MT88.4 R32, [R0+0x3800] ;  /* 0x003800000020783b */ /* 0x0008a40000004200 */
[-C--:B-1----:R-:W-:Y:S08]  /*bd80*/  HMMA.16816.F32.BF16 R100, R4, R8.reuse, R100 ;  /* 0x000000080464723c */ /* 0x082ff00000041864 */
[C---:B------:R-:W-:Y:S08]  /*bd90*/  HMMA.16816.F32.BF16 R104, R12.reuse, R8, R104 ;  /* 0x000000080c68723c */ /* 0x040ff00000041868 */
[-C--:B------:R-:W-:Y:S04]  /*bda0*/  HMMA.16816.F32.BF16 R108, R12, R10.reuse, R108 ;  /* 0x0000000a0c6c723c */ /* 0x080fe8000004186c */
[C---:B----4-:R-:W-:Y:S02]  /*bdb0*/  IADD3 R0, R176.reuse, -0x4000, RZ ;  /* 0xffffc000b0007810 */ /* 0x050fe40007ffe0ff */
[----:B------:R-:W-:Y:S02]  /*bdc0*/  @P1 IADD3 R0, R176, 0x4000, RZ ;  /* 0x00004000b0001810 */ /* 0x000fe40007ffe0ff */
[C---:B------:R-:W-:Y:S04]  /*bdd0*/  HMMA.16816.F32.BF16 R112, R4.reuse, R10, R112 ;  /* 0x0000000a0470723c */ /* 0x040fe80000041870 */
[----:B------:R-:W-:Y:S04]  /*bde0*/  IMAD.MOV.U32 R176, RZ, RZ, R0 ;  /* 0x000000ffffb07224 */ /* 0x000fe800078e0000 */
        /* <DEDUP_REMOVED lines=16> */
[----:B------:R-:W3:Y:S04]  /*bef0*/  LDL R154, [R1+0x8] ;  /* 0x00000800019a7983 */ /* 0x000ee80000100800 */
[----:B------:R-:W3:Y:S04]  /*bf00*/  LDL R153, [R1+0x1c] ;  /* 0x00001c0001997983 */ /* 0x000ee80000100800 */
[----:B------:R-:W3:Y:S04]  /*bf10*/  LDL R152, [R1+0x18] ;  /* 0x0000180001987983 */ /* 0x000ee80000100800 */
[----:B------:R-:W3:Y:S04]  /*bf20*/  LDL R151, [R1+0xc] ;  /* 0x00000c0001977983 */ /* 0x000ee80000100800 */
[----:B------:R-:W3:Y:S04]  /*bf30*/  LDL R150, [R1+0x30] ;  /* 0x0000300001967983 */ /* 0x000ee80000100800 */
[----:B------:R-:W3:Y:S04]  /*bf40*/  LDL R149, [R1+0x2c] ;  /* 0x00002c0001957983 */ /* 0x000ee80000100800 */
[----:B------:R-:W3:Y:S04]  /*bf50*/  LDL R148, [R1+0x14] ;  /* 0x0000140001947983 */ /* 0x000ee80000100800 */
[----:B------:R-:W3:Y:S04]  /*bf60*/  LDL R147, [R1+0x10] ;  /* 0x0000100001937983 */ /* 0x000ee80000100800 */
[----:B------:R-:W4:Y:S04]  /*bf70*/  LDL R146, [R1+0x28] ;  /* 0x0000280001927983 */ /* 0x000f280000100800 */
[----:B------:R-:W4:Y:S01]  /*bf80*/  LDL R145, [R1+0x24] ;  /* 0x0000240001917983 */ /* 0x000f220000100800 */
[----:B------:R-:W-:Y:S01]  /*bf90*/  FMUL.FTZ R100, R100, c[0x0][0x2e0] ;  /* 0x0000b80064647a20 */ /* 0x000fe20000410000 */
[----:B------:R-:W-:Y:S01]  /*bfa0*/  UISETP.NE.AND UP0, UPT, UR35, -0x1, UPT ;  /* 0xffffffff2300788c */ /* 0x000fe2000bf05270 */
[----:B------:R-:W-:Y:S01]  /*bfb0*/  FMUL.FTZ R27, R101, c[0x0][0x2e0] ;  /* 0x0000b800651b7a20 */ /* 0x000fe20000410000 */
[----:B------:R-:W1:Y:S01]  /*bfc0*/  S2R R48, SR_TID.X ;  /* 0x0000000000307919 */ /* 0x000e620000002100 */
[----:B------:R-:W-:Y:S01]  /*bfd0*/  FMUL.FTZ R102, R102, c[0x0][0x2e0] ;  /* 0x0000b80066667a20 */ /* 0x000fe20000410000 */
[----:B------:R-:W-:Y:S01]  /*bfe0*/  ULDC.64 UR12, c[0x0][0x3a0] ;  /* 0x0000e800000c7ab9 */ /* 0x000fe20000000a00 */
[----:B------:R-:W-:Y:S01]  /*bff0*/  FMUL.FTZ R26, R103, c[0x0][0x2e0] ;  /* 0x0000b800671a7a20 */ /* 0x000fe20000410000 */
[----:B------:R-:W-:Y:S01]  /*c000*/  F2FP.BF16.PACK_AB R27, R27, R100 ;  /* 0x000000641b1b723e */ /* 0x000fe200000010ff */
[----:B------:R-:W-:Y:S01]  /*c010*/  FMUL.FTZ R112, R112, c[0x0][0x2e0] ;  /* 0x0000b80070707a20 */ /* 0x000fe20000410000 */
[----:B------:R-:W-:Y:S01]  /*c020*/  PLOP3.LUT P0, PT, PT, PT, UP0, 0x80, 0x0 ;  /* 0x000000000000781c */ /* 0x000fe20003f0f008 */
[----:B------:R-:W-:Y:S01]  /*c030*/  FMUL.FTZ R23, R113, c[0x0][0x2e0] ;  /* 0x0000b80071177a20 */ /* 0x000fe20000410000 */
[----:B------:R-:W-:Y:S01]  /*c040*/  F2FP.BF16.PACK_AB R26, R26, R102 ;  /* 0x000000661a1a723e */ /* 0x000fe200000010ff */
[----:B------:R-:W-:Y:S01]  /*c050*/  FMUL.FTZ R114, R114, c[0x0][0x2e0] ;  /* 0x0000b80072727a20 */ /* 0x000fe20000410000 */
[----:B------:R-:W-:Y:S01]  /*c060*/  @UP0 UIADD3 UR10, UR34, UR35, URZ ;  /* 0x00000023220a0290 */ /* 0x000fe2000fffe03f */
[----:B------:R-:W-:Y:S01]  /*c070*/  FMUL.FTZ R22, R115, c[0x0][0x2e0] ;  /* 0x0000b80073167a20 */ /* 0x000fe20000410000 */
[----:B------:R-:W-:Y:S01]  /*c080*/  F2FP.BF16.PACK_AB R23, R23, R112 ;  /* 0x000000701717723e */ /* 0x000fe200000010ff */
[----:B------:R-:W-:Y:S01]  /*c090*/  FMUL.FTZ R104, R104, c[0x0][0x2e0] ;  /* 0x0000b80068687a20 */ /* 0x000fe20000410000 */
[----:B------:R-:W-:Y:S01]  /*c0a0*/  @UP0 UIMAD.WIDE.U32 UR8, UR10, UR12, URZ ;  /* 0x0000000c0a0802a5 */ /* 0x000fe2000f8e003f */
[----:B------:R-:W-:Y:S01]  /*c0b0*/  FMUL.FTZ R25, R105, c[0x0][0x2e0] ;  /* 0x0000b80069197a20 */ /* 0x000fe20000410000 */
[----:B------:R-:W-:Y:S01]  /*c0c0*/  F2FP.BF16.PACK_AB R22, R22, R114 ;  /* 0x000000721616723e */ /* 0x000fe200000010ff */
[----:B------:R-:W-:Y:S01]  /*c0d0*/  FMUL.FTZ R106, R106, c[0x0][0x2e0] ;  /* 0x0000b8006a6a7a20 */ /* 0x000fe20000410000 */
[----:B------:R-:W-:Y:S01]  /*c0e0*/  @UP0 UIMAD UR17, UR10, UR13, UR9 ;  /* 0x0000000d0a1102a4 */ /* 0x000fe2000f8e0209 */
[----:B------:R-:W-:Y:S01]  /*c0f0*/  FMUL.FTZ R24, R107, c[0x0][0x2e0] ;  /* 0x0000b8006b187a20 */ /* 0x000fe20000410000 */
[----:B------:R-:W-:Y:S01]  /*c100*/  F2FP.BF16.PACK_AB R25, R25, R104 ;  /* 0x000000681919723e */ /* 0x000fe200000010ff */
[----:B------:R-:W-:Y:S01]  /*c110*/  FMUL.FTZ R108, R108, c[0x0][0x2e0] ;  /* 0x0000b8006c6c7a20 */ /* 0x000fe20000410000 */
[----:B------:R-:W-:Y:S01]  /*c120*/  @UP0 UMOV UR16, UR8 ;  /* 0x0000000800100c82 */ /* 0x000fe20008000000 */
[----:B------:R-:W-:Y:S01]  /*c130*/  FMUL.FTZ R21, R109, c[0x0][0x2e0] ;  /* 0x0000b8006d157a20 */ /* 0x000fe20000410000 */
[----:B-1----:R-:W-:Y:S01]  /*c140*/  SHF.R.S32.HI R49, RZ, 0x1f, R48 ;  /* 0x0000001fff317819 */ /* 0x002fe20000011430 */
[----:B------:R-:W-:Y:S01]  /*c150*/  FMUL.FTZ R110, R110, c[0x0][0x2e0] ;  /* 0x0000b8006e6e7a20 */ /* 0x000fe20000410000 */
[----:B------:R-:W-:Y:S01]  /*c160*/  F2FP.BF16.PACK_AB R24, R24, R106 ;  /* 0x0000006a1818723e */ /* 0x000fe200000010ff */
[----:B------:R-:W-:Y:S01]  /*c170*/  FMUL.FTZ R20, R111, c[0x0][0x2e0] ;  /* 0x0000b8006f147a20 */ /* 0x000fe20000410000 */
[----:B------:R-:W-:Y:S01]  /*c180*/  LEA.HI R2, R49, R48, RZ, 0x2 ;  /* 0x0000003031027211 */ /* 0x000fe200078f10ff */
[----:B------:R-:W-:Y:S01]  /*c190*/  FMUL.FTZ R116, R116, c[0x0][0x2e0] ;  /* 0x0000b80074747a20 */ /* 0x000fe20000410000 */
[----:B------:R-:W-:Y:S01]  /*c1a0*/  F2FP.BF16.PACK_AB R21, R21, R108 ;  /* 0x0000006c1515723e */ /* 0x000fe200000010ff */
        /* <DEDUP_REMOVED lines=9> */
[----:B------:R-:W-:Y:S01]  /*c240*/  IADD3 R2, -R2, R48, RZ ;  /* 0x0000003002027210 */ /* 0x000fe20007ffe1ff */
[----:B------:R-:W-:Y:S01]  /*c250*/  FMUL.FTZ R130, R130, c[0x0][0x2e0] ;  /* 0x0000b80082827a20 */ /* 0x000fe20000410000 */
[----:B------:R-:W-:Y:S01]  /*c260*/  LOP3.LUT R0, R0, 0xfffffff8, RZ, 0xc0, !PT ;  /* 0xfffffff800007812 */ /* 0x000fe200078ec0ff */
[----:B------:R-:W-:Y:S01]  /*c270*/  FMUL.FTZ R131, R131, c[0x0][0x2e0] ;  /* 0x0000b80083837a20 */ /* 0x000fe20000410000 */
[----:B------:R-:W-:Y:S01]  /*c280*/  SHF.L.U32 R2, R2, 0x1, RZ ;  /* 0x0000000102027819 */ /* 0x000fe200000006ff */
[----:B------:R-:W-:Y:S01]  /*c290*/  FMUL.FTZ R120, R120, c[0x0][0x2e0] ;  /* 0x0000b80078787a20 */ /* 0x000fe20000410000 */
[----:B------:R-:W-:Y:S01]  /*c2a0*/  IADD3 R0, R4, -R0, RZ ;  /* 0x8000000004007210 */ /* 0x000fe20007ffe0ff */
[----:B------:R-:W-:Y:S01]  /*c2b0*/  FMUL.FTZ R121, R121, c[0x0][0x2e0] ;  /* 0x0000b80079797a20 */ /* 0x000fe20000410000 */
[----:B------:R-:W-:Y:S01]  /*c2c0*/  SHF.L.U32 R4, R250, 0x3, RZ ;  /* 0x00000003fa047819 */ /* 0x000fe200000006ff */
[----:B------:R-:W-:Y:S01]  /*c2d0*/  FMUL.FTZ R122, R122, c[0x0][0x2e0] ;  /* 0x0000b8007a7a7a20 */ /* 0x000fe20000410000 */
[----:B------:R-:W-:Y:S01]  /*c2e0*/  SHF.L.U32 R0, R0, 0x6, RZ ;  /* 0x0000000600007819 */ /* 0x000fe200000006ff */
[----:B------:R-:W-:Y:S01]  /*c2f0*/  FMUL.FTZ R123, R123, c[0x0][0x2e0] ;  /* 0x0000b8007b7b7a20 */ /* 0x000fe20000410000 */
[----:B------:R-:W-:Y:S01]  /*c300*/  LOP3.LUT R4, R4, 0x8, RZ, 0xc0, !PT ;  /* 0x0000000804047812 */ /* 0x000fe200078ec0ff */
[----:B------:R-:W-:Y:S01]  /*c310*/  FMUL.FTZ R124, R124, c[0x0][0x2e0] ;  /* 0x0000b8007c7c7a20 */ /* 0x000fe20000410000 */
[----:B------:R-:W-:Y:S01]  /*c320*/  LOP3.LUT R0, R0, 0x1c0, RZ, 0xc0, !PT ;  /* 0x000001c000007812 */ /* 0x000fe200078ec0ff */
[----:B------:R-:W-:Y:S01]  /*c330*/  FMUL.FTZ R125, R125, c[0x0][0x2e0] ;  /* 0x0000b8007d7d7a20 */ /* 0x000fe20000410000 */
[----:B------:R-:W-:Y:S01]  /*c340*/  F2FP.BF16.PACK_AB R20, R20, R110 ;  /* 0x0000006e1414723e */ /* 0x000fe200000010ff */
[----:B------:R-:W-:Y:S01]  /*c350*/  FMUL.FTZ R126, R126, c[0x0][0x2e0] ;  /* 0x0000b8007e7e7a20 */ /* 0x000fe20000410000 */
[----:B------:R-:W-:Y:S01]  /*c360*/  SHF.R.U32.HI R5, RZ, 0x3, R0 ;  /* 0x00000003ff057819 */ /* 0x000fe20000011600 */
[----:B------:R-:W-:Y:S01]  /*c370*/  FMUL.FTZ R127, R127, c[0x0][0x2e0] ;  /* 0x0000b8007f7f7a20 */ /* 0x000fe20000410000 */
[----:B------:R-:W-:Y:S01]  /*c380*/  F2FP.BF16.PACK_AB R19, R19, R116 ;  /* 0x000000741313723e */ /* 0x000fe200000010ff */
        /* <DEDUP_REMOVED lines=54> */
[----:B--2---:R-:W-:-:S04]  /*c6f0*/  LEA R0, R157, R2, 0xa ;  /* 0x000000029d007211 */ /* 0x004fc800078e50ff */
[----:B------:R-:W-:Y:S02]  /*c700*/  F2FP.BF16.PACK_AB R2, R95, R94 ;  /* 0x0000005e5f02723e */ /* 0x000fe400000010ff */
[----:B------:R-:W-:Y:S02]  /*c710*/  IADD3 R0, R0, R4, RZ ;  /* 0x0000000400007210 */ /* 0x000fe40007ffe0ff */
[----:B------:R-:W-:Y:S02]  /*c720*/  F2FP.BF16.PACK_AB R4, R93, R92 ;  /* 0x0000005c5d04723e */ /* 0x000fe400000010ff */
[----:B------:R-:W-:Y:S01]  /*c730*/  LEA R0, R0, 0xc000, 0x1 ;  /* 0x0000c00000007811 */ /* 0x000fe200078e08ff */
[----:B------:R-:W-:Y:S06]  /*c740*/  BAR.SYNC.DEFER_BLOCKING 0x0 ;  /* 0x0000000000007b1d */ /* 0x000fec0000010000 */
        /* <DEDUP_REMOVED lines=46> */
.L_x_1914:
        /* <DEDUP_REMOVED lines=19> */
.L_x_1915:
        /* <DEDUP_REMOVED lines=15> */
[----:B------:R-:W-:Y:S01]  /*cc50*/  IADD3 R4, P0, R4, UR16, RZ ;  /* 0x0000001004047c10 */ /* 0x000fe2000ff1e0ff */
[----:B------:R-:W-:Y:S01]  /*cc60*/  ULDC.64 UR10, c[0x0][0x3b8] ;  /* 0x0000ee00000a7ab9 */ /* 0x000fe20000000a00 */
[----:B------:R-:W-:Y:S01]  /*cc70*/  IMAD.U32 R0, RZ, RZ, UR9 ;  /* 0x00000009ff007e24 */ /* 0x000fe2000f8e00ff */
[----:B------:R-:W-:Y:S01]  /*cc80*/  UIMAD UR9, UR18, UR10, URZ ;  /* 0x0000000a120972a4 */ /* 0x000fe2000f8e023f */
[----:B------:R1:W2:Y:S03]  /*cc90*/  LDS.128 R20, [R141+0xd000] ;  /* 0x00d000008d147984 */ /* 0x0002a60000000c00 */
[----:B------:R-:W-:Y:S01]  /*cca0*/  IADD3.X R5, R5, UR17, R0, P0, !PT ;  /* 0x0000001105057c10 */ /* 0x000fe200087fe400 */
        /* <DEDUP_REMOVED lines=24> */
.L_x_1917:
[----:B------:R-:W-:Y:S05]  /*ce30*/  BSYNC B0 ;  /* 0x0000000000007941 */ /* 0x000fea0003800000 */
.L_x_1916:
        /* <DEDUP_REMOVED lines=15> */
.L_x_1919:
[----:B------:R-:W-:Y:S05]  /*cf30*/  BSYNC B0 ;  /* 0x0000000000007941 */ /* 0x000fea0003800000 */
.L_x_1918:
        /* <DEDUP_REMOVED lines=15> */
.L_x_1921:
[----:B------:R-:W-:Y:S05]  /*d030*/  BSYNC B0 ;  /* 0x0000000000007941 */ /* 0x000fea0003800000 */
.L_x_1920:
        /* <DEDUP_REMOVED lines=14> */
.L_x_1923:
[----:B------:R-:W-:Y:S05]  /*d120*/  BSYNC B0 ;  /* 0x0000000000007941 */ /* 0x000fea0003800000 */
.L_x_1922:
        /* <DEDUP_REMOVED lines=25> */
.L_x_1925:
[----:B------:R-:W-:Y:S05]  /*d2c0*/  BSYNC B0 ;  /* 0x0000000000007941 */ /* 0x000fea0003800000 */
.L_x_1924:
        /* <DEDUP_REMOVED lines=13> */
.L_x_1927:
[----:B------:R-:W-:Y:S05]  /*d3a0*/  BSYNC B0 ;  /* 0x0000000000007941 */ /* 0x000fea0003800000 */
.L_x_1926:
        /* <DEDUP_REMOVED lines=13> */
.L_x_1929:
[----:B------:R-:W-:Y:S05]  /*d480*/  BSYNC B0 ;  /* 0x0000000000007941 */ /* 0x000fea0003800000 */
.L_x_1928:
        /* <DEDUP_REMOVED lines=11> */
.L_x_1876:
[----:B------:R-:W-:Y:S05]  /*d540*/  BSYNC B1 ;  /* 0x0000000000017941 */ /* 0x000fea0003800000 */
.L_x_1854:
        /* <DEDUP_REMOVED lines=11> */
.L_x_1930:
[----:B------:R-:W-:Y:S05]  /*d600*/  EXIT ;  /* 0x000000000000794d */ /* 0x000fea0003800000 */
.L_x_1932:
        /* <DEDUP_REMOVED lines=15> */
.L_x_2487:


//--------------------- .text._ZN5flash44flash_bwd_dq_dk_dv_loop_seqk_parallel_kernelI23Flash_bwd_kernel_traitsILi64ELi128ELi128ELi8ELi4ELi4ELi4ELb0ELb0EN7cutlass10bfloat16_tE19Flash_kernel_traitsILi64ELi128ELi128ELi8ES3_EELb0ELb0ELb1ELb0ELb0ELb0ELb1EEEvNS_16Flash_bwd_paramsE --------------------------
	.section	.text._ZN5flash44flash_bwd_dq_dk_dv_loop_seqk_parallel_kernelI23Flash_bwd_kernel_traitsILi64ELi128ELi128ELi8ELi4ELi4ELi4ELb0ELb0EN7cutlass10bfloat16_tE19Flash_kernel_traitsILi64ELi128ELi128ELi8ES3_EELb0ELb0ELb1ELb0ELb0ELb0ELb1EEEvNS_16Flash_bwd_paramsE,"ax",@progbits
	.sectioninfo	@"SHI_REGISTERS=255"
	.align	128
        .global         _ZN5flash44flash_bwd_dq_dk_dv_loop_seqk_parallel_kernelI23Flash_bwd_kernel_traitsILi64ELi128ELi128ELi8ELi4ELi4ELi4ELb0ELb0EN7cutlass10bfloat16_tE19Flash_kernel_traitsILi64ELi128ELi128ELi8ES3_EELb0ELb0ELb1ELb0ELb0ELb0ELb1EEEvNS_16Flash_bwd_paramsE
        .type           _ZN5flash44flash_bwd_dq_dk_dv_loop_seqk_parallel_kernelI23Flash_bwd_kernel_traitsILi64ELi128ELi128ELi8ELi4ELi4ELi4ELb0ELb0EN7cutlass10bfloat16_tE19Flash_kernel_traitsILi64ELi128ELi128ELi8ES3_EELb0ELb0ELb1ELb0ELb0ELb0ELb1EEEvNS_16Flash_bwd_paramsE,@function
        .size           _ZN5flash44flash_bwd_dq_dk_dv_loop_seqk_parallel_kernelI23Flash_bwd_kernel_traitsILi64ELi128ELi128ELi8ELi4ELi4ELi4ELb0ELb0EN7cutlass10bfloat16_tE19Flash_kernel_traitsILi64ELi128ELi128ELi8ES3_EELb0ELb0ELb1ELb0ELb0ELb0ELb1EEEvNS_16Flash_bwd_paramsE,(.L_x_2488 - _ZN5flash44flash_bwd_dq_dk_dv_loop_seqk_parallel_kernelI23Flash_bwd_kernel_traitsILi64ELi128ELi128ELi8ELi4ELi4ELi4ELb0ELb0EN7cutlass10bfloat16_tE19Flash_kernel_traitsILi64ELi128ELi128ELi8ES3_EELb0ELb0ELb1ELb0ELb0ELb0ELb1EEEvNS_16Flash_bwd_paramsE)
        .other          _ZN5flash44flash_bwd_dq_dk_dv_loop_seqk_parallel_kernelI23Flash_bwd_kernel_traitsILi64ELi128ELi128ELi8ELi4ELi4ELi4ELb0ELb0EN7cutlass10bfloat16_tE19Flash_kernel_traitsILi64ELi128ELi128ELi8ES3_EELb0ELb0ELb1ELb0ELb0ELb0ELb1EEEvNS_16Flash_bwd_paramsE,@"STO_CUDA_ENTRY STV_DEFAULT"
_ZN5flash44flash_bwd_dq_dk_dv_loop_seqk_parallel_kernelI23Flash_bwd_kernel_traitsILi64ELi128ELi128ELi8ELi4ELi4ELi4ELb0ELb0EN7cutlass10bfloat16_tE19Flash_kernel_traitsILi64ELi128ELi128ELi8ES3_EELb0ELb0ELb1ELb0ELb0ELb0ELb1EEEvNS_16Flash_bwd_paramsE:
.text._ZN5flash44flash_bwd_dq_dk_dv_loop_seqk_parallel_kernelI23Flash_bwd_kernel_traitsILi64ELi128ELi128ELi8ELi4ELi4ELi4ELb0ELb0EN7cutlass10bfloat16_tE19Flash_kernel_traitsILi64ELi128ELi128ELi8ES3_EELb0ELb0ELb1ELb0ELb0ELb0ELb1EEEvNS_16Flash_bwd_paramsE:
        /* <DEDUP_REMOVED lines=32> */
[CC--:B------:R-:W-:Y:S01]  /*0200*/  LEA.HI R4, R13.reuse, R15.reuse, RZ, 0x5 ;  /* 0x0000000f0d047211 */ /* 0x0c0fe200078f28ff */
        /* <DEDUP_REMOVED lines=36> */
[----:B------:R-:W-:Y:S02]  /*0450*/  ULDC.64 UR4, c[0x0][0x118] ;  /* 0x0000460000047ab9 */ /* 0x000fe40000000a00 */
[----:B------:R-:W-:Y:S01]  /*0460*/  SHF.R.S32.HI R2, RZ, 0x1f, R0 ;  /* 0x0000001fff027819 */ /* 0x000fe20000011400 */
[----:B------:R-:W-:Y:S02]  /*0470*/  UISETP.NE.AND UP6, UPT, UR11, URZ, UPT ;  /* 0x0000003f0b00728c */ /* 0x000fe4000bfc5270 */
[----:B------:R-:W-:Y:S01]  /*0480*/  UIMAD.WIDE.U32 UR48, UR40, UR50, URZ ;  /* 0x00000032283072a5 */ /* 0x000fe2000f8e003f */
[----:B------:R-:W-:Y:S01]  /*0490*/  LEA.HI R11, R2, R0, RZ, 0x2 ;  /* 0x00000000020b7211 */ /* 0x000fe200078f10ff */
[----:B------:R-:W-:Y:S01]  /*04a0*/  IMAD.SHL.U32 R2, R3, 0x40, RZ ;  /* 0x0000004003027824 */ /* 0x000fe200078e00ff */
[----:B------:R-:W-:Y:S01]  /*04b0*/  LOP3.LUT R3, R8, 0xfffffff0, RZ, 0xc0, !PT ;  /* 0xfffffff008037812 */ /* 0x000fe200078ec0ff */
[C---:B------:R-:W-:Y:S01]  /*04c0*/  IMAD.IADD R0, R15.reuse, 0x1, -R4 ;  /* 0x000000010f007824 */ /* 0x040fe200078e0a04 */
[----:B------:R-:W-:Y:S01]  /*04d0*/  UIMAD UR57, UR41, UR50, URZ ;  /* 0x00000032293972a4 */ /* 0x000fe2000f8e023f */
[C---:B------:R-:W-:Y:S01]  /*04e0*/  IMAD.SHL.U32 R8, R15.reuse, 0x2, RZ ;  /* 0x000000020f087824 */ /* 0x040fe200078e00ff */
[----:B------:R-:W-:Y:S01]  /*04f0*/  LOP3.LUT R2, R2, 0x1c0, RZ, 0xc0, !PT ;  /* 0x000001c002027812 */ /* 0x000fe200078ec0ff */
[C---:B------:R-:W-:Y:S01]  /*0500*/  IMAD.SHL.U32 R18, R0.reuse, 0x8, RZ ;  /* 0x0000000800127824 */ /* 0x040fe200078e00ff */
[----:B------:R-:W-:Y:S01]  /*0510*/  LOP3.LUT P4, RZ, R0, 0x2, RZ, 0xc0, !PT ;  /* 0x0000000200ff7812 */ /* 0x000fe2000788c0ff */
[----:B------:R-:W-:Y:S01]  /*0520*/  USHF.R.S32.HI UR59, URZ, 0x1f, UR53 ;  /* 0x0000001f3f3b7899 */ /* 0x000fe20008011435 */
[----:B------:R-:W-:Y:S01]  /*0530*/  SHF.R.U32.HI R5, RZ, 0x3, R2 ;  /* 0x00000003ff057819 */ /* 0x000fe20000011602 */
[----:B------:R-:W-:Y:S01]  /*0540*/  USHF.R.S32.HI UR54, URZ, 0x1f, UR47 ;  /* 0x0000001f3f367899 */ /* 0x000fe2000801142f */
[----:B------:R-:W-:Y:S01]  /*0550*/  LOP3.LUT R4, R2, 0x38, R18, 0xf8, !PT ;  /* 0x0000003802047812 */ /* 0x000fe200078ef812 */
[----:B------:R-:W-:Y:S01]  /*0560*/  IMAD.IADD R2, R15, 0x1, -R3 ;  /* 0x000000010f027824 */ /* 0x000fe200078e0a03 */
[C---:B------:R-:W-:Y:S01]  /*0570*/  LOP3.LUT P3, RZ, R0.reuse, 0x4, RZ, 0xc0, !PT ;  /* 0x0000000400ff7812 */ /* 0x040fe2000786c0ff */
[----:B------:R-:W-:Y:S01]  /*0580*/  IMAD.SHL.U32 R0, R0, 0x40, RZ ;  /* 0x0000004000007824 */ /* 0x000fe200078e00ff */
[----:B------:R-:W-:Y:S01]  /*0590*/  LOP3.LUT R4, R4, R5, RZ, 0x3c, !PT ;  /* 0x0000000504047212 */ /* 0x000fe200078e3cff */
[----:B------:R-:W-:Y:S01]  /*05a0*/  STL [R1], R18 ;  /* 0x0000001201007387 */ /* 0x000fe20000100800 */
[----:B------:R-:W-:Y:S01]  /*05b0*/  SHF.R.S32.HI R3, RZ, 0x1f, R2 ;  /* 0x0000001fff037819 */ /* 0x000fe20000011402 */
[----:B------:R-:W-:Y:S01]  /*05c0*/  UMOV UR44, 0xffffc000 ;  /* 0xffffc000002c7882 */ /* 0x000fe20000000000 */
[----:B------:R-:W-:-:S02]  /*05d0*/  LEA.HI R5, R13, R15, RZ, 0x6 ;  /* 0x0000000f0d057211 */ /* 0x000fc400078f30ff */
[----:B------:R-:W-:Y:S02]  /*05e0*/  LEA.HI R10, R3, R2, RZ, 0x3 ;  /* 0x00000002030a7211 */ /* 0x000fe400078f18ff */
[----:B------:R-:W-:Y:S01]  /*05f0*/  LOP3.LUT R0, R0, 0x1c0, RZ, 0xc0, !PT ;  /* 0x000001c000007812 */ /* 0x000fe200078ec0ff */
[----:B------:R-:W-:Y:S01]  /*0600*/  IMAD.SHL.U32 R5, R5, 0x8, RZ ;  /* 0x0000000805057824 */ /* 0x000fe200078e00ff */
[----:B------:R-:W-:Y:S02]  /*0610*/  LOP3.LUT R3, R10, 0xfffffff8, RZ, 0xc0, !PT ;  /* 0xfffffff80a037812 */ /* 0x000fe400078ec0ff */
[----:B------:R-:W-:Y:S02]  /*0620*/  LOP3.LUT R166, R0, 0x8, R16, 0xf8, !PT ;  /* 0x0000000800a67812 */ /* 0x000fe400078ef810 */
[----:B------:R-:W-:Y:S01]  /*0630*/  LOP3.LUT R8, R8, 0x6, RZ, 0xc0, !PT ;  /* 0x0000000608087812 */ /* 0x000fe200078ec0ff */
[----:B------:R-:W-:Y:S01]  /*0640*/  IMAD.IADD R14, R2, 0x1, -R3 ;  /* 0x00000001020e7824 */ /* 0x000fe200078e0a03 */
[----:B------:R-:W-:Y:S01]  /*0650*/  LOP3.LUT R2, R4, 0xfffffe00, R5, 0xf8, !PT ;  /* 0xfffffe0004027812 */ /* 0x000fe200078ef805 */
[----:B------:R-:W-:Y:S01]  /*0660*/  IMAD.U32 R3, RZ, RZ, UR7 ;  /* 0x00000007ff037e24 */ /* 0x000fe2000f8e00ff */
[----:B------:R-:W-:Y:S01]  /*0670*/  SHF.R.U32.HI R5, RZ, 0x3, R0 ;  /* 0x00000003ff057819 */ /* 0x000fe20000011600 */
[----:B------:R-:W-:Y:S01]  /*0680*/  IMAD.SHL.U32 R4, R12, 0x200, RZ ;  /* 0x000002000c047824 */ /* 0x000fe200078e00ff */
[----:B------:R-:W-:Y:S01]  /*0690*/  SEL R168, R247, 0xffffffe0, !P4 ;  /* 0xffffffe0f7a87807 */ /* 0x000fe20006000000 */
[----:B------:R1:W-:Y:S01]  /*06a0*/  STL [R1+0x60], R2 ;  /* 0x0000600201007387 */ /* 0x0003e20000100800 */
[----:B------:R-:W-:Y:S01]  /*06b0*/  LOP3.LUT R166, R166, R5, RZ, 0x3c, !PT ;  /* 0x00000005a6a67212 */ /* 0x000fe200078e3cff */
[----:B------:R-:W-:-:S02]  /*06c0*/  USHF.R.S32.HI UR7, URZ, 0x1f, UR17 ;  /* 0x0000001f3f077899 */ /* 0x000fc40008011411 */
[----:B------:R2:W-:Y:S02]  /*06d0*/  STL [R1+0xa8], R3 ;  /* 0x0000a80301007387 */ /* 0x0005e40000100800 */
[----:B------:R-:W-:Y:S02]  /*06e0*/  UIMAD UR58, UR7, UR37, URZ ;  /* 0x00000025073a72a4 */ /* 0x000fe4000f8e023f */
[----:B------:R-:W-:-:S04]  /*06f0*/  @!UP5 UIMAD UR7, UR37, UR16, UR39 ;  /* 0x000000102507d2a4 */ /* 0x000fc8000f8e0227 */
[----:B------:R-:W-:Y:S01]  /*0700*/  @!UP5 UIMAD UR55, UR7, UR55, URZ ;  /* 0x000000370737d2a4 */ /* 0x000fe2000f8e023f */
[----:B-1----:R-:W-:Y:S01]  /*0710*/  LOP3.LUT R2, R7, 0x1, RZ, 0xc0, !PT ;  /* 0x0000000107027812 */ /* 0x002fe200078ec0ff */
[----:B--2---:R-:W-:Y:S01]  /*0720*/  IMAD.U32 R3, RZ, RZ, UR6 ;  /* 0x00000006ff037e24 */ /* 0x004fe2000f8e00ff */
[----:B------:R-:W-:Y:S01]  /*0730*/  LEA.HI R3, R13, R15, RZ, 0x7 ;  /* 0x0000000f0d037211 */ /* 0x000fe200078f38ff */
[----:B------:R-:W-:Y:S01]  /*0740*/  USHF.L.U32 UR6, UR37, 0x7, URZ ;  /* 0x0000000725067899 */ /* 0x000fe2000800063f */
[----:B------:R-:W-:Y:S01]  /*0750*/  ISETP.NE.U32.AND P0, PT, R2, 0x1, PT ;  /* 0x000000010200780c */ /* 0x000fe20003f05070 */
[----:B------:R-:W-:Y:S01]  /*0760*/  IMAD.SHL.U32 R2, R9, 0x10, RZ ;  /* 0x0000001009027824 */ /* 0x000fe200078e00ff */
[----:B------:R-:W-:Y:S02]  /*0770*/  SHF.R.S32.HI R3, RZ, 0x7, R3 ;  /* 0x00000007ff037819 */ /* 0x000fe40000011403 */
[----:B------:R-:W-:Y:S02]  /*0780*/  R2P PR, R7, 0x6 ;  /* 0x0000000607007804 */ /* 0x000fe40000000000 */
[----:B------:R-:W-:Y:S01]  /*0790*/  LOP3.LUT R6, R0, 0x30, R2, 0xf8, !PT ;  /* 0x0000003000067812 */ /* 0x000fe200078ef802 */
[----:B------:R-:W-:Y:S01]  /*07a0*/  IMAD R0, R3, 0x1000, R4 ;  /* 0x0000100003007824 */ /* 0x000fe200078e0204 */
[----:B------:R-:W-:Y:S01]  /*07b0*/  LEA.HI.SX32 R18, R11, R2, 0x1e ;  /* 0x000000020b127211 */ /* 0x000fe200078ff2ff */
[----:B------:R-:W-:Y:S01]  /*07c0*/  IMAD R13, R3, 0x40, R8 ;  /* 0x00000040030d7824 */ /* 0x000fe200078e0208 */
[----:B------:R-:W-:Y:S01]  /*07d0*/  LOP3.LUT R2, R6, 0x8, R16, 0xf8, !PT ;  /* 0x0000000806027812 */ /* 0x000fe200078ef810 */
[----:B------:R-:W-:Y:S01]  /*07e0*/  IMAD.IADD R166, R0, 0x1, R166 ;  /* 0x0000000100a67824 */ /* 0x000fe200078e02a6 */
[----:B------:R-:W-:Y:S01]  /*07f0*/  LOP3.LUT R0, R17, 0x7ffffffc, RZ, 0xc0, !PT ;  /* 0x7ffffffc11007812 */ /* 0x000fe200078ec0ff */
[----:B------:R-:W-:Y:S01]  /*0800*/  IMAD.U32 R6, RZ, RZ, UR6 ;  /* 0x00000006ff067e24 */ /* 0x000fe2000f8e00ff */
[----:B------:R-:W-:Y:S01]  /*0810*/  LOP3.LUT R5, R4, R2, R5, 0xf6, !PT ;  /* 0x0000000204057212 */ /* 0x000fe200078ef605 */
[----:B------:R-:W-:Y:S01]  /*0820*/  IMAD.SHL.U32 R2, R3, 0x8, RZ ;  /* 0x0000000803027824 */ /* 0x000fe200078e00ff */
[----:B------:R-:W-:Y:S01]  /*0830*/  STL [R1+0x50], R18 ;  /* 0x0000501201007387 */ /* 0x000fe20000100800 */
[----:B------:R-:W-:Y:S01]  /*0840*/  IMAD.IADD R6, R15, 0x1, -R0 ;  /* 0x000000010f067824 */ /* 0x000fe200078e0a00 */
[----:B------:R-:W-:Y:S01]  /*0850*/  SEL R247, R247, 0xffffffe0, !P1 ;  /* 0xffffffe0f7f77807 */ /* 0x000fe20004800000 */
[----:B------:R-:W-:Y:S01]  /*0860*/  IMAD.SHL.U32 R0, R7, 0x40, RZ ;  /* 0x0000004007007824 */ /* 0x000fe200078e00ff */
[----:B------:R-:W-:Y:S01]  /*0870*/  LOP3.LUT R2, R2, 0x8, RZ, 0xc0, !PT ;  /* 0x0000000802027812 */ /* 0x000fe200078ec0ff */
[----:B------:R-:W-:Y:S01]  /*0880*/  IMAD.SHL.U32 R6, R6, 0x2, RZ ;  /* 0x0000000206067824 */ /* 0x000fe200078e00ff */
[----:B------:R1:W-:Y:S01]  /*0890*/  STL [R1+0x68], R13 ;  /* 0x0000680d01007387 */ /* 0x0003e20000100800 */
[----:B------:R-:W-:Y:S01]  /*08a0*/  IMAD.SHL.U32 R7, R12, 0x10, RZ ;  /* 0x000000100c077824 */ /* 0x000fe200078e00ff */
[----:B------:R-:W-:Y:S01]  /*08b0*/  LOP3.LUT R0, R0, 0x1c0, RZ, 0xc0, !PT ;  /* 0x000001c000007812 */ /* 0x000fe200078ec0ff */
[----:B------:R-:W-:Y:S01]  /*08c0*/  IMAD R8, R3, 0x2000, R6 ;  /* 0x0000200003087824 */ /* 0x000fe200078e0206 */
[----:B------:R-:W-:Y:S01]  /*08d0*/  SEL R245, R245, 0x10, !P0 ;  /* 0x00000010f5f57807 */ /* 0x000fe20004000000 */
[----:B------:R-:W-:Y:S01]  /*08e0*/  IMAD.SHL.U32 R166, R166, 0x2, RZ ;  /* 0x00000002a6a67824 */ /* 0x000fe200078e00ff */
[----:B------:R-:W-:Y:S01]  /*08f0*/  SHF.R.U32.HI R4, RZ, 0x3, R0 ;  /* 0x00000003ff047819 */ /* 0x000fe20000011600 */
[----:B------:R-:W-:Y:S01]  /*0900*/  UIMAD UR6, UR37, UR12, UR39 ;  /* 0x0000000c250672a4 */ /* 0x000fe2000f8e0227 */
[----:B------:R-:W-:Y:S01]  /*0910*/  LOP3.LUT R11, R2, 0x10, R7, 0xf8, !PT ;  /* 0x00000010020b7812 */ /* 0x000fe200078ef807 */
[----:B------:R-:W-:Y:S01]  /*0920*/  IMAD.SHL.U32 R7, R12, 0x8, RZ ;  /* 0x000000080c077824 */ /* 0x000fe200078e00ff */
[CC--:B------:R-:W-:Y:S01]  /*0930*/  LOP3.LUT R3, R4.reuse, R0.reuse, R2, 0x1e, !PT ;  /* 0x0000000004037212 */ /* 0x0c0fe200078e1e02 */
[C---:B------:R-:W-:Y:S01]  /*0940*/  IMAD R2, R9.reuse, 0x400, R8 ;  /* 0x0000040009027824 */ /* 0x040fe200078e0208 */
[----:B------:R-:W-:Y:S01]  /*0950*/  LOP3.LUT R4, R4, R0, RZ, 0xfc, !PT ;  /* 0x0000000004047212 */ /* 0x000fe200078efcff */
[----:B------:R-:W-:Y:S01]  /*0960*/  IMAD R0, R9, 0x400, R6 ;  /* 0x0000040009007824 */ /* 0x000fe200078e0206 */
[----:B------:R-:W-:Y:S01]  /*0970*/  UIMAD UR56, UR6, UR56, URZ ;  /* 0x00000038063872a4 */ /* 0x000fe2000f8e023f */
[----:B------:R-:W-:-:S02]  /*0980*/  IMAD.IADD R169, R166, 0x1, R168 ;  /* 0x00000001a6a97824 */ /* 0x000fc400078e02a8 */
[----:B------:R-:W-:Y:S02]  /*0990*/  IMAD.IADD R243, R4, 0x1, R2 ;  /* 0x0000000104f37824 */ /* 0x000fe400078e0202 */
[----:B------:R-:W-:Y:S01]  /*09a0*/  IMAD.U32 R2, RZ, RZ, UR8 ;  /* 0x00000008ff027e24 */ /* 0x000fe2000f8e00ff */
[----:B------:R-:W-:Y:S01]  /*09b0*/  USHF.R.S32.HI UR8, URZ, 0x1f, UR37 ;  /* 0x0000001f3f087899 */ /* 0x000fe20008011425 */
[----:B------:R-:W-:Y:S02]  /*09c0*/  IMAD.IADD R8, R0, 0x1, R3 ;  /* 0x0000000100087824 */ /* 0x000fe400078e0203 */
[----:B------:R-:W-:Y:S01]  /*09d0*/  IMAD.U32 R3, RZ, RZ, UR9 ;  /* 0x00000009ff037e24 */ /* 0x000fe2000f8e00ff */
[----:B------:R2:W-:Y:S01]  /*09e0*/  STL [R1+0xa4], R2 ;  /* 0x0000a40201007387 */ /* 0x0005e20000100800 */
[----:B------:R-:W-:Y:S01]  /*09f0*/  IMAD.SHL.U32 R0, R10, 0x40, RZ ;  /* 0x000000400a007824 */ /* 0x000fe200078e00ff */
[----:B------:R-:W-:Y:S01]  /*0a00*/  LEA R8, R8, 0xc000, 0x1 ;  /* 0x0000c00008087811 */ /* 0x000fe200078e08ff */
[----:B------:R-:W-:Y:S01]  /*0a10*/  IMAD.U32 R4, RZ, RZ, UR8 ;  /* 0x00000008ff047e24 */ /* 0x000fe2000f8e00ff */
[----:B------:R3:W-:Y:S01]  /*0a20*/  STL [R1+0xa0], R3 ;  /* 0x0000a00301007387 */ /* 0x0007e20000100800 */
[----:B------:R-:W-:Y:S01]  /*0a30*/  USHF.R.S32.HI UR8, URZ, 0x1f, UR39 ;  /* 0x0000001f3f087899 */ /* 0x000fe20008011427 */
[----:B------:R-:W-:Y:S01]  /*0a40*/  LOP3.LUT R0, R0, 0xfffffe00, RZ, 0xc0, !PT ;  /* 0xfffffe0000007812 */ /* 0x000fe200078ec0ff */
[----:B------:R-:W-:Y:S01]  /*0a50*/  IMAD.SHL.U32 R243, R243, 0x2, RZ ;  /* 0x00000002f3f37824 */ /* 0x000fe200078e00ff */
[----:B-1----:R-:W-:-:S02]  /*0a60*/  IADD3 R13, R8, 0x2420, RZ ;  /* 0x00002420080d7810 */ /* 0x002fc40007ffe0ff */
[C---:B------:R-:W-:Y:S01]  /*0a70*/  @P1 IADD3 R13, R8.reuse, 0x23e0, RZ ;  /* 0x000023e0080d1810 */ /* 0x040fe20007ffe0ff */
[----:B------:R-:W-:Y:S01]  /*0a80*/  IMAD.U32 R10, RZ, RZ, UR8 ;  /* 0x00000008ff0a7e24 */ /* 0x000fe2000f8e00ff */
[C---:B------:R-:W-:Y:S01]  /*0a90*/  IADD3 R10, R8.reuse, 0x2020, RZ ;  /* 0x00002020080a7810 */ /* 0x040fe20007ffe0ff */
[C---:B------:R-:W-:Y:S01]  /*0aa0*/  IMAD.IADD R246, R243.reuse, 0x1, R245 ;  /* 0x00000001f3f67824 */ /* 0x040fe200078e02f5 */
[----:B------:R-:W-:Y:S01]  /*0ab0*/  @P1 IADD3 R10, R8, 0x1fe0, RZ ;  /* 0x00001fe0080a1810 */ /* 0x000fe20007ffe0ff */
[--C-:B------:R-:W-:Y:S02]  /*0ac0*/  IMAD.IADD R250, R243, 0x1, R247.reuse ;  /* 0x00000001f3fa7824 */ /* 0x100fe400078e02f7 */
[----:B------:R-:W-:Y:S02]  /*0ad0*/  IMAD.IADD R249, R246, 0x1, R247 ;  /* 0x00000001f6f97824 */ /* 0x000fe400078e02f7 */
[----:B--2---:R-:W-:Y:S01]  /*0ae0*/  IMAD.SHL.U32 R2, R14, 0x40, RZ ;  /* 0x000000400e027824 */ /* 0x004fe200078e00ff */
[----:B------:R-:W-:-:S02]  /*0af0*/  IADD3 R14, R8, 0x420, RZ ;  /* 0x00000420080e7810 */ /* 0x000fc40007ffe0ff */
[----:B------:R-:W-:Y:S02]  /*0b00*/  @P1 IADD3 R14, R8, 0x3e0, RZ ;  /* 0x000003e0080e1810 */ /* 0x000fe40007ffe0ff */
[----:B------:R-:W-:Y:S02]  /*0b10*/  LOP3.LUT R2, R2, 0x1c0, RZ, 0xc0, !PT ;  /* 0x000001c002027812 */ /* 0x000fe400078ec0ff */
[----:B---3--:R-:W-:Y:S02]  /*0b20*/  IADD3 R3, R18, -0x80, RZ ;  /* 0xffffff8012037810 */ /* 0x008fe40007ffe0ff */
[----:B------:R-:W-:Y:S02]  /*0b30*/  SHF.R.U32.HI R6, RZ, 0x3, R2 ;  /* 0x00000003ff067819 */ /* 0x000fe40000011602 */
[----:B------:R-:W-:Y:S02]  /*0b40*/  SHF.R.S32.HI R4, RZ, 0x1f, R3 ;  /* 0x0000001fff047819 */ /* 0x000fe40000011403 */
[----:B------:R-:W-:-:S02]  /*0b50*/  LOP3.LUT R7, R2, 0x8, R7, 0xf8, !PT ;  /* 0x0000000802077812 */ /* 0x000fc400078ef807 */
[----:B------:R-:W-:Y:S02]  /*0b60*/  LOP3.LUT R2, R6, R11, R2, 0x1e, !PT ;  /* 0x0000000b06027212 */ /* 0x000fe400078e1e02 */
[----:B------:R-:W-:Y:S01]  /*0b70*/  SHF.L.U64.HI R3, R3, 0x2, R4 ;  /* 0x0000000203037819 */ /* 0x000fe20000010204 */
[----:B------:R-:W-:Y:S01]  /*0b80*/  IMAD R4, R9, 0x400, R0 ;  /* 0x0000040009047824 */ /* 0x000fe200078e0200 */
[----:B------:R-:W-:Y:S01]  /*0b90*/  LOP3.LUT R172, R2, R0, RZ, 0xfc, !PT ;  /* 0x0000000002ac7212 */ /* 0x000fe200078efcff */
[----:B------:R-:W-:Y:S02]  /*0ba0*/  IMAD.MOV.U32 R0, RZ, RZ, 0x40 ;  /* 0x00000040ff007424 */ /* 0x000fe400078e00ff */
[----:B------:R1:W-:Y:S01]  /*0bb0*/  STL [R1+0x64], R3 ;  /* 0x0000640301007387 */ /* 0x0003e20000100800 */
[----:B------:R-:W-:Y:S02]  /*0bc0*/  IMAD.MOV.U32 R2, RZ, RZ, 0x440 ;  /* 0x00000440ff027424 */ /* 0x000fe400078e00ff */
[C---:B------:R-:W-:Y:S01]  /*0bd0*/  SEL R167, R0.reuse, 0xffffffc0, !P3 ;  /* 0xffffffc000a77807 */ /* 0x040fe20005800000 */
[----:B------:R-:W-:Y:S01]  /*0be0*/  STL [R1+0x6c], R8 ;  /* 0x00006c0801007387 */ /* 0x000fe20000100800 */
[----:B------:R-:W-:-:S02]  /*0bf0*/  SEL R0, R0, 0xffffffc0, !P2 ;  /* 0xffffffc000007807 */ /* 0x000fc40005000000 */
[----:B------:R-:W-:Y:S01]  /*0c00*/  SEL R2, R2, 0x3c0, !P2 ;  /* 0x000003c002027807 */ /* 0x000fe20005000000 */
[----:B------:R-:W-:Y:S02]  /*0c10*/  IMAD.IADD R167, R166, 0x1, R167 ;  /* 0x00000001a6a77824 */ /* 0x000fe400078e02a7 */
[----:B------:R-:W-:Y:S02]  /*0c20*/  IMAD.IADD R12, R0, 0x1, R8 ;  /* 0x00000001000c7824 */ /* 0x000fe400078e0208 */
[----:B------:R-:W-:Y:S02]  /*0c30*/  IMAD.IADD R244, R243, 0x1, R0 ;  /* 0x00000001f3f47824 */ /* 0x000fe400078e0200 */
[----:B------:R-:W-:Y:S01]  /*0c40*/  IMAD.IADD R168, R168, 0x1, R167 ;  /* 0x00000001a8a87824 */ /* 0x000fe200078e02a7 */
[----:B------:R-:W-:Y:S01]  /*0c50*/  STL [R1+0x80], R12 ;  /* 0x0000800c01007387 */ /* 0x000fe20000100800 */
[--C-:B------:R-:W-:Y:S02]  /*0c60*/  IMAD.IADD R245, R245, 0x1, R244.reuse ;  /* 0x00000001f5f57824 */ /* 0x100fe400078e02f4 */
[----:B------:R-:W-:Y:S01]  /*0c70*/  IMAD.IADD R248, R247, 0x1, R244 ;  /* 0x00000001f7f87824 */ /* 0x000fe200078e02f4 */
[----:B-1----:R-:W-:-:S02]  /*0c80*/  LOP3.LUT R3, R7, R6, RZ, 0x3c, !PT ;  /* 0x0000000607037212 */ /* 0x002fc400078e3cff */
[C---:B------:R-:W-:Y:S02]  /*0c90*/  IADD3 R6, R8.reuse, 0x2040, RZ ;  /* 0x0000204008067810 */ /* 0x040fe40007ffe0ff */
[----:B------:R-:W-:Y:S01]  /*0ca0*/  @P2 IADD3 R6, R8, 0x1fc0, RZ ;  /* 0x00001fc008062810 */ /* 0x000fe20007ffe0ff */
[----:B------:R-:W-:Y:S02]  /*0cb0*/  IMAD.IADD R173, R4, 0x1, R3 ;  /* 0x0000000104ad7824 */ /* 0x000fe400078e0203 */
[----:B------:R-:W-:Y:S02]  /*0cc0*/  IMAD.SHL.U32 R3, R5, 0x2, RZ ;  /* 0x0000000205037824 */ /* 0x000fe400078e00ff */
[----:B------:R-:W-:Y:S02]  /*0cd0*/  IMAD.IADD R5, R247, 0x1, R8 ;  /* 0x00000001f7057824 */ /* 0x000fe400078e0208 */
[----:B------:R-:W-:-:S03]  /*0ce0*/  IMAD.IADD R4, R8, 0x1, R2 ;  /* 0x0000000108047824 */ /* 0x000fc600078e0202 */
[----:B------:R1:W-:Y:S04]  /*0cf0*/  STL [R1+0x9c], R5 ;  /* 0x00009c0501007387 */ /* 0x0003e80000100800 */
        /* <DEDUP_REMOVED lines=17> */
.L_x_2011:
        /* <DEDUP_REMOVED lines=12> */
[----:B--23--:R-:W-:Y:S01]  /*0ed0*/  IMAD.U32 R4, RZ, RZ, UR12 ;  /* 0x0000000cff047e24 */ /* 0x00cfe2000f8e00ff */
        /* <DEDUP_REMOVED lines=41> */
.L_x_1933:
        /* <DEDUP_REMOVED lines=30> */
[----:B------:R-:W-:Y:S02]  /*1350*/  USEL UR42, UR10, UR8, !UP3 ;  /* 0x000000080a2a7287 */ /* 0x000fe4000d800000 */
[----:B------:R-:W-:Y:S02]  /*1360*/  @UP3 UIADD3 UR38, UR9, UR7, URZ ;  /* 0x0000000709263290 */ /* 0x000fe4000fffe03f */
[----:B------:R-:W-:-:S02]  /*1370*/  UIADD3 UR7, UR12, 0x80, UR21 ;  /* 0x000000800c077890 */ /* 0x000fc4000fffe015 */
[----:B------:R-:W-:Y:S02]  /*1380*/  ULDC UR13, c[0x0][0x2e4] ;  /* 0x0000b900000d7ab9 */ /* 0x000fe40000000800 */
[----:B------:R-:W-:Y:S02]  /*1390*/  UIADD3 UR8, UR12, 0x7f, URZ ;  /* 0x0000007f0c087890 */ /* 0x000fe4000fffe03f */
[----:B------:R-:W-:Y:S02]  /*13a0*/  UIADD3 UR7, UR7, UR13, -UR6 ;  /* 0x0000000d07077290 */ /* 0x000fe4000fffe806 */
[----:B-1----:R-:W-:Y:S02]  /*13b0*/  UISETP.NE.AND UP0, UPT, UR25, -0x1, UPT ;  /* 0xffffffff1900788c */ /* 0x002fe4000bf05270 */
[----:B------:R-:W-:Y:S02]  /*13c0*/  USHF.R.S32.HI UR9, URZ, 0x1f, UR8 ;  /* 0x0000001f3f097899 */ /* 0x000fe40008011408 */
[----:B------:R-:W-:-:S02]  /*13d0*/  UIADD3 UR7, UR7, 0x7f, URZ ;  /* 0x0000007f07077890 */ /* 0x000fc4000fffe03f */
[----:B------:R-:W-:Y:S01]  /*13e0*/  ULEA.HI UR14, UR9, UR8, URZ, 0x7 ;  /* 0x00000008090e7291 */ /* 0x000fe2000f8f383f */
[----:B------:R-:W-:Y:S01]  /*13f0*/  PLOP3.LUT P1, PT, PT, PT, UP0, 0x80, 0x0 ;  /* 0x000000000000781c */ /* 0x000fe20003f2f008 */
[----:B------:R-:W-:Y:S02]  /*1400*/  USHF.R.S32.HI UR8, URZ, 0x1f, UR7 ;  /* 0x0000001f3f087899 */ /* 0x000fe40008011407 */
[----:B------:R-:W-:Y:S02]  /*1410*/  ULDC.64 UR10, c[0x0][0x198] ;  /* 0x00006600000a7ab9 */ /* 0x000fe40000000a00 */
[----:B------:R-:W-:Y:S02]  /*1420*/  ULEA.HI UR13, UR8, UR7, URZ, 0x7 ;  /* 0x00000007080d7291 */ /* 0x000fe4000f8f383f */
[----:B------:R-:W-:-:S04]  /*1430*/  @UP0 UIADD3 UR7, UR20, UR25, URZ ;  /* 0x0000001914070290 */ /* 0x000fc8000fffe03f */
        /* <DEDUP_REMOVED lines=22> */
.L_x_1935:
        /* <DEDUP_REMOVED lines=18> */
.L_x_1936:
        /* <DEDUP_REMOVED lines=73> */
.L_x_1937:
[----:B------:R-:W-:Y:S02]  /*1b50*/  UMOV UR13, UR56 ;  /* 0x00000038000d7c82 */ /* 0x000fe40008000000 */
.L_x_1938:
[----:B------:R-:W2:Y:S04]  /*1b60*/  LDL.64 R4, [R1] ;  /* 0x0000000001047983 */ /* 0x000ea80000100a00 */
[----:B------:R1:W2:Y:S01]  /*1b70*/  LDL.64 R22, [R1] ;  /* 0x0000000001167983 */ /* 0x0002a20000100a00 */
        /* <DEDUP_REMOVED lines=81> */
[----:B------:R-:W-:Y:S02]  /*2090*/  IMAD.IADD R2, R5, 0x1, R2 ;  /* 0x0000000105027824 */ /* 0x000fe400078e0202 */
[----:B------:R2:W-:Y:S03]  /*20a0*/  STL [R1+0x14], R21 ;  /* 0x0000141501007387 */ /* 0x0005e60000100800 */
[----:B------:R-:W-:Y:S01]  /*20b0*/  LEA.HI.X R24, R4, c[0x0][0x334], R2, 0x1, P3 ;  /* 0x0000cd0004187a11 */ /* 0x000fe200018f0c02 */
[----:B------:R2:W-:Y:S04]  /*20c0*/  STL [R1+0xc], R13 ;  /* 0x00000c0d01007387 */ /* 0x0005e80000100800 */
[----:B------:R2:W-:Y:S04]  /*20d0*/  STL [R1+0x8], R15 ;  /* 0x0000080f01007387 */ /* 0x0005e80000100800 */
[----:B------:R2:W-:Y:S01]  /*20e0*/  STL [R1+0x10], R24 ;  /* 0x0000101801007387 */ /* 0x0005e20000100800 */
[----:B-1--4-:R-:W-:Y:S05]  /*20f0*/  @P0 BRA `(.L_x_1939) ;  /* 0x00000b3000000947 */ /* 0x012fea0003800000 */
[----:B------:R-:W-:Y:S02]  /*2100*/  @UP0 UIADD3 UR7, UR20, UR25, URZ ;  /* 0x0000001914070290 */ /* 0x000fe4000fffe03f */
[----:B------:R-:W-:-:S02]  /*2110*/  ULDC.64 UR10, c[0x0][0x3a0] ;  /* 0x0000e800000a7ab9 */ /* 0x000fc40000000a00 */
        /* <DEDUP_REMOVED lines=16> */
.L_x_1940:
        /* <DEDUP_REMOVED lines=18> */
.L_x_1941:
        /* <DEDUP_REMOVED lines=29> */
.L_x_1943:
[----:B------:R-:W-:Y:S05]  /*2510*/  BSYNC B0 ;  /* 0x0000000000007941 */ /* 0x000fea0003800000 */
.L_x_1942:
        /* <DEDUP_REMOVED lines=15> */
.L_x_1945:
[----:B------:R-:W-:Y:S05]  /*2610*/  BSYNC B0 ;  /* 0x0000000000007941 */ /* 0x000fea0003800000 */
.L_x_1944:
        /* <DEDUP_REMOVED lines=15> */
.L_x_1947:
[----:B------:R-:W-:Y:S05]  /*2710*/  BSYNC B0 ;  /* 0x0000000000007941 */ /* 0x000fea0003800000 */
.L_x_1946:
        /* <DEDUP_REMOVED lines=14> */
.L_x_1949:
[----:B------:R-:W-:Y:S05]  /*2800*/  BSYNC B0 ;  /* 0x0000000000007941 */ /* 0x000fea0003800000 */
.L_x_1948:
        /* <DEDUP_REMOVED lines=25> */
.L_x_1951:
[----:B------:R-:W-:Y:S05]  /*29a0*/  BSYNC B0 ;  /* 0x0000000000007941 */ /* 0x000fea0003800000 */
.L_x_1950:
        /* <DEDUP_REMOVED lines=13> */
.L_x_1953:
[----:B------:R-:W-:Y:S05]  /*2a80*/  BSYNC B0 ;  /* 0x0000000000007941 */ /* 0x000fea0003800000 */
.L_x_1952:
        /* <DEDUP_REMOVED lines=13> */
.L_x_1955:
[----:B------:R-:W-:Y:S05]  /*2b60*/  BSYNC B0 ;  /* 0x0000000000007941 */ /* 0x000fea0003800000 */
.L_x_1954:
        /* <DEDUP_REMOVED lines=12> */
.L_x_1939:
[----:B------:R-:W3:Y:S01]  /*2c30*/  LDL R7, [R1+0x60] ;  /* 0x0000600001077983 */ /* 0x000ee20000100800 */
        /* <DEDUP_REMOVED lines=9> */
[----:B---3--:R-:W-:-:S12]  /*2cd0*/  IMAD.SHL.U32 R2, R7, 0x2, RZ ;  /* 0x0000000207027824 */ /* 0x008fd800078e00ff */
        /* <DEDUP_REMOVED lines=11> */
.L_x_1958:
[----:B------:R-:W-:Y:S05]  /*2d90*/  BSYNC B0 ;  /* 0x0000000000007941 */ /* 0x000fea0003800000 */
.L_x_1957:
        /* <DEDUP_REMOVED lines=8> */
[----:B----4-:R-:W-:Y:S02]  /*2e20*/  IMAD.MOV.U32 R5, RZ, RZ, c[0x0][0x370] ;  /* 0x0000dc00ff057624 */ /* 0x010fe400078e00ff */
[----:B------:R-:W-:-:S03]  /*2e30*/  IMAD.MOV.U32 R6, RZ, RZ, c[0x0][0x374] ;  /* 0x0000dd00ff067624 */ /* 0x000fc600078e00ff */
[----:B------:R-:W-:-:S04]  /*2e40*/  LEA R4, P1, R5, R21, 0x6 ;  /* 0x0000001505047211 */ /* 0x000fc800078230ff */
[----:B------:R-:W-:-:S05]  /*2e50*/  LEA.HI.X R5, R5, R24, R6, 0x6, P1 ;  /* 0x0000001805057211 */ /* 0x000fca00008f3406 */
[----:B------:R-:W-:Y:S01]  /*2e60*/  @!PT LDS RZ, [RZ] ;  /* 0x00000000fffff984 */ /* 0x000fe20000000800 */
[----:B------:R-:W-:Y:S01]  /*2e70*/  @!PT LDS RZ, [RZ] ;  /* 0x00000000fffff984 */ /* 0x000fe20000000800 */
[----:B------:R-:W-:Y:S01]  /*2e80*/  @!PT LDS RZ, [RZ] ;  /* 0x00000000fffff984 */ /* 0x000fe20000000800 */
[----:B------:R4:W-:Y:S04]  /*2e90*/  LDGSTS.E.BYPASS.LTC128B.128 [R2+0x9000], [R4.64] ;  /* 0x0900000004027fae */ /* 0x0009e8000b901d56 */
.L_x_1960:
[----:B------:R-:W-:Y:S05]  /*2ea0*/  BSYNC B0 ;  /* 0x0000000000007941 */ /* 0x000fea0003800000 */
.L_x_1959:
        /* <DEDUP_REMOVED lines=16> */
.L_x_1962:
[----:B------:R-:W-:Y:S05]  /*2fb0*/  BSYNC B0 ;  /* 0x0000000000007941 */ /* 0x000fea0003800000 */
.L_x_1961:
        /* <DEDUP_REMOVED lines=8> */
[----:B----4-:R-:W4:Y:S01]  /*3040*/  LDL R4, [R1+0xa4] ;  /* 0x0000a40001047983 */ /* 0x010f220000100800 */
[----:B------:R-:W-:Y:S02]  /*3050*/  MOV R6, c[0x0][0x370] ;  /* 0x0000dc0000067a02 */ /* 0x000fe40000000f00 */
[----:B------:R-:W-:Y:S01]  /*3060*/  MOV R5, R24 ;  /* 0x0000001800057202 */ /* 0x000fe20000000f00 */
[----:B----4-:R4:W5:Y:S02]  /*3070*/  R2UR UR9, R4 ;  /* 0x00000000040973c2 */ /* 0x01096400000e0000 */
[----:B----4-:R-:W-:-:S05]  /*3080*/  MOV R4, R21 ;  /* 0x0000001500047202 */ /* 0x010fca0000000f00 */
[----:B------:R-:W-:-:S05]  /*3090*/  IMAD.WIDE.U32 R4, R6, 0xc0, R4 ;  /* 0x000000c006047825 */ /* 0x000fca00078e0004 */
[----:B-----5:R-:W-:-:S05]  /*30a0*/  IADD3 R5, R5, UR9, RZ ;  /* 0x0000000905057c10 */ /* 0x020fca000fffe0ff */
[----:B------:R-:W-:Y:S01]  /*30b0*/  @!PT LDS RZ, [RZ] ;  /* 0x00000000fffff984 */ /* 0x000fe20000000800 */
[----:B------:R-:W-:Y:S01]  /*30c0*/  @!PT LDS RZ, [RZ] ;  /* 0x00000000fffff984 */ /* 0x000fe20000000800 */
[----:B------:R-:W-:Y:S01]  /*30d0*/  @!PT LDS RZ, [RZ] ;  /* 0x00000000fffff984 */ /* 0x000fe20000000800 */
[----:B------:R4:W-:Y:S02]  /*30e0*/  LDGSTS.E.BYPASS.LTC128B.128 [R2+0xb000], [R4.64] ;  /* 0x0b00000004027fae */ /* 0x0009e4000b901d56 */
.L_x_1964:
[----:B------:R-:W-:Y:S05]  /*30f0*/  BSYNC B0 ;  /* 0x0000000000007941 */ /* 0x000fea0003800000 */
.L_x_1963:
[----:B------:R-:W-:Y:S01]  /*3100*/  PLOP3.LUT P2, PT, PT, PT, UP0, 0x80, 0x0 ;  /* 0x000000000000781c */ /* 0x000fe20003f4f008 */
[----:B------:R-:W-:Y:S01]  /*3110*/  BSSY B0, `(.L_x_1965) ;  /* 0x0000015000007945 */ /* 0x000fe20003800000 */
[----:B----4-:R-:W-:-:S04]  /*3120*/  IADD3 R4, R7, 0x2000, RZ ;  /* 0x0000200007047810 */ /* 0x010fc80007ffe0ff */
        /* <DEDUP_REMOVED lines=19> */
.L_x_1966:
[----:B------:R-:W-:Y:S05]  /*3260*/  BSYNC B0 ;  /* 0x0000000000007941 */ /* 0x000fea0003800000 */
.L_x_1965:
        /* <DEDUP_REMOVED lines=20> */
.L_x_1968:
[----:B------:R-:W-:Y:S05]  /*33b0*/  BSYNC B0 ;  /* 0x0000000000007941 */ /* 0x000fea0003800000 */
.L_x_1967:
        /* <DEDUP_REMOVED lines=20> */
.L_x_1970:
[----:B------:R-:W-:Y:S05]  /*3500*/  BSYNC B0 ;  /* 0x0000000000007941 */ /* 0x000fea0003800000 */
.L_x_1969:
        /* <DEDUP_REMOVED lines=23> */
.L_x_1972:
[----:B------:R-:W-:Y:S05]  /*3680*/  BSYNC B0 ;  /* 0x0000000000007941 */ /* 0x000fea0003800000 */
.L_x_1971:
        /* <DEDUP_REMOVED lines=27> */
[----:B------:R-:W2:Y:S03]  /*3840*/  @!P1 LDG.E R24, [R8.64] ;  /* 0x0000001608189981 */ /* 0x000ea6000c1e1900 */
[----:B------:R-:W-:-:S05]  /*3850*/  IADD3.X R5, R5, UR14, RZ, P0, !PT ;  /* 0x0000000e05057c10 */ /* 0x000fca00087fe4ff */
[----:B------:R1:W5:Y:S04]  /*3860*/  @!P3 LDG.E R25, [R4.64+0x100] ;  /* 0x000100160419b981 */ /* 0x000368000c1e1900 */
        /* <DEDUP_REMOVED lines=10> */
[----:B--2---:R1:W-:Y:S04]  /*3910*/  STL [R1+0x1c], R24 ;  /* 0x00001c1801007387 */ /* 0x0043e80000100800 */
[----:B-----5:R1:W-:Y:S04]  /*3920*/  STL [R1+0x18], R25 ;  /* 0x0000181901007387 */ /* 0x0203e80000100800 */
        /* <DEDUP_REMOVED lines=18> */
.L_x_1974:
[----:B------:R-:W-:Y:S05]  /*3a50*/  BSYNC B0 ;  /* 0x0000000000007941 */ /* 0x000fea0003800000 */
.L_x_1973:
        /* <DEDUP_REMOVED lines=21> */
.L_x_1976:
[----:B------:R-:W-:Y:S05]  /*3bb0*/  BSYNC B0 ;  /* 0x0000000000007941 */ /* 0x000fea0003800000 */
.L_x_1975:
        /* <DEDUP_REMOVED lines=21> */
.L_x_1978:
[----:B------:R-:W-:Y:S05]  /*3d10*/  BSYNC B0 ;  /* 0x0000000000007941 */ /* 0x000fea0003800000 */
.L_x_1977:
        /* <DEDUP_REMOVED lines=21> */
.L_x_1980:
[----:B------:R-:W-:Y:S05]  /*3e70*/  BSYNC B0 ;  /* 0x0000000000007941 */ /* 0x000fea0003800000 */
.L_x_1979:
        /* <DEDUP_REMOVED lines=29> */
.L_x_1982:
[----:B------:R-:W-:Y:S05]  /*4050*/  BSYNC B0 ;  /* 0x0000000000007941 */ /* 0x000fea0003800000 */
.L_x_1981:
        /* <DEDUP_REMOVED lines=20> */
.L_x_1984:
[----:B------:R-:W-:Y:S05]  /*41a0*/  BSYNC B0 ;  /* 0x0000000000007941 */ /* 0x000fea0003800000 */
.L_x_1983:
        /* <DEDUP_REMOVED lines=20> */
.L_x_1986:
[----:B------:R-:W-:Y:S05]  /*42f0*/  BSYNC B0 ;  /* 0x0000000000007941 */ /* 0x000fea0003800000 */
.L_x_1985:
        /* <DEDUP_REMOVED lines=19> */
.L_x_1988:
[----:B------:R-:W-:Y:S05]  /*4430*/  BSYNC B0 ;  /* 0x0000000000007941 */ /* 0x000fea0003800000 */
.L_x_1987:
[----:B------:R-:W-:Y:S01]  /*4440*/  LEA.HI R0, R20, R19, RZ, 0x4 ;  /* 0x0000001314007211 */ /* 0x000fe200078f20ff */
[----:B------:R-:W-:Y:S01]  /*4450*/  IMAD.SHL.U32 R6, R21, 0x4, RZ ;  /* 0x0000000415067824 */ /* 0x000fe200078e00ff */
[----:B------:R-:W0:Y:S01]  /*4460*/  LDGDEPBAR ;  /* 0x00000000000079af */ /* 0x000e220000000000 */
[----:B------:R-:W-:Y:S01]  /*4470*/  IMAD.MOV.U32 R171, RZ, RZ, 0x20 ;  /* 0x00000020ffab7424 */ /* 0x000fe200078e00ff */
[----:B------:R-:W-:Y:S01]  /*4480*/  LOP3.LUT R0, R0, 0xfffffff0, RZ, 0xc0, !PT ;  /* 0xfffffff000007812 */ /* 0x000fe200078ec0ff */
[----:B------:R-:W-:Y:S01]  /*4490*/  IMAD.MOV.U32 R165, RZ, RZ, 0x40 ;  /* 0x00000040ffa57424 */ /* 0x000fe200078e00ff */
[----:B------:R-:W-:Y:S01]  /*44a0*/  MOV R252, R174 ;  /* 0x000000ae00fc7202 */ /* 0x000fe20000000f00 */
[----:B------:R-:W-:Y:S01]  /*44b0*/  CS2R R126, SRZ ;  /* 0x00000000007e7805 */ /* 0x000fe2000001ff00 */
[----:B------:R-:W-:Y:S01]  /*44c0*/  CS2R R124, SRZ ;  /* 0x00000000007c7805 */ /* 0x000fe2000001ff00 */
[----:B------:R-:W-:Y:S01]  /*44d0*/  IMAD.IADD R0, R19, 0x1, -R0 ;  /* 0x0000000113007824 */ /* 0x000fe200078e0a00 */
[----:B------:R-:W-:Y:S01]  /*44e0*/  CS2R R130, SRZ ;  /* 0x0000000000827805 */ /* 0x000fe2000001ff00 */
[----:B------:R-:W-:Y:S01]  /*44f0*/  CS2R R128, SRZ ;  /* 0x0000000000807805 */ /* 0x000fe2000001ff00 */
[----:B------:R-:W-:Y:S01]  /*4500*/  CS2R R122, SRZ ;  /* 0x00000000007a7805 */ /* 0x000fe2000001ff00 */
[----:B------:R-:W-:Y:S01]  /*4510*/  CS2R R120, SRZ ;  /* 0x0000000000787805 */ /* 0x000fe2000001ff00 */
[----:B-1234-:R-:W-:Y:S01]  /*4520*/  SHF.R.S32.HI R2, RZ, 0x1f, R0 ;  /* 0x0000001fff027819 */ /* 0x01efe20000011400 */
        /* <DEDUP_REMOVED lines=23> */
[----:B------:R-:W-:Y:S01]  /*46a0*/  IADD3 R0, R172, 0x2000, RZ ;  /* 0x00002000ac007810 */ /* 0x000fe20007ffe0ff */
[----:B------:R-:W-:Y:S01]  /*46b0*/  IMAD.MOV.U32 R2, RZ, RZ, c[0x0][0x22c] ;  /* 0x00008b00ff027624 */ /* 0x000fe200078e00ff */
[----:B------:R-:W-:Y:S01]  /*46c0*/  CS2R R88, SRZ ;  /* 0x0000000000587805 */ /* 0x000fe2000001ff00 */
[----:B------:R-:W-:Y:S01]  /*46d0*/  CS2R R86, SRZ ;  /* 0x0000000000567805 */ /* 0x000fe2000001ff00 */
[----:B------:R-:W-:Y:S01]  /*46e0*/  SEL R0, R0, R172, !P2 ;  /* 0x000000ac00007207 */ /* 0x000fe20005000000 */
[----:B------:R-:W-:Y:S01]  /*46f0*/  IMAD R2, R2, c[0x0][0x1c0], RZ ;  /* 0x0000700002027a24 */ /* 0x000fe200078e02ff */
[----:B------:R-:W-:Y:S01]  /*4700*/  CS2R R84, SRZ ;  /* 0x0000000000547805 */ /* 0x000fe2000001ff00 */
[----:B------:R-:W-:Y:S01]  /*4710*/  CS2R R78, SRZ ;  /* 0x00000000004e7805 */ /* 0x000fe2000001ff00 */
[----:B------:R-:W-:Y:S01]  /*4720*/  CS2R R76, SRZ ;  /* 0x00000000004c7805 */ /* 0x000fe2000001ff00 */
[----:B------:R-:W-:Y:S01]  /*4730*/  IMAD.SHL.U32 R164, R0, 0x2, RZ ;  /* 0x0000000200a47824 */ /* 0x000fe200078e00ff */
[C---:B------:R-:W-:Y:S01]  /*4740*/  SHF.L.U32 R5, R2.reuse, 0x4, RZ ;  /* 0x0000000402057819 */ /* 0x040fe200000006ff */
[----:B------:R-:W-:Y:S01]  /*4750*/  IMAD.SHL.U32 R4, R2, 0x8, RZ ;  /* 0x0000000802047824 */ /* 0x000fe200078e00ff */
[----:B------:R-:W-:Y:S01]  /*4760*/  CS2R R82, SRZ ;  /* 0x0000000000527805 */ /* 0x000fe2000001ff00 */
[----:B------:R-:W-:Y:S01]  /*4770*/  CS2R R80, SRZ ;  /* 0x0000000000507805 */ /* 0x000fe2000001ff00 */
[----:B------:R-:W-:Y:S01]  /*4780*/  IADD3 R0, R5, 0x20, RZ ;  /* 0x0000002005007810 */ /* 0x000fe20007ffe0ff */
[----:B------:R-:W-:Y:S01]  /*4790*/  CS2R R74, SRZ ;  /* 0x00000000004a7805 */ /* 0x000fe2000001ff00 */
[----:B------:R-:W-:Y:S01]  /*47a0*/  SHF.L.U64.HI R5, R21, 0x2, R15 ;  /* 0x0000000215057819 */ /* 0x000fe2000001020f */
[----:B------:R-:W-:Y:S01]  /*47b0*/  CS2R R72, SRZ ;  /* 0x0000000000487805 */ /* 0x000fe2000001ff00 */
[----:B------:R-:W-:Y:S01]  /*47c0*/  CS2R R70, SRZ ;  /* 0x0000000000467805 */ /* 0x000fe2000001ff00 */
[C---:B------:R-:W-:Y:S01]  /*47d0*/  IMAD.IADD R0, R4.reuse, 0x1, R0 ;  /* 0x0000000104007824 */ /* 0x040fe200078e0200 */
[----:B------:R-:W-:Y:S01]  /*47e0*/  CS2R R68, SRZ ;  /* 0x0000000000447805 */ /* 0x000fe2000001ff00 */
[----:B------:R-:W-:Y:S01]  /*47f0*/  SEL R171, R171, 0xffffffe0, !P0 ;  /* 0xffffffe0abab7807 */ /* 0x000fe20004000000 */
[----:B------:R-:W-:Y:S01]  /*4800*/  ULDC UR13, c[0x0][0x2e4] ;  /* 0x0000b900000d7ab9 */ /* 0x000fe20000000800 */
[----:B------:R-:W-:Y:S01]  /*4810*/  IMAD.IADD R0, R4, 0x1, R0 ;  /* 0x0000000104007824 */ /* 0x000fe200078e0200 */
[----:B------:R-:W-:-:S04]  /*4820*/  SEL R165, R165, 0xffffffc0, !P1 ;  /* 0xffffffc0a5a57807 */ /* 0x000fc80004800000 */
[----:B------:R-:W-:-:S05]  /*4830*/  IADD3 R0, R4, R0, RZ ;  /* 0x0000000004007210 */ /* 0x000fca0007ffe0ff */
[----:B------:R-:W-:-:S05]  /*4840*/  IMAD.IADD R0, R4, 0x1, R0 ;  /* 0x0000000104007824 */ /* 0x000fca00078e0200 */
[----:B------:R1:W-:Y:S02]  /*4850*/  STL [R1+0x48], R0 ;  /* 0x0000480001007387 */ /* 0x0003e40000100800 */
[----:B-1----:R-:W-:-:S05]  /*4860*/  IMAD.IADD R0, R4, 0x1, R0 ;  /* 0x0000000104007824 */ /* 0x002fca00078e0200 */
[----:B------:R1:W-:Y:S02]  /*4870*/  STL [R1+0x44], R0 ;  /* 0x0000440001007387 */ /* 0x0003e40000100800 */
[----:B-1----:R-:W-:-:S05]  /*4880*/  IMAD.IADD R0, R4, 0x1, R0 ;  /* 0x0000000104007824 */ /* 0x002fca00078e0200 */
[C---:B------:R-:W-:Y:S01]  /*4890*/  IADD3 R2, R4.reuse, R0, RZ ;  /* 0x0000000004027210 */ /* 0x040fe20007ffe0ff */
[----:B------:R1:W-:Y:S04]  /*48a0*/  STL [R1+0x40], R0 ;  /* 0x0000400001007387 */ /* 0x0003e80000100800 */
[----:B------:R2:W-:Y:S04]  /*48b0*/  STL [R1+0x5c], R5 ;  /* 0x00005c0501007387 */ /* 0x0005e80000100800 */
[----:B------:R3:W-:Y:S04]  /*48c0*/  STL [R1+0x3c], R2 ;  /* 0x00003c0201007387 */ /* 0x0007e80000100800 */
[----:B------:R-:W-:Y:S01]  /*48d0*/  STL [R1+0x58], R6 ;  /* 0x0000580601007387 */ /* 0x000fe20000100800 */
[----:B-1----:R-:W-:Y:S01]  /*48e0*/  IADD3 R0, R21, -0x80, RZ ;  /* 0xffffff8015007810 */ /* 0x002fe20007ffe0ff */
[----:B--2---:R-:W-:-:S04]  /*48f0*/  IMAD.IADD R5, R4, 0x1, R2 ;  /* 0x0000000104057824 */ /* 0x004fc800078e0202 */
[----:B---3--:R-:W-:Y:S01]  /*4900*/  IMAD.SHL.U32 R2, R0, 0x4, RZ ;  /* 0x0000000400027824 */ /* 0x008fe200078e00ff */
[C---:B------:R-:W-:Y:S01]  /*4910*/  IADD3 R0, R4.reuse, R5, RZ ;  /* 0x0000000504007210 */ /* 0x040fe20007ffe0ff */
[----:B------:R-:W-:Y:S04]  /*4920*/  STL [R1+0x38], R5 ;  /* 0x0000380501007387 */ /* 0x000fe80000100800 */
[----:B------:R-:W-:Y:S04]  /*4930*/  STL [R1+0x54], R2 ;  /* 0x0000540201007387 */ /* 0x000fe80000100800 */
        /* <DEDUP_REMOVED lines=9> */
.L_x_1993:
[----:B------:R-:W0:Y:S01]  /*49d0*/  LDGDEPBAR ;  /* 0x00000000000079af */ /* 0x000e220000000000 */
[----:B-1----:R-:W-:Y:S01]  /*49e0*/  IADD3 R0, R170, R171, RZ ;  /* 0x000000abaa007210 */ /* 0x002fe20007ffe0ff */
[----:B------:R-:W-:Y:S01]  /*49f0*/  USHF.L.U32 UR11, UR19, 0x7, URZ ;  /* 0x00000007130b7899 */ /* 0x000fe2000800063f */
[----:B------:R-:W-:Y:S03]  /*4a00*/  MOV R199, R197 ;  /* 0x000000c500c77202 */ /* 0x000fe60000000f00 */
[----:B------:R-:W-:Y:S02]  /*4a10*/  UIADD3 UR10, UR11, UR12, URZ ;  /* 0x0000000c0b0a7290 */ /* 0x000fe4000fffe03f */
[----:B------:R-:W2:Y:S02]  /*4a20*/  LDL R181, [R1+0x58] ;  /* 0x0000580001b57983 */ /* 0x000ea40000100800 */
[----:B------:R-:W-:Y:S02]  /*4a30*/  UIADD3 UR8, -UR6, 0x80, UR10 ;  /* 0x0000008006087890 */ /* 0x000fe4000fffe10a */
[----:B------:R-:W3:Y:S02]  /*4a40*/  LDL R2, [R1+0x5c] ;  /* 0x00005c0001027983 */ /* 0x000ee40000100800 */
        /* <DEDUP_REMOVED lines=20> */
[-C--:B------:R-:W-:Y:S07]  /*4b90*/  HMMA.16816.F32.BF16 R20, R64, R32.reuse, RZ ;  /* 0x000000204014723c */ /* 0x080fee00000418ff */
[----:B------:R-:W1:Y:S01]  /*4ba0*/  LDSM.16.M88.4 R152, [R169+0xd000] ;  /* 0x00d00000a998783b */ /* 0x000e620000000200 */
[C---:B------:R-:W-:Y:S07]  /*4bb0*/  HMMA.16816.F32.BF16 R24, R60.reuse, R32, RZ ;  /* 0x000000203c18723c */ /* 0x040fee00000418ff */
[----:B------:R-:W1:Y:S01]  /*4bc0*/  LDSM.16.M88.4 R156, [R169+0xd800] ;  /* 0x00d80000a99c783b */ /* 0x000e620000000200 */
[-C--:B----4-:R-:W-:Y:S01]  /*4bd0*/  IADD3 R0, R0, R165.reuse, RZ ;  /* 0x000000a500007210 */ /* 0x090fe20007ffe0ff */
        /* <DEDUP_REMOVED lines=22> */
[----:B------:R-:W4:Y:S04]  /*4d40*/  LDSM.16.M88.4 R148, [R148+0x2000] ;  /* 0x002000009494783b */ /* 0x000f280000000200 */
[-C--:B------:R-:W-:Y:S08]  /*4d50*/  HMMA.16816.F32.BF16 R36, R136, R152.reuse, R36 ;  /* 0x000000988824723c */ /* 0x080ff00000041824 */
[C---:B------:R-:W-:Y:S08]  /*4d60*/  HMMA.16816.F32.BF16 R40, R144.reuse, R152, R40 ;  /* 0x000000989028723c */ /* 0x040ff00000041828 */
[-C--:B------:R-:W-:Y:S08]  /*4d70*/  HMMA.16816.F32.BF16 R44, R144, R154.reuse, R44 ;  /* 0x0000009a902c723c */ /* 0x080ff0000004182c */
[C---:B------:R-:W-:Y:S01]  /*4d80*/  HMMA.16816.F32.BF16 R48, R136.reuse, R154, R48 ;  /* 0x0000009a8830723c */ /* 0x040fe20000041830 */
[----:B------:R-:W2:Y:S07]  /*4d90*/  LDSM.16.M88.4 R152, [R167+0xc800] ;  /* 0x00c80000a798783b */ /* 0x000eae0000000200 */
[-C--:B------:R-:W-:Y:S08]  /*4da0*/  HMMA.16816.F32.BF16 R52, R136, R156.reuse, R52 ;  /* 0x0000009c8834723c */ /* 0x080ff00000041834 */
[C---:B------:R-:W-:Y:S08]  /*4db0*/  HMMA.16816.F32.BF16 R56, R144.reuse, R156, R56 ;  /* 0x0000009c9038723c */ /* 0x040ff00000041838 */
[-C--:B------:R-:W-:Y:S01]  /*4dc0*/  HMMA.16816.F32.BF16 R60, R144, R158.reuse, R60 ;  /* 0x0000009e903c723c */ /* 0x080fe2000004183c */
[----:B------:R-:W2:Y:S07]  /*4dd0*/  LDSM.16.M88.4 R144, [R167+0xd000] ;  /* 0x00d00000a790783b */ /* 0x000eae0000000200 */
[----:B------:R-:W-:Y:S01]  /*4de0*/  HMMA.16816.F32.BF16 R64, R136, R158, R64 ;  /* 0x0000009e8840723c */ /* 0x000fe20000041840 */
[----:B------:R-:W-:Y:S07]  /*4df0*/  LDSM.16.M88.4 R136, [R0] ;  /* 0x000000000088783b */ /* 0x000fee0000000200 */
[-C--:B-1----:R-:W-:Y:S01]  /*4e00*/  HMMA.16816.F32.BF16 R4, R132, R140.reuse, R4 ;  /* 0x0000008c8404723c */ /* 0x082fe20000041804 */
[----:B------:R-:W1:Y:S07]  /*4e10*/  LDSM.16.M88.4 R156, [R168+0xc000] ;  /* 0x00c00000a89c783b */ /* 0x000e6e0000000200 */
[C---:B----4-:R-:W-:Y:S08]  /*4e20*/  HMMA.16816.F32.BF16 R8, R148.reuse, R140, R8 ;  /* 0x0000008c9408723c */ /* 0x050ff00000041808 */
[-C--:B------:R-:W-:Y:S08]  /*4e30*/  HMMA.16816.F32.BF16 R12, R148, R142.reuse, R12 ;  /* 0x0000008e940c723c */ /* 0x080ff0000004180c */
[C---:B------:R-:W-:Y:S01]  /*4e40*/  HMMA.16816.F32.BF16 R16, R132.reuse, R142, R16 ;  /* 0x0000008e8410723c */ /* 0x040fe20000041810 */
[----:B------:R-:W4:Y:S07]  /*4e50*/  LDSM.16.M88.4 R140, [R0+0x2000] ;  /* 0x00200000008c783b */ /* 0x000f2e0000000200 */
[-C--:B--2---:R-:W-:Y:S08]  /*4e60*/  HMMA.16816.F32.BF16 R20, R132, R152.reuse, R20 ;  /* 0x000000988414723c */ /* 0x084ff00000041814 */
        /* <DEDUP_REMOVED lines=33> */
[----:B------:R-:W1:Y:S01]  /*5080*/  MUFU.TANH R155, R6 ;  /* 0x00000006009b7308 */ /* 0x000e620000002400 */
[----:B------:R-:W-:Y:S09]  /*5090*/  FMUL.FTZ R19, R19, c[0x0][0x2ec] ;  /* 0x0000bb0013137a20 */ /* 0x000ff20000410000 */
[----:B------:R3:W1:Y:S01]  /*50a0*/  MUFU.TANH R162, R9 ;  /* 0x0000000900a27308 */ /* 0x0006620000002400 */
[----:B----4-:R-:W-:Y:S09]  /*50b0*/  IADD3 R8, P0, R181, UR17, RZ ;  /* 0x00000011b5087c10 */ /* 0x010ff2000ff1e0ff */
[----:B------:R4:W1:Y:S10]  /*50c0*/  MUFU.TANH R154, R7 ;  /* 0x00000007009a7308 */ /* 0x0008740000002400 */
[----:B------:R-:W1:Y:S01]  /*50d0*/  MUFU.TANH R161, R10 ;  /* 0x0000000a00a17308 */ /* 0x000e620000002400 */
[----:B---3--:R-:W-:Y:S02]  /*50e0*/  IADD3.X R9, R2, UR16, RZ, P0, !PT ;  /* 0x0000001002097c10 */ /* 0x008fe400087fe4ff */
[----:B------:R-:W-:Y:S03]  /*50f0*/  PLOP3.LUT P0, PT, PT, PT, UP0, 0x80, 0x0 ;  /* 0x000000000000781c */ /* 0x000fe60003f0f008 */
[----:B------:R3:W5:Y:S04]  /*5100*/  LDG.E R150, [R8.64] ;  /* 0x0000001608967981 */ /* 0x000768000c1e1900 */
[----:B------:R3:W1:Y:S01]  /*5110*/  MUFU.TANH R160, R11 ;  /* 0x0000000b00a07308 */ /* 0x0006620000002400 */
[----:B------:R3:W5:Y:S04]  /*5120*/  LDG.E R149, [R8.64+0x20] ;  /* 0x0000201608957981 */ /* 0x000768000c1e1900 */
[----:B----4-:R-:W4:Y:S05]  /*5130*/  LDSM.16.M88.4 R4, [R168+0xc800] ;  /* 0x00c80000a804783b */ /* 0x010f2a0000000200 */
[----:B------:R1:W1:Y:S03]  /*5140*/  MUFU.TANH R180, R12 ;  /* 0x0000000c00b47308 */ /* 0x0002660000002400 */
[----:B------:R3:W5:Y:S04]  /*5150*/  LDG.E R148, [R8.64+0x100] ;  /* 0x0001001608947981 */ /* 0x000768000c1e1900 */
[----:B------:R3:W5:Y:S03]  /*5160*/  LDG.E R144, [R8.64+0x120] ;  /* 0x0001201608907981 */ /* 0x000766000c1e1900 */
[----:B------:R1:W1:Y:S10]  /*5170*/  MUFU.TANH R175, R13 ;  /* 0x0000000d00af7308 */ /* 0x0002740000002400 */
[----:B------:R1:W1:Y:S10]  /*5180*/  MUFU.TANH R159, R14 ;  /* 0x0000000e009f7308 */ /* 0x0002740000002400 */
[----:B------:R1:W1:Y:S01]  /*5190*/  MUFU.TANH R158, R15 ;  /* 0x0000000f009e7308 */ /* 0x0002620000002400 */
[----:B---3--:R-:W3:Y:S01]  /*51a0*/  LDSM.16.M88.4 R8, [R168+0xd000] ;  /* 0x00d00000a808783b */ /* 0x008ee20000000200 */
[-C--:B----4-:R-:W-:Y:S08]  /*51b0*/  HMMA.16816.F32.BF16 R20, R136, R4.reuse, R20 ;  /* 0x000000048814723c */ /* 0x090ff00000041814 */
[----:B------:R4:W1:Y:S01]  /*51c0*/  MUFU.TANH R177, R16 ;  /* 0x0000001000b17308 */ /* 0x0008620000002400 */
[C---:B------:R-:W-:Y:S09]  /*51d0*/  HMMA.16816.F32.BF16 R24, R140.reuse, R4, R24 ;  /* 0x000000048c18723c */ /* 0x040ff20000041818 */
[----:B------:R4:W1:Y:S01]  /*51e0*/  MUFU.TANH R176, R17 ;  /* 0x0000001100b07308 */ /* 0x0008620000002400 */
[-C--:B------:R-:W-:Y:S09]  /*51f0*/  HMMA.16816.F32.BF16 R28, R140, R6.reuse, R28 ;  /* 0x000000068c1c723c */ /* 0x080ff2000004181c */
[----:B------:R4:W1:Y:S01]  /*5200*/  MUFU.TANH R179, R18 ;  /* 0x0000001200b37308 */ /* 0x0008620000002400 */
[C---:B------:R-:W-:Y:S01]  /*5210*/  HMMA.16816.F32.BF16 R32, R136.reuse, R6, R32 ;  /* 0x000000068820723c */ /* 0x040fe20000041820 */
[----:B------:R-:W1:Y:S03]  /*5220*/  LDSM.16.M88.4 R4, [R168+0xd800] ;  /* 0x00d80000a804783b */ /* 0x000e660000000200 */
[----:B------:R-:W-:Y:S02]  /*5230*/  FMUL.FTZ R20, R20, c[0x0][0x2ec] ;  /* 0x0000bb0014147a20 */ /* 0x000fe40000410000 */
[----:B------:R-:W-:Y:S02]  /*5240*/  FMUL.FTZ R21, R21, c[0x0][0x2ec] ;  /* 0x0000bb0015157a20 */ /* 0x000fe40000410000 */
[----:B------:R-:W-:Y:S01]  /*5250*/  FMUL.FTZ R22, R22, c[0x0][0x2ec] ;  /* 0x0000bb0016167a20 */ /* 0x000fe20000410000 */
[----:B------:R4:W1:Y:S03]  /*5260*/  MUFU.TANH R178, R19 ;  /* 0x0000001300b27308 */ /* 0x0008660000002400 */
[----:B------:R-:W-:Y:S01]  /*5270*/  FMUL.FTZ R23, R23, c[0x0][0x2ec] ;  /* 0x0000bb0017177a20 */ /* 0x000fe20000410000 */
[-C--:B---3--:R-:W-:Y:S03]  /*5280*/  HMMA.16816.F32.BF16 R36, R136, R8.reuse, R36 ;  /* 0x000000088824723c */ /* 0x088fe60000041824 */
[----:B------:R-:W-:Y:S02]  /*5290*/  FMUL.FTZ R24, R24, c[0x0][0x2ec] ;  /* 0x0000bb0018187a20 */ /* 0x000fe40000410000 */
[----:B------:R-:W-:Y:S01]  /*52a0*/  FMUL.FTZ R25, R25, c[0x0][0x2ec] ;  /* 0x0000bb0019197a20 */ /* 0x000fe20000410000 */
[----:B------:R4:W3:Y:S01]  /*52b0*/  MUFU.TANH R187, R20 ;  /* 0x0000001400bb7308 */ /* 0x0008e20000002400 */
[----:B------:R-:W-:Y:S01]  /*52c0*/  FMUL.FTZ R26, R26, c[0x0][0x2ec] ;  /* 0x0000bb001a1a7a20 */ /* 0x000fe20000410000 */
[C---:B------:R-:W-:Y:S04]  /*52d0*/  HMMA.16816.F32.BF16 R40, R140.reuse, R8, R40 ;  /* 0x000000088c28723c */ /* 0x040fe80000041828 */
[----:B------:R-:W-:Y:S02]  /*52e0*/  FMUL.FTZ R27, R27, c[0x0][0x2ec] ;  /* 0x0000bb001b1b7a20 */ /* 0x000fe40000410000 */
[----:B------:R-:W-:Y:S02]  /*52f0*/  FMUL.FTZ R28, R28, c[0x0][0x2ec] ;  /* 0x0000bb001c1c7a20 */ /* 0x000fe40000410000 */
[----:B------:R4:W2:Y:S01]  /*5300*/  MUFU.TANH R183, R21 ;  /* 0x0000001500b77308 */ /* 0x0008a20000002400 */
[-C--:B------:R-:W-:Y:S03]  /*5310*/  HMMA.16816.F32.BF16 R44, R140, R10.reuse, R44 ;  /* 0x0000000a8c2c723c */ /* 0x080fe6000004182c */
[----:B------:R-:W-:Y:S02]  /*5320*/  FMUL.FTZ R29, R29, c[0x0][0x2ec] ;  /* 0x0000bb001d1d7a20 */ /* 0x000fe40000410000 */
[----:B------:R-:W-:Y:S02]  /*5330*/  FMUL.FTZ R30, R30, c[0x0][0x2ec] ;  /* 0x0000bb001e1e7a20 */ /* 0x000fe40000410000 */
[----:B------:R-:W-:Y:S01]  /*5340*/  FMUL.FTZ R31, R31, c[0x0][0x2ec] ;  /* 0x0000bb001f1f7a20 */ /* 0x000fe20000410000 */
[C---:B------:R-:W-:Y:S01]  /*5350*/  HMMA.16816.F32.BF16 R48, R136.reuse, R10, R48 ;  /* 0x0000000a8830723c */ /* 0x040fe20000041830 */
[----:B------:R4:W2:Y:S03]  /*5360*/  MUFU.TANH R182, R22 ;  /* 0x0000001600b67308 */ /* 0x0008a60000002400 */
[----:B------:R-:W-:Y:S02]  /*5370*/  FMUL.FTZ R32, R32, c[0x0][0x2ec] ;  /* 0x0000bb0020207a20 */ /* 0x000fe40000410000 */
[----:B------:R-:W-:Y:S02]  /*5380*/  FMUL.FTZ R33, R33, c[0x0][0x2ec] ;  /* 0x0000bb0021217a20 */ /* 0x000fe40000410000 */
[-C--:B-1----:R-:W-:Y:S03]  /*5390*/  HMMA.16816.F32.BF16 R52, R136, R4.reuse, R52 ;  /* 0x000000048834723c */ /* 0x082fe60000041834 */
[----:B------:R4:W1:Y:S01]  /*53a0*/  MUFU.TANH R181, R23 ;  /* 0x0000001700b57308 */ /* 0x0008620000002400 */
[----:B------:R-:W-:Y:S02]  /*53b0*/  FMUL.FTZ R34, R34, c[0x0][0x2ec] ;  /* 0x0000bb0022227a20 */ /* 0x000fe40000410000 */
[----:B------:R-:W-:Y:S02]  /*53c0*/  FMUL.FTZ R35, R35, c[0x0][0x2ec] ;  /* 0x0000bb0023237a20 */ /* 0x000fe40000410000 */
[C---:B------:R-:W-:Y:S04]  /*53d0*/  HMMA.16816.F32.BF16 R56, R140.reuse, R4, R56 ;  /* 0x000000048c38723c */ /* 0x040fe80000041838 */
[----:B------:R-:W-:Y:S01]  /*53e0*/  FMUL.FTZ R36, R36, c[0x0][0x2ec] ;  /* 0x0000bb0024247a20 */ /* 0x000fe20000410000 */
[----:B------:R4:W1:Y:S01]  /*53f0*/  MUFU.TANH R188, R24 ;  /* 0x0000001800bc7308 */ /* 0x0008620000002400 */
[----:B------:R-:W-:Y:S02]  /*5400*/  FMUL.FTZ R37, R37, c[0x0][0x2ec] ;  /* 0x0000bb0025257a20 */ /* 0x000fe40000410000 */
[-C--:B------:R-:W-:Y:S04]  /*5410*/  HMMA.16816.F32.BF16 R60, R140, R6.reuse, R60 ;  /* 0x000000068c3c723c */ /* 0x080fe8000004183c */
[----:B------:R-:W-:Y:S02]  /*5420*/  FMUL.FTZ R38, R38, c[0x0][0x2ec] ;  /* 0x0000bb0026267a20 */ /* 0x000fe40000410000 */
[----:B------:R-:W-:Y:S01]  /*5430*/  FMUL.FTZ R39, R39, c[0x0][0x2ec] ;  /* 0x0000bb0027277a20 */ /* 0x000fe20000410000 */
[----:B------:R4:W1:Y:S01]  /*5440*/  MUFU.TANH R186, R25 ;  /* 0x0000001900ba7308 */ /* 0x0008620000002400 */
[----:B------:R-:W-:Y:S04]  /*5450*/  HMMA.16816.F32.BF16 R64, R136, R6, R64 ;  /* 0x000000068840723c */ /* 0x000fe80000041840 */
[----:B------:R-:W-:Y:S02]  /*5460*/  FMUL.FTZ R40, R40, c[0x0][0x2ec] ;  /* 0x0000bb0028287a20 */ /* 0x000fe40000410000 */
[----:B------:R-:W-:Y:S02]  /*5470*/  FMUL.FTZ R41, R41, c[0x0][0x2ec] ;  /* 0x0000bb0029297a20 */ /* 0x000fe40000410000 */
[----:B------:R-:W-:Y:S01]  /*5480*/  FMUL.FTZ R42, R42, c[0x0][0x2ec] ;  /* 0x0000bb002a2a7a20 */ /* 0x000fe20000410000 */
[----:B------:R4:W1:Y:S03]  /*5490*/  MUFU.TANH R185, R26 ;  /* 0x0000001a00b97308 */ /* 0x0008660000002400 */
        /* <DEDUP_REMOVED lines=67> */
[----:B-1234-:R-:W-:Y:S01]  /*58d0*/  MOV R58, R218 ;  /* 0x000000da003a7202 */ /* 0x01efe20000000f00 */
[----:B------:R-:W-:Y:S01]  /*58e0*/  UIADD3 UR11, UR11, 0x80, URZ ;  /* 0x000000800b0b7890 */ /* 0x000fe2000fffe03f */
[----:B------:R-:W-:Y:S01]  /*58f0*/  MOV R65, R222 ;  /* 0x000000de00417202 */ /* 0x000fe20000000f00 */
[----:B------:R-:W-:Y:S01]  /*5900*/  IMAD.MOV.U32 R56, RZ, RZ, R220 ;  /* 0x000000ffff387224 */ /* 0x000fe200078e00dc */
[----:B------:R-:W-:Y:S01]  /*5910*/  MOV R67, R226 ;  /* 0x000000e200437202 */ /* 0x000fe20000000f00 */
[----:B------:R-:W-:Y:S01]  /*5920*/  IMAD.MOV.U32 R63, RZ, RZ, R224 ;  /* 0x000000ffff3f7224 */ /* 0x000fe200078e00e0 */
[----:B------:R-:W-:Y:S01]  /*5930*/  MOV R134, R229 ;  /* 0x000000e500867202 */ /* 0x000fe20000000f00 */
        /* <DEDUP_REMOVED lines=67> */
.L_x_1989:
[----:B--23--:R-:W2:Y:S01]  /*5d70*/  LDL R0, [R1+0x50] ;  /* 0x0000500001007983 */ /* 0x00cea20000100800 */
[----:B------:R-:W-:Y:S03]  /*5d80*/  UMOV UR13, UR9 ;  /* 0x00000009000d7c82 */ /* 0x000fe60008000000 */
[----:B------:R-:W3:Y:S01]  /*5d90*/  LDL R8, [R1+0x68] ;  /* 0x0000680001087983 */ /* 0x000ee20000100800 */
[----:B--2---:R-:W-:Y:S01]  /*5da0*/  IADD3 R2, R0, UR8, RZ ;  /* 0x0000000800027c10 */ /* 0x004fe2000fffe0ff */
[----:B------:R-:W-:Y:S01]  /*5db0*/  UIADD3 UR8, -UR9, UR6, -UR12 ;  /* 0x0000000609087290 */ /* 0x000fe2000fffe90c */
[----:B------:R-:W-:Y:S02]  /*5dc0*/  IMAD.U32 R0, RZ, RZ, UR19 ;  /* 0x00000013ff007e24 */ /* 0x000fe4000f8e00ff */
[C---:B------:R-:W-:Y:S02]  /*5dd0*/  IADD3 R4, R2.reuse, 0x8, RZ ;  /* 0x0000000802047810 */ /* 0x040fe40007ffe0ff */
[----:B----4-:R-:W-:Y:S01]  /*5de0*/  IADD3 R22, R2, 0x40, RZ ;  /* 0x0000004002167810 */ /* 0x010fe20007ffe0ff */
[----:B---3--:R-:W-:Y:S01]  /*5df0*/  IMAD R0, R0, 0x80, R8 ;  /* 0x0000008000007824 */ /* 0x008fe200078e0208 */
        /* <DEDUP_REMOVED lines=11> */
[----:B------:R-:W-:Y:S02]  /*5eb0*/  IADD3 R16, R0, 0x11, RZ ;  /* 0x0000001100107810 */ /* 0x000fe40007ffe0ff */
        /* <DEDUP_REMOVED lines=24> */
[----:B------:R-:W-:Y:S02]  /*6040*/  IADD3 R8, R0, 0x31, RZ ;  /* 0x0000003100087810 */ /* 0x000fe40007ffe0ff */
        /* <DEDUP_REMOVED lines=8> */
[C---:B------:R-:W-:Y:S02]  /*60d0*/  IADD3 R7, R0.reuse, 0x38, RZ ;  /* 0x0000003800077810 */ /* 0x040fe40007ffe0ff */
[----:B------:R-:W-:Y:S02]  /*60e0*/  IADD3 R6, R0, 0x39, RZ ;  /* 0x0000003900067810 */ /* 0x000fe40007ffe0ff */
[----:B------:R-:W-:Y:S02]  /*60f0*/  FSEL R40, R187, -INF , !P6 ;  /* 0xff800000bb287808 */ /* 0x000fe40007000000 */
[-C--:B------:R-:W-:Y:S02]  /*6100*/  ISETP.GE.AND P6, PT, R11, R2.reuse, PT ;  /* 0x000000020b00720c */ /* 0x080fe40003fc6270 */
[----:B------:R-:W-:Y:S02]  /*6110*/  FSEL R41, R183, -INF , !P5 ;  /* 0xff800000b7297808 */ /* 0x000fe40006800000 */
[-C--:B------:R-:W-:Y:S02]  /*6120*/  ISETP.GE.AND P5, PT, R10, R2.reuse, PT ;  /* 0x000000020a00720c */ /* 0x080fe40003fa6270 */
[----:B-1----:R-:W-:Y:S02]  /*6130*/  FSEL R42, R196, -INF , !P4 ;  /* 0xff800000c42a7808 */ /* 0x002fe40006000000 */
        /* <DEDUP_REMOVED lines=81> */
[----:B------:R-:W-:Y:S02]  /*6650*/  IADD3 R52, R21, UR8, RZ ;  /* 0x0000000815347c10 */ /* 0x000fe4000fffe0ff */
        /* <DEDUP_REMOVED lines=13> */
[-C--:B------:R-:W-:Y:S02]  /*6730*/  ISETP.GE.OR P3, PT, R16, R5.reuse, !P3 ;  /* 0x000000051000720c */ /* 0x080fe40005f66670 */
[----:B------:R-:W-:Y:S02]  /*6740*/  FSEL R25, R188, -INF , !P4 ;  /* 0xff800000bc197808 */ /* 0x000fe40006000000 */
[----:B------:R-:W-:Y:S02]  /*6750*/  ISETP.GE.AND P4, PT, R11, R2, PT ;  /* 0x000000020b00720c */ /* 0x000fe40003f86270 */
[-C--:B------:R-:W-:Y:S02]  /*6760*/  ISETP.GE.OR P2, PT, R15, R5.reuse, !P2 ;  /* 0x000000050f00720c */ /* 0x080fe40005746670 */
[-C--:B------:R-:W-:Y:S02]  /*6770*/  ISETP.GE.OR P0, PT, R14, R5.reuse, !P0 ;  /* 0x000000050e00720c */ /* 0x080fe40004706670 */
[----:B------:R-:W-:Y:S02]  /*6780*/  IMNMX R4, RZ, R26, !PT ;  /* 0x0000001aff047217 */ /* 0x000fe40007800200 */
        /* <DEDUP_REMOVED lines=12> */
[----:B------:R-:W-:Y:S02]  /*6850*/  ISETP.GE.AND P5, PT, R6, R2, PT ;  /* 0x000000020600720c */ /* 0x000fe40003fa6270 */
[----:B------:R-:W-:Y:S02]  /*6860*/  IMNMX R2, R52, UR6, PT ;  /* 0x0000000634027c17 */ /* 0x000fe4000b800200 */
[----:B------:R-:W-:Y:S02]  /*6870*/  FSEL R55, R211, -INF , !P4 ;  /* 0xff800000d3377808 */ /* 0x000fe40006000000 */
[----:B------:R-:W-:Y:S02]  /*6880*/  ISETP.GE.AND P4, PT, R0, R4, PT ;  /* 0x000000040000720c */ /* 0x000fe40003f86270 */
        /* <DEDUP_REMOVED lines=15> */
[----:B------:R-:W-:Y:S02]  /*6980*/  FSEL R63, R224, -INF , !P6 ;  /* 0xff800000e03f7808 */ /* 0x000fe40007000000 */
[-C--:B------:R-:W-:Y:S02]  /*6990*/  ISETP.GE.AND P6, PT, R17, R4.reuse, PT ;  /* 0x000000041100720c */ /* 0x080fe40003fc6270 */
[----:B------:R-:W-:Y:S02]  /*69a0*/  FSEL R65, R222, -INF , !P5 ;  /* 0xff800000de417808 */ /* 0x000fe40006800000 */
[CC--:B------:R-:W-:Y:S02]  /*69b0*/  ISETP.GE.AND P5, PT, R16.reuse, R4.reuse, PT ;  /* 0x000000041000720c */ /* 0x0c0fe40003fa6270 */
        /* <DEDUP_REMOVED lines=38> */
.L_x_1990:
[----:B------:R-:W2:Y:S01]  /*6c20*/  LDL R0, [R1+0x20] ;  /* 0x0000200001007983 */ /* 0x000ea20000100800 */
[----:B------:R-:W-:Y:S01]  /*6c30*/  SHF.L.U32 R145, R173, 0x1, RZ ;  /* 0x00000001ad917819 */ /* 0x000fe200000006ff */
[----:B------:R-:W-:Y:S02]  /*6c40*/  UISETP.GT.AND UP3, UPT, UR7, UR18, UPT ;  /* 0x000000120700728c */ /* 0x000fe4000bf64270 */
[----:B------:R-:W3:Y:S01]  /*6c50*/  LDL R2, [R1+0x24] ;  /* 0x0000240001027983 */ /* 0x000ee20000100800 */
[-C--:B------:R-:W-:Y:S02]  /*6c60*/  IADD3 R147, R171, R145.reuse, RZ ;  /* 0x00000091ab937210 */ /* 0x080fe40007ffe0ff */
[----:B------:R-:W-:Y:S01]  /*6c70*/  IADD3 R146, R165, R145, RZ ;  /* 0x00000091a5927210 */ /* 0x000fe20007ffe0ff */
[----:B------:R-:W4:Y:S04]  /*6c80*/  LDL R8, [R1+0x18] ;  /* 0x0000180001087983 */ /* 0x000f280000100800 */
        /* <DEDUP_REMOVED lines=26> */
[----:B------:R1:W-:Y:S04]  /*6e30*/  STL [R1+0x100], R88 ;  /* 0x0001005801007387 */ /* 0x0003e80000100800 */
[----:B------:R1:W-:Y:S04]  /*6e40*/  STL [R1+0xfc], R87 ;  /* 0x0000fc5701007387 */ /* 0x0003e80000100800 */
        /* <DEDUP_REMOVED lines=10> */
[----:B------:R-:W-:Y:S04]  /*6ef0*/  STL [R1+0xd0], R76 ;  /* 0x0000d04c01007387 */ /* 0x000fe80000100800 */
[----:B------:R-:W-:Y:S04]  /*6f00*/  STL [R1+0xcc], R75 ;  /* 0x0000cc4b01007387 */ /* 0x000fe80000100800 */
[----:B------:R1:W-:Y:S04]  /*6f10*/  STL [R1+0xc8], R74 ;  /* 0x0000c84a01007387 */ /* 0x0003e80000100800 */
[----:B------:R-:W-:Y:S04]  /*6f20*/  STL [R1+0xc4], R73 ;  /* 0x0000c44901007387 */ /* 0x000fe80000100800 */
[----:B------:R-:W-:Y:S04]  /*6f30*/  STL [R1+0xc0], R72 ;  /* 0x0000c04801007387 */ /* 0x000fe80000100800 */
[----:B------:R-:W-:Y:S04]  /*6f40*/  STL [R1+0xbc], R71 ;  /* 0x0000bc4701007387 */ /* 0x000fe80000100800 */
[----:B------:R1:W-:Y:S04]  /*6f50*/  STL [R1+0xb8], R70 ;  /* 0x0000b84601007387 */ /* 0x0003e80000100800 */
[----:B------:R-:W-:Y:S04]  /*6f60*/  STL [R1+0xb4], R69 ;  /* 0x0000b44501007387 */ /* 0x000fe80000100800 */
[----:B------:R-:W-:Y:S04]  /*6f70*/  STL [R1+0xb0], R68 ;  /* 0x0000b04401007387 */ /* 0x000fe80000100800 */
[----:B------:R-:W-:Y:S01]  /*6f80*/  STL [R1+0xac], R3 ;  /* 0x0000ac0301007387 */ /* 0x000fe20000100800 */
[C---:B--2---:R-:W-:Y:S01]  /*6f90*/  FMUL.FTZ R5, R0.reuse, 1.4426950216293334961 ;  /* 0x3fb8aa3b00057820 */ /* 0x044fe20000410000 */
[----:B------:R-:W-:Y:S01]  /*6fa0*/  FSETP.NEU.FTZ.AND P0, PT, R0, -INF , PT ;  /* 0xff8000000000780b */ /* 0x000fe20003f1d000 */
[C---:B---3--:R-:W-:Y:S03]  /*6fb0*/  FMUL.FTZ R4, R2.reuse, 1.4426950216293334961 ;  /* 0x3fb8aa3b02047820 */ /* 0x048fe60000410000 */
[----:B------:R-:W-:Y:S02]  /*6fc0*/  FSEL R5, R5, RZ, P0 ;  /* 0x000000ff05057208 */ /* 0x000fe40000000000 */
[----:B------:R-:W-:Y:S01]  /*6fd0*/  FSETP.NEU.FTZ.AND P0, PT, R2, -INF , PT ;  /* 0xff8000000200780b */ /* 0x000fe20003f1d000 */
[----:B----4-:R-:W-:Y:S02]  /*6fe0*/  FMUL.FTZ R2, R8, 1.4426950216293334961 ;  /* 0x3fb8aa3b08027820 */ /* 0x010fe40000410000 */
[--C-:B------:R-:W-:Y:S01]  /*6ff0*/  FFMA.FTZ R0, R32, c[0x0][0x23c], -R5.reuse ;  /* 0x00008f0020007a23 */ /* 0x100fe20000010805 */
[----:B------:R-:W-:Y:S02]  /*7000*/  FSEL R4, R4, RZ, P0 ;  /* 0x000000ff04047208 */ /* 0x000fe40000000000 */
[----:B------:R-:W-:Y:S01]  /*7010*/  FSETP.NEU.FTZ.AND P0, PT, R8, -INF , PT ;  /* 0xff8000000800780b */ /* 0x000fe20003f1d000 */
[C---:B------:R-:W-:Y:S01]  /*7020*/  FMUL.FTZ R8, R135.reuse, 1.4426950216293334961 ;  /* 0x3fb8aa3b87087820 */ /* 0x040fe20000410000 */
[----:B------:R2:W-:Y:S02]  /*7030*/  MUFU.EX2 R153, R0 ;  /* 0x0000000000997308 */ /* 0x0005e40000000800 */
[----:B------:R-:W-:Y:S02]  /*7040*/  FSEL R2, R2, RZ, P0 ;  /* 0x000000ff02027208 */ /* 0x000fe40000000000 */
[----:B------:R-:W-:Y:S01]  /*7050*/  FSETP.NEU.FTZ.AND P0, PT, R135, -INF , PT ;  /* 0xff8000008700780b */ /* 0x000fe20003f1d000 */
[--C-:B--2---:R-:W-:Y:S05]  /*7060*/  FFMA.FTZ R0, R33, c[0x0][0x23c], -R5.reuse ;  /* 0x00008f0021007a23 */ /* 0x104fea0000010805 */
[----:B------:R2:W-:Y:S02]  /*7070*/  MUFU.EX2 R152, R0 ;  /* 0x0000000000987308 */ /* 0x0005e40000000800 */
[--C-:B--2---:R-:W-:Y:S08]  /*7080*/  FFMA.FTZ R0, R28, c[0x0][0x23c], -R4.reuse ;  /* 0x00008f001c007a23 */ /* 0x104ff00000010804 */
        /* <DEDUP_REMOVED lines=9> */
[----:B--2---:R-:W-:Y:S08]  /*7120*/  FFMA.FTZ R0, R31, c[0x0][0x23c], -R4 ;  /* 0x00008f001f007a23 */ /* 0x004ff00000010804 */
[----:B------:R2:W-:Y:S02]  /*7130*/  MUFU.EX2 R242, R0 ;  /* 0x0000000000f27308 */ /* 0x0005e40000000800 */
[--C-:B--2---:R-:W-:Y:S08]  /*7140*/  FFMA.FTZ R0, R21, c[0x0][0x23c], -R2.reuse ;  /* 0x00008f0015007a23 */ /* 0x104ff00000010802 */
[----:B------:R2:W-:Y:S02]  /*7150*/  MUFU.EX2 R235, R0 ;  /* 0x0000000000eb7308 */ /* 0x0005e40000000800 */
[----:B--2---:R-:W-:Y:S08]  /*7160*/  FFMA.FTZ R0, R22, c[0x0][0x23c], -R2 ;  /* 0x00008f0016007a23 */ /* 0x004ff00000010802 */
[----:B------:R2:W-:Y:S02]  /*7170*/  MUFU.EX2 R234, R0 ;  /* 0x0000000000ea7308 */ /* 0x0005e40000000800 */
[----:B--2---:R-:W-:Y:S02]  /*7180*/  FSEL R0, R8, RZ, P0 ;  /* 0x000000ff08007208 */ /* 0x004fe40000000000 */
[----:B------:R-:W-:Y:S03]  /*7190*/  PLOP3.LUT P0, PT, PT, PT, UP3, 0x80, 0x0 ;  /* 0x000000000000781c */ /* 0x000fe60003f0f038 */
[--C-:B------:R-:W-:Y:S02]  /*71a0*/  FFMA.FTZ R8, R18, c[0x0][0x23c], -R0.reuse ;  /* 0x00008f0012087a23 */ /* 0x100fe40000010800 */
[--C-:B------:R-:W-:Y:S02]  /*71b0*/  FFMA.FTZ R6, R6, c[0x0][0x23c], -R0.reuse ;  /* 0x00008f0006067a23 */ /* 0x100fe40000010800 */
[----:B------:R2:W-:Y:S10]  /*71c0*/  MUFU.EX2 R232, R8 ;  /* 0x0000000800e87308 */ /* 0x0005f40000000800 */
[----:B-1----:R1:W-:Y:S01]  /*71d0*/  MUFU.EX2 R88, R6 ;  /* 0x0000000600587308 */ /* 0x0023e20000000800 */
[--C-:B--2---:R-:W-:Y:S09]  /*71e0*/  FFMA.FTZ R8, R15, c[0x0][0x23c], -R0.reuse ;  /* 0x00008f000f087a23 */ /* 0x104ff20000010800 */
[----:B------:R2:W3:Y:S01]  /*71f0*/  MUFU.EX2 R197, R8 ;  /* 0x0000000800c57308 */ /* 0x0004e20000000800 */
[----:B-1----:R-:W-:Y:S02]  /*7200*/  FFMA.FTZ R6, R7, c[0x0][0x23c], -R0 ;  /* 0x00008f0007067a23 */ /* 0x002fe40000010800 */
[--C-:B------:R-:W-:Y:S07]  /*7210*/  FFMA.FTZ R7, R66, c[0x0][0x23c], -R5.reuse ;  /* 0x00008f0042077a23 */ /* 0x100fee0000010805 */
[----:B------:R1:W-:Y:S10]  /*7220*/  MUFU.EX2 R87, R6 ;  /* 0x0000000600577308 */ /* 0x0003f40000000800 */
[----:B------:R4:W-:Y:S01]  /*7230*/  MUFU.EX2 R82, R7 ;  /* 0x0000000700527308 */ /* 0x0009e20000000800 */
[--C-:B--2---:R-:W-:Y:S09]  /*7240*/  FFMA.FTZ R8, R23, c[0x0][0x23c], -R2.reuse ;  /* 0x00008f0017087a23 */ /* 0x104ff20000010802 */
[----:B------:R2:W-:Y:S01]  /*7250*/  MUFU.EX2 R251, R8 ;  /* 0x0000000800fb7308 */ /* 0x0005e20000000800 */
[--C-:B-1----:R-:W-:Y:S09]  /*7260*/  FFMA.FTZ R6, R132, c[0x0][0x23c], -R5.reuse ;  /* 0x00008f0084067a23 */ /* 0x102ff20000010805 */
[----:B------:R1:W-:Y:S01]  /*7270*/  MUFU.EX2 R81, R6 ;  /* 0x0000000600517308 */ /* 0x0003e20000000800 */
[--C-:B----4-:R-:W-:Y:S09]  /*7280*/  FFMA.FTZ R7, R63, c[0x0][0x23c], -R2.reuse ;  /* 0x00008f003f077a23 */ /* 0x110ff20000010802 */
[----:B------:R3:W-:Y:S01]  /*7290*/  MUFU.EX2 R74, R7 ;  /* 0x00000007004a7308 */ /* 0x0007e20000000800 */
[----:B--2---:R-:W-:Y:S09]  /*72a0*/  FFMA.FTZ R8, R24, c[0x0][0x23c], -R2 ;  /* 0x00008f0018087a23 */ /* 0x004ff20000010802 */
[----:B------:R2:W4:Y:S01]  /*72b0*/  MUFU.EX2 R238, R8 ;  /* 0x0000000800ee7308 */ /* 0x0005220000000800 */
[----:B-1----:R-:W-:Y:S09]  /*72c0*/  FFMA.FTZ R6, R59, c[0x0][0x23c], -R4 ;  /* 0x00008f003b067a23 */ /* 0x002ff20000010804 */
[----:B------:R1:W-:Y:S01]  /*72d0*/  MUFU.EX2 R80, R6 ;  /* 0x0000000600507308 */ /* 0x0003e20000000800 */
[----:B---3--:R-:W-:Y:S01]  /*72e0*/  F2FP.BF16.PACK_AB R7, R197, R232 ;  /* 0x000000e8c507723e */ /* 0x008fe200000010ff */
[----:B--2---:R-:W-:Y:S08]  /*72f0*/  FFMA.FTZ R8, R16, c[0x0][0x23c], -R0 ;  /* 0x00008f0010087a23 */ /* 0x004ff00000010800 */
[----:B------:R2:W-:Y:S01]  /*7300*/  MUFU.EX2 R237, R8 ;  /* 0x0000000800ed7308 */ /* 0x0005e20000000800 */
[----:B-1----:R-:W-:Y:S09]  /*7310*/  FFMA.FTZ R6, R60, c[0x0][0x23c], -R4 ;  /* 0x00008f003c067a23 */ /* 0x002ff20000010804 */
[----:B------:R1:W-:Y:S01]  /*7320*/  MUFU.EX2 R79, R6 ;  /* 0x00000006004f7308 */ /* 0x0003e20000000800 */
[----:B--2---:R-:W-:Y:S09]  /*7330*/  FFMA.FTZ R8, R17, c[0x0][0x23c], -R0 ;  /* 0x00008f0011087a23 */ /* 0x004ff20000010800 */
[----:B------:R2:W-:Y:S01]  /*7340*/  MUFU.EX2 R236, R8 ;  /* 0x0000000800ec7308 */ /* 0x0005e20000000800 */
[--C-:B-1----:R-:W-:Y:S09]  /*7350*/  FFMA.FTZ R6, R133, c[0x0][0x23c], -R5.reuse ;  /* 0x00008f0085067a23 */ /* 0x102ff20000010805 */
[----:B------:R1:W-:Y:S01]  /*7360*/  MUFU.EX2 R70, R6 ;  /* 0x0000000600467308 */ /* 0x0003e20000000800 */
[--C-:B--2---:R-:W-:Y:S09]  /*7370*/  FFMA.FTZ R8, R40, c[0x0][0x23c], -R5.reuse ;  /* 0x00008f0028087a23 */ /* 0x104ff20000010805 */
[----:B------:R2:W-:Y:S01]  /*7380*/  MUFU.EX2 R21, R8 ;  /* 0x0000000800157308 */ /* 0x0005e20000000800 */
[----:B-1----:R-:W-:Y:S05]  /*7390*/  F2FP.BF16.PACK_AB R6, R152, R153 ;  /* 0x000000999806723e */ /* 0x002fea00000010ff */
[----:B------:R1:W-:Y:S01]  /*73a0*/  STS [R243+0x1c000], R6 ;  /* 0x01c00006f3007388 */ /* 0x0003e20000000800 */
[--C-:B--2---:R-:W-:Y:S04]  /*73b0*/  FFMA.FTZ R8, R41, c[0x0][0x23c], -R5.reuse ;  /* 0x00008f0029087a23 */ /* 0x104fe80000010805 */
[----:B------:R2:W-:Y:S01]  /*73c0*/  MUFU.EX2 R113, R8 ;  /* 0x0000000800717308 */ /* 0x0005e20000000800 */
[----:B-1----:R-:W-:Y:S01]  /*73d0*/  F2FP.BF16.PACK_AB R6, R242, R241 ;  /* 0x000000f1f206723e */ /* 0x002fe200000010ff */
[--C-:B--2---:R-:W-:Y:S08]  /*73e0*/  FFMA.FTZ R8, R34, c[0x0][0x23c], -R4.reuse ;  /* 0x00008f0022087a23 */ /* 0x104ff00000010804 */
[----:B------:R1:W-:Y:S02]  /*73f0*/  MUFU.EX2 R112, R8 ;  /* 0x0000000800707308 */ /* 0x0003e40000000800 */
[--C-:B-1----:R-:W-:Y:S08]  /*7400*/  FFMA.FTZ R8, R35, c[0x0][0x23c], -R4.reuse ;  /* 0x00008f0023087a23 */ /* 0x102ff00000010804 */
[----:B------:R1:W2:Y:S02]  /*7410*/  MUFU.EX2 R111, R8 ;  /* 0x00000008006f7308 */ /* 0x0002a40000000800 */
[--C-:B-1----:R-:W-:Y:S08]  /*7420*/  FFMA.FTZ R8, R42, c[0x0][0x23c], -R5.reuse ;  /* 0x00008f002a087a23 */ /* 0x102ff00000010805 */
[----:B------:R1:W-:Y:S02]  /*7430*/  MUFU.EX2 R102, R8 ;  /* 0x0000000800667308 */ /* 0x0003e40000000800 */
[--C-:B-1----:R-:W-:Y:S08]  /*7440*/  FFMA.FTZ R8, R43, c[0x0][0x23c], -R5.reuse ;  /* 0x00008f002b087a23 */ /* 0x102ff00000010805 */
[----:B------:R1:W-:Y:S02]  /*7450*/  MUFU.EX2 R101, R8 ;  /* 0x0000000800657308 */ /* 0x0003e40000000800 */
[--C-:B-1----:R-:W-:Y:S08]  /*7460*/  FFMA.FTZ R8, R36, c[0x0][0x23c], -R4.reuse ;  /* 0x00008f0024087a23 */ /* 0x102ff00000010804 */
[----:B------:R1:W-:Y:S02]  /*7470*/  MUFU.EX2 R100, R8 ;  /* 0x0000000800647308 */ /* 0x0003e40000000800 */
[----:B-1----:R-:W-:Y:S08]  /*7480*/  FFMA.FTZ R8, R37, c[0x0][0x23c], -R4 ;  /* 0x00008f0025087a23 */ /* 0x002ff00000010804 */
[----:B------:R1:W-:Y:S02]  /*7490*/  MUFU.EX2 R99, R8 ;  /* 0x0000000800637308 */ /* 0x0003e40000000800 */
[--C-:B-1----:R-:W-:Y:S08]  /*74a0*/  FFMA.FTZ R8, R25, c[0x0][0x23c], -R2.reuse ;  /* 0x00008f0019087a23 */ /* 0x102ff00000010802 */
[----:B------:R1:W-:Y:S02]  /*74b0*/  MUFU.EX2 R110, R8 ;  /* 0x00000008006e7308 */ /* 0x0003e40000000800 */
[----:B-1----:R-:W-:Y:S08]  /*74c0*/  FFMA.FTZ R8, R26, c[0x0][0x23c], -R2 ;  /* 0x00008f001a087a23 */ /* 0x002ff00000010802 */
[----:B------:R1:W-:Y:S02]  /*74d0*/  MUFU.EX2 R109, R8 ;  /* 0x00000008006d7308 */ /* 0x0003e40000000800 */
[--C-:B-1----:R-:W-:Y:S02]  /*74e0*/  FFMA.FTZ R8, R12, c[0x0][0x23c], -R0.reuse ;  /* 0x00008f000c087a23 */ /* 0x102fe40000010800 */
[--C-:B------:R-:W-:Y:S06]  /*74f0*/  FFMA.FTZ R12, R51, c[0x0][0x23c], -R5.reuse ;  /* 0x00008f00330c7a23 */ /* 0x100fec0000010805 */
[----:B------:R1:W-:Y:S10]  /*7500*/  MUFU.EX2 R108, R8 ;  /* 0x00000008006c7308 */ /* 0x0003f40000000800 */
[----:B------:R-:W-:Y:S01]  /*7510*/  MUFU.EX2 R86, R12 ;  /* 0x0000000c00567308 */ /* 0x000fe20000000800 */
[----:B-1----:R-:W-:Y:S09]  /*7520*/  FFMA.FTZ R8, R13, c[0x0][0x23c], -R0 ;  /* 0x00008f000d087a23 */ /* 0x002ff20000010800 */
[----:B------:R1:W-:Y:S02]  /*7530*/  MUFU.EX2 R107, R8 ;  /* 0x00000008006b7308 */ /* 0x0003e40000000800 */
[--C-:B-1----:R-:W-:Y:S08]  /*7540*/  FFMA.FTZ R8, R27, c[0x0][0x23c], -R2.reuse ;  /* 0x00008f001b087a23 */ /* 0x102ff00000010802 */
[----:B------:R1:W-:Y:S02]  /*7550*/  MUFU.EX2 R106, R8 ;  /* 0x00000008006a7308 */ /* 0x0003e40000000800 */
[----:B-1----:R-:W-:Y:S08]  /*7560*/  FFMA.FTZ R8, R44, c[0x0][0x23c], -R2 ;  /* 0x00008f002c087a23 */ /* 0x002ff00000010802 */
[----:B------:R1:W-:Y:S02]  /*7570*/  MUFU.EX2 R105, R8 ;  /* 0x0000000800697308 */ /* 0x0003e40000000800 */
[--C-:B-1----:R-:W-:Y:S08]  /*7580*/  FFMA.FTZ R8, R14, c[0x0][0x23c], -R0.reuse ;  /* 0x00008f000e087a23 */ /* 0x102ff00000010800 */
[----:B------:R1:W-:Y:S02]  /*7590*/  MUFU.EX2 R104, R8 ;  /* 0x0000000800687308 */ /* 0x0003e40000000800 */
[--C-:B-1----:R-:W-:Y:S02]  /*75a0*/  FFMA.FTZ R8, R9, c[0x0][0x23c], -R0.reuse ;  /* 0x00008f0009087a23 */ /* 0x102fe40000010800 */
[--C-:B------:R-:W-:Y:S06]  /*75b0*/  FFMA.FTZ R9, R54, c[0x0][0x23c], -R5.reuse ;  /* 0x00008f0036097a23 */ /* 0x100fec0000010805 */
[----:B------:R1:W-:Y:S10]  /*75c0*/  MUFU.EX2 R103, R8 ;  /* 0x0000000800677308 */ /* 0x0003f40000000800 */
[----:B------:R3:W-:Y:S01]  /*75d0*/  MUFU.EX2 R85, R9 ;  /* 0x0000000900557308 */ /* 0x0007e20000000800 */
[--C-:B-1----:R-:W-:Y:S09]  /*75e0*/  FFMA.FTZ R8, R53, c[0x0][0x23c], -R5.reuse ;  /* 0x00008f0035087a23 */ /* 0x102ff20000010805 */
[----:B------:R1:W-:Y:S01]  /*75f0*/  MUFU.EX2 R98, R8 ;  /* 0x0000000800627308 */ /* 0x0003e20000000800 */
[----:B---3--:R-:W-:Y:S09]  /*7600*/  FFMA.FTZ R9, R56, c[0x0][0x23c], -R0 ;  /* 0x00008f0038097a23 */ /* 0x008ff20000010800 */
[----:B------:R-:W-:Y:S01]  /*7610*/  MUFU.EX2 R72, R9 ;  /* 0x0000000900487308 */ /* 0x000fe20000000800 */
[--C-:B-1----:R-:W-:Y:S02]  /*7620*/  FFMA.FTZ R8, R57, c[0x0][0x23c], -R5.reuse ;  /* 0x00008f0039087a23 */ /* 0x102fe40000010805 */
[----:B------:R-:W-:Y:S07]  /*7630*/  FFMA.FTZ R5, R134, c[0x0][0x23c], -R5 ;  /* 0x00008f0086057a23 */ /* 0x000fee0000010805 */
[----:B------:R1:W-:Y:S10]  /*7640*/  MUFU.EX2 R97, R8 ;  /* 0x0000000800617308 */ /* 0x0003f40000000800 */
[----:B------:R3:W-:Y:S01]  /*7650*/  MUFU.EX2 R69, R5 ;  /* 0x0000000500457308 */ /* 0x0007e20000000800 */
[--C-:B-1----:R-:W-:Y:S09]  /*7660*/  FFMA.FTZ R8, R46, c[0x0][0x23c], -R4.reuse ;  /* 0x00008f002e087a23 */ /* 0x102ff20000010804 */
[----:B------:R1:W-:Y:S01]  /*7670*/  MUFU.EX2 R96, R8 ;  /* 0x0000000800607308 */ /* 0x0003e20000000800 */
[--C-:B---3--:R-:W-:Y:S09]  /*7680*/  FFMA.FTZ R5, R64, c[0x0][0x23c], -R4.reuse ;  /* 0x00008f0040057a23 */ /* 0x108ff20000010804 */
[----:B------:R3:W-:Y:S01]  /*7690*/  MUFU.EX2 R68, R5 ;  /* 0x0000000500447308 */ /* 0x0007e20000000800 */
[--C-:B-1----:R-:W-:Y:S09]  /*76a0*/  FFMA.FTZ R8, R48, c[0x0][0x23c], -R4.reuse ;  /* 0x00008f0030087a23 */ /* 0x102ff20000010804 */
[----:B------:R1:W-:Y:S01]  /*76b0*/  MUFU.EX2 R95, R8 ;  /* 0x00000008005f7308 */ /* 0x0003e20000000800 */
[----:B---3--:R-:W-:Y:S05]  /*76c0*/  F2FP.BF16.PACK_AB R5, R233, R151 ;  /* 0x00000097e905723e */ /* 0x008fea00000010ff */
[----:B------:R4:W-:Y:S04]  /*76d0*/  STS [R243+0x1c400], R5 ;  /* 0x01c40005f3007388 */ /* 0x0009e80000000800 */
[----:B------:R2:W-:Y:S01]  /*76e0*/  STS [R246+0x1c400], R6 ;  /* 0x01c40006f6007388 */ /* 0x0005e20000000800 */
[--C-:B-1----:R-:W-:Y:S04]  /*76f0*/  FFMA.FTZ R8, R45, c[0x0][0x23c], -R4.reuse ;  /* 0x00008f002d087a23 */ /* 0x102fe80000010804 */
[----:B------:R1:W-:Y:S01]  /*7700*/  MUFU.EX2 R84, R8 ;  /* 0x0000000800547308 */ /* 0x0003e20000000800 */
[----:B----4-:R-:W-:Y:S02]  /*7710*/  F2FP.BF16.PACK_AB R5, R238, R251 ;  /* 0x000000fbee05723e */ /* 0x010fe400000010ff */
[----:B--2---:R-:W-:Y:S01]  /*7720*/  F2FP.BF16.PACK_AB R6, R111, R112 ;  /* 0x000000706f06723e */ /* 0x004fe200000010ff */
[--C-:B-1----:R-:W-:Y:S02]  /*7730*/  FFMA.FTZ R8, R47, c[0x0][0x23c], -R4.reuse ;  /* 0x00008f002f087a23 */ /* 0x102fe40000010804 */
[----:B------:R-:W-:Y:S04]  /*7740*/  FFMA.FTZ R4, R67, c[0x0][0x23c], -R4 ;  /* 0x00008f0043047a23 */ /* 0x000fe80000010804 */
[----:B------:R1:W-:Y:S10]  /*7750*/  MUFU.EX2 R83, R8 ;  /* 0x0000000800537308 */ /* 0x0003f40000000800 */
[----:B------:R2:W-:Y:S01]  /*7760*/  MUFU.EX2 R3, R4 ;  /* 0x0000000400037308 */ /* 0x0005e20000000800 */
[--C-:B-1----:R-:W-:Y:S09]  /*7770*/  FFMA.FTZ R8, R49, c[0x0][0x23c], -R2.reuse ;  /* 0x00008f0031087a23 */ /* 0x102ff20000010802 */
[----:B------:R1:W-:Y:S01]  /*7780*/  MUFU.EX2 R94, R8 ;  /* 0x00000008005e7308 */ /* 0x0003e20000000800 */
[--C-:B--2---:R-:W-:Y:S09]  /*7790*/  FFMA.FTZ R4, R61, c[0x0][0x23c], -R2.reuse ;  /* 0x00008f003d047a23 */ /* 0x104ff20000010802 */
[----:B------:R2:W-:Y:S01]  /*77a0*/  MUFU.EX2 R78, R4 ;  /* 0x00000004004e7308 */ /* 0x0005e20000000800 */
[--C-:B-1----:R-:W-:Y:S09]  /*77b0*/  FFMA.FTZ R8, R50, c[0x0][0x23c], -R2.reuse ;  /* 0x00008f0032087a23 */ /* 0x102ff20000010802 */
[----:B------:R1:W-:Y:S01]  /*77c0*/  MUFU.EX2 R93, R8 ;  /* 0x00000008005d7308 */ /* 0x0003e20000000800 */
[----:B--2---:R-:W-:Y:S09]  /*77d0*/  FFMA.FTZ R4, R62, c[0x0][0x23c], -R2 ;  /* 0x00008f003e047a23 */ /* 0x004ff20000010802 */
[----:B------:R2:W-:Y:S01]  /*77e0*/  MUFU.EX2 R77, R4 ;  /* 0x00000004004d7308 */ /* 0x0005e20000000800 */
[--C-:B-1----:R-:W-:Y:S09]  /*77f0*/  FFMA.FTZ R8, R10, c[0x0][0x23c], -R0.reuse ;  /* 0x00008f000a087a23 */ /* 0x102ff20000010800 */
[----:B------:R1:W-:Y:S01]  /*7800*/  MUFU.EX2 R92, R8 ;  /* 0x00000008005c7308 */ /* 0x0003e20000000800 */
[--C-:B--2---:R-:W-:Y:S09]  /*7810*/  FFMA.FTZ R4, R19, c[0x0][0x23c], -R0.reuse ;  /* 0x00008f0013047a23 */ /* 0x104ff20000010800 */
[----:B------:R2:W-:Y:S01]  /*7820*/  MUFU.EX2 R76, R4 ;  /* 0x00000004004c7308 */ /* 0x0005e20000000800 */
[--C-:B-1----:R-:W-:Y:S09]  /*7830*/  FFMA.FTZ R8, R11, c[0x0][0x23c], -R0.reuse ;  /* 0x00008f000b087a23 */ /* 0x102ff20000010800 */
[----:B------:R1:W-:Y:S01]  /*7840*/  MUFU.EX2 R91, R8 ;  /* 0x00000008005b7308 */ /* 0x0003e20000000800 */
[--C-:B--2---:R-:W-:Y:S02]  /*7850*/  FFMA.FTZ R4, R20, c[0x0][0x23c], -R0.reuse ;  /* 0x00008f0014047a23 */ /* 0x104fe40000010800 */
[----:B------:R-:W-:Y:S07]  /*7860*/  FFMA.FTZ R0, R58, c[0x0][0x23c], -R0 ;  /* 0x00008f003a007a23 */ /* 0x000fee0000010800 */
[----:B------:R2:W-:Y:S10]  /*7870*/  MUFU.EX2 R75, R4 ;  /* 0x00000004004b7308 */ /* 0x0005f40000000800 */
[----:B------:R-:W-:Y:S01]  /*7880*/  MUFU.EX2 R71, R0 ;  /* 0x0000000000477308 */ /* 0x000fe20000000800 */
[--C-:B-1----:R-:W-:Y:S09]  /*7890*/  FFMA.FTZ R8, R55, c[0x0][0x23c], -R2.reuse ;  /* 0x00008f0037087a23 */ /* 0x102ff20000010802 */
[----:B------:R1:W-:Y:S01]  /*78a0*/  MUFU.EX2 R90, R8 ;  /* 0x00000008005a7308 */ /* 0x0003e20000000800 */
[----:B--2---:R-:W-:Y:S05]  /*78b0*/  F2FP.BF16.PACK_AB R4, R240, R239 ;  /* 0x000000eff004723e */ /* 0x004fea00000010ff */
[----:B------:R2:W-:Y:S04]  /*78c0*/  STS [R246+0x1c000], R4 ;  /* 0x01c00004f6007388 */ /* 0x0005e80000000800 */
[----:B------:R3:W-:Y:S01]  /*78d0*/  STS [R243+0x1e400], R7 ;  /* 0x01e40007f3007388 */ /* 0x0007e20000000800 */
[--C-:B-1----:R-:W-:Y:S02]  /*78e0*/  FFMA.FTZ R8, R52, c[0x0][0x23c], -R2.reuse ;  /* 0x00008f0034087a23 */ /* 0x102fe40000010802 */
[----:B------:R-:W-:Y:S02]  /*78f0*/  FFMA.FTZ R2, R65, c[0x0][0x23c], -R2 ;  /* 0x00008f0041027a23 */ /* 0x000fe40000010802 */
[----:B------:R1:W4:Y:S01]  /*7900*/  MUFU.EX2 R89, R8 ;  /* 0x0000000800597308 */ /* 0x0003220000000800 */
[----:B--2---:R-:W-:Y:S09]  /*7910*/  F2FP.BF16.PACK_AB R4, R236, R237 ;  /* 0x000000edec04723e */ /* 0x004ff200000010ff */
[----:B------:R2:W2:Y:S01]  /*7920*/  MUFU.EX2 R73, R2 ;  /* 0x0000000200497308 */ /* 0x0004a20000000800 */
[----:B---3--:R-:W-:Y:S02]  /*7930*/  F2FP.BF16.PACK_AB R7, R113, R21 ;  /* 0x000000157107723e */ /* 0x008fe400000010ff */
[----:B-1----:R-:W-:Y:S02]  /*7940*/  F2FP.BF16.PACK_AB R8, R234, R235 ;  /* 0x000000ebea08723e */ /* 0x002fe400000010ff */
[----:B----4-:R-:W-:Y:S03]  /*7950*/  F2FP.BF16.PACK_AB R0, R89, R90 ;  /* 0x0000005a5900723e */ /* 0x010fe600000010ff */
[----:B------:R-:W-:Y:S04]  /*7960*/  STS [R243+0x1e000], R8 ;  /* 0x01e00008f3007388 */ /* 0x000fe80000000800 */
[----:B------:R1:W-:Y:S01]  /*7970*/  STS [R246+0x1e400], R4 ;  /* 0x01e40004f6007388 */ /* 0x0003e20000000800 */
[----:B--2---:R-:W-:Y:S03]  /*7980*/  F2FP.BF16.PACK_AB R2, R99, R100 ;  /* 0x000000646302723e */ /* 0x004fe600000010ff */
[----:B------:R2:W-:Y:S04]  /*7990*/  STS [R246+0x1e000], R5 ;  /* 0x01e00005f6007388 */ /* 0x0005e80000000800 */
[----:B------:R3:W-:Y:S04]  /*79a0*/  STS [R250+0x1c000], R7 ;  /* 0x01c00007fa007388 */ /* 0x0007e80000000800 */
[----:B------:R4:W-:Y:S04]  /*79b0*/  STS [R250+0x1c400], R6 ;  /* 0x01c40006fa007388 */ /* 0x0009e80000000800 */
[----:B------:R4:W-:Y:S01]  /*79c0*/  STS [R249+0x1c400], R2 ;  /* 0x01c40002f9007388 */ /* 0x0009e20000000800 */
[----:B-1----:R-:W-:Y:S02]  /*79d0*/  F2FP.BF16.PACK_AB R4, R101, R102 ;  /* 0x000000666504723e */ /* 0x002fe400000010ff */
[----:B--2---:R-:W-:Y:S03]  /*79e0*/  F2FP.BF16.PACK_AB R5, R109, R110 ;  /* 0x0000006e6d05723e */ /* 0x004fe600000010ff */
[----:B------:R1:W-:Y:S01]  /*79f0*/  STS [R249+0x1c000], R4 ;  /* 0x01c00004f9007388 */ /* 0x0003e20000000800 */
[----:B---3--:R-:W-:Y:S03]  /*7a00*/  F2FP.BF16.PACK_AB R7, R107, R108 ;  /* 0x0000006c6b07723e */ /* 0x008fe600000010ff */
[----:B------:R2:W-:Y:S01]  /*7a10*/  STS [R250+0x1e000], R5 ;  /* 0x01e00005fa007388 */ /* 0x0005e20000000800 */
[----:B----4-:R-:W-:Y:S03]  /*7a20*/  F2FP.BF16.PACK_AB R6, R105, R106 ;  /* 0x0000006a6906723e */ /* 0x010fe600000010ff */
[----:B------:R-:W-:Y:S01]  /*7a30*/  STS [R250+0x1e400], R7 ;  /* 0x01e40007fa007388 */ /* 0x000fe20000000800 */
[----:B------:R-:W-:Y:S03]  /*7a40*/  F2FP.BF16.PACK_AB R2, R95, R96 ;  /* 0x000000605f02723e */ /* 0x000fe600000010ff */
[----:B------:R3:W-:Y:S01]  /*7a50*/  STS [R249+0x1e000], R6 ;  /* 0x01e00006f9007388 */ /* 0x0007e20000000800 */
[----:B-1----:R-:W-:Y:S02]  /*7a60*/  F2FP.BF16.PACK_AB R4, R97, R98 ;  /* 0x000000626104723e */ /* 0x002fe400000010ff */
[----:B--2---:R-:W-:Y:S05]  /*7a70*/  F2FP.BF16.PACK_AB R5, R103, R104 ;  /* 0x000000686705723e */ /* 0x004fea00000010ff */
[----:B------:R1:W-:Y:S01]  /*7a80*/  STS [R249+0x1e400], R5 ;  /* 0x01e40005f9007388 */ /* 0x0003e20000000800 */
[----:B---3--:R-:W-:Y:S03]  /*7a90*/  F2FP.BF16.PACK_AB R6, R93, R94 ;  /* 0x0000005e5d06723e */ /* 0x008fe600000010ff */
[----:B------:R2:W-:Y:S04]  /*7aa0*/  STS [R244+0x1c000], R4 ;  /* 0x01c00004f4007388 */ /* 0x0005e80000000800 */
[----:B------:R3:W-:Y:S01]  /*7ab0*/  STS [R244+0x1c400], R2 ;  /* 0x01c40002f4007388 */ /* 0x0007e20000000800 */
[----:B-1----:R-:W-:Y:S02]  /*7ac0*/  F2FP.BF16.PACK_AB R5, R91, R92 ;  /* 0x0000005c5b05723e */ /* 0x002fe400000010ff */
[----:B--2---:R-:W-:Y:S02]  /*7ad0*/  F2FP.BF16.PACK_AB R4, R85, R86 ;  /* 0x000000565504723e */ /* 0x004fe400000010ff */
[----:B---3--:R-:W-:Y:S03]  /*7ae0*/  F2FP.BF16.PACK_AB R2, R83, R84 ;  /* 0x000000545302723e */ /* 0x008fe600000010ff */
        /* <DEDUP_REMOVED lines=21> */
[----:B------:R1:W-:Y:S04]  /*7c40*/  STS [R247+0x1e000], R2 ;  /* 0x01e00002f7007388 */ /* 0x0003e80000000800 */
[----:B------:R2:W-:Y:S04]  /*7c50*/  STS [R247+0x1e400], R0 ;  /* 0x01e40000f7007388 */ /* 0x0005e80000000800 */
[----:B------:R-:W-:Y:S08]  /*7c60*/  LDSM.16.M88.4 R64, [R145+0x8000] ;  /* 0x008000009140783b */ /* 0x000ff00000000200 */
[----:B------:R-:W3:Y:S08]  /*7c70*/  LDSM.16.M88.4 R16, [R166+0x10000] ;  /* 0x01000000a610783b */ /* 0x000ef00000000200 */
[----:B------:R-:W4:Y:S01]  /*7c80*/  LDSM.16.M88.4 R60, [R145+0xa000] ;  /* 0x00a00000913c783b */ /* 0x000f220000000200 */
[----:B-1----:R-:W-:Y:S01]  /*7c90*/  MOV R2, R21 ;  /* 0x0000001500027202 */ /* 0x002fe20000000f00 */
[----:B--2---:R-:W-:Y:S06]  /*7ca0*/  FFMA.FTZ R0, -R154, R154, 1 ;  /* 0x3f8000009a007423 */ /* 0x004fec000001019a */
[----:B------:R-:W1:Y:S01]  /*7cb0*/  LDSM.16.M88.4 R32, [R166+0x10800] ;  /* 0x01080000a620783b */ /* 0x000e620000000200 */
[----:B------:R-:W-:Y:S07]  /*7cc0*/  FMUL.FTZ R0, R0, c[0x0][0x2ec] ;  /* 0x0000bb0000007a20 */ /* 0x000fee0000410000 */
[----:B------:R-:W2:Y:S08]  /*7cd0*/  LDSM.16.M88.4 R48, [R166+0x11000] ;  /* 0x01100000a630783b */ /* 0x000eb00000000200 */
[----:B------:R-:W1:Y:S01]  /*7ce0*/  LDSM.16.M88.4 R132, [R166+0x11800] ;  /* 0x01180000a684783b */ /* 0x000e620000000200 */
[-C--:B---3--:R-:W-:Y:S07]  /*7cf0*/  HMMA.16816.F32.BF16 R4, R64, R16.reuse, RZ ;  /* 0x000000104004723c */ /* 0x088fee00000418ff */
[----:B------:R-:W-:Y:S01]  /*7d00*/  LDSM.16.M88.4 R136, [R147+0x8000] ;  /* 0x008000009388783b */ /* 0x000fe20000000200 */
[C---:B----4-:R-:W-:Y:S07]  /*7d10*/  HMMA.16816.F32.BF16 R8, R60.reuse, R16, RZ ;  /* 0x000000103c08723c */ /* 0x050fee00000418ff */
[----:B------:R-:W3:Y:S01]  /*7d20*/  LDSM.16.M88.4 R140, [R169+0x10000] ;  /* 0x01000000a98c783b */ /* 0x000ee20000000200 */
[-C--:B------:R-:W-:Y:S08]  /*7d30*/  HMMA.16816.F32.BF16 R12, R60, R18.reuse, RZ ;  /* 0x000000123c0c723c */ /* 0x080ff000000418ff */
[C---:B------:R-:W-:Y:S08]  /*7d40*/  HMMA.16816.F32.BF16 R16, R64.reuse, R18, RZ ;  /* 0x000000124010723c */ /* 0x040ff000000418ff */
[-C--:B-1----:R-:W-:Y:S08]  /*7d50*/  HMMA.16816.F32.BF16 R20, R64, R32.reuse, RZ ;  /* 0x000000204014723c */ /* 0x082ff000000418ff */
[C---:B------:R-:W-:Y:S08]  /*7d60*/  HMMA.16816.F32.BF16 R24, R60.reuse, R32, RZ ;  /* 0x000000203c18723c */ /* 0x040ff000000418ff */
[-C--:B------:R-:W-:Y:S08]  /*7d70*/  HMMA.16816.F32.BF16 R28, R60, R34.reuse, RZ ;  /* 0x000000223c1c723c */ /* 0x080ff000000418ff */
[C---:B------:R-:W-:Y:S08]  /*7d80*/  HMMA.16816.F32.BF16 R32, R64.reuse, R34, RZ ;  /* 0x000000224020723c */ /* 0x040ff000000418ff */
[-C--:B--2---:R-:W-:Y:S08]  /*7d90*/  HMMA.16816.F32.BF16 R36, R64, R48.reuse, RZ ;  /* 0x000000304024723c */ /* 0x084ff000000418ff */
        /* <DEDUP_REMOVED lines=8> */
[-C--:B---3--:R-:W-:Y:S08]  /*7e20*/  HMMA.16816.F32.BF16 R4, R136, R140.reuse, R4 ;  /* 0x0000008c8804723c */ /* 0x088ff00000041804 */
[C---:B-1----:R-:W-:Y:S08]  /*7e30*/  HMMA.16816.F32.BF16 R8, R132.reuse, R140, R8 ;  /* 0x0000008c8408723c */ /* 0x042ff00000041808 */
        /* <DEDUP_REMOVED lines=48> */
[----:B------:R-:W-:Y:S02]  /*8140*/  FADD.FTZ R5, -R150, R5 ;  /* 0x0000000596057221 */ /* 0x000fe40000010100 */
[C---:B------:R-:W-:Y:S02]  /*8150*/  FADD.FTZ R6, -R149.reuse, R6 ;  /* 0x0000000695067221 */ /* 0x040fe40000010100 */
[----:B------:R-:W-:Y:S01]  /*8160*/  FADD.FTZ R7, -R149, R7 ;  /* 0x0000000795077221 */ /* 0x000fe20000010100 */
[----:B------:R-:W-:Y:S01]  /*8170*/  MOV R139, R2 ;  /* 0x00000002008b7202 */ /* 0x000fe20000000f00 */
[----:B------:R-:W-:Y:S03]  /*8180*/  FMUL.FTZ R153, R153, R4 ;  /* 0x0000000499997220 */ /* 0x000fe60000410000 */
[----:B------:R-:W-:Y:S02]  /*8190*/  FMUL.FTZ R152, R152, R5 ;  /* 0x0000000598987220 */ /* 0x000fe40000410000 */
[----:B------:R-:W-:Y:S02]  /*81a0*/  FMUL.FTZ R151, R151, R6 ;  /* 0x0000000697977220 */ /* 0x000fe40000410000 */
[----:B------:R-:W-:Y:S01]  /*81b0*/  FMUL.FTZ R137, R233, R7 ;  /* 0x00000007e9897220 */ /* 0x000fe20000410000 */
[----:B------:R-:W-:Y:S01]  /*81c0*/  MOV R233, R242 ;  /* 0x000000f200e97202 */ /* 0x000fe20000000f00 */
[C---:B------:R-:W-:Y:S01]  /*81d0*/  FADD.FTZ R8, -R148.reuse, R8 ;  /* 0x0000000894087221 */ /* 0x040fe20000010100 */
[----:B------:R-:W1:Y:S01]  /*81e0*/  LDSM.16.M88.4 R4, [R168+0x10800] ;  /* 0x01080000a804783b */ /* 0x000e620000000200 */
[----:B------:R-:W-:Y:S02]  /*81f0*/  FADD.FTZ R9, -R148, R9 ;  /* 0x0000000994097221 */ /* 0x000fe40000010100 */
[----:B------:R-:W-:Y:S02]  /*8200*/  FADD.FTZ R11, -R144, R11 ;  /* 0x0000000b900b7221 */ /* 0x000fe40000010100 */
[----:B------:R-:W-:Y:S02]  /*8210*/  FMUL.FTZ R136, R235, R8 ;  /* 0x00000008eb887220 */ /* 0x000fe40000410000 */
[----:B------:R-:W-:Y:S01]  /*8220*/  FMUL.FTZ R138, R234, R9 ;  /* 0x00000009ea8a7220 */ /* 0x000fe20000410000 */
[----:B------:R-:W-:Y:S01]  /*8230*/  MOV R234, R241 ;  /* 0x000000f100ea7202 */ /* 0x000fe20000000f00 */
[----:B------:R-:W-:Y:S02]  /*8240*/  FFMA.FTZ R9, -R157, R157, 1 ;  /* 0x3f8000009d097423 */ /* 0x000fe4000001019d */
[----:B------:R-:W-:Y:S02]  /*8250*/  FFMA.FTZ R8, -R156, R156, 1 ;  /* 0x3f8000009c087423 */ /* 0x000fe4000001019c */
[----:B------:R-:W-:Y:S02]  /*8260*/  FFMA.FTZ R2, -R155, R155, 1 ;  /* 0x3f8000009b027423 */ /* 0x000fe4000001019b */
[----:B------:R-:W-:Y:S02]  /*8270*/  FADD.FTZ R10, -R144, R10 ;  /* 0x0000000a900a7221 */ /* 0x000fe40000010100 */
[----:B------:R-:W-:Y:S01]  /*8280*/  FMUL.FTZ R11, R197, R11 ;  /* 0x0000000bc50b7220 */ /* 0x000fe20000410000 */
[----:B------:R-:W-:Y:S01]  /*8290*/  MOV R197, R239 ;  /* 0x000000ef00c57202 */ /* 0x000fe20000000f00 */
[----:B------:R-:W-:Y:S02]  /*82a0*/  FMUL.FTZ R9, R9, c[0x0][0x2ec] ;  /* 0x0000bb0009097a20 */ /* 0x000fe40000410000 */
[----:B------:R-:W-:Y:S02]  /*82b0*/  FMUL.FTZ R8, R8, c[0x0][0x2ec] ;  /* 0x0000bb0008087a20 */ /* 0x000fe40000410000 */
[----:B------:R-:W-:Y:S02]  /*82c0*/  FMUL.FTZ R2, R2, c[0x0][0x2ec] ;  /* 0x0000bb0002027a20 */ /* 0x000fe40000410000 */
[----:B------:R-:W-:Y:S02]  /*82d0*/  FMUL.FTZ R239, R137, R0 ;  /* 0x0000000089ef7220 */ /* 0x000fe40000410000 */
[----:B------:R-:W-:Y:S02]  /*82e0*/  FFMA.FTZ R0, -R163, R163, 1 ;  /* 0x3f800000a3007423 */ /* 0x000fe400000101a3 */
[----:B------:R-:W-:Y:S01]  /*82f0*/  FMUL.FTZ R10, R232, R10 ;  /* 0x0000000ae80a7220 */ /* 0x000fe20000410000 */
[----:B------:R-:W-:Y:S01]  /*8300*/  MOV R232, R240 ;  /* 0x000000f000e87202 */ /* 0x000fe20000000f00 */
[----:B------:R-:W-:Y:S02]  /*8310*/  FMUL.FTZ R242, R153, R9 ;  /* 0x0000000999f27220 */ /* 0x000fe40000410000 */
[----:B------:R-:W-:Y:S02]  /*8320*/  FMUL.FTZ R241, R152, R8 ;  /* 0x0000000898f17220 */ /* 0x000fe40000410000 */
[----:B------:R-:W-:Y:S02]  /*8330*/  FMUL.FTZ R240, R151, R2 ;  /* 0x0000000297f07220 */ /* 0x000fe40000410000 */
[----:B------:R-:W-:Y:S02]  /*8340*/  FMUL.FTZ R9, R0, c[0x0][0x2ec] ;  /* 0x0000bb0000097a20 */ /* 0x000fe40000410000 */
[----:B------:R-:W-:Y:S01]  /*8350*/  FFMA.FTZ R8, -R162, R162, 1 ;  /* 0x3f800000a2087423 */ /* 0x000fe200000101a2 */
[-C--:B-1----:R-:W-:Y:S01]  /*8360*/  HMMA.16816.F32.BF16 R20, R132, R4.reuse, R20 ;  /* 0x000000048414723c */ /* 0x082fe20000041814 */
[----:B------:R-:W-:Y:S02]  /*8370*/  FFMA.FTZ R2, -R161, R161, 1 ;  /* 0x3f800000a1027423 */ /* 0x000fe400000101a1 */
[----:B------:R-:W-:Y:S02]  /*8380*/  FFMA.FTZ R0, -R160, R160, 1 ;  /* 0x3f800000a0007423 */ /* 0x000fe400000101a0 */
[----:B------:R-:W-:Y:S02]  /*8390*/  FADD.FTZ R13, -R148, R13 ;  /* 0x0000000d940d7221 */ /* 0x000fe40000010100 */
[C---:B------:R-:W-:Y:S01]  /*83a0*/  FADD.FTZ R14, -R144.reuse, R14 ;  /* 0x0000000e900e7221 */ /* 0x040fe20000010100 */
[C---:B------:R-:W-:Y:S01]  /*83b0*/  HMMA.16816.F32.BF16 R24, R140.reuse, R4, R24 ;  /* 0x000000048c18723c */ /* 0x040fe20000041818 */
[----:B------:R-:W-:Y:S03]  /*83c0*/  FADD.FTZ R15, -R144, R15 ;  /* 0x0000000f900f7221 */ /* 0x000fe60000010100 */
[----:B------:R-:W-:Y:S02]  /*83d0*/  FMUL.FTZ R8, R8, c[0x0][0x2ec] ;  /* 0x0000bb0008087a20 */ /* 0x000fe40000410000 */
[----:B------:R-:W-:Y:S02]  /*83e0*/  FMUL.FTZ R2, R2, c[0x0][0x2ec] ;  /* 0x0000bb0002027a20 */ /* 0x000fe40000410000 */
[----:B------:R-:W-:Y:S01]  /*83f0*/  FMUL.FTZ R0, R0, c[0x0][0x2ec] ;  /* 0x0000bb0000007a20 */ /* 0x000fe20000410000 */
[-C--:B------:R-:W-:Y:S03]  /*8400*/  HMMA.16816.F32.BF16 R28, R140, R6.reuse, R28 ;  /* 0x000000068c1c723c */ /* 0x080fe6000004181c */
[----:B------:R-:W-:Y:S02]  /*8410*/  FMUL.FTZ R13, R238, R13 ;  /* 0x0000000dee0d7220 */ /* 0x000fe40000410000 */
[----:B------:R-:W-:Y:S02]  /*8420*/  FMUL.FTZ R14, R237, R14 ;  /* 0x0000000eed0e7220 */ /* 0x000fe40000410000 */
[----:B------:R-:W-:Y:S01]  /*8430*/  FMUL.FTZ R15, R236, R15 ;  /* 0x0000000fec0f7220 */ /* 0x000fe20000410000 */
[C---:B------:R-:W-:Y:S01]  /*8440*/  HMMA.16816.F32.BF16 R32, R132.reuse, R6, R32 ;  /* 0x000000068420723c */ /* 0x040fe20000041820 */
[----:B------:R-:W-:Y:S03]  /*8450*/  FMUL.FTZ R238, R136, R9 ;  /* 0x0000000988ee7220 */ /* 0x000fe60000410000 */
[----:B------:R-:W-:Y:S02]  /*8460*/  FMUL.FTZ R237, R138, R8 ;  /* 0x000000088aed7220 */ /* 0x000fe40000410000 */
[----:B------:R-:W-:Y:S02]  /*8470*/  FMUL.FTZ R236, R10, R2 ;  /* 0x000000020aec7220 */ /* 0x000fe40000410000 */
[----:B------:R-:W-:Y:S02]  /*8480*/  FMUL.FTZ R235, R11, R0 ;  /* 0x000000000beb7220 */ /* 0x000fe40000410000 */
[----:B------:R-:W1:Y:S02]  /*8490*/  LDSM.16.M88.4 R8, [R168+0x11000] ;  /* 0x01100000a808783b */ /* 0x000e640000000200 */
[----:B------:R-:W-:Y:S02]  /*84a0*/  FADD.FTZ R21, -R150, R21 ;  /* 0x0000001596157221 */ /* 0x000fe40000010100 */
[----:B------:R-:W-:Y:S02]  /*84b0*/  FFMA.FTZ R0, -R158, R158, 1 ;  /* 0x3f8000009e007423 */ /* 0x000fe4000001019e */
[----:B------:R-:W-:Y:S02]  /*84c0*/  FADD.FTZ R22, -R149, R22 ;  /* 0x0000001695167221 */ /* 0x000fe40000010100 */
[----:B------:R-:W-:Y:S02]  /*84d0*/  FMUL.FTZ R21, R113, R21 ;  /* 0x0000001571157220 */ /* 0x000fe40000410000 */
[----:B------:R-:W-:Y:S01]  /*84e0*/  FADD.FTZ R16, -R150, R16 ;  /* 0x0000001096107221 */ /* 0x000fe20000010100 */
[----:B------:R2:W5:Y:S01]  /*84f0*/  LDL.LU R113, [R1+0x164] ;  /* 0x0001640001717983 */ /* 0x0005620000300800 */
[----:B------:R-:W-:Y:S02]  /*8500*/  FFMA.FTZ R4, -R175, R175, 1 ;  /* 0x3f800000af047423 */ /* 0x000fe400000101af */
[----:B------:R-:W-:Y:S02]  /*8510*/  FFMA.FTZ R2, -R159, R159, 1 ;  /* 0x3f8000009f027423 */ /* 0x000fe4000001019f */
[----:B------:R-:W-:Y:S02]  /*8520*/  FMUL.FTZ R0, R0, c[0x0][0x2ec] ;  /* 0x0000bb0000007a20 */ /* 0x000fe40000410000 */
[C---:B------:R-:W-:Y:S02]  /*8530*/  FADD.FTZ R23, -R149.reuse, R23 ;  /* 0x0000001795177221 */ /* 0x040fe40000010100 */
[----:B------:R-:W-:Y:S02]  /*8540*/  FMUL.FTZ R22, R112, R22 ;  /* 0x0000001670167220 */ /* 0x000fe40000410000 */
[----:B------:R-:W-:Y:S01]  /*8550*/  FADD.FTZ R12, -R148, R12 ;  /* 0x0000000c940c7221 */ /* 0x000fe20000010100 */
[----:B------:R2:W5:Y:S01]  /*8560*/  LDL.LU R112, [R1+0x160] ;  /* 0x0001600001707983 */ /* 0x0005620000300800 */
[----:B------:R-:W-:Y:S02]  /*8570*/  FADD.FTZ R17, -R150, R17 ;  /* 0x0000001196117221 */ /* 0x000fe40000010100 */
[----:B------:R-:W-:Y:S02]  /*8580*/  FADD.FTZ R19, -R149, R19 ;  /* 0x0000001395137221 */ /* 0x000fe40000010100 */
[----:B------:R-:W-:Y:S02]  /*8590*/  FMUL.FTZ R16, R197, R16 ;  /* 0x00000010c5107220 */ /* 0x000fe40000410000 */
[----:B------:R-:W-:Y:S02]  /*85a0*/  FFMA.FTZ R5, -R180, R180, 1 ;  /* 0x3f800000b4057423 */ /* 0x000fe400000101b4 */
[----:B------:R-:W-:Y:S02]  /*85b0*/  FMUL.FTZ R4, R4, c[0x0][0x2ec] ;  /* 0x0000bb0004047a20 */ /* 0x000fe40000410000 */
[----:B------:R-:W-:Y:S02]  /*85c0*/  FMUL.FTZ R2, R2, c[0x0][0x2ec] ;  /* 0x0000bb0002027a20 */ /* 0x000fe40000410000 */
[----:B------:R-:W-:Y:S02]  /*85d0*/  FMUL.FTZ R197, R15, R0 ;  /* 0x000000000fc57220 */ /* 0x000fe40000410000 */
[----:B------:R-:W-:Y:S02]  /*85e0*/  FFMA.FTZ R0, -R176, R176, 1 ;  /* 0x3f800000b0007423 */ /* 0x000fe400000101b0 */
[----:B------:R-:W-:Y:S01]  /*85f0*/  FMUL.FTZ R23, R111, R23 ;  /* 0x000000176f177220 */ /* 0x000fe20000410000 */
[-C--:B-1----:R-:W-:Y:S01]  /*8600*/  HMMA.16816.F32.BF16 R36, R132, R8.reuse, R36 ;  /* 0x000000088424723c */ /* 0x082fe20000041824 */
[----:B------:R-:W-:Y:S01]  /*8610*/  FADD.FTZ R24, -R148, R24 ;  /* 0x0000001894187221 */ /* 0x000fe20000010100 */
[----:B------:R2:W5:Y:S01]  /*8620*/  LDL.LU R111, [R1+0x15c] ;  /* 0x00015c00016f7983 */ /* 0x0005620000300800 */
[----:B------:R-:W-:Y:S02]  /*8630*/  FMUL.FTZ R12, R251, R12 ;  /* 0x0000000cfb0c7220 */ /* 0x000fe40000410000 */
[----:B------:R-:W-:Y:S02]  /*8640*/  FADD.FTZ R18, -R149, R18 ;  /* 0x0000001295127221 */ /* 0x000fe40000010100 */
[----:B------:R-:W-:Y:S01]  /*8650*/  FMUL.FTZ R17, R232, R17 ;  /* 0x00000011e8117220 */ /* 0x000fe20000410000 */
[C---:B------:R-:W-:Y:S01]  /*8660*/  HMMA.16816.F32.BF16 R40, R140.reuse, R8, R40 ;  /* 0x000000088c28723c */ /* 0x040fe20000041828 */
[----:B------:R-:W-:Y:S03]  /*8670*/  FMUL.FTZ R19, R233, R19 ;  /* 0x00000013e9137220 */ /* 0x000fe60000410000 */
[----:B------:R-:W-:Y:S02]  /*8680*/  FMUL.FTZ R5, R5, c[0x0][0x2ec] ;  /* 0x0000bb0005057a20 */ /* 0x000fe40000410000 */
[----:B------:R-:W-:Y:S02]  /*8690*/  FMUL.FTZ R233, R13, R4 ;  /* 0x000000040de97220 */ /* 0x000fe40000410000 */
[----:B------:R-:W-:Y:S01]  /*86a0*/  FMUL.FTZ R232, R14, R2 ;  /* 0x000000020ee87220 */ /* 0x000fe20000410000 */
[-C--:B------:R-:W-:Y:S03]  /*86b0*/  HMMA.16816.F32.BF16 R44, R140, R10.reuse, R44 ;  /* 0x0000000a8c2c723c */ /* 0x080fe6000004182c */
[----:B------:R-:W-:Y:S02]  /*86c0*/  FFMA.FTZ R2, -R177, R177, 1 ;  /* 0x3f800000b1027423 */ /* 0x000fe400000101b1 */
[----:B------:R-:W-:Y:S02]  /*86d0*/  FMUL.FTZ R4, R0, c[0x0][0x2ec] ;  /* 0x0000bb0000047a20 */ /* 0x000fe40000410000 */
[----:B------:R-:W-:Y:S01]  /*86e0*/  FFMA.FTZ R0, -R178, R178, 1 ;  /* 0x3f800000b2007423 */ /* 0x000fe200000101b2 */
[C---:B------:R-:W-:Y:S01]  /*86f0*/  HMMA.16816.F32.BF16 R48, R132.reuse, R10, R48 ;  /* 0x0000000a8430723c */ /* 0x040fe20000041830 */
[----:B------:R-:W-:Y:S03]  /*8700*/  FADD.FTZ R25, -R148, R25 ;  /* 0x0000001994197221 */ /* 0x000fe60000010100 */
[----:B------:R-:W-:Y:S02]  /*8710*/  FMUL.FTZ R24, R110, R24 ;  /* 0x000000186e187220 */ /* 0x000fe40000410000 */
[----:B------:R-:W-:Y:S01]  /*8720*/  FMUL.FTZ R18, R234, R18 ;  /* 0x00000012ea127220 */ /* 0x000fe20000410000 */
[----:B------:R2:W5:Y:S01]  /*8730*/  LDL.LU R110, [R1+0x158] ;  /* 0x00015800016e7983 */ /* 0x0005620000300800 */
[----:B------:R-:W-:Y:S04]  /*8740*/  FMUL.FTZ R234, R12, R5 ;  /* 0x000000050cea7220 */ /* 0x000fe80000410000 */
[----:B------:R-:W-:Y:S02]  /*8750*/  FMUL.FTZ R5, R2, c[0x0][0x2ec] ;  /* 0x0000bb0002057a20 */ /* 0x000fe40000410000 */
[----:B------:R-:W-:Y:S02]  /*8760*/  FFMA.FTZ R2, -R179, R179, 1 ;  /* 0x3f800000b3027423 */ /* 0x000fe400000101b3 */
[----:B------:R-:W-:Y:S02]  /*8770*/  FMUL.FTZ R0, R0, c[0x0][0x2ec] ;  /* 0x0000bb0000007a20 */ /* 0x000fe40000410000 */
[----:B------:R-:W-:Y:S02]  /*8780*/  FADD.FTZ R26, -R144, R26 ;  /* 0x0000001a901a7221 */ /* 0x000fe40000010100 */
[----:B------:R-:W-:Y:S02]  /*8790*/  FMUL.FTZ R25, R109, R25 ;  /* 0x000000196d197220 */ /* 0x000fe40000410000 */
[----:B------:R-:W-:Y:S01]  /*87a0*/  FMUL.FTZ R2, R2, c[0x0][0x2ec] ;  /* 0x0000bb0002027a20 */ /* 0x000fe20000410000 */
[----:B------:R2:W5:Y:S01]  /*87b0*/  LDL.LU R109, [R1+0x154] ;  /* 0x00015400016d7983 */ /* 0x0005620000300800 */
[----:B------:R-:W-:Y:S02]  /*87c0*/  FMUL.FTZ R177, R19, R0 ;  /* 0x0000000013b17220 */ /* 0x000fe40000410000 */
[----:B------:R-:W-:Y:S02]  /*87d0*/  FFMA.FTZ R0, -R181, R181, 1 ;  /* 0x3f800000b5007423 */ /* 0x000fe400000101b5 */
[----:B------:R-:W-:Y:S02]  /*87e0*/  FADD.FTZ R27, -R144, R27 ;  /* 0x0000001b901b7221 */ /* 0x000fe40000010100 */
[----:B------:R-:W-:Y:S02]  /*87f0*/  FMUL.FTZ R26, R108, R26 ;  /* 0x0000001a6c1a7220 */ /* 0x000fe40000410000 */
[----:B------:R-:W-:Y:S01]  /*8800*/  FADD.FTZ R20, -R150, R20 ;  /* 0x0000001496147221 */ /* 0x000fe20000010100 */
[----:B------:R2:W5:Y:S01]  /*8810*/  LDL.LU R108, [R1+0x150] ;  /* 0x00015000016c7983 */ /* 0x0005620000300800 */
[----:B------:R-:W-:Y:S02]  /*8820*/  FMUL.FTZ R180, R16, R5 ;  /* 0x0000000510b47220 */ /* 0x000fe40000410000 */
[----:B------:R-:W-:Y:S02]  /*8830*/  FMUL.FTZ R178, R18, R2 ;  /* 0x0000000212b27220 */ /* 0x000fe40000410000 */
[----:B------:R-:W-:Y:S02]  /*8840*/  FFMA.FTZ R5, -R187, R187, 1 ;  /* 0x3f800000bb057423 */ /* 0x000fe400000101bb */
[----:B------:R-:W-:Y:S02]  /*8850*/  FFMA.FTZ R2, -R182, R182, 1 ;  /* 0x3f800000b6027423 */ /* 0x000fe400000101b6 */
[----:B------:R-:W-:Y:S02]  /*8860*/  FMUL.FTZ R0, R0, c[0x0][0x2ec] ;  /* 0x0000bb0000007a20 */ /* 0x000fe40000410000 */
[----:B------:R-:W-:Y:S02]  /*8870*/  FMUL.FTZ R27, R107, R27 ;  /* 0x0000001b6b1b7220 */ /* 0x000fe40000410000 */
[----:B------:R-:W-:Y:S01]  /*8880*/  FADD.FTZ R28, -R148, R28 ;  /* 0x0000001c941c7221 */ /* 0x000fe20000010100 */
[----:B------:R2:W5:Y:S01]  /*8890*/  LDL.LU R107, [R1+0x14c] ;  /* 0x00014c00016b7983 */ /* 0x0005620000300800 */
[----:B------:R-:W-:Y:S02]  /*88a0*/  FMUL.FTZ R20, R139, R20 ;  /* 0x000000148b147220 */ /* 0x000fe40000410000 */
[----:B------:R-:W-:Y:S02]  /*88b0*/  FMUL.FTZ R179, R17, R4 ;  /* 0x0000000411b37220 */ /* 0x000fe40000410000 */
[----:B------:R-:W-:Y:S02]  /*88c0*/  FFMA.FTZ R4, -R183, R183, 1 ;  /* 0x3f800000b7047423 */ /* 0x000fe400000101b7 */
[----:B------:R-:W-:Y:S02]  /*88d0*/  FMUL.FTZ R5, R5, c[0x0][0x2ec] ;  /* 0x0000bb0005057a20 */ /* 0x000fe40000410000 */
[----:B------:R-:W-:Y:S02]  /*88e0*/  FMUL.FTZ R2, R2, c[0x0][0x2ec] ;  /* 0x0000bb0002027a20 */ /* 0x000fe40000410000 */
[----:B------:R-:W-:Y:S02]  /*88f0*/  FMUL.FTZ R19, R23, R0 ;  /* 0x0000000017137220 */ /* 0x000fe40000410000 */
[----:B------:R-:W-:Y:S02]  /*8900*/  FFMA.FTZ R0, -R188, R188, 1 ;  /* 0x3f800000bc007423 */ /* 0x000fe400000101bc */
[----:B------:R-:W-:Y:S02]  /*8910*/  FADD.FTZ R29, -R148, R29 ;  /* 0x0000001d941d7221 */ /* 0x000fe40000010100 */
[----:B------:R-:W-:Y:S02]  /*8920*/  FMUL.FTZ R28, R106, R28 ;  /* 0x0000001c6a1c7220 */ /* 0x000fe40000410000 */
[----:B------:R-:W-:Y:S01]  /*8930*/  FMUL.FTZ R4, R4, c[0x0][0x2ec] ;  /* 0x0000bb0004047a20 */ /* 0x000fe20000410000 */
[----:B------:R2:W5:Y:S01]  /*8940*/  LDL.LU R106, [R1+0x148] ;  /* 0x00014800016a7983 */ /* 0x0005620000300800 */
[----:B------:R-:W-:Y:S02]  /*8950*/  FMUL.FTZ R176, R20, R5 ;  /* 0x0000000514b07220 */ /* 0x000fe40000410000 */
[----:B------:R-:W-:Y:S02]  /*8960*/  FMUL.FTZ R175, R22, R2 ;  /* 0x0000000216af7220 */ /* 0x000fe40000410000 */
[----:B------:R-:W-:Y:S02]  /*8970*/  FMUL.FTZ R5, R0, c[0x0][0x2ec] ;  /* 0x0000bb0000057a20 */ /* 0x000fe40000410000 */
[----:B------:R-:W-:Y:S02]  /*8980*/  FFMA.FTZ R2, -R185, R185, 1 ;  /* 0x3f800000b9027423 */ /* 0x000fe400000101b9 */
[----:B------:R-:W-:Y:S02]  /*8990*/  FFMA.FTZ R0, -R184, R184, 1 ;  /* 0x3f800000b8007423 */ /* 0x000fe400000101b8 */
[----:B------:R-:W-:Y:S02]  /*89a0*/  FADD.FTZ R30, -R144, R30 ;  /* 0x0000001e901e7221 */ /* 0x000fe40000010100 */
[----:B------:R-:W-:Y:S02]  /*89b0*/  FMUL.FTZ R29, R105, R29 ;  /* 0x0000001d691d7220 */ /* 0x000fe40000410000 */
[----:B------:R-:W-:Y:S01]  /*89c0*/  FMUL.FTZ R20, R21, R4 ;  /* 0x0000000415147220 */ /* 0x000fe20000410000 */
[----:B------:R2:W5:Y:S01]  /*89d0*/  LDL.LU R105, [R1+0x144] ;  /* 0x0001440001697983 */ /* 0x0005620000300800 */
[----:B------:R-:W-:Y:S02]  /*89e0*/  FFMA.FTZ R4, -R186, R186, 1 ;  /* 0x3f800000ba047423 */ /* 0x000fe400000101ba */
[----:B------:R-:W-:Y:S02]  /*89f0*/  FMUL.FTZ R2, R2, c[0x0][0x2ec] ;  /* 0x0000bb0002027a20 */ /* 0x000fe40000410000 */
[----:B------:R-:W-:Y:S02]  /*8a00*/  FMUL.FTZ R0, R0, c[0x0][0x2ec] ;  /* 0x0000bb0000007a20 */ /* 0x000fe40000410000 */
[----:B------:R-:W-:Y:S02]  /*8a10*/  FADD.FTZ R31, -R144, R31 ;  /* 0x0000001f901f7221 */ /* 0x000fe40000010100 */
[----:B------:R-:W-:Y:S02]  /*8a20*/  FMUL.FTZ R30, R104, R30 ;  /* 0x0000001e681e7220 */ /* 0x000fe40000410000 */
[----:B------:R-:W-:Y:S01]  /*8a30*/  FMUL.FTZ R4, R4, c[0x0][0x2ec] ;  /* 0x0000bb0004047a20 */ /* 0x000fe20000410000 */
[----:B------:R2:W5:Y:S01]  /*8a40*/  LDL.LU R104, [R1+0x140] ;  /* 0x0001400001687983 */ /* 0x0005620000300800 */
[----:B------:R-:W-:Y:S02]  /*8a50*/  FMUL.FTZ R161, R26, R2 ;  /* 0x000000021aa17220 */ /* 0x000fe40000410000 */
[----:B------:R-:W-:Y:S02]  /*8a60*/  FMUL.FTZ R160, R27, R0 ;  /* 0x000000001ba07220 */ /* 0x000fe40000410000 */
[----:B------:R-:W-:Y:S02]  /*8a70*/  FFMA.FTZ R2, -R190, R190, 1 ;  /* 0x3f800000be027423 */ /* 0x000fe400000101be */
[----:B------:R-:W-:Y:S02]  /*8a80*/  FFMA.FTZ R0, -R189, R189, 1 ;  /* 0x3f800000bd007423 */ /* 0x000fe400000101bd */
        /* <DEDUP_REMOVED lines=8> */
[----:B------:R-:W-:Y:S02]  /*8b10*/  FMUL.FTZ R0, R0, c[0x0][0x2ec] ;  /* 0x0000bb0000007a20 */ /* 0x000fe40000410000 */
[----:B------:R-:W-:Y:S02]  /*8b20*/  FADD.FTZ R33, -R150, R33 ;  /* 0x0000002196217221 */ /* 0x000fe40000010100 */
[----:B------:R-:W-:Y:S02]  /*8b30*/  FMUL.FTZ R32, R102, R32 ;  /* 0x0000002066207220 */ /* 0x000fe40000410000 */
[----:B------:R-:W-:Y:S01]  /*8b40*/  FMUL.FTZ R5, R5, c[0x0][0x2ec] ;  /* 0x0000bb0005057a20 */ /* 0x000fe20000410000 */
[----:B------:R2:W5:Y:S01]  /*8b50*/  LDL.LU R102, [R1+0x138] ;  /* 0x0001380001667983 */ /* 0x0005620000300800 */
[----:B------:R-:W-:Y:S02]  /*8b60*/  FMUL.FTZ R4, R4, c[0x0][0x2ec] ;  /* 0x0000bb0004047a20 */ /* 0x000fe40000410000 */
[----:B------:R-:W-:Y:S02]  /*8b70*/  FMUL.FTZ R157, R30, R2 ;  /* 0x000000021e9d7220 */ /* 0x000fe40000410000 */
[----:B------:R-:W-:Y:S02]  /*8b80*/  FMUL.FTZ R156, R31, R0 ;  /* 0x000000001f9c7220 */ /* 0x000fe40000410000 */
[----:B------:R-:W-:Y:S02]  /*8b90*/  FFMA.FTZ R2, -R196, R196, 1 ;  /* 0x3f800000c4027423 */ /* 0x000fe400000101c4 */
[----:B------:R-:W-:Y:S02]  /*8ba0*/  FFMA.FTZ R0, -R193, R193, 1 ;  /* 0x3f800000c1007423 */ /* 0x000fe400000101c1 */
[----:B------:R-:W-:Y:S02]  /*8bb0*/  FMUL.FTZ R33, R101, R33 ;  /* 0x0000002165217220 */ /* 0x000fe40000410000 */
[----:B------:R-:W-:Y:S01]  /*8bc0*/  FMUL.FTZ R159, R28, R5 ;  /* 0x000000051c9f7220 */ /* 0x000fe20000410000 */
[----:B------:R2:W5:Y:S01]  /*8bd0*/  LDL.LU R101, [R1+0x134] ;  /* 0x0001340001657983 */ /* 0x0005620000300800 */
[----:B------:R-:W-:Y:S02]  /*8be0*/  FMUL.FTZ R158, R29, R4 ;  /* 0x000000041d9e7220 */ /* 0x000fe40000410000 */
[----:B------:R-:W-:Y:S02]  /*8bf0*/  FMUL.FTZ R5, R2, c[0x0][0x2ec] ;  /* 0x0000bb0002057a20 */ /* 0x000fe40000410000 */
[----:B------:R-:W-:Y:S02]  /*8c00*/  FMUL.FTZ R4, R0, c[0x0][0x2ec] ;  /* 0x0000bb0000047a20 */ /* 0x000fe40000410000 */
[----:B------:R-:W-:Y:S02]  /*8c10*/  FMUL.FTZ R18, R32, R5 ;  /* 0x0000000520127220 */ /* 0x000fe40000410000 */
[----:B------:R-:W-:Y:S02]  /*8c20*/  FMUL.FTZ R16, R33, R4 ;  /* 0x0000000421107220 */ /* 0x000fe40000410000 */
[C---:B------:R-:W-:Y:S01]  /*8c30*/  FADD.FTZ R34, -R149.reuse, R34 ;  /* 0x0000002295227221 */ /* 0x040fe20000010100 */
[----:B------:R-:W1:Y:S01]  /*8c40*/  LDSM.16.M88.4 R4, [R168+0x11800] ;  /* 0x01180000a804783b */ /* 0x000e620000000200 */
[----:B------:R-:W-:Y:S02]  /*8c50*/  FADD.FTZ R35, -R149, R35 ;  /* 0x0000002395237221 */ /* 0x000fe40000010100 */
[----:B------:R-:W-:Y:S02]  /*8c60*/  FMUL.FTZ R34, R100, R34 ;  /* 0x0000002264227220 */ /* 0x000fe40000410000 */
[----:B------:R-:W-:Y:S02]  /*8c70*/  FMUL.FTZ R35, R99, R35 ;  /* 0x0000002363237220 */ /* 0x000fe40000410000 */
[C---:B------:R-:W-:Y:S01]  /*8c80*/  FADD.FTZ R36, -R150.reuse, R36 ;  /* 0x0000002496247221 */ /* 0x040fe20000010100 */
[----:B------:R2:W5:Y:S01]  /*8c90*/  LDL.LU R100, [R1+0x130] ;  /* 0x0001300001647983 */ /* 0x0005620000300800 */
[----:B------:R-:W-:Y:S02]  /*8ca0*/  FADD.FTZ R37, -R150, R37 ;  /* 0x0000002596257221 */ /* 0x000fe40000010100 */
[----:B------:R-:W-:Y:S01]  /*8cb0*/  FMUL.FTZ R36, R98, R36 ;  /* 0x0000002462247220 */ /* 0x000fe20000410000 */
[----:B------:R2:W5:Y:S01]  /*8cc0*/  LDL.LU R99, [R1+0x12c] ;  /* 0x00012c0001637983 */ /* 0x0005620000300800 */
[----:B------:R-:W-:Y:S02]  /*8cd0*/  FADD.FTZ R38, -R149, R38 ;  /* 0x0000002695267221 */ /* 0x000fe40000010100 */
[----:B------:R-:W-:Y:S01]  /*8ce0*/  FMUL.FTZ R37, R97, R37 ;  /* 0x0000002561257220 */ /* 0x000fe20000410000 */
[----:B------:R2:W5:Y:S01]  /*8cf0*/  LDL.LU R98, [R1+0x128] ;  /* 0x0001280001627983 */ /* 0x0005620000300800 */
[----:B------:R-:W-:Y:S02]  /*8d00*/  FADD.FTZ R39, -R149, R39 ;  /* 0x0000002795277221 */ /* 0x000fe40000010100 */
[----:B------:R-:W-:Y:S01]  /*8d10*/  FMUL.FTZ R38, R96, R38 ;  /* 0x0000002660267220 */ /* 0x000fe20000410000 */
[----:B------:R2:W5:Y:S01]  /*8d20*/  LDL.LU R97, [R1+0x124] ;  /* 0x0001240001617983 */ /* 0x0005620000300800 */
[----:B------:R-:W-:Y:S02]  /*8d30*/  FMUL.FTZ R39, R95, R39 ;  /* 0x000000275f277220 */ /* 0x000fe40000410000 */
[C---:B------:R-:W-:Y:S01]  /*8d40*/  FADD.FTZ R40, -R148.reuse, R40 ;  /* 0x0000002894287221 */ /* 0x040fe20000010100 */
[----:B------:R2:W5:Y:S01]  /*8d50*/  LDL.LU R96, [R1+0x120] ;  /* 0x0001200001607983 */ /* 0x0005620000300800 */
[----:B------:R-:W-:Y:S02]  /*8d60*/  FADD.FTZ R41, -R148, R41 ;  /* 0x0000002994297221 */ /* 0x000fe40000010100 */
[----:B------:R-:W-:Y:S01]  /*8d70*/  FMUL.FTZ R40, R94, R40 ;  /* 0x000000285e287220 */ /* 0x000fe20000410000 */
[----:B------:R2:W5:Y:S01]  /*8d80*/  LDL.LU R95, [R1+0x11c] ;  /* 0x00011c00015f7983 */ /* 0x0005620000300800 */
[C---:B------:R-:W-:Y:S02]  /*8d90*/  FADD.FTZ R42, -R144.reuse, R42 ;  /* 0x0000002a902a7221 */ /* 0x040fe40000010100 */
        /* <DEDUP_REMOVED lines=8> */
[----:B------:R-:W-:Y:S01]  /*8e20*/  FADD.FTZ R45, -R148, R45 ;  /* 0x0000002d942d7221 */ /* 0x000fe20000010100 */
[-C--:B-1----:R-:W-:Y:S01]  /*8e30*/  HMMA.16816.F32.BF16 R52, R132, R4.reuse, R52 ;  /* 0x000000048434723c */ /* 0x082fe20000041834 */
[----:B------:R-:W-:Y:S01]  /*8e40*/  FMUL.FTZ R44, R90, R44 ;  /* 0x0000002c5a2c7220 */ /* 0x000fe20000410000 */
[----:B------:R2:W5:Y:S01]  /*8e50*/  LDL.LU R91, [R1+0x10c] ;  /* 0x00010c00015b7983 */ /* 0x0005620000300800 */
[----:B------:R-:W-:Y:S02]  /*8e60*/  FADD.FTZ R46, -R144, R46 ;  /* 0x0000002e902e7221 */ /* 0x000fe40000010100 */
[----:B------:R-:W-:Y:S01]  /*8e70*/  FMUL.FTZ R45, R89, R45 ;  /* 0x0000002d592d7220 */ /* 0x000fe20000410000 */
[----:B------:R2:W5:Y:S01]  /*8e80*/  LDL.LU R90, [R1+0x108] ;  /* 0x00010800015a7983 */ /* 0x0005620000300800 */
[----:B------:R-:W-:Y:S01]  /*8e90*/  FFMA.FTZ R0, -R194, R194, 1 ;  /* 0x3f800000c2007423 */ /* 0x000fe200000101c2 */
[C---:B------:R-:W-:Y:S01]  /*8ea0*/  HMMA.16816.F32.BF16 R56, R140.reuse, R4, R56 ;  /* 0x000000048c38723c */ /* 0x040fe20000041838 */
[----:B------:R-:W-:Y:S01]  /*8eb0*/  FADD.FTZ R47, -R144, R47 ;  /* 0x0000002f902f7221 */ /* 0x000fe20000010100 */
[----:B------:R2:W5:Y:S02]  /*8ec0*/  LDL.LU R89, [R1+0x104] ;  /* 0x0001040001597983 */ /* 0x0005640000300800 */
[----:B------:R-:W-:Y:S02]  /*8ed0*/  FMUL.FTZ R46, R88, R46 ;  /* 0x0000002e582e7220 */ /* 0x000fe40000410000 */
[----:B------:R-:W-:Y:S01]  /*8ee0*/  FMUL.FTZ R0, R0, c[0x0][0x2ec] ;  /* 0x0000bb0000007a20 */ /* 0x000fe20000410000 */
[----:B------:R2:W5:Y:S01]  /*8ef0*/  LDL.LU R88, [R1+0x100] ;  /* 0x0001000001587983 */ /* 0x0005620000300800 */
[----:B------:R-:W-:Y:S01]  /*8f00*/  FMUL.FTZ R47, R87, R47 ;  /* 0x0000002f572f7220 */ /* 0x000fe20000410000 */
[-C--:B------:R-:W-:Y:S02]  /*8f10*/  HMMA.16816.F32.BF16 R60, R140, R6.reuse, R60 ;  /* 0x000000068c3c723c */ /* 0x080fe4000004183c */
[----:B------:R2:W5:Y:S01]  /*8f20*/  LDL.LU R87, [R1+0xfc] ;  /* 0x0000fc0001577983 */ /* 0x0005620000300800 */
[----:B------:R-:W-:Y:S02]  /*8f30*/  FADD.FTZ R48, -R150, R48 ;  /* 0x0000003096307221 */ /* 0x000fe40000010100 */
[----:B------:R-:W-:Y:S02]  /*8f40*/  FFMA.FTZ R2, -R195, R195, 1 ;  /* 0x3f800000c3027423 */ /* 0x000fe400000101c3 */
[----:B------:R-:W-:Y:S01]  /*8f50*/  FMUL.FTZ R15, R35, R0 ;  /* 0x00000000230f7220 */ /* 0x000fe20000410000 */
[----:B------:R-:W-:Y:S01]  /*8f60*/  HMMA.16816.F32.BF16 R64, R132, R6, R64 ;  /* 0x000000068440723c */ /* 0x000fe20000041840 */
[----:B------:R-:W-:Y:S03]  /*8f70*/  FFMA.FTZ R0, -R200, R200, 1 ;  /* 0x3f800000c8007423 */ /* 0x000fe600000101c8 */
[----:B------:R-:W-:Y:S02]  /*8f80*/  FADD.FTZ R49, -R150, R49 ;  /* 0x0000003196317221 */ /* 0x000fe40000010100 */
[----:B------:R-:W-:Y:S02]  /*8f90*/  FMUL.FTZ R48, R86, R48 ;  /* 0x0000003056307220 */ /* 0x000fe40000410000 */
[----:B------:R-:W-:Y:S01]  /*8fa0*/  FMUL.FTZ R2, R2, c[0x0][0x2ec] ;  /* 0x0000bb0002027a20 */ /* 0x000fe20000410000 */
[----:B------:R2:W5:Y:S03]  /*8fb0*/  LDL.LU R86, [R1+0xf8] ;  /* 0x0000f80001567983 */ /* 0x0005660000300800 */
[----:B------:R-:W-:Y:S02]  /*8fc0*/  FFMA.FTZ R9, -R203, R203, 1 ;  /* 0x3f800000cb097423 */ /* 0x000fe400000101cb */
[----:B------:R-:W-:Y:S02]  /*8fd0*/  FMUL.FTZ R0, R0, c[0x0][0x2ec] ;  /* 0x0000bb0000007a20 */ /* 0x000fe40000410000 */
[----:B------:R-:W-:Y:S02]  /*8fe0*/  FADD.FTZ R50, -R149, R50 ;  /* 0x0000003295327221 */ /* 0x000fe40000010100 */
[----:B------:R-:W-:Y:S02]  /*8ff0*/  FMUL.FTZ R49, R85, R49 ;  /* 0x0000003155317220 */ /* 0x000fe40000410000 */
[----:B------:R-:W-:Y:S01]  /*9000*/  FMUL.FTZ R17, R34, R2 ;  /* 0x0000000222117220 */ /* 0x000fe20000410000 */
[----:B------:R2:W5:Y:S01]  /*9010*/  LDL.LU R85, [R1+0xf4] ;  /* 0x0000f40001557983 */ /* 0x0005620000300800 */
[----:B------:R-:W-:Y:S02]  /*9020*/  FFMA.FTZ R2, -R201, R201, 1 ;  /* 0x3f800000c9027423 */ /* 0x000fe400000101c9 */
[----:B------:R-:W-:Y:S02]  /*9030*/  FMUL.FTZ R9, R9, c[0x0][0x2ec] ;  /* 0x0000bb0009097a20 */ /* 0x000fe40000410000 */
[----:B------:R-:W-:Y:S02]  /*9040*/  FMUL.FTZ R152, R39, R0 ;  /* 0x0000000027987220 */ /* 0x000fe40000410000 */
[----:B------:R-:W-:Y:S02]  /*9050*/  FFMA.FTZ R0, -R207, R207, 1 ;  /* 0x3f800000cf007423 */ /* 0x000fe400000101cf */
[----:B------:R-:W-:Y:S02]  /*9060*/  FADD.FTZ R51, -R149, R51 ;  /* 0x0000003395337221 */ /* 0x000fe40000010100 */
[----:B------:R-:W-:Y:S02]  /*9070*/  FMUL.FTZ R50, R84, R50 ;  /* 0x0000003254327220 */ /* 0x000fe40000410000 */
[----:B------:R-:W-:Y:S01]  /*9080*/  FFMA.FTZ R5, -R211, R211, 1 ;  /* 0x3f800000d3057423 */ /* 0x000fe200000101d3 */
[----:B------:R2:W5:Y:S01]  /*9090*/  LDL.LU R84, [R1+0xf0] ;  /* 0x0000f00001547983 */ /* 0x0005620000300800 */
[----:B------:R-:W-:Y:S02]  /*90a0*/  FFMA.FTZ R8, -R202, R202, 1 ;  /* 0x3f800000ca087423 */ /* 0x000fe400000101ca */
[----:B------:R-:W-:Y:S02]  /*90b0*/  FMUL.FTZ R2, R2, c[0x0][0x2ec] ;  /* 0x0000bb0002027a20 */ /* 0x000fe40000410000 */
[----:B------:R-:W-:Y:S02]  /*90c0*/  FMUL.FTZ R155, R36, R9 ;  /* 0x00000009249b7220 */ /* 0x000fe40000410000 */
[----:B------:R-:W-:Y:S02]  /*90d0*/  FMUL.FTZ R9, R0, c[0x0][0x2ec] ;  /* 0x0000bb0000097a20 */ /* 0x000fe40000410000 */
[----:B------:R-:W-:Y:S02]  /*90e0*/  FFMA.FTZ R0, -R204, R204, 1 ;  /* 0x3f800000cc007423 */ /* 0x000fe400000101cc */
[----:B------:R-:W-:Y:S02]  /*90f0*/  FMUL.FTZ R51, R83, R51 ;  /* 0x0000003353337220 */ /* 0x000fe40000410000 */
[----:B------:R-:W-:Y:S01]  /*9100*/  FMUL.FTZ R5, R5, c[0x0][0x2ec] ;  /* 0x0000bb0005057a20 */ /* 0x000fe20000410000 */
[----:B------:R2:W5:Y:S01]  /*9110*/  LDL.LU R83, [R1+0xec] ;  /* 0x0000ec0001537983 */ /* 0x0005620000300800 */
[----:B------:R-:W-:Y:S02]  /*9120*/  FADD.FTZ R52, -R150, R52 ;  /* 0x0000003496347221 */ /* 0x000fe40000010100 */
[----:B------:R-:W-:Y:S02]  /*9130*/  FMUL.FTZ R8, R8, c[0x0][0x2ec] ;  /* 0x0000bb0008087a20 */ /* 0x000fe40000410000 */
        /* <DEDUP_REMOVED lines=20> */
[----:B------:R-:W-:Y:S02]  /*9280*/  FMUL.FTZ R41, R79, R55 ;  /* 0x000000374f297220 */ /* 0x000fe40000410000 */
[----:B------:R-:W-:Y:S01]  /*9290*/  FADD.FTZ R56, -R148, R56 ;  /* 0x0000003894387221 */ /* 0x000fe20000010100 */
[----:B------:R2:W5:Y:S01]  /*92a0*/  LDL.LU R79, [R1+0xdc] ;  /* 0x0000dc00014f7983 */ /* 0x0005620000300800 */
[----:B------:R-:W-:Y:S02]  /*92b0*/  FMUL.FTZ R151, R40, R9 ;  /* 0x0000000928977220 */ /* 0x000fe40000410000 */
[----:B------:R-:W-:Y:S02]  /*92c0*/  FADD.FTZ R57, -R148, R57 ;  /* 0x0000003994397221 */ /* 0x000fe40000010100 */
[----:B------:R-:W-:Y:S02]  /*92d0*/  FMUL.FTZ R40, R78, R56 ;  /* 0x000000384e287220 */ /* 0x000fe40000410000 */
[C---:B------:R-:W-:Y:S01]  /*92e0*/  FADD.FTZ R58, -R144.reuse, R58 ;  /* 0x0000003a903a7221 */ /* 0x040fe20000010100 */
[----:B------:R2:W5:Y:S01]  /*92f0*/  LDL.LU R78, [R1+0xd8] ;  /* 0x0000d800014e7983 */ /* 0x0005620000300800 */
[----:B------:R-:W-:Y:S02]  /*9300*/  FMUL.FTZ R39, R77, R57 ;  /* 0x000000394d277220 */ /* 0x000fe40000410000 */
        /* <DEDUP_REMOVED lines=34> */
[----:B------:R2:W5:Y:S01]  /*9530*/  LDL.64 R182, [R1] ;  /* 0x0000000001b67983 */ /* 0x0005620000100a00 */
        /* <DEDUP_REMOVED lines=66> */
[----:B--2---:R-:W2:Y:S01]  /*9960*/  LDL.LU R22, [R1+0xc] ;  /* 0x00000c0001167983 */ /* 0x004ea20000300800 */
[----:B-----5:R-:W-:Y:S01]  /*9970*/  ISETP.GE.AND P2, PT, R182, c[0x0][0x220], PT ;  /* 0x00008800b6007a0c */ /* 0x020fe20003f46270 */
[----:B------:R-:W-:Y:S01]  /*9980*/  IMAD.MOV.U32 R11, RZ, RZ, c[0x0][0x190] ;  /* 0x00006400ff0b7624 */ /* 0x000fe200078e00ff */
[----:B------:R-:W-:Y:S01]  /*9990*/  ULOP3.LUT UR8, UR7, 0x1, URZ, 0xc0, !UPT ;  /* 0x0000000107087892 */ /* 0x000fe2000f8ec03f */
[----:B------:R-:W3:Y:S02]  /*99a0*/  LDL.LU R21, [R1+0x8] ;  /* 0x0000080001157983 */ /* 0x000ee40000300800 */
[C---:B------:R-:W-:Y:S01]  /*99b0*/  IMAD.U32 R4, R11.reuse, -0x80, RZ ;  /* 0xffffff800b047824 */ /* 0x040fe200078e00ff */
[----:B------:R-:W-:Y:S04]  /*99c0*/  UISETP.NE.U32.AND UP0, UPT, UR8, 0x1, UPT ;  /* 0x000000010800788c */ /* 0x000fe8000bf05070 */
[----:B------:R-:W-:Y:S01]  /*99d0*/  USEL UR8, UR44, 0x4000, !UP0 ;  /* 0x000040002c087887 */ /* 0x000fe2000c000000 */
[----:B------:R-:W-:Y:S02]  /*99e0*/  SHF.R.S32.HI R5, RZ, 0x1f, R4 ;  /* 0x0000001fff057819 */ /* 0x000fe40000011404 */
[CC--:B------:R-:W-:Y:S01]  /*99f0*/  @!P2 LEA R2, P3, R11.reuse, R4.reuse, 0x6 ;  /* 0x000000040b02a211 */ /* 0x0c0fe200078630ff */
[----:B------:R-:W-:Y:S01]  /*9a00*/  @!P2 IMAD.MOV.U32 R9, RZ, RZ, c[0x0][0x194] ;  /* 0x00006500ff09a624 */ /* 0x000fe200078e00ff */
[C---:B------:R-:W-:Y:S01]  /*9a10*/  @!P2 LEA R0, P4, R11.reuse, R4, 0x5 ;  /* 0x000000040b00a211 */ /* 0x040fe200078828ff */
[----:B------:R-:W-:Y:S01]  /*9a20*/  @!P2 IMAD.MOV.U32 R8, RZ, RZ, c[0x0][0x194] ;  /* 0x00006500ff08a624 */ /* 0x000fe200078e00ff */
[----:B------:R-:W-:Y:S01]  /*9a30*/  IADD3 R174, R174, UR8, RZ ;  /* 0x00000008aeae7c10 */ /* 0x000fe2000fffe0ff */
[----:B------:R-:W-:Y:S01]  /*9a40*/  @!P2 IMAD.MOV.U32 R14, RZ, RZ, c[0x0][0x194] ;  /* 0x00006500ff0ea624 */ /* 0x000fe200078e00ff */
[CC--:B------:R-:W-:Y:S02]  /*9a50*/  @!P2 LEA.HI.X R9, R11.reuse, R5.reuse, R9, 0x6, P3 ;  /* 0x000000050b09a211 */ /* 0x0c0fe400018f3409 */
[C---:B------:R-:W-:Y:S01]  /*9a60*/  @!P2 LEA.HI.X R8, R11.reuse, R5, R8, 0x5, P4 ;  /* 0x000000050b08a211 */ /* 0x040fe200020f2c08 */
[----:B------:R1:W-:Y:S01]  /*9a70*/  @P2 STS [R174], RZ ;  /* 0x000000ffae002388 */ /* 0x0003e20000000800 */
[----:B------:R-:W-:Y:S03]  /*9a80*/  IADD3 R170, R170, UR8, RZ ;  /* 0x00000008aaaa7c10 */ /* 0x000fe6000fffe0ff */
[----:B------:R1:W-:Y:S04]  /*9a90*/  @P2 STS [R174+0x4], RZ ;  /* 0x000004ffae002388 */ /* 0x0003e80000000800 */
[----:B------:R1:W-:Y:S04]  /*9aa0*/  @P2 STS [R174+0x8], RZ ;  /* 0x000008ffae002388 */ /* 0x0003e80000000800 */
[----:B------:R1:W-:Y:S01]  /*9ab0*/  @P2 STS [R174+0xc], RZ ;  /* 0x00000cffae002388 */ /* 0x0003e20000000800 */
[-C--:B--2---:R-:W-:Y:S02]  /*9ac0*/  LEA R6, P5, R4, R22.reuse, 0x1 ;  /* 0x0000001604067211 */ /* 0x084fe400078a08ff */
[-C--:B------:R-:W-:Y:S02]  /*9ad0*/  @!P2 LEA R10, P3, R2, R22.reuse, 0x1 ;  /* 0x00000016020aa211 */ /* 0x080fe400078608ff */
[-C--:B------:R-:W-:Y:S02]  /*9ae0*/  @!P2 LEA R12, P4, R0, R22.reuse, 0x1 ;  /* 0x00000016000ca211 */ /* 0x080fe400078808ff */
[-CC-:B---3--:R-:W-:Y:S01]  /*9af0*/  LEA.HI.X R7, R4, R21.reuse, R5.reuse, 0x1, P5 ;  /* 0x0000001504077211 */ /* 0x188fe200028f0c05 */
[----:B------:R-:W-:Y:S01]  /*9b00*/  @!P2 IMAD.WIDE.U32 R4, R11, 0x60, R4 ;  /* 0x000000600b04a825 */ /* 0x000fe200078e0004 */
[-C--:B------:R-:W-:Y:S02]  /*9b10*/  @!P2 LEA.HI.X R11, R2, R21.reuse, R9, 0x1, P3 ;  /* 0x00000015020ba211 */ /* 0x080fe400018f0c09 */
[-C--:B------:R-:W-:Y:S01]  /*9b20*/  @!P2 LEA.HI.X R13, R0, R21.reuse, R8, 0x1, P4 ;  /* 0x00000015000da211 */ /* 0x080fe200020f0c08 */
[----:B------:R1:W-:Y:S01]  /*9b30*/  STL [R1+0xc], R6 ;  /* 0x00000c0601007387 */ /* 0x0003e20000100800 */
[----:B------:R-:W-:Y:S01]  /*9b40*/  IADD3 R0, R252, UR8, RZ ;  /* 0x00000008fc007c10 */ /* 0x000fe2000fffe0ff */
[----:B------:R-:W-:Y:S01]  /*9b50*/  @!P2 IMAD R2, R14, 0x60, RZ ;  /* 0x000000600e02a824 */ /* 0x000fe200078e02ff */
[C---:B------:R-:W-:Y:S01]  /*9b60*/  @!P2 LEA R8, P3, R4.reuse, R22, 0x1 ;  /* 0x000000160408a211 */ /* 0x040fe200078608ff */
[----:B------:R1:W-:Y:S02]  /*9b70*/  STL [R1+0x8], R7 ;  /* 0x0000080701007387 */ /* 0x0003e40000100800 */
[----:B------:R-:W-:Y:S02]  /*9b80*/  @!P2 IMAD.IADD R2, R5, 0x1, R2 ;  /* 0x000000010502a824 */ /* 0x000fe400078e0202 */
[----:B------:R-:W-:Y:S01]  /*9b90*/  @!PT LDS RZ, [RZ] ;  /* 0x00000000fffff984 */ /* 0x000fe20000000800 */
[----:B------:R-:W-:Y:S01]  /*9ba0*/  @!PT LDS RZ, [RZ] ;  /* 0x00000000fffff984 */ /* 0x000fe20000000800 */
[----:B------:R-:W-:Y:S01]  /*9bb0*/  @!PT LDS RZ, [RZ] ;  /* 0x00000000fffff984 */ /* 0x000fe20000000800 */
[----:B------:R1:W-:Y:S03]  /*9bc0*/  @!P2 LDGSTS.E.BYPASS.LTC128B.128 [R0], [R6.64] ;  /* 0x000000000600afae */ /* 0x0003e6000b901d44 */
[----:B------:R-:W-:Y:S01]  /*9bd0*/  @!P2 LEA.HI.X R9, R4, R21, R2, 0x1, P3 ;  /* 0x000000150409a211 */ /* 0x000fe200018f0c02 */
[----:B------:R1:W-:Y:S01]  /*9be0*/  @P2 STS [R174+0x1000], RZ ;  /* 0x001000ffae002388 */ /* 0x0003e20000000800 */
[C---:B------:R-:W-:Y:S02]  /*9bf0*/  @!P2 IADD3 R2, R252.reuse, UR8, RZ ;  /* 0x00000008fc02ac10 */ /* 0x040fe4000fffe0ff */
        /* <DEDUP_REMOVED lines=26> */
.L_x_1991:
[----:B--2---:R-:W-:Y:S01]  /*9da0*/  F2FP.BF16.PACK_AB R28, R241, R242 ;  /* 0x000000f2f11c723e */ /* 0x004fe200000010ff */
        /* <DEDUP_REMOVED lines=167> */
[----:B------:R-:W-:Y:S01]  /*a820*/  ISETP.GE.AND P2, PT, R182, c[0x0][0x220], PT ;  /* 0x00008800b6007a0c */ /* 0x000fe20003f46270 */
[----:B------:R-:W-:Y:S02]  /*a830*/  IMAD.MOV.U32 R8, RZ, RZ, c[0x0][0x370] ;  /* 0x0000dc00ff087624 */ /* 0x000fe400078e00ff */
[----:B------:R-:W3:Y:S02]  /*a840*/  LDL.LU R52, [R1+0x10] ;  /* 0x0000100001347983 */ /* 0x000ee40000300800 */
[C---:B------:R-:W-:Y:S05]  /*a850*/  IMAD.U32 R4, R8.reuse, -0x80, RZ ;  /* 0xffffff8008047824 */ /* 0x040fea00078e00ff */
[--C-:B------:R-:W-:Y:S03]  /*a860*/  SHF.R.S32.HI R5, RZ, 0x1f, R4.reuse ;  /* 0x0000001fff057819 */ /* 0x100fe60000011404 */
[----:B------:R1:W-:Y:S01]  /*a870*/  @P2 STS.128 [R148+0x8000], RZ ;  /* 0x008000ff94002388 */ /* 0x0003e20000000c00 */
[----:B------:R-:W-:Y:S01]  /*a880*/  @!P2 IMAD.MOV.U32 R13, RZ, RZ, c[0x0][0x374] ;  /* 0x0000dd00ff0da624 */ /* 0x000fe200078e00ff */
[CC--:B------:R-:W-:Y:S01]  /*a890*/  @!P2 LEA R11, P4, R8.reuse, R4.reuse, 0x5 ;  /* 0x00000004080ba211 */ /* 0x0c0fe200078828ff */
[----:B------:R-:W-:Y:S01]  /*a8a0*/  @!P2 IMAD.MOV.U32 R15, RZ, RZ, c[0x0][0x374] ;  /* 0x0000dd00ff0fa624 */ /* 0x000fe200078e00ff */
[C---:B------:R-:W-:Y:S01]  /*a8b0*/  @!P2 LEA R14, P3, R8.reuse, R4, 0x6 ;  /* 0x00000004080ea211 */ /* 0x040fe200078630ff */
[----:B------:R-:W-:Y:S01]  /*a8c0*/  @!P2 IMAD.MOV.U32 R16, RZ, RZ, c[0x0][0x374] ;  /* 0x0000dd00ff10a624 */ /* 0x000fe200078e00ff */
[CC--:B------:R-:W-:Y:S02]  /*a8d0*/  @!P2 LEA.HI.X R13, R8.reuse, R5.reuse, R13, 0x5, P4 ;  /* 0x00000005080da211 */ /* 0x0c0fe400020f2c0d */
[C---:B------:R-:W-:Y:S01]  /*a8e0*/  @!P2 LEA.HI.X R15, R8.reuse, R5, R15, 0x6, P3 ;  /* 0x00000005080fa211 */ /* 0x040fe200018f340f */
[----:B------:R-:W-:Y:S04]  /*a8f0*/  @!P2 IMAD.WIDE.U32 R8, R8, 0x60, R4 ;  /* 0x000000600808a825 */ /* 0x000fe800078e0004 */
[----:B------:R-:W-:Y:S01]  /*a900*/  @!P2 IMAD R16, R16, 0x60, RZ ;  /* 0x000000601010a824 */ /* 0x000fe200078e02ff */
[CC--:B--2---:R-:W-:Y:S02]  /*a910*/  LEA R6, P5, R4.reuse, R53.reuse, 0x1 ;  /* 0x0000003504067211 */ /* 0x0c4fe400078a08ff */
[-C--:B------:R-:W-:Y:S02]  /*a920*/  @!P2 LEA R12, P4, R11, R53.reuse, 0x1 ;  /* 0x000000350b0ca211 */ /* 0x080fe400078808ff */
[-C--:B---3--:R-:W-:Y:S01]  /*a930*/  LEA.HI.X R7, R4, R52.reuse, R5, 0x1, P5 ;  /* 0x0000003404077211 */ /* 0x088fe200028f0c05 */
[----:B------:R-:W-:Y:S01]  /*a940*/  @!P2 IMAD.IADD R5, R9, 0x1, R16 ;  /* 0x000000010905a824 */ /* 0x000fe200078e0210 */
[-C--:B------:R-:W-:Y:S02]  /*a950*/  @!P2 LEA.HI.X R13, R11, R52.reuse, R13, 0x1, P4 ;  /* 0x000000340b0da211 */ /* 0x080fe400020f0c0d */
[CC--:B------:R-:W-:Y:S01]  /*a960*/  @!P2 LEA R10, P3, R14.reuse, R53.reuse, 0x1 ;  /* 0x000000350e0aa211 */ /* 0x0c0fe200078608ff */
[----:B------:R-:W-:Y:S01]  /*a970*/  @!PT LDS RZ, [RZ] ;  /* 0x00000000fffff984 */ /* 0x000fe20000000800 */
[----:B------:R-:W-:Y:S01]  /*a980*/  @!PT LDS RZ, [RZ] ;  /* 0x00000000fffff984 */ /* 0x000fe20000000800 */
[----:B------:R-:W-:Y:S01]  /*a990*/  @!PT LDS RZ, [RZ] ;  /* 0x00000000fffff984 */ /* 0x000fe20000000800 */
[----:B------:R1:W-:Y:S03]  /*a9a0*/  @!P2 LDGSTS.E.BYPASS.LTC128B.128 [R148+0x8000], [R6.64] ;  /* 0x080000000694afae */ /* 0x0003e6000b901d44 */
[-C--:B------:R-:W-:Y:S01]  /*a9b0*/  @!P2 LEA.HI.X R11, R14, R52.reuse, R15, 0x1, P3 ;  /* 0x000000340e0ba211 */ /* 0x080fe200018f0c0f */
[----:B------:R1:W-:Y:S01]  /*a9c0*/  @P2 STS.128 [R148+0x9000], RZ ;  /* 0x009000ff94002388 */ /* 0x0003e20000000c00 */
[C---:B------:R-:W-:Y:S03]  /*a9d0*/  @!P2 LEA R4, P3, R8.reuse, R53, 0x1 ;  /* 0x000000350804a211 */ /* 0x040fe600078608ff */
        /* <DEDUP_REMOVED lines=15> */
[----:B------:R1:W-:Y:S04]  /*aad0*/  STL [R1+0x14], R6 ;  /* 0x0000140601007387 */ /* 0x0003e80000100800 */
[----:B------:R-:W0:Y:S04]  /*aae0*/  LDGDEPBAR ;  /* 0x00000000000079af */ /* 0x000e280000000000 */
[----:B------:R1:W-:Y:S02]  /*aaf0*/  STL [R1+0x10], R7 ;  /* 0x0000100701007387 */ /* 0x0003e40000100800 */
.L_x_1992:
[----:B------:R-:W-:Y:S01]  /*ab00*/  LDSM.16.M88.4 R32, [R145+0x14000] ;  /* 0x014000009120783b */ /* 0x000fe20000000200 */
[----:B------:R-:W-:Y:S01]  /*ab10*/  IMAD.IADD R144, R165, 0x1, R147 ;  /* 0x00000001a5907824 */ /* 0x000fe200078e0293 */
[----:B------:R-:W-:Y:S01]  /*ab20*/  ULOP3.LUT UR8, UR7, 0x1, URZ, 0xc0, !UPT ;  /* 0x0000000107087892 */ /* 0x000fe2000f8ec03f */
[----:B------:R-:W-:Y:S01]  /*ab30*/  IMAD.MOV.U32 R149, RZ, RZ, c[0x0][0x22c] ;  /* 0x00008b00ff957624 */ /* 0x000fe200078e00ff */
[----:B------:R-:W2:Y:S01]  /*ab40*/  LDSM.16.MT88.4 R16, [R0+0xc000] ;  /* 0x00c000000010783b */ /* 0x000ea20000004200 */
[----:B------:R-:W-:Y:S02]  /*ab50*/  UISETP.GT.AND UP2, UPT, UR7, UR18, UPT ;  /* 0x000000120700728c */ /* 0x000fe4000bf44270 */
[----:B------:R-:W-:Y:S01]  /*ab60*/  IMAD R149, R149, c[0x0][0x1c0], RZ ;  /* 0x0000700095957a24 */ /* 0x000fe200078e02ff */
[----:B------:R-:W3:Y:S01]  /*ab70*/  LDSM.16.M88.4 R28, [R145+0x16000] ;  /* 0x01600000911c783b */ /* 0x000ee20000000200 */
[----:B------:R-:W-:Y:S02]  /*ab80*/  UISETP.NE.U32.AND UP0, UPT, UR8, 0x1, UPT ;  /* 0x000000010800788c */ /* 0x000fe4000bf05070 */
[----:B------:R-:W-:Y:S01]  /*ab90*/  IMAD.U32 R149, R149, -0x80, RZ ;  /* 0xffffff8095957824 */ /* 0x000fe200078e00ff */
[----:B------:R-:W4:Y:S01]  /*aba0*/  LDSM.16.MT88.4 R36, [R2+0xc000] ;  /* 0x00c000000224783b */ /* 0x000f220000004200 */
[----:B------:R-:W-:Y:S03]  /*abb0*/  UIADD3 UR7, UR7, -0x1, URZ ;  /* 0xffffffff07077890 */ /* 0x000fe6000fffe03f */
        /* <DEDUP_REMOVED lines=94> */
[-C--:B------:R-:W-:Y:S05]  /*b1a0*/  HMMA.16816.F32.BF16 R4, R36, R48.reuse, R4 ;  /* 0x000000302404723c */ /* 0x080fea0000041804 */
[----:B------:R-:W-:Y:S03]  /*b1b0*/  IMAD R46, R46, c[0x0][0x1c0], RZ ;  /* 0x000070002e2e7a24 */ /* 0x000fe600078e02ff */
[C---:B------:R-:W-:Y:S04]  /*b1c0*/  HMMA.16816.F32.BF16 R8, R136.reuse, R48, R8 ;  /* 0x000000308808723c */ /* 0x040fe80000041808 */
[----:B------:R-:W-:Y:S04]  /*b1d0*/  IMAD R46, R46, 0x48, RZ ;  /* 0x000000482e2e7824 */ /* 0x000fe800078e02ff */
[-C--:B------:R-:W-:Y:S08]  /*b1e0*/  HMMA.16816.F32.BF16 R12, R136, R50.reuse, R12 ;  /* 0x00000032880c723c */ /* 0x080ff0000004180c */
[C---:B------:R-:W-:Y:S08]  /*b1f0*/  HMMA.16816.F32.BF16 R16, R36.reuse, R50, R16 ;  /* 0x000000322410723c */ /* 0x040ff00000041810 */
        /* <DEDUP_REMOVED lines=172> */
[----:B------:R-:W-:Y:S02]  /*bcc0*/  PLOP3.LUT P0, PT, PT, PT, UP2, 0x80, 0x0 ;  /* 0x000000000000781c */ /* 0x000fe40003f0f028 */
[----:B------:R-:W-:Y:S02]  /*bcd0*/  LEA.HI.X.SX32 R7, R2, R37, 0x2, P2 ;  /* 0x0000002502077211 */ /* 0x000fe400010f16ff */
[----:B------:R-:W-:Y:S01]  /*bce0*/  SEL R165, R0, 0xffffffc0, !P1 ;  /* 0xffffffc000a57807 */ /* 0x000fe20004800000 */
[----:B------:R-:W-:Y:S01]  /*bcf0*/  LDSM.16.MT88.4 R36, [R3+0x19000] ;  /* 0x019000000324783b */ /* 0x000fe20000004200 */
[----:B------:R-:W-:Y:S01]  /*bd00*/  PLOP3.LUT P2, PT, PT, PT, UP0, 0x80, 0x0 ;  /* 0x000000000000781c */ /* 0x000fe20003f4f008 */
[----:B------:R-:W-:Y:S02]  /*bd10*/  @UP3 UIADD3 UR17, UP0, UR17, -0x200, URZ ;  /* 0xfffffe0011113890 */ /* 0x000fe4000ff1e03f */
[----:B------:R-:W-:Y:S01]  /*bd20*/  RED.E.ADD.F32.FTZ.RN.STRONG.GPU [R6.64], R30 ;  /* 0x0000001e0600798e */ /* 0x000fe2000c10e784 */
[----:B------:R-:W-:Y:S01]  /*bd30*/  IMAD.IADD R0, R165, 0x1, R164 ;  /* 0x00000001a5007824 */ /* 0x000fe200078e02a4 */
[----:B------:R-:W-:Y:S02]  /*bd40*/  @UP3 UIADD3.X UR16, UR16, -0x1, URZ, UP0, !UPT ;  /* 0xffffffff10103890 */ /* 0x000fe400087fe43f */
        /* <DEDUP_REMOVED lines=226> */
.L_x_1994:
        /* <DEDUP_REMOVED lines=19> */
.L_x_1995:
        /* <DEDUP_REMOVED lines=47> */
.L_x_1997:
[----:B------:R-:W-:Y:S05]  /*cf90*/  BSYNC B0 ;  /* 0x0000000000007941 */ /* 0x000fea0003800000 */
.L_x_1996:
        /* <DEDUP_REMOVED lines=15> */
.L_x_1999:
[----:B------:R-:W-:Y:S05]  /*d090*/  BSYNC B0 ;  /* 0x0000000000007941 */ /* 0x000fea0003800000 */
.L_x_1998:
        /* <DEDUP_REMOVED lines=15> */
.L_x_2001:
[----:B------:R-:W-:Y:S05]  /*d190*/  BSYNC B0 ;  /* 0x0000000000007941 */ /* 0x000fea0003800000 */
.L_x_2000:
        /* <DEDUP_REMOVED lines=14> */
.L_x_2003:
[----:B------:R-:W-:Y:S05]  /*d280*/  BSYNC B0 ;  /* 0x0000000000007941 */ /* 0x000fea0003800000 */
.L_x_2002:
        /* <DEDUP_REMOVED lines=25> */
.L_x_2005:
[----:B------:R-:W-:Y:S05]  /*d420*/  BSYNC B0 ;  /* 0x0000000000007941 */ /* 0x000fea0003800000 */
.L_x_2004:
        /* <DEDUP_REMOVED lines=13> */
.L_x_2007:
[----:B------:R-:W-:Y:S05]  /*d500*/  BSYNC B0 ;  /* 0x0000000000007941 */ /* 0x000fea0003800000 */
.L_x_2006:
        /* <DEDUP_REMOVED lines=13> */
.L_x_2009:
[----:B------:R-:W-:Y:S05]  /*d5e0*/  BSYNC B0 ;  /* 0x0000000000007941 */ /* 0x000fea0003800000 */
.L_x_2008:
        /* <DEDUP_REMOVED lines=11> */
.L_x_1956:
[----:B------:R-:W-:Y:S05]  /*d6a0*/  BSYNC B1 ;  /* 0x0000000000017941 */ /* 0x000fea0003800000 */
.L_x_1934:
        /* <DEDUP_REMOVED lines=11> */
.L_x_2010:
[----:B------:R-:W-:Y:S05]  /*d760*/  EXIT ;  /* 0x000000000000794d */ /* 0x000fea0003800000 */
.L_x_2012:
        /* <DEDUP_REMOVED lines=9> */
.L_x_2488:


//--------------------- .text._ZN5flash44flash_bwd_dq_dk_dv_loop_seqk_parallel_kernelI23Flash_bwd_kernel_traitsILi64ELi128ELi128ELi8ELi4ELi4ELi4ELb0ELb0EN7cutlass10bfloat16_tE19Flash_kernel_traitsILi64ELi128ELi128ELi8ES3_EELb1ELb0ELb0ELb0ELb1ELb1ELb0EEEvNS_16Flash_bwd_paramsE --------------------------
	.section	.text._ZN5flash44flash_bwd_dq_dk_dv_loop_seqk_parallel_kernelI23Flash_bwd_kernel_traitsILi64ELi128ELi128ELi8ELi4ELi4ELi4ELb0ELb0EN7cutlass10bfloat16_tE19Flash_kernel_traitsILi64ELi128ELi128ELi8ES3_EELb1ELb0ELb0ELb0ELb1ELb1ELb0EEEvNS_16Flash_bwd_paramsE,"ax",@progbits
	.sectioninfo	@"SHI_REGISTERS=255"
	.align	128
        .global         _ZN5flash44flash_bwd_dq_dk_dv_loop_seqk_parallel_kernelI23Flash_bwd_kernel_traitsILi64ELi128ELi128ELi8ELi4ELi4ELi4ELb0ELb0EN7cutlass10bfloat16_tE19Flash_kernel_traitsILi64ELi128ELi128ELi8ES3_EELb1ELb0ELb0ELb0ELb1ELb1ELb0EEEvNS_16Flash_bwd_paramsE
        .type           _ZN5flash44flash_bwd_dq_dk_dv_loop_seqk_parallel_kernelI23Flash_bwd_kernel_traitsILi64ELi128ELi128ELi8ELi4ELi4ELi4ELb0ELb0EN7cutlass10bfloat16_tE19Flash_kernel_traitsILi64ELi128ELi128ELi8ES3_EELb1ELb0ELb0ELb0ELb1ELb1ELb0EEEvNS_16Flash_bwd_paramsE,@function
        .size           _ZN5flash44flash_bwd_dq_dk_dv_loop_seqk_parallel_kernelI23Flash_bwd_kernel_traitsILi64ELi128ELi128ELi8ELi4ELi4ELi4ELb0ELb0EN7cutlass10bfloat16_tE19Flash_kernel_traitsILi64ELi128ELi128ELi8ES3_EELb1ELb0ELb0ELb0ELb1ELb1ELb0EEEvNS_16Flash_bwd_paramsE,(.L_x_2489 - _ZN5flash44flash_bwd_dq_dk_dv_loop_seqk_parallel_kernelI23Flash_bwd_kernel_traitsILi64ELi128ELi128ELi8ELi4ELi4ELi4ELb0ELb0EN7cutlass10bfloat16_tE19Flash_kernel_traitsILi64ELi128ELi128ELi8ES3_EELb1ELb0ELb0ELb0ELb1ELb1ELb0EEEvNS_16Flash_bwd_paramsE)
        .other          _ZN5flash44flash_bwd_dq_dk_dv_loop_seqk_parallel_kernelI23Flash_bwd_kernel_traitsILi64ELi128ELi128ELi8ELi4ELi4ELi4ELb0ELb0EN7cutlass10bfloat16_tE19Flash_kernel_traitsILi64ELi128ELi128ELi8ES3_EELb1ELb0ELb0ELb0ELb1ELb1ELb0EEEvNS_16Flash_bwd_paramsE,@"STO_CUDA_ENTRY STV_DEFAULT"
_ZN5flash44flash_bwd_dq_dk_dv_loop_seqk_parallel_kernelI23Flash_bwd_kernel_traitsILi64ELi128ELi128ELi8ELi4ELi4ELi4ELb0ELb0EN7cutlass10bfloat16_tE19Flash_kernel_traitsILi64ELi128ELi128ELi8ES3_EELb1ELb0ELb0ELb0ELb1ELb1ELb0EEEvNS_16Flash_bwd_paramsE:
.text._ZN5flash44flash_bwd_dq_dk_dv_loop_seqk_parallel_kernelI23Flash_bwd_kernel_traitsILi64ELi128ELi128ELi8ELi4ELi4ELi4ELb0ELb0EN7cutlass10bfloat16_tE19Flash_kernel_traitsILi64ELi128ELi128ELi8ES3_EELb1ELb0ELb0ELb0ELb1ELb1ELb0EEEvNS_16Flash_bwd_paramsE:
        /* <DEDUP_REMOVED lines=27> */
[----:B------:R-:W-:Y:S01]  /*01b0*/  ULDC.64 UR34, c[0x0][0x118] ;  /* 0x0000460000227ab9 */ /* 0x000fe20000000a00 */
[CC--:B------:R-:W-:Y:S01]  /*01c0*/  LEA.HI R5, R2.reuse, R7.reuse, RZ, 0x5 ;  /* 0x0000000702057211 */ /* 0x0c0fe200078f28ff */
[----:B------:R-:W-:Y:S01]  /*01d0*/  ULDC UR16, c[0x0][0x1c0] ;  /* 0x0000700000107ab9 */ /* 0x000fe20000000800 */
[CC--:B------:R-:W-:Y:S01]  /*01e0*/  LEA.HI R12, R2.reuse, R7.reuse, RZ, 0x3 ;  /* 0x00000007020c7211 */ /* 0x0c0fe200078f18ff */
[----:B------:R-:W-:Y:S01]  /*01f0*/  ULDC UR15, c[0x0][0x224] ;  /* 0x00008900000f7ab9 */ /* 0x000fe20000000800 */
[--C-:B------:R-:W-:Y:S01]  /*0200*/  SHF.R.S32.HI R3, RZ, 0x5, R5.reuse ;  /* 0x00000005ff037819 */ /* 0x100fe20000011405 */
[----:B------:R-:W-:Y:S01]  /*0210*/  UMOV UR18, 0x4 ;  /* 0x0000000400127882 */ /* 0x000fe20000000000 */
[----:B------:R-:W-:Y:S01]  /*0220*/  SHF.R.S32.HI R0, RZ, 0x1f, R5 ;  /* 0x0000001fff007819 */ /* 0x000fe20000011405 */
[----:B------:R-:W-:Y:S01]  /*0230*/  ULDC.64 UR30, c[0x0][0x200] ;  /* 0x00008000001e7ab9 */ /* 0x000fe20000000a00 */
[CC--:B------:R-:W-:Y:S01]  /*0240*/  LEA.HI R4, R2.reuse, R7.reuse, RZ, 0x4 ;  /* 0x0000000702047211 */ /* 0x0c0fe200078f20ff */
[----:B------:R-:W-:Y:S01]  /*0250*/  ULDC.64 UR28, c[0x0][0x3c8] ;  /* 0x0000f200001c7ab9 */ /* 0x000fe20000000a00 */
[CC--:B------:R-:W-:Y:S01]  /*0260*/  LEA.HI R14, R2.reuse, R7.reuse, RZ, 0x7 ;  /* 0x00000007020e7211 */ /* 0x0c0fe200078f38ff */
[----:B------:R-:W-:Y:S01]  /*0270*/  ULDC UR14, c[0x0][0x224] ;  /* 0x00008900000e7ab9 */ /* 0x000fe20000000800 */
[----:B------:R-:W-:Y:S01]  /*0280*/  LEA.HI R13, R2, R7, RZ, 0x6 ;  /* 0x00000007020d7211 */ /* 0x000fe200078f30ff */
[----:B------:R-:W-:Y:S01]  /*0290*/  ULDC UR13, c[0x0][0x22c] ;  /* 0x00008b00000d7ab9 */ /* 0x000fe20000000800 */
[----:B------:R-:W-:Y:S01]  /*02a0*/  LEA.HI R0, R0, R3, RZ, 0x2 ;  /* 0x0000000300007211 */ /* 0x000fe200078f10ff */
[----:B------:R-:W-:Y:S01]  /*02b0*/  UMOV UR20, 0x6 ;  /* 0x0000000600147882 */ /* 0x000fe20000000000 */
[----:B------:R-:W-:Y:S01]  /*02c0*/  LEA.HI R2, R2, R7, RZ, 0x2 ;  /* 0x0000000702027211 */ /* 0x000fe200078f10ff */
[----:B------:R-:W-:Y:S01]  /*02d0*/  ULDC UR12, c[0x0][0x1c0] ;  /* 0x00007000000c7ab9 */ /* 0x000fe20000000800 */
[----:B------:R-:W-:Y:S01]  /*02e0*/  LOP3.LUT R6, R5, 0xffffffe0, RZ, 0xc0, !PT ;  /* 0xffffffe005067812 */ /* 0x000fe200078ec0ff */
[----:B------:R-:W-:Y:S01]  /*02f0*/  UMOV UR19, 0xffffc000 ;  /* 0xffffc00000137882 */ /* 0x000fe20000000000 */
[----:B------:R-:W-:Y:S01]  /*0300*/  LOP3.LUT R0, R0, 0xfffffffc, RZ, 0xc0, !PT ;  /* 0xfffffffc00007812 */ /* 0x000fe200078ec0ff */
[----:B------:R-:W-:Y:S01]  /*0310*/  UIMAD UR21, UR4, UR21, URZ ;  /* 0x00000015041572a4 */ /* 0x000fe2000f8e023f */
[----:B------:R-:W-:Y:S01]  /*0320*/  LOP3.LUT R5, R12, 0xfffffff8, RZ, 0xc0, !PT ;  /* 0xfffffff80c057812 */ /* 0x000fe200078ec0ff */
[----:B------:R-:W-:Y:S01]  /*0330*/  IMAD.IADD R8, R7, 0x1, -R6 ;  /* 0x0000000107087824 */ /* 0x000fe200078e0a06 */
[----:B------:R-:W-:Y:S01]  /*0340*/  SHF.R.S32.HI R11, RZ, 0x3, R12 ;  /* 0x00000003ff0b7819 */ /* 0x000fe2000001140c */
[----:B------:R-:W-:Y:S01]  /*0350*/  IMAD.IADD R16, R3, 0x1, -R0 ;  /* 0x0000000103107824 */ /* 0x000fe200078e0a00 */
[----:B------:R-:W-:Y:S01]  /*0360*/  LOP3.LUT R10, R2, 0x7ffffffc, RZ, 0xc0, !PT ;  /* 0x7ffffffc020a7812 */ /* 0x000fe200078ec0ff */
[----:B------:R-:W-:Y:S01]  /*0370*/  IMAD.IADD R5, R7, 0x1, -R5 ;  /* 0x0000000107057824 */ /* 0x000fe200078e0a05 */
[C---:B------:R-:W-:Y:S01]  /*0380*/  LOP3.LUT R9, R4.reuse, 0xfffffff0, RZ, 0xc0, !PT ;  /* 0xfffffff004097812 */ /* 0x040fe200078ec0ff */
[----:B------:R-:W-:Y:S01]  /*0390*/  IMAD.SHL.U32 R0, R11, 0x40, RZ ;  /* 0x000000400b007824 */ /* 0x000fe200078e00ff */
[----:B------:R-:W-:Y:S01]  /*03a0*/  SHF.R.S32.HI R6, RZ, 0x4, R4 ;  /* 0x00000004ff067819 */ /* 0x000fe20000011404 */
[C---:B------:R-:W-:Y:S01]  /*03b0*/  IMAD.IADD R15, R7.reuse, 0x1, -R10 ;  /* 0x00000001070f7824 */ /* 0x040fe200078e0a0a */
[--C-:B------:R-:W-:Y:S01]  /*03c0*/  SHF.R.S32.HI R10, RZ, 0x2, R2.reuse ;  /* 0x00000002ff0a7819 */ /* 0x100fe20000011402 */
[----:B------:R-:W-:Y:S01]  /*03d0*/  IMAD.IADD R9, R7, 0x1, -R9 ;  /* 0x0000000107097824 */ /* 0x000fe200078e0a09 */
[----:B------:R-:W-:Y:S01]  /*03e0*/  SHF.R.S32.HI R2, RZ, 0x1f, R2 ;  /* 0x0000001fff027819 */ /* 0x000fe20000011402 */
[----:B------:R-:W-:Y:S01]  /*03f0*/  IMAD.SHL.U32 R7, R5, 0x8, RZ ;  /* 0x0000000805077824 */ /* 0x000fe200078e00ff */
[----:B------:R-:W-:Y:S01]  /*0400*/  LEA.HI R3, R4, R6, RZ, 0x1 ;  /* 0x0000000604037211 */ /* 0x000fe200078f08ff */
[----:B------:R-:W-:Y:S01]  /*0410*/  STL [R1+0x30], R16 ;  /* 0x0000301001007387 */ /* 0x000fe20000100800 */
[----:B------:R-:W-:Y:S01]  /*0420*/  LOP3.LUT R0, R0, 0x1c0, RZ, 0xc0, !PT ;  /* 0x000001c000007812 */ /* 0x000fe200078ec0ff */
[----:B------:R-:W-:Y:S01]  /*0430*/  USHF.R.S32.HI UR22, URZ, 0x1f, UR23 ;  /* 0x0000001f3f167899 */ /* 0x000fe20008011417 */
[----:B------:R-:W-:Y:S01]  /*0440*/  LEA.HI R4, R2, R10, RZ, 0x3 ;  /* 0x0000000a02047211 */ /* 0x000fe200078f18ff */
[----:B------:R-:W-:Y:S01]  /*0450*/  UMOV UR17, 0x6 ;  /* 0x0000000600117882 */ /* 0x000fe20000000000 */
[----:B------:R-:W-:-:S02]  /*0460*/  LOP3.LUT R2, R3, 0xfffffffe, RZ, 0xc0, !PT ;  /* 0xfffffffe03027812 */ /* 0x000fc400078ec0ff */
[----:B------:R-:W-:Y:S02]  /*0470*/  LOP3.LUT R7, R0, 0x38, R7, 0xf8, !PT ;  /* 0x0000003800077812 */ /* 0x000fe400078ef807 */
[----:B------:R-:W-:Y:S01]  /*0480*/  SHF.R.U32.HI R0, RZ, 0x3, R0 ;  /* 0x00000003ff007819 */ /* 0x000fe20000011600 */
[----:B------:R-:W-:Y:S01]  /*0490*/  IMAD.IADD R11, R6, 0x1, -R2 ;  /* 0x00000001060b7824 */ /* 0x000fe200078e0a02 */
[----:B------:R-:W-:Y:S01]  /*04a0*/  LOP3.LUT R3, R4, 0xfffffff8, RZ, 0xc0, !PT ;  /* 0xfffffff804037812 */ /* 0x000fe200078ec0ff */
[----:B------:R-:W-:Y:S01]  /*04b0*/  IMAD.SHL.U32 R2, R13, 0x8, RZ ;  /* 0x000000080d027824 */ /* 0x000fe200078e00ff */
[----:B------:R-:W-:Y:S02]  /*04c0*/  LOP3.LUT R0, R7, R0, RZ, 0x3c, !PT ;  /* 0x0000000007007212 */ /* 0x000fe400078e3cff */
[----:B------:R-:W-:Y:S01]  /*04d0*/  SHF.R.S32.HI R4, RZ, 0x1f, R9 ;  /* 0x0000001fff047819 */ /* 0x000fe20000011409 */
[----:B------:R-:W-:Y:S01]  /*04e0*/  IMAD.IADD R6, R10, 0x1, -R3 ;  /* 0x000000010a067824 */ /* 0x000fe200078e0a03 */
[----:B------:R-:W-:Y:S01]  /*04f0*/  LOP3.LUT R0, R0, 0xfffffe00, R2, 0xf8, !PT ;  /* 0xfffffe0000007812 */ /* 0x000fe200078ef802 */
[----:B------:R-:W-:Y:S01]  /*0500*/  IMAD.SHL.U32 R3, R11, 0x200, RZ ;  /* 0x000002000b037824 */ /* 0x000fe200078e00ff */
[----:B------:R-:W-:-:S02]  /*0510*/  LEA.HI R10, R4, R9, RZ, 0x3 ;  /* 0x00000009040a7211 */ /* 0x000fc400078f18ff */
[----:B------:R-:W-:Y:S01]  /*0520*/  SHF.R.S32.HI R250, RZ, 0x1f, R8 ;  /* 0x0000001ffffa7819 */ /* 0x000fe20000011408 */
[----:B------:R1:W-:Y:S01]  /*0530*/  STL [R1+0x20], R0 ;  /* 0x0000200001007387 */ /* 0x0003e20000100800 */
[----:B------:R-:W-:Y:S02]  /*0540*/  LOP3.LUT R2, R10, 0xfffffff8, RZ, 0xc0, !PT ;  /* 0xfffffff80a027812 */ /* 0x000fe400078ec0ff */
[----:B------:R-:W-:Y:S02]  /*0550*/  LOP3.LUT R4, R6, 0x1, RZ, 0xc0, !PT ;  /* 0x0000000106047812 */ /* 0x000fe400078ec0ff */
[----:B------:R-:W-:Y:S01]  /*0560*/  LOP3.LUT P4, RZ, R5, 0x2, RZ, 0xc0, !PT ;  /* 0x0000000205ff7812 */ /* 0x000fe2000788c0ff */
[----:B------:R-:W-:Y:S01]  /*0570*/  IMAD.IADD R13, R9, 0x1, -R2 ;  /* 0x00000001090d7824 */ /* 0x000fe200078e0a02 */
[----:B------:R-:W-:Y:S01]  /*0580*/  LOP3.LUT P3, RZ, R5, 0x4, RZ, 0xc0, !PT ;  /* 0x0000000405ff7812 */ /* 0x000fe2000786c0ff */
[----:B------:R-:W-:Y:S01]  /*0590*/  IMAD.SHL.U32 R2, R16, 0x10, RZ ;  /* 0x0000001010027824 */ /* 0x000fe200078e00ff */
[----:B------:R-:W-:Y:S01]  /*05a0*/  LEA.HI R250, R250, R8, RZ, 0x2 ;  /* 0x00000008fafa7211 */ /* 0x000fe200078f10ff */
[----:B------:R-:W-:Y:S01]  /*05b0*/  IMAD.SHL.U32 R8, R15, 0x2, RZ ;  /* 0x000000020f087824 */ /* 0x000fe200078e00ff */
[----:B------:R-:W-:Y:S01]  /*05c0*/  ISETP.NE.U32.AND P0, PT, R4, 0x1, PT ;  /* 0x000000010400780c */ /* 0x000fe20003f05070 */
[----:B------:R-:W-:Y:S01]  /*05d0*/  STL [R1+0x34], R13 ;  /* 0x0000340d01007387 */ /* 0x000fe20000100800 */
[----:B------:R-:W-:-:S02]  /*05e0*/  LEA.HI.SX32 R250, R250, R2, 0x1e ;  /* 0x00000002fafa7211 */ /* 0x000fc400078ff2ff */
[----:B------:R-:W-:Y:S02]  /*05f0*/  R2P PR, R6, 0x6 ;  /* 0x0000000606007804 */ /* 0x000fe40000000000 */
[----:B------:R-:W-:Y:S02]  /*0600*/  SEL R177, R233, 0xffffffe0, !P4 ;  /* 0xffffffe0e9b17807 */ /* 0x000fe40006000000 */
[----:B------:R-:W-:Y:S02]  /*0610*/  SEL R231, R231, 0x10, !P0 ;  /* 0x00000010e7e77807 */ /* 0x000fe40004000000 */
[----:B------:R-:W-:Y:S01]  /*0620*/  SEL R233, R233, 0xffffffe0, !P1 ;  /* 0xffffffe0e9e97807 */ /* 0x000fe20004800000 */
[----:B-1----:R-:W-:Y:S01]  /*0630*/  IMAD.SHL.U32 R0, R5, 0x40, RZ ;  /* 0x0000004005007824 */ /* 0x002fe200078e00ff */
[----:B------:R-:W-:-:S04]  /*0640*/  SHF.R.S32.HI R5, RZ, 0x7, R14 ;  /* 0x00000007ff057819 */ /* 0x000fc8000001140e */
[----:B------:R-:W-:-:S04]  /*0650*/  LOP3.LUT R0, R0, 0x1c0, RZ, 0xc0, !PT ;  /* 0x000001c000007812 */ /* 0x000fc800078ec0ff */
[C---:B------:R-:W-:Y:S01]  /*0660*/  LOP3.LUT R7, R0.reuse, 0x30, R2, 0xf8, !PT ;  /* 0x0000003000077812 */ /* 0x040fe200078ef802 */
[----:B------:R-:W-:Y:S01]  /*0670*/  IMAD R2, R5, 0x1000, R3 ;  /* 0x0000100005027824 */ /* 0x000fe200078e0203 */
[----:B------:R-:W-:Y:S02]  /*0680*/  LOP3.LUT R175, R0, 0x8, R12, 0xf8, !PT ;  /* 0x0000000800af7812 */ /* 0x000fe400078ef80c */
[----:B------:R-:W-:Y:S02]  /*0690*/  SHF.R.U32.HI R0, RZ, 0x3, R0 ;  /* 0x00000003ff007819 */ /* 0x000fe40000011600 */
[----:B------:R-:W-:Y:S01]  /*06a0*/  LOP3.LUT R4, R7, 0x8, R12, 0xf8, !PT ;  /* 0x0000000807047812 */ /* 0x000fe200078ef80c */
[----:B------:R-:W-:Y:S01]  /*06b0*/  IMAD.SHL.U32 R7, R11, 0x10, RZ ;  /* 0x000000100b077824 */ /* 0x000fe200078e00ff */
[----:B------:R-:W-:Y:S02]  /*06c0*/  LOP3.LUT R175, R175, R0, RZ, 0x3c, !PT ;  /* 0x00000000afaf7212 */ /* 0x000fe400078e3cff */
[----:B------:R-:W-:Y:S01]  /*06d0*/  LOP3.LUT R3, R3, R4, R0, 0xf6, !PT ;  /* 0x0000000403037212 */ /* 0x000fe200078ef600 */
[----:B------:R-:W-:-:S02]  /*06e0*/  IMAD.SHL.U32 R0, R6, 0x40, RZ ;  /* 0x0000004006007824 */ /* 0x000fc400078e00ff */
[----:B------:R-:W-:Y:S02]  /*06f0*/  IMAD.IADD R175, R2, 0x1, R175 ;  /* 0x0000000102af7824 */ /* 0x000fe400078e02af */
[C---:B------:R-:W-:Y:S01]  /*0700*/  IMAD.SHL.U32 R2, R5.reuse, 0x8, RZ ;  /* 0x0000000805027824 */ /* 0x040fe200078e00ff */
[----:B------:R-:W-:Y:S01]  /*0710*/  LOP3.LUT R0, R0, 0x1c0, RZ, 0xc0, !PT ;  /* 0x000001c000007812 */ /* 0x000fe200078ec0ff */
[----:B------:R-:W-:Y:S02]  /*0720*/  IMAD R5, R5, 0x2000, R8 ;  /* 0x0000200005057824 */ /* 0x000fe400078e0208 */
[----:B------:R-:W-:Y:S01]  /*0730*/  IMAD.SHL.U32 R175, R175, 0x2, RZ ;  /* 0x00000002afaf7824 */ /* 0x000fe200078e00ff */
[----:B------:R-:W-:Y:S01]  /*0740*/  LOP3.LUT R2, R2, 0x8, RZ, 0xc0, !PT ;  /* 0x0000000802027812 */ /* 0x000fe200078ec0ff */
[----:B------:R-:W-:Y:S01]  /*0750*/  IMAD R5, R16, 0x400, R5 ;  /* 0x0000040010057824 */ /* 0x000fe200078e0205 */
[----:B------:R-:W-:Y:S01]  /*0760*/  SHF.R.U32.HI R4, RZ, 0x3, R0 ;  /* 0x00000003ff047819 */ /* 0x000fe20000011600 */
[----:B------:R-:W-:Y:S01]  /*0770*/  IMAD.IADD R178, R175, 0x1, R177 ;  /* 0x00000001afb27824 */ /* 0x000fe200078e02b1 */
[----:B------:R-:W-:Y:S01]  /*0780*/  LOP3.LUT R9, R2, 0x10, R7, 0xf8, !PT ;  /* 0x0000001002097812 */ /* 0x000fe200078ef807 */
[----:B------:R-:W-:Y:S01]  /*0790*/  IMAD.SHL.U32 R3, R3, 0x2, RZ ;  /* 0x0000000203037824 */ /* 0x000fe200078e00ff */
[----:B------:R-:W-:-:S02]  /*07a0*/  LOP3.LUT R6, R4, R0, RZ, 0xfc, !PT ;  /* 0x0000000004067212 */ /* 0x000fc400078efcff */
        /* <DEDUP_REMOVED lines=9> */
[--C-:B------:R-:W-:Y:S01]  /*0840*/  SHF.R.U32.HI R4, RZ, 0x3, R2.reuse ;  /* 0x00000003ff047819 */ /* 0x100fe20000011602 */
        /* <DEDUP_REMOVED lines=38> */
[----:B------:R-:W-:Y:S04]  /*0ab0*/  STL [R1+0x4c], R10 ;  /* 0x00004c0a01007387 */ /* 0x000fe80000100800 */
        /* <DEDUP_REMOVED lines=12> */
.L_x_2021:
        /* <DEDUP_REMOVED lines=8> */
[----:B---3--:R-:W1:Y:S01]  /*0c00*/  @P1 S2R R7, SR_CTAID.Y ;  /* 0x0000000000071919 */ /* 0x008e620000002600 */
[----:B------:R-:W-:-:S06]  /*0c10*/  @P1 IMAD.MOV.U32 R6, RZ, RZ, 0x4 ;  /* 0x00000004ff061424 */ /* 0x000fcc00078e00ff */
[----:B--2---:R-:W2:Y:S01]  /*0c20*/  @P0 S2R R0, SR_CTAID.Y ;  /* 0x0000000000000919 */ /* 0x004ea20000002600 */
[----:B-1----:R-:W-:-:S06]  /*0c30*/  @P1 IMAD.WIDE R6, R7, R6, c[0x0][0x250] ;  /* 0x0000940007061625 */ /* 0x002fcc00078e0206 */
[----:B------:R-:W3:Y:S01]  /*0c40*/  @P1 LDG.E R6, [R6.64] ;  /* 0x0000002206061981 */ /* 0x000ee2000c1e1900 */
[----:B--2---:R-:W1:Y:S02]  /*0c50*/  @P0 R2UR UR5, R0 ;  /* 0x00000000000503c2 */ /* 0x004e6400000e0000 */
[----:B-1----:R-:W-:-:S06]  /*0c60*/  @UP1 UIMAD.WIDE UR4, UR5, UR4, UR6 ;  /* 0x00000004050412a5 */ /* 0x002fcc000f8e0206 */
[----:B------:R-:W-:Y:S02]  /*0c70*/  IMAD.U32 R4, RZ, RZ, UR4 ;  /* 0x00000004ff047e24 */ /* 0x000fe4000f8e00ff */
[----:B------:R-:W-:Y:S01]  /*0c80*/  IMAD.U32 R5, RZ, RZ, UR5 ;  /* 0x00000005ff057e24 */ /* 0x000fe2000f8e00ff */
[----:B------:R-:W-:Y:S02]  /*0c90*/  UMOV UR36, URZ ;  /* 0x0000003f00247c82 */ /* 0x000fe40008000000 */
[----:B------:R-:W-:Y:S02]  /*0ca0*/  ULDC.64 UR4, c[0x0][0x268] ;  /* 0x00009a0000047ab9 */ /* 0x000fe40000000a00 */
[----:B------:R-:W2:Y:S01]  /*0cb0*/  @P0 LDG.E R0, [R4.64] ;  /* 0x0000002204000981 */ /* 0x000ea2000c1e1900 */
[----:B------:R-:W-:-:S04]  /*0cc0*/  @!UP1 UISETP.NE.U32.AND UP0, UPT, URZ, UR4, UPT ;  /* 0x000000043f00928c */ /* 0x000fc8000bf05070 */
[----:B------:R-:W-:-:S03]  /*0cd0*/  @!UP1 UISETP.NE.AND.EX UP0, UPT, URZ, UR5, UPT, UP0 ;  /* 0x000000053f00928c */ /* 0x000fc6000bf05300 */
[----:B------:R-:W-:Y:S02]  /*0ce0*/  ULDC.64 UR4, c[0x0][0x218] ;  /* 0x0000860000047ab9 */ /* 0x000fe40000000a00 */
[----:B------:R-:W-:Y:S01]  /*0cf0*/  @!UP1 USEL UR5, URZ, UR5, !UP0 ;  /* 0x000000053f059287 */ /* 0x000fe2000c000000 */
[----:B---3--:R-:W1:Y:S08]  /*0d00*/  @P1 R2UR UR36, R6 ;  /* 0x00000000062413c2 */ /* 0x008e7000000e0000 */
[----:B--2---:R-:W1:Y:S02]  /*0d10*/  @P0 R2UR UR6, R0 ;  /* 0x00000000000603c2 */ /* 0x004e6400000e0000 */
        /* <DEDUP_REMOVED lines=29> */
[----:B------:R-:W-:Y:S02]  /*0ef0*/  ULOP3.LUT UR46, UR44, 0xffffff80, URZ, 0xc0, !UPT ;  /* 0xffffff802c2e7892 */ /* 0x000fe4000f8ec03f */
[----:B------:R-:W-:Y:S01]  /*0f00*/  ULDC UR9, c[0x0][0x1c0] ;  /* 0x0000700000097ab9 */ /* 0x000fe20000000800 */
[----:B---3--:R-:W-:Y:S01]  /*0f10*/  IADD3 R4, R4, 0xffffffe, RZ ;  /* 0x0ffffffe04047810 */ /* 0x008fe20007ffe0ff */
[----:B-----5:R-:W-:Y:S02]  /*0f20*/  @UP0 UIMAD UR40, UR37, UR8, URZ ;  /* 0x00000008252802a4 */ /* 0x020fe4000f8e023f */
[----:B------:R-:W-:Y:S01]  /*0f30*/  UIMAD UR5, UR38, UR5, URZ ;  /* 0x00000005260572a4 */ /* 0x000fe2000f8e023f */
[----:B------:R-:W1:Y:S01]  /*0f40*/  F2I.FTZ.U32.TRUNC.NTZ R5, R4 ;  /* 0x0000000400057305 */ /* 0x000e62000021f000 */
[----:B------:R-:W-:-:S02]  /*0f50*/  UIMAD.WIDE UR50, UR37, 0x80, URZ ;  /* 0x00000080253278a5 */ /* 0x000fc4000f8e023f */
[----:B------:R-:W-:Y:S02]  /*0f60*/  @!UP0 UIMAD UR9, UR37, UR9, UR38 ;  /* 0x00000009250982a4 */ /* 0x000fe4000f8e0226 */
[----:B------:R-:W-:Y:S02]  /*0f70*/  UIADD3 UR46, UR46, -0x80, URZ ;  /* 0xffffff802e2e7890 */ /* 0x000fe4000fffe03f */
[----:B------:R-:W-:Y:S02]  /*0f80*/  ULDC.U8 UR7, c[0x0][0x3d0] ;  /* 0x0000f40000077ab9 */ /* 0x000fe40000000000 */
[----:B------:R-:W-:Y:S02]  /*0f90*/  ULDC UR41, c[0x0][0x234] ;  /* 0x00008d0000297ab9 */ /* 0x000fe40000000800 */
[----:B------:R-:W-:Y:S02]  /*0fa0*/  ULDC UR48, c[0x0][0x1c0] ;  /* 0x0000700000307ab9 */ /* 0x000fe40000000800 */
[----:B------:R-:W-:-:S02]  /*0fb0*/  @UP0 UIMAD UR41, UR38, UR41, UR40 ;  /* 0x00000029262902a4 */ /* 0x000fc4000f8e0228 */
        /* <DEDUP_REMOVED lines=9> */
[----:B------:R-:W-:-:S02]  /*1050*/  USHF.R.S32.HI UR4, URZ, 0x1f, UR5 ;  /* 0x0000001f3f047899 */ /* 0x000fc40008011405 */
[----:B------:R-:W-:Y:S01]  /*1060*/  USEL UR45, UR51, URZ, UP1 ;  /* 0x0000003f332d7287 */ /* 0x000fe20008800000 */
[----:B------:R-:W-:Y:S01]  /*1070*/  IMAD.MOV.U32 R4, RZ, RZ, R2 ;  /* 0x000000ffff047224 */ /* 0x000fe200078e0002 */
[----:B------:R-:W-:Y:S02]  /*1080*/  @!UP0 UIMAD UR41, UR9, UR8, URZ ;  /* 0x00000008092982a4 */ /* 0x000fe4000f8e023f */
[----:B------:R-:W-:Y:S01]  /*1090*/  USHF.R.S32.HI UR47, URZ, 0x1f, UR46 ;  /* 0x0000001f3f2f7899 */ /* 0x000fe2000801142e */
[----:B------:R-:W-:-:S04]  /*10a0*/  IMAD.HI.U32 R0, R0, R4, RZ ;  /* 0x0000000400007227 */ /* 0x000fc800078e00ff */
[----:B------:R-:W-:-:S04]  /*10b0*/  IMAD.MOV R2, RZ, RZ, -R0 ;  /* 0x000000ffff027224 */ /* 0x000fc800078e0a00 */
[----:B------:R-:W-:Y:S02]  /*10c0*/  IMAD R2, R6, R2, R4 ;  /* 0x0000000206027224 */ /* 0x000fe400078e0204 */
[----:B----4-:R-:W-:-:S03]  /*10d0*/  IMAD.WIDE.U32 R4, R7, c[0x0][0x3d8], RZ ;  /* 0x0000f60007047a25 */ /* 0x010fc600078e00ff */
[----:B------:R-:W-:-:S13]  /*10e0*/  ISETP.GT.U32.AND P1, PT, R6, R2, PT ;  /* 0x000000020600720c */ /* 0x000fda0003f24070 */
[----:B------:R-:W-:Y:S01]  /*10f0*/  @!P1 IMAD.IADD R2, R2, 0x1, -R6 ;  /* 0x0000000102029824 */ /* 0x000fe200078e0a06 */
[----:B------:R-:W-:Y:S02]  /*1100*/  @!P1 IADD3 R0, R0, 0x1, RZ ;  /* 0x0000000100009810 */ /* 0x000fe40007ffe0ff */
[----:B------:R-:W-:Y:S01]  /*1110*/  ISETP.NE.AND P1, PT, RZ, UR7, PT ;  /* 0x00000007ff007c0c */ /* 0x000fe2000bf25270 */
[----:B------:R-:W-:Y:S01]  /*1120*/  USEL UR7, UR50, URZ, UP1 ;  /* 0x0000003f32077287 */ /* 0x000fe20008800000 */
        /* <DEDUP_REMOVED lines=13> */
.L_x_2014:
[----:B------:R-:W-:-:S04]  /*1200*/  UIMAD UR40, UR37, UR16, UR38 ;  /* 0x00000010252872a4 */ /* 0x000fc8000f8e0226 */
[----:B------:R-:W-:Y:S02]  /*1210*/  UIMAD UR40, UR40, UR15, URZ ;  /* 0x0000000f282872a4 */ /* 0x000fe4000f8e023f */
.L_x_2015:
[----:B------:R-:W2:Y:S01]  /*1220*/  LDL R26, [R1+0x20] ;  /* 0x00002000011a7983 */ /* 0x000ea20000100800 */
[----:B------:R-:W-:Y:S01]  /*1230*/  IMAD.U32 R8, RZ, RZ, UR5 ;  /* 0x00000005ff087e24 */ /* 0x000fe2000f8e00ff */
[----:B------:R-:W-:Y:S01]  /*1240*/  UIADD3 UR36, UP0, UR6, UR36, URZ ;  /* 0x0000002406247290 */ /* 0x000fe2000ff1e03f */
[----:B------:R-:W-:Y:S01]  /*1250*/  IMAD.U32 R5, RZ, RZ, UR4 ;  /* 0x00000004ff057e24 */ /* 0x000fe2000f8e00ff */
[----:B------:R-:W1:Y:S01]  /*1260*/  S2R R23, SR_TID.X ;  /* 0x0000000000177919 */ /* 0x000e620000002100 */
[----:B------:R-:W-:Y:S01]  /*1270*/  ULDC.64 UR4, c[0x0][0x368] ;  /* 0x0000da0000047ab9 */ /* 0x000fe20000000a00 */
[----:B------:R-:W-:Y:S01]  /*1280*/  IMAD.U32 R15, RZ, RZ, UR33 ;  /* 0x00000021ff0f7e24 */ /* 0x000fe2000f8e00ff */
[----:B------:R-:W-:Y:S01]  /*1290*/  UIMAD UR4, UR10, UR4, URZ ;  /* 0x000000040a0472a4 */ /* 0x000fe2000f8e023f */
[----:B------:R-:W3:Y:S01]  /*12a0*/  S2R R25, SR_CTAID.Y ;  /* 0x0000000000197919 */ /* 0x000ee20000002600 */
[----:B------:R-:W-:Y:S01]  /*12b0*/  UIMAD.WIDE UR50, UR37, UR14, UR46 ;  /* 0x0000000e253272a5 */ /* 0x000fe2000f8e022e */
[----:B------:R-:W-:Y:S01]  /*12c0*/  CS2R R126, SRZ ;  /* 0x00000000007e7805 */ /* 0x000fe2000001ff00 */
[----:B------:R-:W-:Y:S01]  /*12d0*/  UIMAD UR6, UR37, UR5, UR4 ;  /* 0x00000005250672a4 */ /* 0x000fe2000f8e0204 */
[----:B------:R-:W-:Y:S01]  /*12e0*/  CS2R R124, SRZ ;  /* 0x00000000007c7805 */ /* 0x000fe2000001ff00 */
[----:B------:R-:W-:Y:S01]  /*12f0*/  UIMAD UR48, UR48, UR13, UR21 ;  /* 0x0000000d303072a4 */ /* 0x000fe2000f8e0215 */
[----:B------:R-:W-:Y:S01]  /*1300*/  CS2R R130, SRZ ;  /* 0x0000000000827805 */ /* 0x000fe2000001ff00 */
[----:B------:R-:W-:Y:S01]  /*1310*/  ULDC.64 UR4, c[0x0][0x180] ;  /* 0x0000600000047ab9 */ /* 0x000fe20000000a00 */
[----:B------:R-:W-:Y:S01]  /*1320*/  CS2R R128, SRZ ;  /* 0x0000000000807805 */ /* 0x000fe2000001ff00 */
[----:B------:R-:W-:Y:S01]  /*1330*/  UIMAD UR4, UR10, UR4, URZ ;  /* 0x000000040a0472a4 */ /* 0x000fe2000f8e023f */
[----:B------:R-:W-:Y:S01]  /*1340*/  CS2R R122, SRZ ;  /* 0x00000000007a7805 */ /* 0x000fe2000001ff00 */
[----:B------:R-:W-:Y:S01]  /*1350*/  UIADD3 UR48, UR33, UR48, URZ ;  /* 0x0000003021307290 */ /* 0x000fe2000fffe03f */
[----:B------:R-:W-:Y:S01]  /*1360*/  CS2R R120, SRZ ;  /* 0x0000000000787805 */ /* 0x000fe2000001ff00 */
[----:B------:R-:W-:Y:S01]  /*1370*/  UIMAD UR8, UR37, UR5, UR4 ;  /* 0x00000005250872a4 */ /* 0x000fe2000f8e0204 */
[----:B------:R-:W-:Y:S01]  /*1380*/  CS2R R118, SRZ ;  /* 0x0000000000767805 */ /* 0x000fe2000001ff00 */
[----:B------:R-:W-:Y:S01]  /*1390*/  UIADD3.X UR42, UR11, UR42, URZ, UP0, !UPT ;  /* 0x0000002a0b2a7290 */ /* 0x000fe200087fe43f */
[----:B------:R-:W-:Y:S01]  /*13a0*/  CS2R R116, SRZ ;  /* 0x0000000000747805 */ /* 0x000fe2000001ff00 */
[----:B------:R-:W-:Y:S01]  /*13b0*/  ULDC.64 UR4, c[0x0][0x188] ;  /* 0x0000620000047ab9 */ /* 0x000fe20000000a00 */
[----:B------:R-:W-:Y:S01]  /*13c0*/  CS2R R110, SRZ ;  /* 0x00000000006e7805 */ /* 0x000fe2000001ff00 */
[----:B------:R-:W-:Y:S01]  /*13d0*/  UIMAD UR4, UR10, UR4, URZ ;  /* 0x000000040a0472a4 */ /* 0x000fe2000f8e023f */
[----:B-1----:R-:W-:Y:S01]  /*13e0*/  SHF.R.S32.HI R24, RZ, 0x1f, R23 ;  /* 0x0000001fff187819 */ /* 0x002fe20000011417 */
[----:B------:R-:W-:Y:S01]  /*13f0*/  ULEA.HI.SX32 UR44, UR44, 0xffffffff, 0x19 ;  /* 0xffffffff2c2c7891 */ /* 0x000fe2000f8fca3f */
[----:B------:R-:W-:Y:S01]  /*1400*/  CS2R R108, SRZ ;  /* 0x00000000006c7805 */ /* 0x000fe2000001ff00 */
[----:B------:R-:W-:Y:S01]  /*1410*/  UIMAD UR5, UR37, UR5, UR4 ;  /* 0x00000005250572a4 */ /* 0x000fe2000f8e0204 */
[CC--:B------:R-:W-:Y:S01]  /*1420*/  LEA.HI R4, R24.reuse, R23.reuse, RZ, 0x5 ;  /* 0x0000001718047211 */ /* 0x0c0fe200078f28ff */
[----:B------:R-:W-:Y:S01]  /*1430*/  UIADD3 UR40, UR46, UR40, URZ ;  /* 0x000000282e287290 */ /* 0x000fe2000fffe03f */
[----:B------:R-:W-:Y:S01]  /*1440*/  LEA.HI R11, R24, R23, RZ, 0x3 ;  /* 0x00000017180b7211 */ /* 0x000fe200078f18ff */
[----:B------:R-:W-:Y:S01]  /*1450*/  UIADD3 UR41, UR46, UR41, URZ ;  /* 0x000000292e297290 */ /* 0x000fe2000fffe03f */
[----:B------:R-:W-:Y:S01]  /*1460*/  LOP3.LUT R2, R4, 0xffffffe0, RZ, 0xc0, !PT ;  /* 0xffffffe004027812 */ /* 0x000fe200078ec0ff */
[----:B------:R-:W-:Y:S01]  /*1470*/  CS2R R114, SRZ ;  /* 0x0000000000727805 */ /* 0x000fe2000001ff00 */
[----:B------:R-:W-:Y:S01]  /*1480*/  SHF.R.S32.HI R4, RZ, 0x5, R4 ;  /* 0x00000005ff047819 */ /* 0x000fe20000011404 */
[----:B------:R-:W-:Y:S01]  /*1490*/  CS2R R112, SRZ ;  /* 0x0000000000707805 */ /* 0x000fe2000001ff00 */
[----:B------:R-:W-:Y:S01]  /*14a0*/  SHF.R.S32.HI R10, RZ, 0x3, R11 ;  /* 0x00000003ff0a7819 */ /* 0x000fe2000001140b */
[----:B------:R-:W-:Y:S01]  /*14b0*/  IMAD.IADD R22, R23, 0x1, -R2 ;  /* 0x0000000117167824 */ /* 0x000fe200078e0a02 */
[----:B------:R-:W-:Y:S01]  /*14c0*/  CS2R R106, SRZ ;  /* 0x00000000006a7805 */ /* 0x000fe2000001ff00 */
[----:B------:R-:W-:Y:S01]  /*14d0*/  CS2R R104, SRZ ;  /* 0x0000000000687805 */ /* 0x000fe2000001ff00 */
[----:B------:R-:W-:Y:S01]  /*14e0*/  SHF.R.S32.HI R14, RZ, 0x1f, R10 ;  /* 0x0000001fff0e7819 */ /* 0x000fe2000001140a */
[----:B------:R-:W-:Y:S01]  /*14f0*/  IMAD R2, R4, UR24, R22 ;  /* 0x0000001804027c24 */ /* 0x000fe2000f8e0216 */
[----:B------:R-:W-:Y:S01]  /*1500*/  CS2R R102, SRZ ;  /* 0x0000000000667805 */ /* 0x000fe2000001ff00 */
[----:B------:R-:W-:Y:S01]  /*1510*/  IMAD.WIDE.U32 R16, R10, c[0x0][0x198], RZ ;  /* 0x000066000a107a25 */ /* 0x000fe200078e00ff */
[----:B------:R-:W-:Y:S01]  /*1520*/  CS2R R100, SRZ ;  /* 0x0000000000647805 */ /* 0x000fe2000001ff00 */
[----:B------:R-:W-:Y:S01]  /*1530*/  CS2R R94, SRZ ;  /* 0x00000000005e7805 */ /* 0x000fe2000001ff00 */
[----:B------:R-:W-:Y:S01]  /*1540*/  IADD3 R8, P2, P0, R2, UR23, R8 ;  /* 0x0000001702087c10 */ /* 0x000fe2000f85e008 */
[C---:B------:R-:W-:Y:S01]  /*1550*/  IMAD R4, R14.reuse, c[0x0][0x198], RZ ;  /* 0x000066000e047a24 */ /* 0x040fe200078e02ff */
[----:B------:R-:W-:Y:S01]  /*1560*/  SHF.R.S32.HI R2, RZ, 0x1f, R2 ;  /* 0x0000001fff027819 */ /* 0x000fe20000011402 */
[----:B------:R-:W-:Y:S01]  /*1570*/  IMAD R6, R14, c[0x0][0x1a0], RZ ;  /* 0x000068000e067a24 */ /* 0x000fe200078e02ff */
[----:B------:R-:W-:Y:S01]  /*1580*/  CS2R R92, SRZ ;  /* 0x00000000005c7805 */ /* 0x000fe2000001ff00 */
[----:B------:R-:W-:Y:S01]  /*1590*/  IMAD R4, R10, c[0x0][0x19c], R4 ;  /* 0x000067000a047a24 */ /* 0x000fe200078e0204 */
[----:B------:R-:W-:Y:S01]  /*15a0*/  IADD3.X R2, R2, UR22, R5, P2, P0 ;  /* 0x0000001602027c10 */ /* 0x000fe200097e0405 */
[----:B------:R-:W-:Y:S01]  /*15b0*/  IMAD.WIDE.U32 R12, R10, c[0x0][0x1a0], RZ ;  /* 0x000068000a0c7a25 */ /* 0x000fe200078e00ff */
[----:B------:R-:W-:Y:S01]  /*15c0*/  IADD3 R8, P0, R8, R7, RZ ;  /* 0x0000000708087210 */ /* 0x000fe20007f1e0ff */
[----:B------:R-:W-:Y:S01]  /*15d0*/  CS2R R98, SRZ ;  /* 0x0000000000627805 */ /* 0x000fe2000001ff00 */
[----:B------:R-:W-:Y:S01]  /*15e0*/  CS2R R96, SRZ ;  /* 0x0000000000607805 */ /* 0x000fe2000001ff00 */
[----:B------:R-:W-:Y:S01]  /*15f0*/  IMAD R6, R10, c[0x0][0x1a4], R6 ;  /* 0x000069000a067a24 */ /* 0x000fe200078e0206 */
[----:B------:R-:W-:Y:S01]  /*1600*/  CS2R R90, SRZ ;  /* 0x00000000005a7805 */ /* 0x000fe2000001ff00 */
[----:B------:R-:W-:Y:S01]  /*1610*/  IMAD.X R9, R2, 0x1, R9, P0 ;  /* 0x0000000102097824 */ /* 0x000fe200000e0609 */
[----:B------:R-:W-:Y:S01]  /*1620*/  LOP3.LUT R2, R11, 0xfffffff8, RZ, 0xc0, !PT ;  /* 0xfffffff80b027812 */ /* 0x000fe200078ec0ff */
[----:B------:R-:W-:Y:S01]  /*1630*/  IMAD.IADD R5, R17, 0x1, R4 ;  /* 0x0000000111057824 */ /* 0x000fe200078e0204 */
[----:B------:R-:W-:Y:S01]  /*1640*/  CS2R R88, SRZ ;  /* 0x0000000000587805 */ /* 0x000fe2000001ff00 */
[----:B------:R-:W-:Y:S01]  /*1650*/  IMAD.MOV.U32 R4, RZ, RZ, R16 ;  /* 0x000000ffff047224 */ /* 0x000fe200078e0010 */
[----:B------:R-:W-:Y:S01]  /*1660*/  CS2R R86, SRZ ;  /* 0x0000000000567805 */ /* 0x000fe2000001ff00 */
[----:B------:R-:W-:Y:S01]  /*1670*/  IMAD.U32 R11, RZ, RZ, UR36 ;  /* 0x00000024ff0b7e24 */ /* 0x000fe2000f8e00ff */
[----:B------:R-:W-:Y:S01]  /*1680*/  CS2R R84, SRZ ;  /* 0x0000000000547805 */ /* 0x000fe2000001ff00 */
[----:B------:R-:W-:Y:S01]  /*1690*/  IMAD.IADD R7, R13, 0x1, R6 ;  /* 0x000000010d077824 */ /* 0x000fe200078e0206 */
[----:B------:R-:W-:Y:S01]  /*16a0*/  CS2R R78, SRZ ;  /* 0x00000000004e7805 */ /* 0x000fe2000001ff00 */
[----:B------:R-:W-:Y:S01]  /*16b0*/  IMAD.IADD R2, R23, 0x1, -R2 ;  /* 0x0000000117027824 */ /* 0x000fe200078e0a02 */
[----:B------:R-:W-:Y:S01]  /*16c0*/  CS2R R76, SRZ ;  /* 0x00000000004c7805 */ /* 0x000fe2000001ff00 */
[----:B------:R-:W-:Y:S01]  /*16d0*/  IMAD.MOV.U32 R6, RZ, RZ, R12 ;  /* 0x000000ffff067224 */ /* 0x000fe200078e000c */
[----:B------:R-:W-:Y:S01]  /*16e0*/  IADD3 R12, P0, R10, UR46, RZ ;  /* 0x0000002e0a0c7c10 */ /* 0x000fe2000ff1e0ff */
[----:B------:R-:W-:Y:S01]  /*16f0*/  IMAD.WIDE.U32 R18, R11, c[0x0][0x198], R4 ;  /* 0x000066000b127a25 */ /* 0x000fe200078e0004 */
[----:B------:R-:W-:Y:S01]  /*1700*/  CS2R R82, SRZ ;  /* 0x0000000000527805 */ /* 0x000fe2000001ff00 */
[----:B------:R-:W-:Y:S01]  /*1710*/  CS2R R80, SRZ ;  /* 0x0000000000507805 */ /* 0x000fe2000001ff00 */
[----:B------:R-:W-:Y:S01]  /*1720*/  IADD3.X R20, R14, UR47, RZ, P0, !PT ;  /* 0x0000002f0e147c10 */ /* 0x000fe200087fe4ff */
[----:B------:R-:W-:Y:S01]  /*1730*/  IMAD.SHL.U32 R4, R2, 0x8, RZ ;  /* 0x0000000802047824 */ /* 0x000fe200078e00ff */
[----:B------:R-:W-:Y:S01]  /*1740*/  UIADD3 UR47, UP1, UR50, UR7, URZ ;  /* 0x00000007322f7290 */ /* 0x000fe2000ff3e03f */
[----:B------:R-:W-:Y:S01]  /*1750*/  IMAD.U32 R14, RZ, RZ, UR32 ;  /* 0x00000020ff0e7e24 */ /* 0x000fe2000f8e00ff */
[----:B------:R-:W-:Y:S01]  /*1760*/  CS2R R74, SRZ ;  /* 0x00000000004a7805 */ /* 0x000fe2000001ff00 */
[----:B------:R-:W-:Y:S01]  /*1770*/  IMAD R2, R20, c[0x0][0x190], RZ ;  /* 0x0000640014027a24 */ /* 0x000fe200078e02ff */
[----:B------:R-:W-:Y:S01]  /*1780*/  SHF.R.S32.HI R5, RZ, 0x1f, R4 ;  /* 0x0000001fff057819 */ /* 0x000fe20000011404 */
[----:B------:R-:W-:Y:S01]  /*1790*/  IMAD.U32 R13, RZ, RZ, UR36 ;  /* 0x00000024ff0d7e24 */ /* 0x000fe2000f8e00ff */
[----:B------:R-:W-:Y:S01]  /*17a0*/  UIADD3.X UR45, UR51, UR45, URZ, UP1, !UPT ;  /* 0x0000002d332d7290 */ /* 0x000fe20008ffe43f */
[----:B------:R-:W-:Y:S01]  /*17b0*/  IMAD.WIDE.U32 R14, R14, UR47, R8 ;  /* 0x0000002f0e0e7c25 */ /* 0x000fe2000f8e0008 */
[----:B------:R-:W-:Y:S01]  /*17c0*/  UIMAD UR48, UR48, UR47, URZ ;  /* 0x0000002f303072a4 */ /* 0x000fe2000f8e023f */
[----:B------:R-:W-:Y:S01]  /*17d0*/  CS2R R72, SRZ ;  /* 0x0000000000487805 */ /* 0x000fe2000001ff00 */
[----:B------:R-:W-:Y:S01]  /*17e0*/  CS2R R70, SRZ ;  /* 0x0000000000467805 */ /* 0x000fe2000001ff00 */
[----:B---3--:R-:W-:Y:S01]  /*17f0*/  IMAD.WIDE.U32 R8, R25, c[0x0][0x368], R4 ;  /* 0x0000da0019087a25 */ /* 0x008fe200078e0004 */
[----:B------:R-:W-:Y:S01]  /*1800*/  UIMAD UR45, UR45, UR32, UR48 ;  /* 0x000000202d2d72a4 */ /* 0x000fe2000f8e0230 */
[----:B------:R-:W-:Y:S01]  /*1810*/  @P1 BAR.SYNC.DEFER_BLOCKING 0x0 ;  /* 0x0000000000001b1d */ /* 0x000fe20000010000 */
[----:B------:R-:W-:Y:S01]  /*1820*/  LEA R184, P0, R14, c[0x0][0x350], 0x2 ;  /* 0x0000d4000eb87a11 */ /* 0x000fe200078010ff */
[C---:B------:R-:W-:Y:S01]  /*1830*/  IMAD R2, R12.reuse, c[0x0][0x194], R2 ;  /* 0x000065000c027a24 */ /* 0x040fe200078e0202 */
[----:B------:R-:W-:Y:S01]  /*1840*/  IADD3 R9, R9, UR6, RZ ;  /* 0x0000000609097c10 */ /* 0x000fe2000fffe0ff */
[----:B------:R-:W-:Y:S01]  /*1850*/  IMAD.WIDE.U32 R10, R12, c[0x0][0x190], R4 ;  /* 0x000064000c0a7a25 */ /* 0x000fe200078e0004 */
[----:B------:R-:W-:Y:S01]  /*1860*/  CS2R R68, SRZ ;  /* 0x0000000000447805 */ /* 0x000fe2000001ff00 */
[----:B------:R-:W-:-:S02]  /*1870*/  ULDC.64 UR6, c[0x0][0x198] ;  /* 0x0000660000067ab9 */ /* 0x000fc40000000a00 */
[----:B------:R-:W-:Y:S02]  /*1880*/  IMAD.IADD R11, R11, 0x1, R2 ;  /* 0x000000010b0b7824 */ /* 0x000fe400078e0202 */
[----:B------:R-:W-:Y:S02]  /*1890*/  IMAD R2, R20, c[0x0][0x370], RZ ;  /* 0x0000dc0014027a24 */ /* 0x000fe400078e02ff */
[----:B------:R-:W-:-:S04]  /*18a0*/  IMAD.WIDE.U32 R16, R13, c[0x0][0x1a0], R6 ;  /* 0x000068000d107a25 */ /* 0x000fc800078e0006 */
[----:B------:R-:W-:-:S04]  /*18b0*/  IMAD.WIDE.U32 R6, R25, c[0x0][0x180], R4 ;  /* 0x0000600019067a25 */ /* 0x000fc800078e0004 */
[C---:B------:R-:W-:Y:S01]  /*18c0*/  IMAD R20, R12.reuse, c[0x0][0x374], R2 ;  /* 0x0000dd000c147a24 */ /* 0x040fe200078e0202 */
[----:B------:R-:W-:Y:S01]  /*18d0*/  IADD3 R7, R7, UR8, RZ ;  /* 0x0000000807077c10 */ /* 0x000fe2000fffe0ff */
[----:B------:R-:W-:Y:S01]  /*18e0*/  IMAD.WIDE.U32 R8, R12, c[0x0][0x370], R8 ;  /* 0x0000dc000c087a25 */ /* 0x000fe200078e0008 */
[----:B------:R-:W-:Y:S02]  /*18f0*/  ULDC.64 UR8, c[0x0][0x178] ;  /* 0x00005e0000087ab9 */ /* 0x000fe40000000a00 */
[----:B------:R-:W-:Y:S01]  /*1900*/  UIMAD UR47, UR10, UR8, URZ ;  /* 0x000000080a2f72a4 */ /* 0x000fe2000f8e023f */
[C---:B------:R-:W-:Y:S01]  /*1910*/  IMAD R12, R21.reuse, c[0x0][0x1b0], RZ ;  /* 0x00006c00150c7a24 */ /* 0x040fe200078e02ff */
[----:B------:R-:W-:Y:S01]  /*1920*/  UIMAD UR8, UR42, UR6, URZ ;  /* 0x000000062a0872a4 */ /* 0x000fe2000f8e023f */
[----:B------:R-:W-:Y:S01]  /*1930*/  IMAD R2, R21, c[0x0][0x1b8], RZ ;  /* 0x00006e0015027a24 */ /* 0x000fe200078e02ff */
[----:B------:R-:W-:Y:S01]  /*1940*/  UIMAD UR47, UR37, UR9, UR47 ;  /* 0x00000009252f72a4 */ /* 0x000fe2000f8e022f */
[----:B------:R-:W-:Y:S01]  /*1950*/  IMAD.WIDE.U32 R4, R25, c[0x0][0x188], R4 ;  /* 0x0000620019047a25 */ /* 0x000fe200078e0004 */
[----:B------:R-:W1:Y:S01]  /*1960*/  S2R R21, SR_CTAID.Z ;  /* 0x0000000000157919 */ /* 0x000e620000002700 */
[----:B------:R-:W-:-:S02]  /*1970*/  UIMAD UR8, UR36, UR7, UR8 ;  /* 0x00000007240872a4 */ /* 0x000fc4000f8e0208 */
[C---:B------:R-:W-:Y:S01]  /*1980*/  IMAD R13, R0.reuse, c[0x0][0x1bc], R2 ;  /* 0x00006f00000d7a24 */ /* 0x040fe200078e0202 */
[----:B------:R-:W-:Y:S01]  /*1990*/  IADD3 R5, R5, UR5, RZ ;  /* 0x0000000505057c10 */ /* 0x000fe2000fffe0ff */
[C---:B------:R-:W-:Y:S01]  /*19a0*/  IMAD R12, R0.reuse, c[0x0][0x1b4], R12 ;  /* 0x00006d00000c7a24 */ /* 0x040fe200078e020c */
[----:B------:R-:W-:Y:S01]  /*19b0*/  IADD3 R2, R15, UR45, RZ ;  /* 0x0000002d0f027c10 */ /* 0x000fe2000fffe0ff */
[----:B------:R-:W-:Y:S01]  /*19c0*/  IMAD.WIDE.U32 R6, R0, c[0x0][0x1b0], R6 ;  /* 0x00006c0000067a25 */ /* 0x000fe200078e0006 */
[----:B------:R-:W-:Y:S02]  /*19d0*/  ULDC.64 UR4, c[0x0][0x1a0] ;  /* 0x0000680000047ab9 */ /* 0x000fe40000000a00 */
[----:B------:R-:W-:Y:S01]  /*19e0*/  LEA.HI.X R185, R14, c[0x0][0x354], R2, 0x2, P0 ;  /* 0x0000d5000eb97a11 */ /* 0x000fe200000f1402 */
[----:B------:R-:W-:Y:S01]  /*19f0*/  IMAD.WIDE.U32 R4, R0, c[0x0][0x1b8], R4 ;  /* 0x00006e0000047a25 */ /* 0x000fe200078e0004 */
[----:B------:R-:W-:Y:S01]  /*1a00*/  IADD3 R2, P2, R6, R18, RZ ;  /* 0x0000001206027210 */ /* 0x000fe20007f5e0ff */
[----:B------:R-:W-:-:S02]  /*1a10*/  UIMAD UR45, UR42, UR4, URZ ;  /* 0x000000042a2d72a4 */ /* 0x000fc4000f8e023f */
[----:B------:R-:W-:Y:S01]  /*1a20*/  IMAD.IADD R0, R7, 0x1, R12 ;  /* 0x0000000107007824 */ /* 0x000fe200078e020c */
[----:B------:R-:W-:Y:S01]  /*1a30*/  IADD3 R15, P0, R4, R16, RZ ;  /* 0x00000010040f7210 */ /* 0x000fe20007f1e0ff */
[----:B------:R-:W-:Y:S01]  /*1a40*/  UIMAD UR45, UR36, UR5, UR45 ;  /* 0x00000005242d72a4 */ /* 0x000fe2000f8e022d */
[----:B------:R-:W-:Y:S01]  /*1a50*/  IMAD.WIDE.U32 R10, R25, c[0x0][0x178], R10 ;  /* 0x00005e00190a7a25 */ /* 0x000fe200078e000a */
[----:B------:R-:W-:Y:S01]  /*1a60*/  ULDC.64 UR10, c[0x0][0x1a8] ;  /* 0x00006a00000a7ab9 */ /* 0x000fe20000000a00 */
[----:B------:R-:W-:Y:S01]  /*1a70*/  IADD3.X R18, R0, UR8, R19, P2, !PT ;  /* 0x0000000800127c10 */ /* 0x000fe200097fe413 */
[----:B------:R-:W-:Y:S01]  /*1a80*/  ULDC.64 UR8, c[0x0][0x378] ;  /* 0x0000de0000087ab9 */ /* 0x000fe20000000a00 */
[----:B------:R-:W-:Y:S01]  /*1a90*/  IMAD.IADD R6, R5, 0x1, R13 ;  /* 0x0000000105067824 */ /* 0x000fe200078e020d */
[----:B------:R-:W-:Y:S01]  /*1aa0*/  UIMAD UR8, UR43, UR8, URZ ;  /* 0x000000082b0872a4 */ /* 0x000fe2000f8e023f */
[----:B------:R-:W-:Y:S01]  /*1ab0*/  IMAD.IADD R5, R9, 0x1, R20 ;  /* 0x0000000109057824 */ /* 0x000fe200078e0214 */
[----:B------:R-:W-:Y:S01]  /*1ac0*/  IADD3 R7, R11, UR47, RZ ;  /* 0x0000002f0b077c10 */ /* 0x000fe2000fffe0ff */
[----:B------:R-:W-:Y:S01]  /*1ad0*/  IMAD.MOV.U32 R4, RZ, RZ, R8 ;  /* 0x000000ffff047224 */ /* 0x000fe200078e0008 */
[----:B------:R-:W-:Y:S01]  /*1ae0*/  UIMAD UR8, UR38, UR9, UR8 ;  /* 0x00000009260872a4 */ /* 0x000fe2000f8e0208 */
[----:B------:R-:W-:Y:S01]  /*1af0*/  IADD3.X R16, R6, UR45, R17, P0, !PT ;  /* 0x0000002d06107c10 */ /* 0x000fe200087fe411 */
[----:B------:R-:W-:Y:S01]  /*1b00*/  UIMAD UR10, UR43, UR10, URZ ;  /* 0x0000000a2b0a72a4 */ /* 0x000fe2000f8e023f */
[----:B-1----:R-:W-:Y:S01]  /*1b10*/  IMAD.WIDE.U32 R4, R21, c[0x0][0x378], R4 ;  /* 0x0000de0015047a25 */ /* 0x002fe200078e0004 */
[----:B------:R-:W-:Y:S01]  /*1b20*/  LEA R12, P0, R2, c[0x0][0x168], 0x1 ;  /* 0x00005a00020c7a11 */ /* 0x000fe200078008ff */
[----:B------:R-:W-:-:S02]  /*1b30*/  ULEA.HI UR43, UR44, UR44, URZ, 0x1 ;  /* 0x0000002c2c2b7291 */ /* 0x000fc4000f8f083f */
[----:B------:R-:W-:Y:S01]  /*1b40*/  IMAD.MOV.U32 R6, RZ, RZ, R10 ;  /* 0x000000ffff067224 */ /* 0x000fe200078e000a */
[----:B------:R-:W-:Y:S01]  /*1b50*/  UIMAD UR11, UR38, UR11, UR10 ;  /* 0x0000000b260b72a4 */ /* 0x000fe2000f8e020a */
[----:B------:R-:W-:Y:S01]  /*1b60*/  IADD3 R0, R5, UR8, RZ ;  /* 0x0000000805007c10 */ /* 0x000fe2000fffe0ff */
[----:B------:R-:W-:Y:S01]  /*1b70*/  ULDC.64 UR8, c[0x0][0x370] ;  /* 0x0000dc0000087ab9 */ /* 0x000fe20000000a00 */
[----:B------:R-:W-:Y:S01]  /*1b80*/  IMAD.WIDE.U32 R6, R21, c[0x0][0x1a8], R6 ;  /* 0x00006a0015067a25 */ /* 0x000fe200078e0006 */
[----:B------:R-:W-:Y:S01]  /*1b90*/  LEA R240, P2, R4, c[0x0][0x330], 0x1 ;  /* 0x0000cc0004f07a11 */ /* 0x000fe200078408ff */
[----:B------:R-:W-:Y:S01]  /*1ba0*/  USHF.L.U64.HI UR10, UR8, UR20, UR9 ;  /* 0x00000014080a7299 */ /* 0x000fe20008010209 */
[----:B------:R-:W-:Y:S01]  /*1bb0*/  LEA.HI.X R13, R2, c[0x0][0x16c], R18, 0x1, P0 ;  /* 0x00005b00020d7a11 */ /* 0x000fe200000f0c12 */
[----:B------:R-:W-:Y:S01]  /*1bc0*/  ULOP3.LUT UR43, UR43, 0xfffffffe, URZ, 0xc0, !UPT ;  /* 0xfffffffe2b2b7892 */ /* 0x000fe2000f8ec03f */
[----:B------:R-:W-:Y:S02]  /*1bd0*/  LEA.HI.X R241, R4, c[0x0][0x334], R0, 0x1, P2 ;  /* 0x0000cd0004f17a11 */ /* 0x000fe400010f0c00 */
[----:B------:R-:W-:Y:S01]  /*1be0*/  IADD3 R0, R7, UR11, RZ ;  /* 0x0000000b07007c10 */ /* 0x000fe2000fffe0ff */
[----:B------:R-:W-:Y:S01]  /*1bf0*/  USHF.L.U32 UR11, UR8, 0x6, URZ ;  /* 0x00000006080b7899 */ /* 0x000fe2000800063f */
[C---:B------:R-:W-:Y:S01]  /*1c00*/  LEA R14, P0, R15.reuse, c[0x0][0x170], 0x1 ;  /* 0x00005c000f0e7a11 */ /* 0x040fe200078008ff */
[----:B------:R-:W-:Y:S01]  /*1c10*/  UIADD3 UR43, UR44, -UR43, URZ ;  /* 0x8000002b2c2b7290 */ /* 0x000fe2000fffe03f */
[----:B------:R-:W-:Y:S01]  /*1c20*/  LEA R238, P2, R6, c[0x0][0x160], 0x1 ;  /* 0x0000580006ee7a11 */ /* 0x000fe200078408ff */
[----:B------:R-:W-:Y:S01]  /*1c30*/  ULDC.64 UR8, c[0x0][0x190] ;  /* 0x0000640000087ab9 */ /* 0x000fe20000000a00 */
[----:B------:R-:W-:Y:S01]  /*1c40*/  LEA.HI.X R15, R15, c[0x0][0x174], R16, 0x1, P0 ;  /* 0x00005d000f0f7a11 */ /* 0x000fe200000f0c10 */
[----:B------:R-:W-:Y:S01]  /*1c50*/  USHF.L.U64.HI UR9, UR8, UR20, UR9 ;  /* 0x0000001408097299 */ /* 0x000fe20008010209 */
[----:B------:R-:W-:Y:S01]  /*1c60*/  IADD3 R4, P0, R240, UR11, RZ ;  /* 0x0000000bf0047c10 */ /* 0x000fe2000ff1e0ff */
[----:B------:R-:W-:Y:S01]  /*1c70*/  USHF.L.U32 UR8, UR8, 0x6, URZ ;  /* 0x0000000608087899 */ /* 0x000fe2000800063f */
[----:B------:R-:W-:Y:S01]  /*1c80*/  LEA.HI.X R239, R6, c[0x0][0x164], R0, 0x1, P2 ;  /* 0x0000590006ef7a11 */ /* 0x000fe200010f0c00 */
[----:B------:R-:W-:Y:S01]  /*1c90*/  UISETP.NE.AND UP0, UPT, UR43, 0x1, UPT ;  /* 0x000000012b00788c */ /* 0x000fe2000bf05270 */
[----:B------:R-:W-:-:S02]  /*1ca0*/  IADD3.X R5, R241, UR10, RZ, P0, !PT ;  /* 0x0000000af1057c10 */ /* 0x000fc400087fe4ff */
[----:B------:R-:W-:Y:S02]  /*1cb0*/  IADD3 R8, P0, R4, UR11, RZ ;  /* 0x0000000b04087c10 */ /* 0x000fe4000ff1e0ff */
[----:B------:R-:W-:Y:S02]  /*1cc0*/  IADD3 R6, P1, R238, UR8, RZ ;  /* 0x00000008ee067c10 */ /* 0x000fe4000ff3e0ff */
[----:B------:R-:W-:Y:S02]  /*1cd0*/  IADD3.X R9, R5, UR10, RZ, P0, !PT ;  /* 0x0000000a05097c10 */ /* 0x000fe400087fe4ff */
[----:B------:R-:W-:Y:S01]  /*1ce0*/  PLOP3.LUT P0, PT, PT, PT, UP0, 0x80, 0x0 ;  /* 0x000000000000781c */ /* 0x000fe20003f0f008 */
[----:B------:R-:W-:Y:S01]  /*1cf0*/  UISETP.GE.AND UP0, UPT, UR39, 0x1, UPT ;  /* 0x000000012700788c */ /* 0x000fe2000bf06270 */
[----:B------:R-:W-:Y:S01]  /*1d00*/  IADD3.X R7, R239, UR9, RZ, P1, !PT ;  /* 0x00000009ef077c10 */ /* 0x000fe20008ffe4ff */
[C---:B--2---:R-:W-:Y:S01]  /*1d10*/  IMAD.SHL.U32 R0, R26.reuse, 0x2, RZ ;  /* 0x000000021a007824 */ /* 0x044fe200078e00ff */
[----:B------:R-:W-:-:S04]  /*1d20*/  IADD3 R2, R26, 0x2000, RZ ;  /* 0x000020001a027810 */ /* 0x000fc80007ffe0ff */
[----:B------:R-:W-:Y:S01]  /*1d30*/  @!PT LDS RZ, [RZ] ;  /* 0x00000000fffff984 */ /* 0x000fe20000000800 */
[----:B------:R-:W-:Y:S01]  /*1d40*/  @!PT LDS RZ, [RZ] ;  /* 0x00000000fffff984 */ /* 0x000fe20000000800 */
[----:B------:R-:W-:Y:S01]  /*1d50*/  @!PT LDS RZ, [RZ] ;  /* 0x00000000fffff984 */ /* 0x000fe20000000800 */
[----:B------:R1:W-:Y:S01]  /*1d60*/  LDGSTS.E.BYPASS.LTC128B.128 [R0+0x8000], [R240.64] ;  /* 0x08000000f0007fae */ /* 0x0003e2000b901d62 */
[----:B------:R-:W-:-:S03]  /*1d70*/  SEL R2, R2, R26, !P0 ;  /* 0x0000001a02027207 */ /* 0x000fc60004000000 */
[----:B------:R2:W-:Y:S02]  /*1d80*/  LDGSTS.E.BYPASS.LTC128B.128 [R0+0x9000], [R4.64] ;  /* 0x0900000004007fae */ /* 0x0005e4000b901d62 */
[----:B------:R-:W-:Y:S02]  /*1d90*/  IMAD.SHL.U32 R2, R2, 0x2, RZ ;  /* 0x0000000202027824 */ /* 0x000fe400078e00ff */
[----:B------:R3:W-:Y:S01]  /*1da0*/  LDGSTS.E.BYPASS.LTC128B.128 [R0+0xa000], [R8.64] ;  /* 0x0a00000008007fae */ /* 0x0007e2000b901d62 */
[----:B--2---:R-:W-:-:S04]  /*1db0*/  IADD3 R4, P2, R8, UR11, RZ ;  /* 0x0000000b08047c10 */ /* 0x004fc8000ff5e0ff */
[----:B------:R-:W-:Y:S01]  /*1dc0*/  IADD3.X R5, R9, UR10, RZ, P2, !PT ;  /* 0x0000000a09057c10 */ /* 0x000fe200097fe4ff */
[----:B------:R-:W-:Y:S02]  /*1dd0*/  USHF.L.U32 UR10, UR6, 0x6, URZ ;  /* 0x00000006060a7899 */ /* 0x000fe4000800063f */
[----:B------:R-:W-:Y:S02]  /*1de0*/  USHF.L.U64.HI UR6, UR6, UR20, UR7 ;  /* 0x0000001406067299 */ /* 0x000fe40008010207 */
[----:B------:R2:W-:Y:S01]  /*1df0*/  LDGSTS.E.BYPASS.LTC128B.128 [R0+0xb000], [R4.64] ;  /* 0x0b00000004007fae */ /* 0x0005e2000b901d62 */
[----:B------:R-:W-:Y:S02]  /*1e00*/  USHF.L.U32 UR7, UR4, 0x6, URZ ;  /* 0x0000000604077899 */ /* 0x000fe4000800063f */
[----:B------:R-:W-:Y:S01]  /*1e10*/  USHF.L.U64.HI UR4, UR4, UR20, UR5 ;  /* 0x0000001404047299 */ /* 0x000fe20008010205 */
[----:B------:R1:W-:Y:S04]  /*1e20*/  LDGSTS.E.BYPASS.LTC128B.128 [R2], [R238.64] ;  /* 0x00000000ee027fae */ /* 0x0003e8000b901d62 */
[----:B------:R4:W-:Y:S01]  /*1e30*/  LDGSTS.E.BYPASS.LTC128B.128 [R2+0x1000], [R6.64] ;  /* 0x0100000006027fae */ /* 0x0009e2000b901d62 */
[----:B--2---:R-:W-:-:S04]  /*1e40*/  IADD3 R4, P1, R6, UR8, RZ ;  /* 0x0000000806047c10 */ /* 0x004fc8000ff3e0ff */
[----:B------:R-:W-:Y:S02]  /*1e50*/  IADD3.X R5, R7, UR9, RZ, P1, !PT ;  /* 0x0000000907057c10 */ /* 0x000fe40008ffe4ff */
[----:B---3--:R-:W-:-:S03]  /*1e60*/  IADD3 R8, P1, R4, UR8, RZ ;  /* 0x0000000804087c10 */ /* 0x008fc6000ff3e0ff */
[----:B------:R2:W-:Y:S01]  /*1e70*/  LDGSTS.E.BYPASS.LTC128B.128 [R2+0x2000], [R4.64] ;  /* 0x0200000004027fae */ /* 0x0005e2000b901d62 */
[----:B------:R-:W-:Y:S02]  /*1e80*/  IADD3.X R9, R5, UR9, RZ, P1, !PT ;  /* 0x0000000905097c10 */ /* 0x000fe40008ffe4ff */
[----:B------:R-:W-:-:S03]  /*1e90*/  IADD3 R10, P1, R12, UR10, RZ ;  /* 0x0000000a0c0a7c10 */ /* 0x000fc6000ff3e0ff */
[----:B------:R3:W-:Y:S01]  /*1ea0*/  LDGSTS.E.BYPASS.LTC128B.128 [R2+0x3000], [R8.64] ;  /* 0x0300000008027fae */ /* 0x0007e2000b901d62 */
[----:B------:R-:W-:Y:S02]  /*1eb0*/  IADD3.X R11, R13, UR6, RZ, P1, !PT ;  /* 0x000000060d0b7c10 */ /* 0x000fe40008ffe4ff */
[----:B----4-:R-:W-:Y:S01]  /*1ec0*/  IADD3 R6, P1, R14, UR7, RZ ;  /* 0x000000070e067c10 */ /* 0x010fe2000ff3e0ff */
[----:B------:R4:W-:Y:S03]  /*1ed0*/  LDGSTS.E.BYPASS.LTC128B.128 [R0+0xc000], [R12.64] ;  /* 0x0c0000000c007fae */ /* 0x0009e6000b901d62 */
[----:B------:R-:W-:Y:S01]  /*1ee0*/  IADD3.X R7, R15, UR4, RZ, P1, !PT ;  /* 0x000000040f077c10 */ /* 0x000fe20008ffe4ff */
[----:B------:R1:W-:Y:S01]  /*1ef0*/  LDGSTS.E.BYPASS.LTC128B.128 [R0+0xd000], [R10.64] ;  /* 0x0d0000000a007fae */ /* 0x0003e2000b901d62 */
[----:B--2---:R-:W-:-:S04]  /*1f00*/  IADD3 R4, P1, R6, UR7, RZ ;  /* 0x0000000706047c10 */ /* 0x004fc8000ff3e0ff */
[----:B------:R-:W-:Y:S02]  /*1f10*/  IADD3.X R5, R7, UR4, RZ, P1, !PT ;  /* 0x0000000407057c10 */ /* 0x000fe40008ffe4ff */
[----:B---3--:R-:W-:-:S04]  /*1f20*/  IADD3 R8, P2, R10, UR10, RZ ;  /* 0x0000000a0a087c10 */ /* 0x008fc8000ff5e0ff */
[----:B------:R-:W-:Y:S02]  /*1f30*/  IADD3.X R9, R11, UR6, RZ, P2, !PT ;  /* 0x000000060b097c10 */ /* 0x000fe400097fe4ff */
[----:B----4-:R-:W-:-:S03]  /*1f40*/  IADD3 R12, P2, R8, UR10, RZ ;  /* 0x0000000a080c7c10 */ /* 0x010fc6000ff5e0ff */
[----:B------:R2:W-:Y:S01]  /*1f50*/  LDGSTS.E.BYPASS.LTC128B.128 [R0+0xe000], [R8.64] ;  /* 0x0e00000008007fae */ /* 0x0005e2000b901d62 */
[----:B------:R-:W-:-:S05]  /*1f60*/  IADD3.X R13, R9, UR6, RZ, P2, !PT ;  /* 0x00000006090d7c10 */ /* 0x000fca00097fe4ff */
[----:B------:R1:W-:Y:S04]  /*1f70*/  LDGSTS.E.BYPASS.LTC128B.128 [R0+0xf000], [R12.64] ;  /* 0x0f0000000c007fae */ /* 0x0003e8000b901d62 */
[----:B------:R1:W-:Y:S04]  /*1f80*/  LDGSTS.E.BYPASS.LTC128B.128 [R0+0x10000], [R14.64] ;  /* 0x100000000e007fae */ /* 0x0003e8000b901d62 */
[----:B------:R1:W-:Y:S04]  /*1f90*/  LDGSTS.E.BYPASS.LTC128B.128 [R0+0x11000], [R6.64] ;  /* 0x1100000006007fae */ /* 0x0003e8000b901d62 */
[----:B------:R1:W-:Y:S01]  /*1fa0*/  LDGSTS.E.BYPASS.LTC128B.128 [R0+0x12000], [R4.64] ;  /* 0x1200000004007fae */ /* 0x0003e2000b901d62 */
[----:B--2---:R-:W-:Y:S01]  /*1fb0*/  IADD3 R8, P1, R4, UR7, RZ ;  /* 0x0000000704087c10 */ /* 0x004fe2000ff3e0ff */
[----:B------:R-:W-:-:S03]  /*1fc0*/  UIMAD.WIDE UR6, UR40, UR18, UR28 ;  /* 0x00000012280672a5 */ /* 0x000fc6000f8e021c */
[----:B------:R-:W-:Y:S01]  /*1fd0*/  IADD3.X R9, R5, UR4, RZ, P1, !PT ;  /* 0x0000000405097c10 */ /* 0x000fe20008ffe4ff */
[----:B------:R-:W-:Y:S01]  /*1fe0*/  UIMAD.WIDE UR4, UR41, UR18, UR30 ;  /* 0x00000012290472a5 */ /* 0x000fe2000f8e021e */
[----:B------:R-:W-:-:S03]  /*1ff0*/  PLOP3.LUT P1, PT, PT, PT, UP0, 0x80, 0x0 ;  /* 0x000000000000781c */ /* 0x000fc60003f2f008 */
[----:B------:R1:W-:Y:S04]  /*2000*/  LDGSTS.E.BYPASS.LTC128B.128 [R0+0x13000], [R8.64] ;  /* 0x1300000008007fae */ /* 0x0003e8000b901d62 */
[----:B------:R-:W0:Y:S06]  /*2010*/  LDGDEPBAR ;  /* 0x00000000000079af */ /* 0x000e2c0000000000 */
[----:B------:R-:W-:Y:S05]  /*2020*/  @!P1 BRA `(.L_x_2016) ;  /* 0x0000690000009947 */ /* 0x000fea0003800000 */
[----:B-1----:R-:W-:Y:S02]  /*2030*/  IMAD.MOV.U32 R6, RZ, RZ, c[0x0][0x308] ;  /* 0x0000c200ff067624 */ /* 0x002fe400078e00ff */
[----:B------:R-:W-:-:S05]  /*2040*/  IMAD.MOV.U32 R7, RZ, RZ, c[0x0][0x30c] ;  /* 0x0000c300ff077624 */ /* 0x000fca00078e00ff */
[----:B------:R1:W2:Y:S04]  /*2050*/  LDG.E.64 R8, [R6.64] ;  /* 0x0000002206087981 */ /* 0x0002a8000c1e1b00 */
[----:B-1----:R-:W3:Y:S01]  /*2060*/  LDG.E.64 R6, [R6.64+0x8] ;  /* 0x0000082206067981 */ /* 0x002ee2000c1e1b00 */
[----:B------:R-:W-:Y:S01]  /*2070*/  IMAD.MOV.U32 R4, RZ, RZ, 0x4 ;  /* 0x00000004ff047424 */ /* 0x000fe200078e00ff */
[----:B------:R-:W-:Y:S02]  /*2080*/  UMOV UR40, UR4 ;  /* 0x0000000400287c82 */ /* 0x000fe40008000000 */
[----:B------:R-:W-:Y:S02]  /*2090*/  UMOV UR41, UR5 ;  /* 0x0000000500297c82 */ /* 0x000fe40008000000 */
[----:B------:R-:W-:Y:S01]  /*20a0*/  IMAD.WIDE R4, R250, R4, UR40 ;  /* 0x00000028fa047e25 */ /* 0x000fe2000f8e0204 */
[----:B------:R-:W-:-:S04]  /*20b0*/  UIMAD UR5, UR37, UR12, UR38 ;  /* 0x0000000c250572a4 */ /* 0x000fc8000f8e0226 */
[----:B------:R1:W5:Y:S04]  /*20c0*/  LDG.E R249, [R4.64] ;  /* 0x0000002204f97981 */ /* 0x000368000c1e1900 */
[----:B------:R1:W5:Y:S04]  /*20d0*/  LDG.E R248, [R4.64+0x20] ;  /* 0x0000202204f87981 */ /* 0x000368000c1e1900 */
[----:B------:R1:W5:Y:S04]  /*20e0*/  LDG.E R247, [R4.64+0x100] ;  /* 0x0001002204f77981 */ /* 0x000368000c1e1900 */
[----:B------:R1:W5:Y:S01]  /*20f0*/  LDG.E R246, [R4.64+0x120] ;  /* 0x0001202204f67981 */ /* 0x000362000c1e1900 */
[----:B------:R-:W-:Y:S01]  /*2100*/  IMAD.U32 R0, RZ, RZ, UR27 ;  /* 0x0000001bff007e24 */ /* 0x000fe2000f8e00ff */
[----:B------:R-:W-:Y:S01]  /*2110*/  USHF.L.U32 UR5, UR5, 0x5, URZ ;  /* 0x0000000505057899 */ /* 0x000fe2000800063f */
[----:B------:R-:W-:-:S02]  /*2120*/  IMAD.MOV.U32 R237, RZ, RZ, R2 ;  /* 0x000000ffffed7224 */ /* 0x000fc400078e0002 */
[----:B------:R-:W-:Y:S01]  /*2130*/  IMAD.MOV.U32 R127, RZ, RZ, RZ ;  /* 0x000000ffff7f7224 */ /* 0x000fe200078e00ff */
[----:B------:R-:W-:Y:S01]  /*2140*/  USHF.R.S32.HI UR4, URZ, 0x1f, UR5 ;  /* 0x0000001f3f047899 */ /* 0x000fe20008011405 */
[----:B-1----:R-:W-:-:S04]  /*2150*/  LEA.HI R4, R24, R23, RZ, 0x7 ;  /* 0x0000001718047211 */ /* 0x002fc800078f38ff */
[----:B------:R-:W-:-:S05]  /*2160*/  SHF.R.S32.HI R4, RZ, 0x7, R4 ;  /* 0x00000007ff047819 */ /* 0x000fca0000011404 */
[----:B------:R-:W-:Y:S01]  /*2170*/  IMAD R5, R0, 0x2, R4 ;  /* 0x0000000200057824 */ /* 0x000fe200078e0204 */
[----:B------:R-:W-:Y:S02]  /*2180*/  IADD3 R0, R180, 0x2000, RZ ;  /* 0x00002000b4007810 */ /* 0x000fe40007ffe0ff */
[----:B------:R-:W-:Y:S02]  /*2190*/  IADD3 R4, R181, 0x2000, RZ ;  /* 0x00002000b5047810 */ /* 0x000fe40007ffe0ff */
[----:B------:R-:W-:Y:S01]  /*21a0*/  SEL R172, R0, R180, !P0 ;  /* 0x000000b400ac7207 */ /* 0x000fe20004000000 */
[----:B------:R-:W-:Y:S01]  /*21b0*/  IMAD.SHL.U32 R0, R5, 0x2, RZ ;  /* 0x0000000205007824 */ /* 0x000fe200078e00ff */
[----:B------:R-:W-:-:S03]  /*21c0*/  SEL R4, R4, R181, !P0 ;  /* 0x000000b504047207 */ /* 0x000fc60004000000 */
[----:B------:R-:W-:Y:S01]  /*21d0*/  IMAD.SHL.U32 R172, R172, 0x2, RZ ;  /* 0x00000002acac7824 */ /* 0x000fe200078e00ff */
[----:B------:R-:W-:Y:S01]  /*21e0*/  IADD3 R2, R0, 0x1, RZ ;  /* 0x0000000100027810 */ /* 0x000fe20007ffe0ff */
[----:B------:R-:W-:Y:S01]  /*21f0*/  IMAD.SHL.U32 R179, R4, 0x2, RZ ;  /* 0x0000000204b37824 */ /* 0x000fe200078e00ff */
[----:B--2---:R-:W1:Y:S08]  /*2200*/  R2UR UR10, R9 ;  /* 0x00000000090a73c2 */ /* 0x004e7000000e0000 */
[----:B------:R2:W4:Y:S01]  /*2210*/  R2UR UR11, R8 ;  /* 0x00000000080b73c2 */ /* 0x00052200000e0000 */
[----:B-1----:R-:W-:-:S02]  /*2220*/  LOP3.LUT R244, R0, UR10, RZ, 0x3c, !PT ;  /* 0x0000000a00f47c12 */ /* 0x002fc4000f8e3cff */
[--C-:B---3--:R-:W-:Y:S01]  /*2230*/  IADD3 R6, P2, P1, R6, UR5, R22.reuse ;  /* 0x0000000506067c10 */ /* 0x108fe2000f95e016 */
[----:B------:R-:W-:Y:S01]  /*2240*/  UMOV UR5, UR7 ;  /* 0x0000000700057c82 */ /* 0x000fe20008000000 */
[----:B------:R-:W-:Y:S02]  /*2250*/  LOP3.LUT R2, R2, UR10, RZ, 0x3c, !PT ;  /* 0x0000000a02027c12 */ /* 0x000fe4000f8e3cff */
[----:B--2---:R-:W-:-:S04]  /*2260*/  SHF.R.S32.HI R8, RZ, 0x1f, R22 ;  /* 0x0000001fff087819 */ /* 0x004fc80000011416 */
[----:B------:R-:W-:Y:S01]  /*2270*/  IADD3.X R7, R7, UR4, R8, P2, P1 ;  /* 0x0000000407077c10 */ /* 0x000fe200097e2408 */
[----:B------:R-:W-:-:S03]  /*2280*/  UMOV UR4, UR6 ;  /* 0x0000000600047c82 */ /* 0x000fc60008000000 */
[----:B----4-:R-:W-:-:S05]  /*2290*/  LOP3.LUT R0, R7, UR11, RZ, 0x3c, !PT ;  /* 0x0000000b07007c12 */ /* 0x010fca000f8e3cff */
[----:B------:R1:W-:Y:S02]  /*22a0*/  STL [R1+0x1c], R0 ;  /* 0x00001c0001007387 */ /* 0x0003e40000100800 */
[----:B-1----:R-:W-:Y:S01]  /*22b0*/  MOV R0, c[0x0][0x22c] ;  /* 0x00008b0000007a02 */ /* 0x002fe20000000f00 */
[----:B------:R-:W-:Y:S01]  /*22c0*/  IMAD.WIDE.U32 R6, R6, -0x2daee0ad, RZ ;  /* 0xd2511f5306067825 */ /* 0x000fe200078e00ff */
[----:B------:R-:W-:Y:S02]  /*22d0*/  MOV R183, 0x40 ;  /* 0x0000004000b77802 */ /* 0x000fe40000000f00 */
[----:B------:R-:W-:Y:S01]  /*22e0*/  MOV R182, 0x20 ;  /* 0x0000002000b67802 */ /* 0x000fe20000000f00 */
[----:B------:R-:W-:Y:S01]  /*22f0*/  IMAD R0, R0, c[0x0][0x1c0], RZ ;  /* 0x0000700000007a24 */ /* 0x000fe200078e02ff */
[----:B------:R-:W-:Y:S01]  /*2300*/  LOP3.LUT R244, R7, R244, RZ, 0x3c, !PT ;  /* 0x000000f407f47212 */ /* 0x000fe200078e3cff */
[----:B------:R-:W-:Y:S01]  /*2310*/  IMAD.SHL.U32 R174, R181, 0x2, RZ ;  /* 0x00000002b5ae7824 */ /* 0x000fe200078e00ff */
[----:B------:R-:W-:Y:S01]  /*2320*/  LOP3.LUT R2, R7, R2, RZ, 0x3c, !PT ;  /* 0x0000000207027212 */ /* 0x000fe200078e3cff */
[C---:B------:R-:W-:Y:S01]  /*2330*/  IMAD.SHL.U32 R5, R0.reuse, 0x8, RZ ;  /* 0x0000000800057824 */ /* 0x040fe200078e00ff */
[----:B------:R-:W-:Y:S01]  /*2340*/  SHF.L.U32 R4, R0, 0x4, RZ ;  /* 0x0000000400047819 */ /* 0x000fe200000006ff */
[----:B------:R-:W-:-:S03]  /*2350*/  IMAD.WIDE.U32 R244, R244, -0x326172a9, RZ ;  /* 0xcd9e8d57f4f47825 */ /* 0x000fc600078e00ff */
[----:B------:R-:W-:Y:S01]  /*2360*/  IADD3 R4, R4, 0x20, RZ ;  /* 0x0000002004047810 */ /* 0x000fe20007ffe0ff */
[----:B------:R-:W-:-:S03]  /*2370*/  IMAD.WIDE.U32 R242, R2, -0x326172a9, RZ ;  /* 0xcd9e8d5702f27825 */ /* 0x000fc600078e00ff */
[----:B------:R-:W-:-:S05]  /*2380*/  IADD3 R0, R5, R4, RZ ;  /* 0x0000000405007210 */ /* 0x000fca0007ffe0ff */
[----:B------:R-:W-:-:S05]  /*2390*/  IMAD.IADD R0, R5, 0x1, R0 ;  /* 0x0000000105007824 */ /* 0x000fca00078e0200 */
[----:B------:R-:W-:-:S05]  /*23a0*/  IADD3 R0, R5, R0, RZ ;  /* 0x0000000005007210 */ /* 0x000fca0007ffe0ff */
[----:B------:R-:W-:-:S05]  /*23b0*/  IMAD.IADD R0, R5, 0x1, R0 ;  /* 0x0000000105007824 */ /* 0x000fca00078e0200 */
[----:B------:R1:W-:Y:S04]  /*23c0*/  STL [R1+0x18], R0 ;  /* 0x0000180001007387 */ /* 0x0003e80000100800 */
[----:B------:R-:W-:Y:S01]  /*23d0*/  STL.64 [R1+0x28], R6 ;  /* 0x0000280601007387 */ /* 0x000fe20000100a00 */
[----:B-1----:R-:W-:-:S05]  /*23e0*/  IADD3 R0, R5, R0, RZ ;  /* 0x0000000005007210 */ /* 0x002fca0007ffe0ff */
[----:B------:R1:W-:Y:S02]  /*23f0*/  STL [R1+0x14], R0 ;  /* 0x0000140001007387 */ /* 0x0003e40000100800 */
[----:B-1----:R-:W-:-:S05]  /*2400*/  IMAD.IADD R0, R5, 0x1, R0 ;  /* 0x0000000105007824 */ /* 0x002fca00078e0200 */
[----:B------:R1:W-:Y:S02]  /*2410*/  STL [R1+0x10], R0 ;  /* 0x0000100001007387 */ /* 0x0003e40000100800 */
[----:B-1----:R-:W-:-:S05]  /*2420*/  IMAD.IADD R0, R5, 0x1, R0 ;  /* 0x0000000105007824 */ /* 0x002fca00078e0200 */
[C---:B------:R-:W-:Y:S01]  /*2430*/  IADD3 R6, R5.reuse, R0, RZ ;  /* 0x0000000005067210 */ /* 0x040fe20007ffe0ff */
[----:B------:R-:W-:Y:S04]  /*2440*/  STL [R1+0xc], R0 ;  /* 0x00000c0001007387 */ /* 0x000fe80000100800 */
[C---:B------:R-:W-:Y:S01]  /*2450*/  IMAD.IADD R4, R5.reuse, 0x1, R6 ;  /* 0x0000000105047824 */ /* 0x040fe200078e0206 */
[----:B------:R-:W-:Y:S04]  /*2460*/  STL [R1+0x8], R6 ;  /* 0x0000080601007387 */ /* 0x000fe80000100800 */
[----:B------:R1:W-:Y:S02]  /*2470*/  STL [R1+0x4], R4 ;  /* 0x0000040401007387 */ /* 0x0003e40000100800 */
[----:B-1----:R-:W-:-:S05]  /*2480*/  IADD3 R4, R5, R4, RZ ;  /* 0x0000000405047210 */ /* 0x002fca0007ffe0ff */
[----:B------:R1:W-:Y:S01]  /*2490*/  STL [R1], R4 ;  /* 0x0000000401007387 */ /* 0x0003e20000100800 */
[----:B------:R-:W-:-:S05]  /*24a0*/  IMAD.IADD R252, R5, 0x1, R4 ;  /* 0x0000000105fc7824 */ /* 0x000fca00078e0204 */
[----:B------:R-:W-:-:S05]  /*24b0*/  IADD3 R251, R5, R252, RZ ;  /* 0x000000fc05fb7210 */ /* 0x000fca0007ffe0ff */
[----:B------:R-:W-:-:S06]  /*24c0*/  IMAD.IADD R0, R5, 0x1, R251 ;  /* 0x0000000105007824 */ /* 0x000fcc00078e02fb */
.L_x_2019:
[----:B------:R-:W2:Y:S01]  /*24d0*/  LDL R0, [R1+0x34] ;  /* 0x0000340001007983 */ /* 0x000ea20000100800 */
[----:B------:R-:W-:Y:S02]  /*24e0*/  UIADD3 UR6, UR11, -0x61c88647, URZ ;  /* 0x9e3779b90b067890 */ /* 0x000fe4000fffe03f */
[----:B------:R-:W-:Y:S01]  /*24f0*/  UIADD3 UR8, UR10, -0x4498517b, URZ ;  /* 0xbb67ae850a087890 */ /* 0x000fe2000fffe03f */
[----:B------:R-:W0:Y:S01]  /*2500*/  LDGDEPBAR ;  /* 0x00000000000079af */ /* 0x000e220000000000 */
[----:B------:R-:W-:Y:S02]  /*2510*/  UIADD3 UR7, UR10, 0x76cf5d0a, URZ ;  /* 0x76cf5d0a0a077890 */ /* 0x000fe4000fffe03f */
[----:B------:R-:W-:Y:S02]  /*2520*/  UIADD3 UR9, UR10, -0x126145ec, URZ ;  /* 0xed9eba140a097890 */ /* 0x000fe4000fffe03f */
[----:B------:R-:W-:Y:S03]  /*2530*/  UISETP.GE.AND UP2, UPT, UR44, 0x1, UPT ;  /* 0x000000012c00788c */ /* 0x000fe6000bf46270 */
[----:B------:R-:W3:Y:S04]  /*2540*/  LDL R187, [R1+0x30] ;  /* 0x0000300001bb7983 */ /* 0x000ee80000100800 */
[----:B------:R-:W4:Y:S04]  /*2550*/  LDL R186, [R1+0x1c] ;  /* 0x00001c0001ba7983 */ /* 0x000f280000100800 */
[----:B------:R-:W3:Y:S01]  /*2560*/  LDL.64 R188, [R1+0x28] ;  /* 0x0000280001bc7983 */ /* 0x000ee20000100a00 */
[----:B------:R-:W-:Y:S05]  /*2570*/  DEPBAR.LE SB0, 0x0 ;  /* 0x000080000000791a */ /* 0x000fea0000000000 */
[----:B------:R-:W-:Y:S08]  /*2580*/  BAR.SYNC.DEFER_BLOCKING 0x0 ;  /* 0x0000000000007b1d */ /* 0x000ff00000010000 */
[----:B------:R-:W-:Y:S08]  /*2590*/  LDSM.16.M88.4 R64, [R179] ;  /* 0x00000000b340783b */ /* 0x000ff00000000200 */
[----:B------:R-:W1:Y:S08]  /*25a0*/  LDSM.16.M88.4 R16, [R175+0xc000] ;  /* 0x00c00000af10783b */ /* 0x000e700000000200 */
[----:B------:R-:W1:Y:S08]  /*25b0*/  LDSM.16.M88.4 R60, [R179+0x2000] ;  /* 0x00200000b33c783b */ /* 0x000e700000000200 */
[----:B------:R-:W1:Y:S08]  /*25c0*/  LDSM.16.M88.4 R32, [R175+0xc800] ;  /* 0x00c80000af20783b */ /* 0x000e700000000200 */
[----:B------:R-:W1:Y:S08]  /*25d0*/  LDSM.16.M88.4 R48, [R175+0xd000] ;  /* 0x00d00000af30783b */ /* 0x000e700000000200 */
[----:B------:R-:W1:Y:S02]  /*25e0*/  LDSM.16.M88.4 R132, [R175+0xd800] ;  /* 0x00d80000af84783b */ /* 0x000e640000000200 */
[-C--:B-1----:R-:W-:Y:S06]  /*25f0*/  HMMA.16816.F32.BF16 R4, R64, R16.reuse, RZ ;  /* 0x000000104004723c */ /* 0x082fec00000418ff */
        /* <DEDUP_REMOVED lines=22> */
[----:B--2---:R-:W-:Y:S02]  /*2760*/  R2P PR, R0, 0x6 ;  /* 0x0000000600007804 */ /* 0x004fe40000000000 */
[----:B-----5:R-:W-:Y:S03]  /*2770*/  FSETP.NEU.FTZ.AND P0, PT, R249, -INF , PT ;  /* 0xff800000f900780b */ /* 0x020fe60003f1d000 */
[----:B------:R-:W-:Y:S02]  /*2780*/  SEL R2, R182, 0xffffffe0, !P1 ;  /* 0xffffffe0b6027807 */ /* 0x000fe40004800000 */
[----:B------:R-:W-:Y:S04]  /*2790*/  SEL R173, R183, 0xffffffc0, !P2 ;  /* 0xffffffc0b7ad7807 */ /* 0x000fe80005000000 */
[----:B------:R-:W-:Y:S05]  /*27a0*/  IMAD.IADD R0, R179, 0x1, R2 ;  /* 0x00000001b3007824 */ /* 0x000fea00078e0202 */
[----:B------:R-:W1:Y:S08]  /*27b0*/  LDSM.16.M88.4 R136, [R0] ;  /* 0x000000000088783b */ /* 0x000e700000000200 */
[----:B------:R2:W3:Y:S02]  /*27c0*/  LDSM.16.M88.4 R144, [R0+0x2000] ;  /* 0x002000000090783b */ /* 0x0004e40000000200 */
[----:B--2---:R-:W-:Y:S01]  /*27d0*/  IMAD.IADD R0, R173, 0x1, R0 ;  /* 0x00000001ad007824 */ /* 0x004fe200078e0200 */
[-C--:B-1----:R-:W-:Y:S08]  /*27e0*/  HMMA.16816.F32.BF16 R4, R136, R140.reuse, R4 ;  /* 0x0000008c8804723c */ /* 0x082ff00000041804 */
        /* <DEDUP_REMOVED lines=19> */
[----:B------:R-:W3:Y:S07]  /*2920*/  LDSM.16.M88.4 R144, [R0] ;  /* 0x000000000090783b */ /* 0x000eee0000000200 */
[----:B------:R-:W-:Y:S07]  /*2930*/  HMMA.16816.F32.BF16 R64, R136, R158, R64 ;  /* 0x0000009e8840723c */ /* 0x000fee0000041840 */
[----:B------:R-:W-:Y:S01]  /*2940*/  FMUL.FTZ R138, R249, 1.4426950216293334961 ;  /* 0x3fb8aa3bf98a7820 */ /* 0x000fe20000410000 */
[-C--:B-1----:R-:W-:Y:S01]  /*2950*/  HMMA.16816.F32.BF16 R4, R132, R140.reuse, R4 ;  /* 0x0000008c8404723c */ /* 0x082fe20000041804 */
[----:B------:R-:W-:Y:S03]  /*2960*/  FMUL.FTZ R137, R248, 1.4426950216293334961 ;  /* 0x3fb8aa3bf8897820 */ /* 0x000fe60000410000 */
[----:B------:R-:W-:Y:S01]  /*2970*/  FSEL R138, R138, RZ, P0 ;  /* 0x000000ff8a8a7208 */ /* 0x000fe20000000000 */
[----:B------:R-:W-:Y:S01]  /*2980*/  FMUL.FTZ R136, R247, 1.4426950216293334961 ;  /* 0x3fb8aa3bf7887820 */ /* 0x000fe20000410000 */
[----:B------:R-:W-:Y:S02]  /*2990*/  FSETP.NEU.FTZ.AND P0, PT, R248, -INF , PT ;  /* 0xff800000f800780b */ /* 0x000fe40003f1d000 */
[C---:B--2---:R-:W-:Y:S04]  /*29a0*/  HMMA.16816.F32.BF16 R8, R148.reuse, R140, R8 ;  /* 0x0000008c9408723c */ /* 0x044fe80000041808 */
[----:B------:R-:W-:Y:S02]  /*29b0*/  FSEL R137, R137, RZ, P0 ;  /* 0x000000ff89897208 */ /* 0x000fe40000000000 */
        /* <DEDUP_REMOVED lines=17> */
[----:B------:R1:W2:Y:S07]  /*2ad0*/  LDSM.16.M88.4 R132, [R0+0x2000] ;  /* 0x002000000084783b */ /* 0x0002ae0000000200 */
[-C--:B------:R-:W-:Y:S01]  /*2ae0*/  HMMA.16816.F32.BF16 R4, R144, R168.reuse, R4 ;  /* 0x000000a89004723c */ /* 0x080fe20000041804 */
[----:B-1----:R-:W-:Y:S05]  /*2af0*/  FMUL.FTZ R0, R246, 1.4426950216293334961 ;  /* 0x3fb8aa3bf6007820 */ /* 0x002fea0000410000 */
[----:B------:R-:W-:Y:S11]  /*2b00*/  FSEL R0, R0, RZ, P0 ;  /* 0x000000ff00007208 */ /* 0x000ff60000000000 */
[----:B------:R-:W-:Y:S07]  /*2b10*/  @!UPT UIADD3 URZ, URZ, URZ, URZ ;  /* 0x0000003f3f3ff290 */ /* 0x000fee000fffe03f */
[--C-:B------:R-:W-:Y:S02]  /*2b20*/  FFMA.FTZ R4, R4, c[0x0][0x23c], -R138.reuse ;  /* 0x00008f0004047a23 */ /* 0x100fe4000001088a */
[----:B------:R-:W-:Y:S02]  /*2b30*/  FFMA.FTZ R5, R5, c[0x0][0x23c], -R138 ;  /* 0x00008f0005057a23 */ /* 0x000fe4000001088a */
[--C-:B------:R-:W-:Y:S01]  /*2b40*/  FFMA.FTZ R6, R6, c[0x0][0x23c], -R137.reuse ;  /* 0x00008f0006067a23 */ /* 0x100fe20000010889 */
[----:B------:R-:W-:Y:S01]  /*2b50*/  MUFU.EX2 R202, R4 ;  /* 0x0000000400ca7308 */ /* 0x000fe20000000800 */
[--C-:B------:R-:W-:Y:S01]  /*2b60*/  FFMA.FTZ R7, R7, c[0x0][0x23c], -R137.reuse ;  /* 0x00008f0007077a23 */ /* 0x100fe20000010889 */
[C---:B--2---:R-:W-:Y:S08]  /*2b70*/  HMMA.16816.F32.BF16 R8, R132.reuse, R168, R8 ;  /* 0x000000a88408723c */ /* 0x044ff00000041808 */
[----:B------:R-:W-:Y:S01]  /*2b80*/  MUFU.EX2 R201, R5 ;  /* 0x0000000500c97308 */ /* 0x000fe20000000800 */
[-C--:B------:R-:W-:Y:S09]  /*2b90*/  HMMA.16816.F32.BF16 R12, R132, R170.reuse, R12 ;  /* 0x000000aa840c723c */ /* 0x080ff2000004180c */
[----:B------:R-:W-:Y:S01]  /*2ba0*/  MUFU.EX2 R220, R6 ;  /* 0x0000000600dc7308 */ /* 0x000fe20000000800 */
[C---:B------:R-:W-:Y:S05]  /*2bb0*/  HMMA.16816.F32.BF16 R16, R144.reuse, R170, R16 ;  /* 0x000000aa9010723c */ /* 0x040fea0000041810 */
[----:B------:R-:W-:Y:S04]  /*2bc0*/  FFMA.FTZ R10, R10, c[0x0][0x23c], -R0 ;  /* 0x00008f000a0a7a23 */ /* 0x000fe80000010800 */
[----:B------:R1:W-:Y:S03]  /*2bd0*/  MUFU.EX2 R219, R7 ;  /* 0x0000000700db7308 */ /* 0x0003e60000000800 */
[--C-:B------:R-:W-:Y:S02]  /*2be0*/  FFMA.FTZ R8, R8, c[0x0][0x23c], -R136.reuse ;  /* 0x00008f0008087a23 */ /* 0x100fe40000010888 */
[----:B------:R-:W-:Y:S02]  /*2bf0*/  FFMA.FTZ R9, R9, c[0x0][0x23c], -R136 ;  /* 0x00008f0009097a23 */ /* 0x000fe40000010888 */
[----:B------:R-:W-:Y:S02]  /*2c00*/  FFMA.FTZ R11, R11, c[0x0][0x23c], -R0 ;  /* 0x00008f000b0b7a23 */ /* 0x000fe40000010800 */
[----:B------:R-:W-:Y:S01]  /*2c10*/  FFMA.FTZ R13, R13, c[0x0][0x23c], -R136 ;  /* 0x00008f000d0d7a23 */ /* 0x000fe20000010888 */
[----:B------:R2:W-:Y:S01]  /*2c20*/  MUFU.EX2 R227, R10 ;  /* 0x0000000a00e37308 */ /* 0x0005e20000000800 */
[----:B------:R-:W-:Y:S02]  /*2c30*/  FFMA.FTZ R14, R14, c[0x0][0x23c], -R0 ;  /* 0x00008f000e0e7a23 */ /* 0x000fe40000010800 */
[----:B------:R-:W-:Y:S02]  /*2c40*/  FFMA.FTZ R12, R12, c[0x0][0x23c], -R136 ;  /* 0x00008f000c0c7a23 */ /* 0x000fe40000010888 */
[--C-:B------:R-:W-:Y:S02]  /*2c50*/  FFMA.FTZ R16, R16, c[0x0][0x23c], -R138.reuse ;  /* 0x00008f0010107a23 */ /* 0x100fe4000001088a */
[--C-:B------:R-:W-:Y:S02]  /*2c60*/  FFMA.FTZ R18, R18, c[0x0][0x23c], -R137.reuse ;  /* 0x00008f0012127a23 */ /* 0x100fe40000010889 */
[----:B------:R-:W-:Y:S01]  /*2c70*/  FFMA.FTZ R17, R17, c[0x0][0x23c], -R138 ;  /* 0x00008f0011117a23 */ /* 0x000fe2000001088a */
[----:B------:R-:W-:Y:S01]  /*2c80*/  MUFU.EX2 R223, R8 ;  /* 0x0000000800df7308 */ /* 0x000fe20000000800 */
[----:B------:R-:W-:Y:S02]  /*2c90*/  FFMA.FTZ R19, R19, c[0x0][0x23c], -R137 ;  /* 0x00008f0013137a23 */ /* 0x000fe40000010889 */
[----:B------:R-:W-:Y:S01]  /*2ca0*/  FFMA.FTZ R15, R15, c[0x0][0x23c], -R0 ;  /* 0x00008f000f0f7a23 */ /* 0x000fe20000010800 */
[----:B-1----:R-:W1:Y:S06]  /*2cb0*/  LDSM.16.M88.4 R4, [R177+0xc800] ;  /* 0x00c80000b104783b */ /* 0x002e6c0000000200 */
[----:B------:R3:W-:Y:S01]  /*2cc0*/  MUFU.EX2 R224, R9 ;  /* 0x0000000900e07308 */ /* 0x0007e20000000800 */
[----:B--2---:R-:W-:Y:S04]  /*2cd0*/  IMAD.U32 R10, RZ, RZ, UR44 ;  /* 0x0000002cff0a7e24 */ /* 0x004fe8000f8e00ff */
[----:B------:R-:W-:Y:S05]  /*2ce0*/  IMAD R10, R10, 0x8, R187 ;  /* 0x000000080a0a7824 */ /* 0x000fea00078e02bb */
[----:B------:R4:W-:Y:S10]  /*2cf0*/  MUFU.EX2 R228, R11 ;  /* 0x0000000b00e47308 */ /* 0x0009f40000000800 */
[----:B------:R2:W-:Y:S01]  /*2d00*/  MUFU.EX2 R221, R13 ;  /* 0x0000000d00dd7308 */ /* 0x0005e20000000800 */
[C---:B---3--:R-:W-:Y:S01]  /*2d10*/  IMAD.WIDE.U32 R8, R10.reuse, -0x326172a9, RZ ;  /* 0xcd9e8d570a087825 */ /* 0x048fe200078e00ff */
[----:B------:R-:W-:Y:S08]  /*2d20*/  IADD3 R10, R10, 0x4, RZ ;  /* 0x000000040a0a7810 */ /* 0x000ff00007ffe0ff */
[----:B------:R3:W-:Y:S01]  /*2d30*/  MUFU.EX2 R225, R14 ;  /* 0x0000000e00e17308 */ /* 0x0007e20000000800 */
[-C--:B----4-:R-:W-:Y:S01]  /*2d40*/  LOP3.LUT R11, R9, R186.reuse, RZ, 0x3c, !PT ;  /* 0x000000ba090b7212 */ /* 0x090fe200078e3cff */
[-C--:B-1----:R-:W-:Y:S08]  /*2d50*/  HMMA.16816.F32.BF16 R20, R144, R4.reuse, R20 ;  /* 0x000000049014723c */ /* 0x082ff00000041814 */
[----:B------:R1:W-:Y:S01]  /*2d60*/  MUFU.EX2 R222, R12 ;  /* 0x0000000c00de7308 */ /* 0x0003e20000000800 */
[C---:B------:R-:W-:Y:S03]  /*2d70*/  HMMA.16816.F32.BF16 R24, R132.reuse, R4, R24 ;  /* 0x000000048418723c */ /* 0x040fe60000041818 */
[--C-:B--2---:R-:W-:Y:S05]  /*2d80*/  LOP3.LUT R13, R243, UR6, R8.reuse, 0x96, !PT ;  /* 0x00000006f30d7c12 */ /* 0x104fea000f8e9608 */
[----:B------:R-:W-:Y:S01]  /*2d90*/  IMAD.WIDE.U32 R154, R13, -0x2daee0ad, RZ ;  /* 0xd2511f530d9a7825 */ /* 0x000fe200078e00ff */
[----:B------:R2:W-:Y:S01]  /*2da0*/  MUFU.EX2 R211, R16 ;  /* 0x0000001000d37308 */ /* 0x0005e20000000800 */
[-C--:B------:R-:W-:Y:S02]  /*2db0*/  HMMA.16816.F32.BF16 R28, R132, R6.reuse, R28 ;  /* 0x00000006841c723c */ /* 0x080fe4000004181c */
[----:B---3--:R-:W-:Y:S01]  /*2dc0*/  LOP3.LUT R14, R245, UR6, R8, 0x96, !PT ;  /* 0x00000006f50e7c12 */ /* 0x008fe2000f8e9608 */
[----:B------:R-:W-:Y:S05]  /*2dd0*/  IMAD.WIDE.U32 R8, R10, -0x326172a9, RZ ;  /* 0xcd9e8d570a087825 */ /* 0x000fea00078e00ff */
[C---:B------:R-:W-:Y:S01]  /*2de0*/  HMMA.16816.F32.BF16 R32, R144.reuse, R6, R32 ;  /* 0x000000069020723c */ /* 0x040fe20000041820 */
[--C-:B------:R-:W-:Y:S01]  /*2df0*/  FFMA.FTZ R20, R20, c[0x0][0x23c], -R138.reuse ;  /* 0x00008f0014147a23 */ /* 0x100fe2000001088a */
[----:B------:R-:W-:Y:S02]  /*2e00*/  MUFU.EX2 R215, R18 ;  /* 0x0000001200d77308 */ /* 0x000fe40000000800 */
[----:B------:R-:W-:Y:S01]  /*2e10*/  LOP3.LUT R9, R9, R186, RZ, 0x3c, !PT ;  /* 0x000000ba09097212 */ /* 0x000fe200078e3cff */
[----:B------:R-:W-:Y:S01]  /*2e20*/  FFMA.FTZ R21, R21, c[0x0][0x23c], -R138 ;  /* 0x00008f0015157a23 */ /* 0x000fe2000001088a */
[--C-:B------:R-:W-:Y:S01]  /*2e30*/  LOP3.LUT R13, R245, UR6, R8.reuse, 0x96, !PT ;  /* 0x00000006f50d7c12 */ /* 0x100fe2000f8e9608 */
[--C-:B------:R-:W-:Y:S01]  /*2e40*/  FFMA.FTZ R22, R22, c[0x0][0x23c], -R137.reuse ;  /* 0x00008f0016167a23 */ /* 0x100fe20000010889 */
[----:B------:R-:W-:Y:S01]  /*2e50*/  LOP3.LUT R8, R243, UR6, R8, 0x96, !PT ;  /* 0x00000006f3087c12 */ /* 0x000fe2000f8e9608 */
[--C-:B------:R-:W-:Y:S01]  /*2e60*/  FFMA.FTZ R24, R24, c[0x0][0x23c], -R136.reuse ;  /* 0x00008f0018187a23 */ /* 0x100fe20000010888 */
[----:B------:R-:W-:Y:S02]  /*2e70*/  UIADD3 UR6, UR11, 0x3c6ef372, URZ ;  /* 0x3c6ef3720b067890 */ /* 0x000fe4000fffe03f */
[----:B-1----:R-:W-:Y:S01]  /*2e80*/  LOP3.LUT R12, R188, UR8, RZ, 0x3c, !PT ;  /* 0x00000008bc0c7c12 */ /* 0x002fe2000f8e3cff */
[----:B------:R1:W-:Y:S01]  /*2e90*/  MUFU.EX2 R204, R20 ;  /* 0x0000001400cc7308 */ /* 0x0003e20000000800 */
[----:B------:R-:W-:Y:S01]  /*2ea0*/  FFMA.FTZ R25, R25, c[0x0][0x23c], -R136 ;  /* 0x00008f0019197a23 */ /* 0x000fe20000010888 */
[----:B------:R-:W-:Y:S01]  /*2eb0*/  UIADD3 UR8, UR10, 0x32370b8f, URZ ;  /* 0x32370b8f0a087890 */ /* 0x000fe2000fffe03f */
[----:B------:R-:W-:Y:S04]  /*2ec0*/  IMAD.WIDE.U32 R150, R14, -0x2daee0ad, RZ ;  /* 0xd2511f530e967825 */ /* 0x000fe800078e00ff */
[----:B------:R-:W-:Y:S03]  /*2ed0*/  IMAD.WIDE.U32 R10, R11, -0x2daee0ad, RZ ;  /* 0xd2511f530b0a7825 */ /* 0x000fe600078e00ff */
[----:B------:R3:W-:Y:S01]  /*2ee0*/  MUFU.EX2 R208, R17 ;  /* 0x0000001100d07308 */ /* 0x0007e20000000800 */
[----:B------:R-:W-:Y:S01]  /*2ef0*/  IMAD.WIDE.U32 R152, R8, -0x2daee0ad, RZ ;  /* 0xd2511f5308987825 */ /* 0x000fe200078e00ff */
[C---:B------:R-:W-:Y:S02]  /*2f00*/  LOP3.LUT R11, R12.reuse, R11, RZ, 0x3c, !PT ;  /* 0x0000000b0c0b7212 */ /* 0x040fe400078e3cff */
[----:B--2---:R-:W-:Y:S01]  /*2f10*/  LOP3.LUT R16, R155, UR7, R10, 0x96, !PT ;  /* 0x000000079b107c12 */ /* 0x004fe2000f8e960a */
[----:B------:R-:W-:Y:S04]  /*2f20*/  IMAD.WIDE.U32 R4, R9, -0x2daee0ad, RZ ;  /* 0xd2511f5309047825 */ /* 0x000fe800078e00ff */
[----:B------:R-:W-:Y:S01]  /*2f30*/  IMAD.WIDE.U32 R148, R13, -0x2daee0ad, RZ ;  /* 0xd2511f530d947825 */ /* 0x000fe200078e00ff */
[----:B------:R-:W-:Y:S01]  /*2f40*/  LOP3.LUT R14, R153, UR7, R4, 0x96, !PT ;  /* 0x00000007990e7c12 */ /* 0x000fe2000f8e9604 */
[----:B------:R2:W-:Y:S01]  /*2f50*/  MUFU.EX2 R205, R21 ;  /* 0x0000001500cd7308 */ /* 0x0005e20000000800 */
[----:B------:R-:W-:Y:S01]  /*2f60*/  LOP3.LUT R12, R12, R5, RZ, 0x3c, !PT ;  /* 0x000000050c0c7212 */ /* 0x000fe200078e3cff */
[--C-:B------:R-:W-:Y:S01]  /*2f70*/  FFMA.FTZ R34, R34, c[0x0][0x23c], -R137.reuse ;  /* 0x00008f0022227a23 */ /* 0x100fe20000010889 */
[----:B-1----:R-:W-:Y:S01]  /*2f80*/  LOP3.LUT R20, R151, UR7, R10, 0x96, !PT ;  /* 0x0000000797147c12 */ /* 0x002fe2000f8e960a */
[--C-:B------:R-:W-:Y:S01]  /*2f90*/  FFMA.FTZ R23, R23, c[0x0][0x23c], -R137.reuse ;  /* 0x00008f0017177a23 */ /* 0x100fe20000010889 */
[----:B------:R-:W-:Y:S01]  /*2fa0*/  LOP3.LUT R18, R149, UR7, R4, 0x96, !PT ;  /* 0x0000000795127c12 */ /* 0x000fe2000f8e9604 */
[----:B------:R-:W-:Y:S01]  /*2fb0*/  FFMA.FTZ R26, R26, c[0x0][0x23c], -R0 ;  /* 0x00008f001a1a7a23 */ /* 0x000fe20000010800 */
[----:B------:R-:W-:Y:S01]  /*2fc0*/  UIADD3 UR7, UR11, -0x255992d5, URZ ;  /* 0xdaa66d2b0b077890 */ /* 0x000fe2000fffe03f */
[----:B------:R-:W-:Y:S02]  /*2fd0*/  IMAD.WIDE.U32 R4, R11, -0x326172a9, RZ ;  /* 0xcd9e8d570b047825 */ /* 0x000fe400078e00ff */
[----:B------:R1:W-:Y:S02]  /*2fe0*/  MUFU.EX2 R214, R19 ;  /* 0x0000001300d67308 */ /* 0x0003e40000000800 */
[--C-:B------:R-:W-:Y:S01]  /*2ff0*/  FFMA.FTZ R35, R35, c[0x0][0x23c], -R137.reuse ;  /* 0x00008f0023237a23 */ /* 0x100fe20000010889 */
[C---:B------:R-:W-:Y:S01]  /*3000*/  LOP3.LUT R8, R5.reuse, UR6, R244, 0x96, !PT ;  /* 0x0000000605087c12 */ /* 0x040fe2000f8e96f4 */
[----:B---3--:R-:W-:Y:S01]  /*3010*/  IMAD.WIDE.U32 R16, R16, -0x326172a9, RZ ;  /* 0xcd9e8d5710107825 */ /* 0x008fe200078e00ff */
[----:B------:R-:W-:Y:S03]  /*3020*/  LOP3.LUT R13, R5, UR6, R242, 0x96, !PT ;  /* 0x00000006050d7c12 */ /* 0x000fe6000f8e96f2 */
[----:B------:R-:W-:Y:S01]  /*3030*/  FFMA.FTZ R32, R32, c[0x0][0x23c], -R138 ;  /* 0x00008f0020207a23 */ /* 0x000fe2000001088a */
[----:B------:R-:W-:Y:S01]  /*3040*/  LOP3.LUT R140, R17, UR7, R4, 0x96, !PT ;  /* 0x00000007118c7c12 */ /* 0x000fe2000f8e9604 */
[----:B------:R3:W-:Y:S01]  /*3050*/  MUFU.EX2 R226, R15 ;  /* 0x0000000f00e27308 */ /* 0x0007e20000000800 */
[----:B------:R-:W-:Y:S04]  /*3060*/  IMAD.WIDE.U32 R8, R8, -0x2daee0ad, RZ ;  /* 0xd2511f5308087825 */ /* 0x000fe800078e00ff */
[----:B--2---:R-:W-:Y:S01]  /*3070*/  IMAD.WIDE.U32 R20, R20, -0x326172a9, RZ ;  /* 0xcd9e8d5714147825 */ /* 0x004fe200078e00ff */
[----:B------:R-:W-:Y:S03]  /*3080*/  LOP3.LUT R9, R9, UR8, R150, 0x96, !PT ;  /* 0x0000000809097c12 */ /* 0x000fe6000f8e9696 */
[----:B------:R-:W-:Y:S01]  /*3090*/  IMAD.WIDE.U32 R140, R140, -0x2daee0ad, RZ ;  /* 0xd2511f538c8c7825 */ /* 0x000fe200078e00ff */
[----:B------:R-:W-:Y:S01]  /*30a0*/  LOP3.LUT R142, R21, UR7, R4, 0x96, !PT ;  /* 0x00000007158e7c12 */ /* 0x000fe2000f8e9604 */
[----:B------:R2:W-:Y:S02]  /*30b0*/  MUFU.EX2 R216, R24 ;  /* 0x0000001800d87308 */ /* 0x0005e40000000800 */
[----:B------:R-:W-:Y:S04]  /*30c0*/  IMAD.WIDE.U32 R4, R12, -0x326172a9, RZ ;  /* 0xcd9e8d570c047825 */ /* 0x000fe800078e00ff */
[----:B-1----:R-:W-:Y:S01]  /*30d0*/  IMAD.WIDE.U32 R18, R18, -0x326172a9, RZ ;  /* 0xcd9e8d5712127825 */ /* 0x002fe200078e00ff */
[C---:B------:R-:W-:Y:S02]  /*30e0*/  LOP3.LUT R10, R5.reuse, UR6, R244, 0x96, !PT ;  /* 0x00000006050a7c12 */ /* 0x040fe4000f8e96f4 */
[----:B------:R-:W-:Y:S01]  /*30f0*/  LOP3.LUT R11, R5, UR6, R242, 0x96, !PT ;  /* 0x00000006050b7c12 */ /* 0x000fe2000f8e96f2 */
[----:B------:R1:W-:Y:S01]  /*3100*/  MUFU.EX2 R210, R22 ;  /* 0x0000001600d27308 */ /* 0x0003e20000000800 */
[----:B------:R-:W-:Y:S01]  /*3110*/  IMAD.WIDE.U32 R142, R142, -0x2daee0ad, RZ ;  /* 0xd2511f538e8e7825 */ /* 0x000fe200078e00ff */
[----:B------:R-:W-:Y:S03]  /*3120*/  UIADD3 UR6, UR11, 0x1715609d, URZ ;  /* 0x1715609d0b067890 */ /* 0x000fe6000fffe03f */
[----:B---3--:R-:W-:Y:S01]  /*3130*/  IMAD.WIDE.U32 R14, R14, -0x326172a9, RZ ;  /* 0xcd9e8d570e0e7825 */ /* 0x008fe200078e00ff */
[----:B------:R-:W-:Y:S03]  /*3140*/  LOP3.LUT R8, R143, UR9, R8, 0x96, !PT ;  /* 0x000000098f087c12 */ /* 0x000fe6000f8e9608 */
[--C-:B------:R-:W-:Y:S01]  /*3150*/  FFMA.FTZ R30, R30, c[0x0][0x23c], -R0.reuse ;  /* 0x00008f001e1e7a23 */ /* 0x100fe20000010800 */
[----:B------:R3:W-:Y:S01]  /*3160*/  MUFU.EX2 R213, R25 ;  /* 0x0000001900d57308 */ /* 0x0007e20000000800 */
[----:B------:R-:W-:Y:S02]  /*3170*/  FFMA.FTZ R31, R31, c[0x0][0x23c], -R0 ;  /* 0x00008f001f1f7a23 */ /* 0x000fe40000010800 */
[----:B------:R-:W-:Y:S01]  /*3180*/  FFMA.FTZ R28, R28, c[0x0][0x23c], -R136 ;  /* 0x00008f001c1c7a23 */ /* 0x000fe20000010888 */
[----:B--2---:R-:W-:Y:S01]  /*3190*/  LOP3.LUT R24, R19, UR7, R4, 0x96, !PT ;  /* 0x0000000713187c12 */ /* 0x004fe2000f8e9604 */
[----:B------:R-:W-:Y:S02]  /*31a0*/  FFMA.FTZ R29, R29, c[0x0][0x23c], -R136 ;  /* 0x00008f001d1d7a23 */ /* 0x000fe40000010888 */
[----:B------:R-:W-:Y:S02]  /*31b0*/  FFMA.FTZ R33, R33, c[0x0][0x23c], -R138 ;  /* 0x00008f0021217a23 */ /* 0x000fe4000001088a */
[----:B------:R-:W-:Y:S01]  /*31c0*/  IMAD.WIDE.U32 R12, R13, -0x2daee0ad, RZ ;  /* 0xd2511f530d0c7825 */ /* 0x000fe200078e00ff */
[----:B------:R2:W-:Y:S01]  /*31d0*/  MUFU.EX2 R207, R23 ;  /* 0x0000001700cf7308 */ /* 0x0005e20000000800 */
[----:B-1----:R-:W-:Y:S02]  /*31e0*/  LOP3.LUT R22, R15, UR7, R4, 0x96, !PT ;  /* 0x000000070f167c12 */ /* 0x002fe4000f8e9604 */
[----:B------:R-:W-:Y:S01]  /*31f0*/  IMAD.WIDE.U32 R4, R10, -0x2daee0ad, RZ ;  /* 0xd2511f530a047825 */ /* 0x000fe200078e00ff */
[----:B------:R-:W-:Y:S01]  /*3200*/  LOP3.LUT R17, R13, UR8, R154, 0x96, !PT ;  /* 0x000000080d117c12 */ /* 0x000fe2000f8e969a */
[----:B------:R-:W-:Y:S01]  /*3210*/  UIADD3 UR7, UR11, 0x78dde6e4, URZ ;  /* 0x78dde6e40b077890 */ /* 0x000fe2000fffe03f */
[----:B------:R-:W-:Y:S01]  /*3220*/  LOP3.LUT R13, R141, UR9, R12, 0x96, !PT ;  /* 0x000000098d0d7c12 */ /* 0x000fe2000f8e960c */
[----:B------:R-:W-:Y:S01]  /*3230*/  IMAD.WIDE.U32 R10, R11, -0x2daee0ad, RZ ;  /* 0xd2511f530b0a7825 */ /* 0x000fe200078e00ff */
[----:B------:R-:W-:Y:S02]  /*3240*/  LOP3.LUT R12, R5, UR8, R148, 0x96, !PT ;  /* 0x00000008050c7c12 */ /* 0x000fe4000f8e9694 */
[----:B------:R1:W-:Y:S01]  /*3250*/  MUFU.EX2 R218, R26 ;  /* 0x0000001a00da7308 */ /* 0x0003e20000000800 */
[----:B------:R-:W-:Y:S01]  /*3260*/  IMAD.WIDE.U32 R150, R13, -0x326172a9, RZ ;  /* 0xcd9e8d570d967825 */ /* 0x000fe200078e00ff */
[----:B------:R-:W-:Y:S01]  /*3270*/  LOP3.LUT R15, R11, UR8, R152, 0x96, !PT ;  /* 0x000000080b0f7c12 */ /* 0x000fe2000f8e9698 */
[----:B------:R-:W-:Y:S02]  /*3280*/  UIADD3 UR8, UR10, 0x646e171e, URZ ;  /* 0x646e171e0a087890 */ /* 0x000fe4000fffe03f */
[----:B---3--:R-:W-:Y:S04]  /*3290*/  IMAD.WIDE.U32 R24, R24, -0x2daee0ad, RZ ;  /* 0xd2511f5318187825 */ /* 0x008fe800078e00ff */
[----:B------:R-:W-:Y:S01]  /*32a0*/  FFMA.FTZ R11, R27, c[0x0][0x23c], -R0 ;  /* 0x00008f001b0b7a23 */ /* 0x000fe20000010800 */
[----:B------:R-:W-:Y:S01]  /*32b0*/  LOP3.LUT R21, R25, UR9, R4, 0x96, !PT ;  /* 0x0000000919157c12 */ /* 0x000fe2000f8e9604 */
[----:B------:R-:W-:Y:S01]  /*32c0*/  IMAD.WIDE.U32 R4, R9, -0x326172a9, RZ ;  /* 0xcd9e8d5709047825 */ /* 0x000fe200078e00ff */
[----:B------:R-:W3:Y:S03]  /*32d0*/  MUFU.EX2 R193, R32 ;  /* 0x0000002000c17308 */ /* 0x000ee60000000800 */
[----:B--2---:R-:W-:Y:S05]  /*32e0*/  IMAD.WIDE.U32 R22, R22, -0x2daee0ad, RZ ;  /* 0xd2511f5316167825 */ /* 0x004fea00078e00ff */
[----:B------:R-:W-:Y:S02]  /*32f0*/  LOP3.LUT R148, R23, UR9, R10, 0x96, !PT ;  /* 0x0000000917947c12 */ /* 0x000fe4000f8e960a */
[----:B------:R-:W-:Y:S01]  /*3300*/  LOP3.LUT R10, R5, UR7, R20, 0x96, !PT ;  /* 0x00000007050a7c12 */ /* 0x000fe2000f8e9614 */
[----:B-1----:R-:W-:Y:S01]  /*3310*/  IMAD.WIDE.U32 R26, R8, -0x326172a9, RZ ;  /* 0xcd9e8d57081a7825 */ /* 0x002fe200078e00ff */
[----:B------:R1:W-:Y:S03]  /*3320*/  MUFU.EX2 R217, R11 ;  /* 0x0000000b00d97308 */ /* 0x0003e60000000800 */
[----:B------:R-:W-:Y:S04]  /*3330*/  IMAD.WIDE.U32 R20, R21, -0x326172a9, RZ ;  /* 0xcd9e8d5715147825 */ /* 0x000fe800078e00ff */
[----:B------:R-:W-:Y:S01]  /*3340*/  IMAD.WIDE.U32 R8, R17, -0x326172a9, RZ ;  /* 0xcd9e8d5711087825 */ /* 0x000fe200078e00ff */
[----:B------:R-:W-:Y:S02]  /*3350*/  LOP3.LUT R17, R27, UR6, R4, 0x96, !PT ;  /* 0x000000061b117c12 */ /* 0x000fe4000f8e9604 */
[----:B------:R2:W-:Y:S01]  /*3360*/  MUFU.EX2 R212, R30 ;  /* 0x0000001e00d47308 */ /* 0x0005e20000000800 */
[----:B------:R-:W-:Y:S01]  /*3370*/  IMAD.WIDE.U32 R4, R12, -0x326172a9, RZ ;  /* 0xcd9e8d570c047825 */ /* 0x000fe200078e00ff */
[----:B------:R-:W-:Y:S03]  /*3380*/  LOP3.LUT R16, R9, UR7, R16, 0x96, !PT ;  /* 0x0000000709107c12 */ /* 0x000fe6000f8e9610 */
[----:B------:R-:W-:Y:S01]  /*3390*/  IMAD.WIDE.U32 R148, R148, -0x326172a9, RZ ;  /* 0xcd9e8d5794947825 */ /* 0x000fe200078e00ff */
[----:B------:R-:W-:Y:S02]  /*33a0*/  LOP3.LUT R19, R5, UR7, R18, 0x96, !PT ;  /* 0x0000000705137c12 */ /* 0x000fe4000f8e9612 */
[----:B------:R-:W-:Y:S01]  /*33b0*/  LOP3.LUT R18, R21, UR6, R4, 0x96, !PT ;  /* 0x0000000615127c12 */ /* 0x000fe2000f8e9604 */
[----:B------:R-:W-:Y:S01]  /*33c0*/  IMAD.WIDE.U32 R12, R15, -0x326172a9, RZ ;  /* 0xcd9e8d570f0c7825 */ /* 0x000fe200078e00ff */
[----:B------:R-:W-:Y:S01]  /*33d0*/  LOP3.LUT R15, R151, UR6, R8, 0x96, !PT ;  /* 0x00000006970f7c12 */ /* 0x000fe2000f8e9608 */
[----:B------:R-:W4:Y:S01]  /*33e0*/  LDSM.16.M88.4 R4, [R177+0xd000] ;  /* 0x00d00000b104783b */ /* 0x000f220000000200 */
[----:B------:R3:W-:Y:S01]  /*33f0*/  MUFU.EX2 R209, R31 ;  /* 0x0000001f00d17308 */ /* 0x0007e20000000800 */
[----:B------:R-:W-:Y:S01]  /*3400*/  IMAD.WIDE.U32 R8, R17, -0x2daee0ad, RZ ;  /* 0xd2511f5311087825 */ /* 0x000fe200078e00ff */
[----:B------:R-:W-:Y:S01]  /*3410*/  LOP3.LUT R23, R13, UR7, R14, 0x96, !PT ;  /* 0x000000070d177c12 */ /* 0x000fe2000f8e960e */
[----:B------:R-:W-:Y:S01]  /*3420*/  UIADD3 UR7, UR10, -0x56f99767, URZ ;  /* 0xa90668990a077890 */ /* 0x000fe2000fffe03f */
[----:B------:R-:W-:Y:S01]  /*3430*/  LOP3.LUT R21, R149, UR6, R12, 0x96, !PT ;  /* 0x0000000695157c12 */ /* 0x000fe2000f8e960c */
[----:B------:R-:W-:Y:S01]  /*3440*/  IMAD.WIDE.U32 R16, R16, -0x2daee0ad, RZ ;  /* 0xd2511f5310107825 */ /* 0x000fe200078e00ff */
[----:B------:R-:W-:Y:S01]  /*3450*/  LOP3.LUT R12, R8, 0xff, RZ, 0xc0, !PT ;  /* 0x000000ff080c7812 */ /* 0x000fe200078ec0ff */
[----:B------:R-:W-:Y:S01]  /*3460*/  ULDC.U8 UR6, c[0x0][0x2d8] ;  /* 0x0000b60000067ab9 */ /* 0x000fe20000000000 */
[----:B------:R-:W-:Y:S01]  /*3470*/  SHF.R.U32.HI R141, RZ, 0x10, R8 ;  /* 0x00000010ff8d7819 */ /* 0x000fe20000011608 */
[----:B-1----:R-:W-:Y:S01]  /*3480*/  IMAD.WIDE.U32 R10, R10, -0x2daee0ad, RZ ;  /* 0xd2511f530a0a7825 */ /* 0x002fe200078e00ff */
[----:B------:R-:W-:Y:S01]  /*3490*/  LOP3.LUT R140, R17, UR7, R140, 0x96, !PT ;  /* 0x00000007118c7c12 */ /* 0x000fe2000f8e968c */
[----:B------:R-:W-:Y:S01]  /*34a0*/  MUFU.EX2 R206, R28 ;  /* 0x0000001c00ce7308 */ /* 0x000fe20000000800 */
[----:B------:R-:W-:Y:S02]  /*34b0*/  SHF.R.U32.HI R17, RZ, 0x18, R8 ;  /* 0x00000018ff117819 */ /* 0x000fe40000011608 */
[----:B------:R-:W-:Y:S02]  /*34c0*/  LOP3.LUT R142, R11, UR7, R142, 0x96, !PT ;  /* 0x000000070b8e7c12 */ /* 0x000fe4000f8e968e */
[----:B------:R-:W-:Y:S01]  /*34d0*/  LOP3.LUT R13, R9, UR8, R10, 0x96, !PT ;  /* 0x00000008090d7c12 */ /* 0x000fe2000f8e960a */
[----:B------:R-:W-:Y:S01]  /*34e0*/  IMAD.WIDE.U32 R10, R15, -0x2daee0ad, RZ ;  /* 0xd2511f530f0a7825 */ /* 0x000fe200078e00ff */
[----:B------:R-:W-:Y:S02]  /*34f0*/  LOP3.LUT R139, R8, 0xffff, RZ, 0xc0, !PT ;  /* 0x0000ffff088b7812 */ /* 0x000fe400078ec0ff */
[----:B------:R-:W-:Y:S01]  /*3500*/  ISETP.LE.U32.AND P4, PT, R12, UR6, PT ;  /* 0x000000060c007c0c */ /* 0x000fe2000bf83070 */
[----:B------:R1:W-:Y:S01]  /*3510*/  MUFU.EX2 R203, R29 ;  /* 0x0000001d00cb7308 */ /* 0x0003e20000000800 */
[----:B--2---:R-:W-:Y:S01]  /*3520*/  LOP3.LUT R30, R10, 0xff, RZ, 0xc0, !PT ;  /* 0x000000ff0a1e7812 */ /* 0x004fe200078ec0ff */
[----:B------:R-:W-:Y:S01]  /*3530*/  IMAD.WIDE.U32 R14, R19, -0x2daee0ad, RZ ;  /* 0xd2511f53130e7825 */ /* 0x000fe200078e00ff */
[----:B------:R-:W-:Y:S02]  /*3540*/  LOP3.LUT R16, R11, UR8, R16, 0x96, !PT ;  /* 0x000000080b107c12 */ /* 0x000fe4000f8e9610 */
[--C-:B---3--:R-:W-:Y:S01]  /*3550*/  SHF.R.U32.HI R31, RZ, 0x18, R10.reuse ;  /* 0x00000018ff1f7819 */ /* 0x108fe2000001160a */
[----:B------:R-:W-:Y:S01]  /*3560*/  IMAD.WIDE.U32 R8, R18, -0x2daee0ad, RZ ;  /* 0xd2511f5312087825 */ /* 0x000fe200078e00ff */
[----:B------:R-:W-:Y:S02]  /*3570*/  SHF.R.U32.HI R149, RZ, 0x10, R10 ;  /* 0x00000010ff957819 */ /* 0x000fe4000001160a */
[----:B------:R-:W-:Y:S01]  /*3580*/  LOP3.LUT R24, R15, UR7, R24, 0x96, !PT ;  /* 0x000000070f187c12 */ /* 0x000fe2000f8e9618 */
[----:B------:R2:W-:Y:S01]  /*3590*/  MUFU.EX2 R191, R33 ;  /* 0x0000002100bf7308 */ /* 0x0005e20000000800 */
[----:B------:R-:W-:Y:S01]  /*35a0*/  LOP3.LUT R14, R9, UR8, R14, 0x96, !PT ;  /* 0x00000008090e7c12 */ /* 0x000fe2000f8e960e */
[----:B------:R-:W-:Y:S01]  /*35b0*/  IMAD.WIDE.U32 R18, R23, -0x2daee0ad, RZ ;  /* 0xd2511f5317127825 */ /* 0x000fe200078e00ff */
[----:B------:R-:W-:Y:S02]  /*35c0*/  LOP3.LUT R151, R10, 0xffff, RZ, 0xc0, !PT ;  /* 0x0000ffff0a977812 */ /* 0x000fe400078ec0ff */
[----:B------:R-:W-:Y:S01]  /*35d0*/  ISETP.LE.U32.AND P3, PT, R17, UR6, PT ;  /* 0x0000000611007c0c */ /* 0x000fe2000bf63070 */
[----:B------:R-:W-:Y:S01]  /*35e0*/  IMAD.WIDE.U32 R10, R142, -0x326172a9, RZ ;  /* 0xcd9e8d578e0a7825 */ /* 0x000fe200078e00ff */
[C---:B------:R-:W-:Y:S01]  /*35f0*/  LOP3.LUT R25, R8.reuse, 0xffff, RZ, 0xc0, !PT ;  /* 0x0000ffff08197812 */ /* 0x040fe200078ec0ff */
[-C--:B----4-:R-:W-:Y:S01]  /*3600*/  HMMA.16816.F32.BF16 R36, R144, R4.reuse, R36 ;  /* 0x000000049024723c */ /* 0x090fe20000041824 */
[----:B------:R-:W-:Y:S01]  /*3610*/  LOP3.LUT R32, R19, UR7, R22, 0x96, !PT ;  /* 0x0000000713207c12 */ /* 0x000fe2000f8e9616 */
[----:B------:R-:W-:Y:S01]  /*3620*/  UIADD3 UR7, UR11, -0x4ab325aa, URZ ;  /* 0xb54cda560b077890 */ /* 0x000fe2000fffe03f */
[----:B------:R-:W-:Y:S01]  /*3630*/  LOP3.LUT R27, R8, 0xff, RZ, 0xc0, !PT ;  /* 0x000000ff081b7812 */ /* 0x000fe200078ec0ff */
[----:B------:R-:W-:Y:S01]  /*3640*/  MUFU.EX2 R197, R34 ;  /* 0x0000002200c57308 */ /* 0x000fe20000000800 */
[----:B------:R-:W-:Y:S01]  /*3650*/  LOP3.LUT R19, R10, 0xffff, RZ, 0xc0, !PT ;  /* 0x0000ffff0a137812 */ /* 0x000fe200078ec0ff */
[----:B------:R-:W-:Y:S01]  /*3660*/  @!P4 FADD.FTZ R193, -R193, -RZ ;  /* 0x800000ffc1c1c221 */ /* 0x000fe20000010100 */
[----:B-1----:R-:W-:Y:S01]  /*3670*/  SHF.R.U32.HI R29, RZ, 0x10, R8 ;  /* 0x00000010ff1d7819 */ /* 0x002fe20000011608 */
[C---:B------:R-:W-:Y:S01]  /*3680*/  HMMA.16816.F32.BF16 R40, R132.reuse, R4, R40 ;  /* 0x000000048428723c */ /* 0x040fe20000041828 */
[----:B------:R-:W-:Y:S03]  /*3690*/  LOP3.LUT R12, R11, UR7, R26, 0x96, !PT ;  /* 0x000000070b0c7c12 */ /* 0x000fe6000f8e961a */
[----:B------:R-:W-:Y:S01]  /*36a0*/  SHF.R.U32.HI R28, RZ, 0x18, R8 ;  /* 0x00000018ff1c7819 */ /* 0x000fe20000011608 */
[----:B------:R-:W-:Y:S01]  /*36b0*/  IMAD.WIDE.U32 R8, R21, -0x2daee0ad, RZ ;  /* 0xd2511f5315087825 */ /* 0x000fe200078e00ff */
[C---:B------:R-:W-:Y:S01]  /*36c0*/  LOP3.LUT R17, R12.reuse, 0xffff, RZ, 0xc0, !PT ;  /* 0x0000ffff0c117812 */ /* 0x040fe200078ec0ff */
[----:B------:R-:W1:Y:S01]  /*36d0*/  MUFU.EX2 R194, R35 ;  /* 0x0000002300c27308 */ /* 0x000e620000000800 */
[----:B------:R-:W-:Y:S01]  /*36e0*/  LOP3.LUT R11, R12, 0xff, RZ, 0xc0, !PT ;  /* 0x000000ff0c0b7812 */ /* 0x000fe200078ec0ff */
[-C--:B------:R-:W-:Y:S03]  /*36f0*/  HMMA.16816.F32.BF16 R44, R132, R6.reuse, R44 ;  /* 0x00000006842c723c */ /* 0x080fe6000004182c */
[C---:B--2---:R-:W-:Y:S02]  /*3700*/  LOP3.LUT R33, R8.reuse, 0xff, RZ, 0xc0, !PT ;  /* 0x000000ff08217812 */ /* 0x044fe400078ec0ff */
[----:B------:R-:W-:Y:S02]  /*3710*/  LOP3.LUT R15, R9, UR8, R18, 0x96, !PT ;  /* 0x00000008090f7c12 */ /* 0x000fe4000f8e9612 */
[----:B------:R-:W-:Y:S01]  /*3720*/  LOP3.LUT R142, R8, 0xffff, RZ, 0xc0, !PT ;  /* 0x0000ffff088e7812 */ /* 0x000fe200078ec0ff */
[C---:B------:R-:W-:Y:S01]  /*3730*/  HMMA.16816.F32.BF16 R48, R144.reuse, R6, R48 ;  /* 0x000000069030723c */ /* 0x040fe20000041830 */
[----:B------:R-:W-:Y:S02]  /*3740*/  SHF.R.U32.HI R26, RZ, 0x18, R8 ;  /* 0x00000018ff1a7819 */ /* 0x000fe40000011608 */
[----:B------:R-:W-:Y:S01]  /*3750*/  ISETP.LE.U32.AND P6, PT, R11, UR6, PT ;  /* 0x000000060b007c0c */ /* 0x000fe2000bfc3070 */
[----:B------:R-:W-:Y:S01]  /*3760*/  FFMA.FTZ R36, R36, c[0x0][0x23c], -R138 ;  /* 0x00008f0024247a23 */ /* 0x000fe2000001088a */
[----:B------:R-:W-:Y:S01]  /*3770*/  SHF.R.U32.HI R143, RZ, 0x10, R8 ;  /* 0x00000010ff8f7819 */ /* 0x000fe20000011608 */
[----:B------:R-:W-:Y:S01]  /*3780*/  FFMA.FTZ R39, R39, c[0x0][0x23c], -R137 ;  /* 0x00008f0027277a23 */ /* 0x000fe20000010889 */
[----:B------:R-:W-:Y:S01]  /*3790*/  SHF.R.U32.HI R17, RZ, 0x8, R17 ;  /* 0x00000008ff117819 */ /* 0x000fe20000011611 */
[----:B------:R-:W-:Y:S01]  /*37a0*/  IMAD.WIDE.U32 R8, R24, -0x326172a9, RZ ;  /* 0xcd9e8d5718087825 */ /* 0x000fe200078e00ff */
[----:B------:R-:W-:Y:S01]  /*37b0*/  SHF.R.U32.HI R18, RZ, 0x10, R12 ;  /* 0x00000010ff127819 */ /* 0x000fe2000001160c */
[----:B------:R-:W2:Y:S02]  /*37c0*/  MUFU.EX2 R186, R36 ;  /* 0x0000002400ba7308 */ /* 0x000ea40000000800 */
[----:B------:R-:W-:Y:S01]  /*37d0*/  LOP3.LUT R17, R17, 0xffff, RZ, 0xc0, !PT ;  /* 0x0000ffff11117812 */ /* 0x000fe200078ec0ff */
[--C-:B------:R-:W-:Y:S01]  /*37e0*/  FFMA.FTZ R38, R38, c[0x0][0x23c], -R137.reuse ;  /* 0x00008f0026267a23 */ /* 0x100fe20000010889 */
[----:B------:R-:W-:Y:S01]  /*37f0*/  LOP3.LUT R21, R10, 0xff, RZ, 0xc0, !PT ;  /* 0x000000ff0a157812 */ /* 0x000fe200078ec0ff */
[----:B------:R-:W-:Y:S01]  /*3800*/  FFMA.FTZ R40, R40, c[0x0][0x23c], -R136 ;  /* 0x00008f0028287a23 */ /* 0x000fe20000010888 */
[----:B------:R-:W-:Y:S01]  /*3810*/  ISETP.LE.U32.AND P5, PT, R17, UR6, PT ;  /* 0x0000000611007c0c */ /* 0x000fe2000bfa3070 */
[----:B------:R-:W-:Y:S01]  /*3820*/  @!P6 FADD.FTZ R202, -R202, -RZ ;  /* 0x800000ffcacae221 */ /* 0x000fe20000010100 */
[----:B------:R-:W-:Y:S01]  /*3830*/  SHF.R.U32.HI R22, RZ, 0x10, R10 ;  /* 0x00000010ff167819 */ /* 0x000fe2000001160a */
[----:B------:R-:W-:Y:S01]  /*3840*/  FFMA.FTZ R37, R37, c[0x0][0x23c], -R138 ;  /* 0x00008f0025257a23 */ /* 0x000fe2000001088a */
[----:B------:R-:W-:Y:S01]  /*3850*/  SHF.R.U32.HI R23, RZ, 0x18, R10 ;  /* 0x00000018ff177819 */ /* 0x000fe2000001160a */
[----:B------:R-:W-:Y:S01]  /*3860*/  FFMA.FTZ R42, R42, c[0x0][0x23c], -R0 ;  /* 0x00008f002a2a7a23 */ /* 0x000fe20000010800 */
[----:B------:R-:W-:Y:S01]  /*3870*/  LOP3.LUT R10, R9, UR7, R20, 0x96, !PT ;  /* 0x00000007090a7c12 */ /* 0x000fe2000f8e9614 */
[----:B------:R-:W-:Y:S01]  /*3880*/  FFMA.FTZ R41, R41, c[0x0][0x23c], -R136 ;  /* 0x00008f0029297a23 */ /* 0x000fe20000010888 */
[----:B------:R-:W-:Y:S01]  /*3890*/  LOP3.LUT R18, R18, 0xff, RZ, 0xc0, !PT ;  /* 0x000000ff12127812 */ /* 0x000fe200078ec0ff */
[--C-:B------:R-:W-:Y:S01]  /*38a0*/  FFMA.FTZ R48, R48, c[0x0][0x23c], -R138.reuse ;  /* 0x00008f0030307a23 */ /* 0x100fe2000001088a */
[----:B------:R-:W-:Y:S01]  /*38b0*/  LOP3.LUT R11, R10, 0xffff, RZ, 0xc0, !PT ;  /* 0x0000ffff0a0b7812 */ /* 0x000fe200078ec0ff */
[----:B------:R-:W-:Y:S01]  /*38c0*/  FFMA.FTZ R49, R49, c[0x0][0x23c], -R138 ;  /* 0x00008f0031317a23 */ /* 0x000fe2000001088a */
[----:B------:R-:W-:Y:S01]  /*38d0*/  SHF.R.U32.HI R17, RZ, 0x18, R12 ;  /* 0x00000018ff117819 */ /* 0x000fe2000001160c */
[----:B------:R-:W-:Y:S01]  /*38e0*/  MUFU.EX2 R165, R48 ;  /* 0x0000003000a57308 */ /* 0x000fe20000000800 */
[----:B------:R-:W-:Y:S01]  /*38f0*/  LOP3.LUT R12, R8, 0xff, RZ, 0xc0, !PT ;  /* 0x000000ff080c7812 */ /* 0x000fe200078ec0ff */
[--C-:B------:R-:W-:Y:S01]  /*3900*/  FFMA.FTZ R50, R50, c[0x0][0x23c], -R137.reuse ;  /* 0x00008f0032327a23 */ /* 0x100fe20000010889 */
[----:B------:R-:W-:Y:S01]  /*3910*/  ISETP.LE.U32.AND P2, PT, R18, UR6, PT ;  /* 0x0000000612007c0c */ /* 0x000fe2000bf43070 */
[----:B------:R-:W-:Y:S01]  /*3920*/  FFMA.FTZ R51, R51, c[0x0][0x23c], -R137 ;  /* 0x00008f0033337a23 */ /* 0x000fe20000010889 */
[----:B------:R-:W-:Y:S01]  /*3930*/  ISETP.LE.U32.AND P1, PT, R17, UR6, PT ;  /* 0x0000000611007c0c */ /* 0x000fe2000bf23070 */
[----:B------:R-:W-:Y:S01]  /*3940*/  @!P5 FADD.FTZ R201, -R201, -RZ ;  /* 0x800000ffc9c9d221 */ /* 0x000fe20000010100 */
[----:B------:R-:W-:Y:S01]  /*3950*/  ISETP.LE.U32.AND P0, PT, R12, UR6, PT ;  /* 0x000000060c007c0c */ /* 0x000fe2000bf03070 */
[----:B-1----:R-:W-:Y:S01]  /*3960*/  @!P3 FADD.FTZ R194, -R194, -RZ ;  /* 0x800000ffc2c2b221 */ /* 0x002fe20000010100 */
[----:B------:R-:W-:Y:S01]  /*3970*/  SHF.R.U32.HI R12, RZ, 0x8, R11 ;  /* 0x00000008ff0c7819 */ /* 0x000fe2000001160b */
[----:B------:R-:W-:Y:S01]  /*3980*/  MUFU.EX2 R164, R49 ;  /* 0x0000003100a47308 */ /* 0x000fe20000000800 */
[----:B------:R-:W-:Y:S01]  /*3990*/  LOP3.LUT R11, R10, 0xff, RZ, 0xc0, !PT ;  /* 0x000000ff0a0b7812 */ /* 0x000fe200078ec0ff */
[----:B------:R-:W-:Y:S01]  /*39a0*/  FFMA.FTZ R44, R44, c[0x0][0x23c], -R136 ;  /* 0x00008f002c2c7a23 */ /* 0x000fe20000010888 */
[----:B------:R-:W-:Y:S01]  /*39b0*/  LOP3.LUT R12, R12, 0xffff, RZ, 0xc0, !PT ;  /* 0x0000ffff0c0c7812 */ /* 0x000fe200078ec0ff */
[----:B------:R-:W-:Y:S01]  /*39c0*/  FFMA.FTZ R43, R43, c[0x0][0x23c], -R0 ;  /* 0x00008f002b2b7a23 */ /* 0x000fe20000010800 */
[----:B------:R-:W-:Y:S01]  /*39d0*/  ISETP.LE.U32.AND P6, PT, R11, UR6, PT ;  /* 0x000000060b007c0c */ /* 0x000fe2000bfc3070 */
[----:B------:R-:W-:Y:S01]  /*39e0*/  @!P2 FADD.FTZ R220, -R220, -RZ ;  /* 0x800000ffdcdca221 */ /* 0x000fe20000010100 */
[--C-:B------:R-:W-:Y:S01]  /*39f0*/  SHF.R.U32.HI R4, RZ, 0x10, R10.reuse ;  /* 0x00000010ff047819 */ /* 0x100fe2000001160a */
[----:B------:R-:W-:Y:S01]  /*3a00*/  @!P1 FADD.FTZ R219, -R219, -RZ ;  /* 0x800000ffdbdb9221 */ /* 0x000fe20000010100 */
[----:B------:R-:W-:Y:S01]  /*3a10*/  SHF.R.U32.HI R10, RZ, 0x18, R10 ;  /* 0x00000018ff0a7819 */ /* 0x000fe2000001160a */
[----:B------:R-:W-:Y:S01]  /*3a20*/  MUFU.EX2 R169, R50 ;  /* 0x0000003200a97308 */ /* 0x000fe20000000800 */
[----:B------:R-:W-:Y:S01]  /*3a30*/  ISETP.LE.U32.AND P5, PT, R12, UR6, PT ;  /* 0x000000060c007c0c */ /* 0x000fe2000bfa3070 */
[----:B------:R-:W-:Y:S01]  /*3a40*/  @!P0 FADD.FTZ R222, -R222, -RZ ;  /* 0x800000ffdede8221 */ /* 0x000fe20000010100 */
[----:B------:R-:W-:Y:S01]  /*3a50*/  LOP3.LUT R5, R8, 0xffff, RZ, 0xc0, !PT ;  /* 0x0000ffff08057812 */ /* 0x000fe200078ec0ff */
[----:B------:R-:W-:Y:S01]  /*3a60*/  FFMA.FTZ R46, R46, c[0x0][0x23c], -R0 ;  /* 0x00008f002e2e7a23 */ /* 0x000fe20000010800 */
[----:B------:R-:W-:Y:S01]  /*3a70*/  LOP3.LUT R4, R4, 0xff, RZ, 0xc0, !PT ;  /* 0x000000ff04047812 */ /* 0x000fe200078ec0ff */
[----:B------:R-:W-:Y:S01]  /*3a80*/  FFMA.FTZ R45, R45, c[0x0][0x23c], -R136 ;  /* 0x00008f002d2d7a23 */ /* 0x000fe20000010888 */
[----:B------:R-:W-:Y:S01]  /*3a90*/  ISETP.LE.U32.AND P2, PT, R10, UR6, PT ;  /* 0x000000060a007c0c */ /* 0x000fe2000bf43070 */
[----:B------:R-:W-:Y:S01]  /*3aa0*/  @!P6 FADD.FTZ R223, -R223, -RZ ;  /* 0x800000ffdfdfe221 */ /* 0x000fe20000010100 */
[----:B------:R-:W-:Y:S01]  /*3ab0*/  ISETP.LE.U32.AND P1, PT, R4, UR6, PT ;  /* 0x0000000604007c0c */ /* 0x000fe2000bf23070 */
[----:B------:R-:W-:Y:S01]  /*3ac0*/  MUFU.EX2 R167, R51 ;  /* 0x0000003300a77308 */ /* 0x000fe20000000800 */
[----:B------:R-:W-:Y:S01]  /*3ad0*/  SHF.R.U32.HI R4, RZ, 0x8, R5 ;  /* 0x00000008ff047819 */ /* 0x000fe20000011605 */
[----:B------:R-:W-:Y:S01]  /*3ae0*/  FFMA.FTZ R47, R47, c[0x0][0x23c], -R0 ;  /* 0x00008f002f2f7a23 */ /* 0x000fe20000010800 */
[--C-:B------:R-:W-:Y:S01]  /*3af0*/  SHF.R.U32.HI R5, RZ, 0x10, R8.reuse ;  /* 0x00000010ff057819 */ /* 0x100fe20000011608 */
[----:B------:R-:W-:Y:S01]  /*3b00*/  @!P5 FADD.FTZ R224, -R224, -RZ ;  /* 0x800000ffe0e0d221 */ /* 0x000fe20000010100 */
[----:B------:R-:W-:Y:S02]  /*3b10*/  SHF.R.U32.HI R8, RZ, 0x18, R8 ;  /* 0x00000018ff087819 */ /* 0x000fe40000011608 */
[----:B------:R-:W-:Y:S02]  /*3b20*/  LOP3.LUT R4, R4, 0xffff, RZ, 0xc0, !PT ;  /* 0x0000ffff04047812 */ /* 0x000fe400078ec0ff */
[----:B------:R-:W-:Y:S01]  /*3b30*/  LOP3.LUT R5, R5, 0xff, RZ, 0xc0, !PT ;  /* 0x000000ff05057812 */ /* 0x000fe200078ec0ff */
[----:B------:R-:W-:Y:S01]  /*3b40*/  @!P2 FADD.FTZ R228, -R228, -RZ ;  /* 0x800000ffe4e4a221 */ /* 0x000fe20000010100 */
[----:B------:R-:W-:Y:S01]  /*3b50*/  ISETP.LE.U32.AND P5, PT, R4, UR6, PT ;  /* 0x0000000604007c0c */ /* 0x000fe2000bfa3070 */
[----:B------:R-:W-:Y:S01]  /*3b60*/  @!P1 FADD.FTZ R227, -R227, -RZ ;  /* 0x800000ffe3e39221 */ /* 0x000fe20000010100 */
[----:B------:R-:W-:Y:S01]  /*3b70*/  ISETP.LE.U32.AND P2, PT, R21, UR6, PT ;  /* 0x0000000615007c0c */ /* 0x000fe2000bf43070 */
[----:B------:R-:W-:Y:S01]  /*3b80*/  MUFU.EX2 R195, R40 ;  /* 0x0000002800c37308 */ /* 0x000fe20000000800 */
[----:B------:R-:W-:Y:S02]  /*3b90*/  LOP3.LUT R4, R22, 0xff, RZ, 0xc0, !PT ;  /* 0x000000ff16047812 */ /* 0x000fe400078ec0ff */
[----:B------:R-:W-:Y:S02]  /*3ba0*/  ISETP.LE.U32.AND P1, PT, R5, UR6, PT ;  /* 0x0000000605007c0c */ /* 0x000fe4000bf23070 */
[----:B------:R-:W-:Y:S02]  /*3bb0*/  ISETP.LE.U32.AND P0, PT, R8, UR6, PT ;  /* 0x0000000608007c0c */ /* 0x000fe4000bf03070 */
[----:B------:R-:W-:Y:S02]  /*3bc0*/  LOP3.LUT R8, R14, 0xff, RZ, 0xc0, !PT ;  /* 0x000000ff0e087812 */ /* 0x000fe400078ec0ff */
[----:B------:R-:W-:Y:S01]  /*3bd0*/  SHF.R.U32.HI R5, RZ, 0x8, R19 ;  /* 0x00000008ff057819 */ /* 0x000fe20000011613 */
[----:B------:R-:W-:Y:S01]  /*3be0*/  @!P5 FADD.FTZ R221, -R221, -RZ ;  /* 0x800000ffddddd221 */ /* 0x000fe20000010100 */
[----:B------:R-:W-:Y:S01]  /*3bf0*/  ISETP.LE.U32.AND P5, PT, R4, UR6, PT ;  /* 0x0000000604007c0c */ /* 0x000fe2000bfa3070 */
[----:B------:R-:W-:Y:S01]  /*3c00*/  @!P2 FADD.FTZ R211, -R211, -RZ ;  /* 0x800000ffd3d3a221 */ /* 0x000fe20000010100 */
[----:B------:R-:W-:Y:S01]  /*3c10*/  LOP3.LUT R4, R13, 0xffff, RZ, 0xc0, !PT ;  /* 0x0000ffff0d047812 */ /* 0x000fe200078ec0ff */
[----:B------:R-:W-:Y:S01]  /*3c20*/  MUFU.EX2 R188, R39 ;  /* 0x0000002700bc7308 */ /* 0x000fe20000000800 */
[----:B------:R-:W-:Y:S01]  /*3c30*/  ISETP.LE.U32.AND P2, PT, R23, UR6, PT ;  /* 0x0000000617007c0c */ /* 0x000fe2000bf43070 */
[----:B------:R-:W-:Y:S01]  /*3c40*/  @!P1 FADD.FTZ R225, -R225, -RZ ;  /* 0x800000ffe1e19221 */ /* 0x000fe20000010100 */
[----:B------:R-:W-:Y:S01]  /*3c50*/  SHF.R.U32.HI R4, RZ, 0x8, R4 ;  /* 0x00000008ff047819 */ /* 0x000fe20000011604 */
[----:B------:R-:W-:Y:S01]  /*3c60*/  @!P0 FADD.FTZ R226, -R226, -RZ ;  /* 0x800000ffe2e28221 */ /* 0x000fe20000010100 */
[----:B------:R-:W-:Y:S02]  /*3c70*/  LOP3.LUT R9, R13, 0xff, RZ, 0xc0, !PT ;  /* 0x000000ff0d097812 */ /* 0x000fe400078ec0ff */
[----:B------:R-:W-:Y:S02]  /*3c80*/  LOP3.LUT R4, R4, 0xffff, RZ, 0xc0, !PT ;  /* 0x0000ffff04047812 */ /* 0x000fe400078ec0ff */
[----:B------:R-:W-:Y:S01]  /*3c90*/  LOP3.LUT R5, R5, 0xffff, RZ, 0xc0, !PT ;  /* 0x0000ffff05057812 */ /* 0x000fe200078ec0ff */
[----:B------:R-:W-:Y:S01]  /*3ca0*/  @!P5 FADD.FTZ R215, -R215, -RZ ;  /* 0x800000ffd7d7d221 */ /* 0x000fe20000010100 */
[----:B------:R-:W-:Y:S01]  /*3cb0*/  ISETP.LE.U32.AND P6, PT, R9, UR6, PT ;  /* 0x0000000609007c0c */ /* 0x000fe2000bfc3070 */
[----:B------:R-:W-:Y:S01]  /*3cc0*/  MUFU.EX2 R190, R38 ;  /* 0x0000002600be7308 */ /* 0x000fe20000000800 */
[----:B------:R-:W-:Y:S01]  /*3cd0*/  ISETP.LE.U32.AND P5, PT, R4, UR6, PT ;  /* 0x0000000604007c0c */ /* 0x000fe2000bfa3070 */
[----:B------:R-:W-:Y:S01]  /*3ce0*/  @!P2 FADD.FTZ R214, -R214, -RZ ;  /* 0x800000ffd6d6a221 */ /* 0x000fe20000010100 */
[----:B------:R-:W-:Y:S02]  /*3cf0*/  ISETP.LE.U32.AND P2, PT, R8, UR6, PT ;  /* 0x0000000608007c0c */ /* 0x000fe4000bf43070 */
[----:B------:R-:W-:Y:S02]  /*3d00*/  ISETP.LE.U32.AND P1, PT, R5, UR6, PT ;  /* 0x0000000605007c0c */ /* 0x000fe4000bf23070 */
[----:B------:R-:W-:Y:S02]  /*3d10*/  SHF.R.U32.HI R5, RZ, 0x18, R13 ;  /* 0x00000018ff057819 */ /* 0x000fe4000001160d */
[----:B------:R-:W-:Y:S01]  /*3d20*/  LOP3.LUT R4, R14, 0xffff, RZ, 0xc0, !PT ;  /* 0x0000ffff0e047812 */ /* 0x000fe200078ec0ff */
[----:B------:R-:W1:Y:S01]  /*3d30*/  MUFU.EX2 R171, R37 ;  /* 0x0000002500ab7308 */ /* 0x000e620000000800 */
[----:B------:R-:W-:Y:S01]  /*3d40*/  ISETP.LE.U32.AND P0, PT, R5, UR6, PT ;  /* 0x0000000605007c0c */ /* 0x000fe2000bf03070 */
[----:B------:R-:W-:Y:S01]  /*3d50*/  @!P6 FADD.FTZ R204, -R204, -RZ ;  /* 0x800000ffcccce221 */ /* 0x000fe20000010100 */
[----:B------:R-:W-:Y:S01]  /*3d60*/  SHF.R.U32.HI R5, RZ, 0x10, R14 ;  /* 0x00000010ff057819 */ /* 0x000fe2000001160e */
[----:B------:R-:W-:Y:S01]  /*3d70*/  @!P5 FADD.FTZ R205, -R205, -RZ ;  /* 0x800000ffcdcdd221 */ /* 0x000fe20000010100 */
[----:B------:R-:W-:Y:S01]  /*3d80*/  SHF.R.U32.HI R4, RZ, 0x8, R4 ;  /* 0x00000008ff047819 */ /* 0x000fe20000011604 */
[----:B------:R-:W-:Y:S01]  /*3d90*/  @!P2 FADD.FTZ R216, -R216, -RZ ;  /* 0x800000ffd8d8a221 */ /* 0x000fe20000010100 */
[----:B------:R-:W-:Y:S01]  /*3da0*/  LOP3.LUT R5, R5, 0xff, RZ, 0xc0, !PT ;  /* 0x000000ff05057812 */ /* 0x000fe200078ec0ff */
[----:B------:R-:W-:Y:S01]  /*3db0*/  @!P1 FADD.FTZ R208, -R208, -RZ ;  /* 0x800000ffd0d09221 */ /* 0x000fe20000010100 */
[----:B------:R-:W-:Y:S01]  /*3dc0*/  LOP3.LUT R4, R4, 0xffff, RZ, 0xc0, !PT ;  /* 0x0000ffff04047812 */ /* 0x000fe200078ec0ff */
[----:B------:R-:W3:Y:S01]  /*3dd0*/  MUFU.EX2 R200, R42 ;  /* 0x0000002a00c87308 */ /* 0x000ee20000000800 */
[----:B------:R-:W-:Y:S02]  /*3de0*/  ISETP.LE.U32.AND P6, PT, R5, UR6, PT ;  /* 0x0000000605007c0c */ /* 0x000fe4000bfc3070 */
[----:B------:R-:W-:Y:S01]  /*3df0*/  ISETP.LE.U32.AND P5, PT, R4, UR6, PT ;  /* 0x0000000604007c0c */ /* 0x000fe2000bfa3070 */
[----:B------:R-:W-:Y:S01]  /*3e00*/  @!P0 FADD.FTZ R207, -R207, -RZ ;  /* 0x800000ffcfcf8221 */ /* 0x000fe20000010100 */
[----:B------:R-:W-:Y:S01]  /*3e10*/  ISETP.LE.U32.AND P2, PT, R27, UR6, PT ;  /* 0x000000061b007c0c */ /* 0x000fe2000bf43070 */
[----:B------:R-:W4:Y:S01]  /*3e20*/  LDSM.16.M88.4 R4, [R177+0xd800] ;  /* 0x00d80000b104783b */ /* 0x000f220000000200 */
[----:B------:R-:W-:Y:S02]  /*3e30*/  SHF.R.U32.HI R8, RZ, 0x8, R25 ;  /* 0x00000008ff087819 */ /* 0x000fe40000011619 */
[----:B------:R-:W-:Y:S01]  /*3e40*/  LOP3.LUT R10, R29, 0xff, RZ, 0xc0, !PT ;  /* 0x000000ff1d0a7812 */ /* 0x000fe200078ec0ff */
[----:B------:R-:W1:Y:S01]  /*3e50*/  MUFU.EX2 R192, R41 ;  /* 0x0000002900c07308 */ /* 0x000e620000000800 */
[----:B------:R-:W-:Y:S02]  /*3e60*/  SHF.R.U32.HI R14, RZ, 0x18, R14 ;  /* 0x00000018ff0e7819 */ /* 0x000fe4000001160e */
        /* <DEDUP_REMOVED lines=8> */
[----:B------:R-:W-:Y:S01]  /*3ef0*/  SHF.R.U32.HI R10, RZ, 0x8, R139 ;  /* 0x00000008ff0a7819 */ /* 0x000fe2000001168b */
[----:B------:R-:W-:Y:S01]  /*3f00*/  MUFU.EX2 R189, R44 ;  /* 0x0000002c00bd7308 */ /* 0x000fe20000000800 */
[----:B------:R-:W-:Y:S02]  /*3f10*/  SHF.R.U32.HI R13, RZ, 0x10, R13 ;  /* 0x00000010ff0d7819 */ /* 0x000fe4000001160d */
[----:B------:R-:W-:Y:S02]  /*3f20*/  LOP3.LUT R10, R10, 0xffff, RZ, 0xc0, !PT ;  /* 0x0000ffff0a0a7812 */ /* 0x000fe400078ec0ff */
[----:B------:R-:W-:Y:S01]  /*3f30*/  LOP3.LUT R12, R141, 0xff, RZ, 0xc0, !PT ;  /* 0x000000ff8d0c7812 */ /* 0x000fe200078ec0ff */
[----:B------:R-:W-:Y:S01]  /*3f40*/  @!P0 FADD.FTZ R217, -R217, -RZ ;  /* 0x800000ffd9d98221 */ /* 0x000fe20000010100 */
[----:B------:R-:W-:Y:S01]  /*3f50*/  LOP3.LUT R11, R9, UR7, R150, 0x96, !PT ;  /* 0x00000007090b7c12 */ /* 0x000fe2000f8e9696 */
[----:B------:R-:W-:Y:S01]  /*3f60*/  @!P6 FADD.FTZ R203, -R203, -RZ ;  /* 0x800000ffcbcbe221 */ /* 0x000fe20000010100 */
[----:B------:R-:W-:Y:S01]  /*3f70*/  ISETP.LE.U32.AND P0, PT, R28, UR6, PT ;  /* 0x000000061c007c0c */ /* 0x000fe2000bf03070 */
[----:B------:R-:W-:Y:S01]  /*3f80*/  @!P2 FADD.FTZ R212, -R212, -RZ ;  /* 0x800000ffd4d4a221 */ /* 0x000fe20000010100 */
[----:B------:R-:W-:Y:S01]  /*3f90*/  ISETP.LE.U32.AND P2, PT, R10, UR6, PT ;  /* 0x000000060a007c0c */ /* 0x000fe2000bf43070 */
[----:B------:R-:W-:Y:S01]  /*3fa0*/  MUFU.EX2 R199, R43 ;  /* 0x0000002b00c77308 */ /* 0x000fe20000000800 */
[----:B------:R-:W-:Y:S02]  /*3fb0*/  LOP3.LUT R13, R13, 0xff, RZ, 0xc0, !PT ;  /* 0x000000ff0d0d7812 */ /* 0x000fe400078ec0ff */
[----:B------:R-:W-:Y:S02]  /*3fc0*/  ISETP.LE.U32.AND P6, PT, R12, UR6, PT ;  /* 0x000000060c007c0c */ /* 0x000fe4000bfc3070 */
[----:B------:R-:W-:Y:S02]  /*3fd0*/  LOP3.LUT R12, R11, 0xffff, RZ, 0xc0, !PT ;  /* 0x0000ffff0b0c7812 */ /* 0x000fe400078ec0ff */
[----:B------:R-:W-:Y:S02]  /*3fe0*/  ISETP.LE.U32.AND P1, PT, R13, UR6, PT ;  /* 0x000000060d007c0c */ /* 0x000fe4000bf23070 */
[----:B------:R-:W-:Y:S01]  /*3ff0*/  LOP3.LUT R13, R11, 0xff, RZ, 0xc0, !PT ;  /* 0x000000ff0b0d7812 */ /* 0x000fe200078ec0ff */
[----:B------:R-:W-:Y:S01]  /*4000*/  @!P0 FADD.FTZ R209, -R209, -RZ ;  /* 0x800000ffd1d18221 */ /* 0x000fe20000010100 */
[----:B------:R-:W-:Y:S01]  /*4010*/  SHF.R.U32.HI R12, RZ, 0x8, R12 ;  /* 0x00000008ff0c7819 */ /* 0x000fe2000001160c */
[-C--:B----4-:R-:W-:Y:S01]  /*4020*/  HMMA.16816.F32.BF16 R52, R144, R4.reuse, R52 ;  /* 0x000000049034723c */ /* 0x090fe20000041834 */
[C---:B------:R-:W-:Y:S01]  /*4030*/  LOP3.LUT R17, R8.reuse, 0xffff, RZ, 0xc0, !PT ;  /* 0x0000ffff08117812 */ /* 0x040fe200078ec0ff */
[----:B------:R-:W-:Y:S01]  /*4040*/  @!P2 FADD.FTZ R191, -R191, -RZ ;  /* 0x800000ffbfbfa221 */ /* 0x000fe20000010100 */
[--C-:B------:R-:W-:Y:S01]  /*4050*/  SHF.R.U32.HI R18, RZ, 0x10, R8.reuse ;  /* 0x00000010ff127819 */ /* 0x100fe20000011608 */
[----:B------:R-:W-:Y:S01]  /*4060*/  @!P6 FADD.FTZ R197, -R197, -RZ ;  /* 0x800000ffc5c5e221 */ /* 0x000fe20000010100 */
[----:B------:R-:W-:Y:S01]  /*4070*/  SHF.R.U32.HI R19, RZ, 0x18, R8 ;  /* 0x00000018ff137819 */ /* 0x000fe20000011608 */
[----:B------:R-:W-:Y:S01]  /*4080*/  MUFU.EX2 R196, R46 ;  /* 0x0000002e00c47308 */ /* 0x000fe20000000800 */
[----:B------:R-:W-:Y:S01]  /*4090*/  LOP3.LUT R14, R8, 0xff, RZ, 0xc0, !PT ;  /* 0x000000ff080e7812 */ /* 0x000fe200078ec0ff */
[C---:B------:R-:W-:Y:S01]  /*40a0*/  HMMA.16816.F32.BF16 R56, R132.reuse, R4, R56 ;  /* 0x000000048438723c */ /* 0x040fe20000041838 */
[----:B------:R-:W-:Y:S01]  /*40b0*/  IMAD.WIDE.U32 R8, R32, -0x326172a9, RZ ;  /* 0xcd9e8d5720087825 */ /* 0x000fe200078e00ff */
[----:B------:R-:W-:Y:S02]  /*40c0*/  ISETP.LE.U32.AND P4, PT, R13, UR6, PT ;  /* 0x000000060d007c0c */ /* 0x000fe4000bf83070 */
[----:B------:R-:W-:Y:S01]  /*40d0*/  LOP3.LUT R10, R16, 0xff, RZ, 0xc0, !PT ;  /* 0x000000ff100a7812 */ /* 0x000fe200078ec0ff */
[----:B------:R-:W-:Y:S01]  /*40e0*/  @!P1 FADD.FTZ R210, -R210, -RZ ;  /* 0x800000ffd2d29221 */ /* 0x000fe20000010100 */
[----:B------:R-:W-:Y:S02]  /*40f0*/  LOP3.LUT R12, R12, 0xffff, RZ, 0xc0, !PT ;  /* 0x0000ffff0c0c7812 */ /* 0x000fe400078ec0ff */
[-C--:B------:R-:W-:Y:S01]  /*4100*/  HMMA.16816.F32.BF16 R60, R132, R6.reuse, R60 ;  /* 0x00000006843c723c */ /* 0x080fe2000004183c */
[--C-:B------:R-:W-:Y:S01]  /*4110*/  SHF.R.U32.HI R13, RZ, 0x10, R11.reuse ;  /* 0x00000010ff0d7819 */ /* 0x100fe2000001160b */
[----:B------:R-:W-:Y:S01]  /*4120*/  MUFU.EX2 R187, R45 ;  /* 0x0000002d00bb7308 */ /* 0x000fe20000000800 */
[----:B------:R-:W-:Y:S02]  /*4130*/  ISETP.LE.U32.AND P0, PT, R10, UR6, PT ;  /* 0x000000060a007c0c */ /* 0x000fe4000bf03070 */
[----:B------:R-:W-:Y:S02]  /*4140*/  SHF.R.U32.HI R11, RZ, 0x18, R11 ;  /* 0x00000018ff0b7819 */ /* 0x000fe4000001160b */
[----:B------:R-:W-:Y:S01]  /*4150*/  LOP3.LUT R10, R9, UR7, R148, 0x96, !PT ;  /* 0x00000007090a7c12 */ /* 0x000fe2000f8e9694 */
[----:B------:R-:W-:Y:S01]  /*4160*/  HMMA.16816.F32.BF16 R64, R144, R6, R64 ;  /* 0x000000069040723c */ /* 0x000fe20000041840 */
[----:B------:R-:W-:Y:S02]  /*4170*/  ISETP.LE.U32.AND P2, PT, R12, UR6, PT ;  /* 0x000000060c007c0c */ /* 0x000fe4000bf43070 */
[----:B------:R-:W-:Y:S01]  /*4180*/  ISETP.LE.U32.AND P6, PT, R11, UR6, PT ;  /* 0x000000060b007c0c */ /* 0x000fe2000bfc3070 */
[----:B--2---:R-:W-:Y:S01]  /*4190*/  @!P4 FADD.FTZ R186, -R186, -RZ ;  /* 0x800000ffbabac221 */ /* 0x004fe20000010100 */
[----:B------:R-:W-:Y:S01]  /*41a0*/  LOP3.LUT R12, R13, 0xff, RZ, 0xc0, !PT ;  /* 0x000000ff0d0c7812 */ /* 0x000fe200078ec0ff */
[----:B------:R-:W-:Y:S01]  /*41b0*/  MUFU.EX2 R198, R47 ;  /* 0x0000002f00c67308 */ /* 0x000fe20000000800 */
[----:B------:R-:W-:Y:S01]  /*41c0*/  LOP3.LUT R13, R10, 0xff, RZ, 0xc0, !PT ;  /* 0x000000ff0a0d7812 */ /* 0x000fe200078ec0ff */
[--C-:B------:R-:W-:Y:S01]  /*41d0*/  FFMA.FTZ R52, R52, c[0x0][0x23c], -R138.reuse ;  /* 0x00008f0034347a23 */ /* 0x100fe2000001088a */
[----:B------:R-:W-:Y:S02]  /*41e0*/  ISETP.LE.U32.AND P3, PT, R12, UR6, PT ;  /* 0x000000060c007c0c */ /* 0x000fe4000bf63070 */
[----:B------:R-:W-:Y:S01]  /*41f0*/  ISETP.LE.U32.AND P4, PT, R13, UR6, PT ;  /* 0x000000060d007c0c */ /* 0x000fe2000bf83070 */
[----:B------:R-:W-:Y:S01]  /*4200*/  FFMA.FTZ R53, R53, c[0x0][0x23c], -R138 ;  /* 0x00008f0035357a23 */ /* 0x000fe2000001088a */
[----:B------:R-:W-:Y:S01]  /*4210*/  LOP3.LUT R11, R10, 0xffff, RZ, 0xc0, !PT ;  /* 0x0000ffff0a0b7812 */ /* 0x000fe200078ec0ff */
[----:B-1----:R-:W-:Y:S01]  /*4220*/  @!P2 FADD.FTZ R171, -R171, -RZ ;  /* 0x800000ffababa221 */ /* 0x002fe20000010100 */
[--C-:B------:R-:W-:Y:S01]  /*4230*/  SHF.R.U32.HI R12, RZ, 0x18, R10.reuse ;  /* 0x00000018ff0c7819 */ /* 0x100fe2000001160a */
[----:B------:R-:W-:Y:S01]  /*4240*/  @!P6 FADD.FTZ R188, -R188, -RZ ;  /* 0x800000ffbcbce221 */ /* 0x000fe20000010100 */
[----:B------:R-:W-:Y:S01]  /*4250*/  SHF.R.U32.HI R10, RZ, 0x10, R10 ;  /* 0x00000010ff0a7819 */ /* 0x000fe2000001160a */
[----:B------:R-:W1:Y:S01]  /*4260*/  MUFU.EX2 R159, R52 ;  /* 0x00000034009f7308 */ /* 0x000e620000000800 */
[----:B------:R-:W-:Y:S01]  /*4270*/  SHF.R.U32.HI R11, RZ, 0x8, R11 ;  /* 0x00000008ff0b7819 */ /* 0x000fe2000001160b */
[----:B------:R-:W-:Y:S01]  /*4280*/  FFMA.FTZ R56, R56, c[0x0][0x23c], -R136 ;  /* 0x00008f0038387a23 */ /* 0x000fe20000010888 */
[----:B------:R-:W-:Y:S01]  /*4290*/  LOP3.LUT R10, R10, 0xff, RZ, 0xc0, !PT ;  /* 0x000000ff0a0a7812 */ /* 0x000fe200078ec0ff */
[----:B------:R-:W-:Y:S01]  /*42a0*/  @!P3 FADD.FTZ R190, -R190, -RZ ;  /* 0x800000ffbebeb221 */ /* 0x000fe20000010100 */
[----:B------:R-:W-:Y:S01]  /*42b0*/  LOP3.LUT R11, R11, 0xffff, RZ, 0xc0, !PT ;  /* 0x0000ffff0b0b7812 */ /* 0x000fe200078ec0ff */
[----:B------:R-:W-:Y:S01]  /*42c0*/  @!P4 FADD.FTZ R195, -R195, -RZ ;  /* 0x800000ffc3c3c221 */ /* 0x000fe20000010100 */
[----:B------:R-:W-:Y:S01]  /*42d0*/  ISETP.LE.U32.AND P6, PT, R10, UR6, PT ;  /* 0x000000060a007c0c */ /* 0x000fe2000bfc3070 */
[----:B------:R-:W-:Y:S01]  /*42e0*/  FFMA.FTZ R54, R54, c[0x0][0x23c], -R137 ;  /* 0x00008f0036367a23 */ /* 0x000fe20000010889 */
[----:B------:R-:W-:Y:S01]  /*42f0*/  LOP3.LUT R4, R8, 0xff, RZ, 0xc0, !PT ;  /* 0x000000ff08047812 */ /* 0x000fe200078ec0ff */
[----:B------:R-:W2:Y:S01]  /*4300*/  MUFU.EX2 R157, R53 ;  /* 0x00000035009d7308 */ /* 0x000ea20000000800 */
[----:B------:R-:W-:Y:S01]  /*4310*/  ISETP.LE.U32.AND P3, PT, R11, UR6, PT ;  /* 0x000000060b007c0c */ /* 0x000fe2000bf63070 */
[--C-:B------:R-:W-:Y:S01]  /*4320*/  FFMA.FTZ R64, R64, c[0x0][0x23c], -R138.reuse ;  /* 0x00008f0040407a23 */ /* 0x100fe2000001088a */
[----:B------:R-:W-:Y:S01]  /*4330*/  LOP3.LUT R5, R8, 0xffff, RZ, 0xc0, !PT ;  /* 0x0000ffff08057812 */ /* 0x000fe200078ec0ff */
[----:B------:R-:W-:Y:S01]  /*4340*/  FFMA.FTZ R138, R65, c[0x0][0x23c], -R138 ;  /* 0x00008f00418a7a23 */ /* 0x000fe2000001088a */
[----:B------:R-:W-:Y:S01]  /*4350*/  ISETP.LE.U32.AND P4, PT, R4, UR6, PT ;  /* 0x0000000604007c0c */ /* 0x000fe2000bf83070 */
[----:B------:R-:W-:Y:S01]  /*4360*/  FFMA.FTZ R62, R62, c[0x0][0x23c], -R0 ;  /* 0x00008f003e3e7a23 */ /* 0x000fe20000010800 */
[----:B------:R-:W-:Y:S01]  /*4370*/  SHF.R.U32.HI R4, RZ, 0x10, R8 ;  /* 0x00000010ff047819 */ /* 0x000fe20000011608 */
[----:B------:R-:W-:Y:S01]  /*4380*/  FFMA.FTZ R58, R58, c[0x0][0x23c], -R0 ;  /* 0x00008f003a3a7a23 */ /* 0x000fe20000010800 */
[----:B------:R-:W-:Y:S01]  /*4390*/  SHF.R.U32.HI R5, RZ, 0x8, R5 ;  /* 0x00000008ff057819 */ /* 0x000fe20000011605 */
[----:B---3--:R-:W-:Y:S01]  /*43a0*/  @!P6 FADD.FTZ R200, -R200, -RZ ;  /* 0x800000ffc8c8e221 */ /* 0x008fe20000010100 */
[----:B------:R-:W-:Y:S01]  /*43b0*/  ISETP.LE.U32.AND P2, PT, R12, UR6, PT ;  /* 0x000000060c007c0c */ /* 0x000fe2000bf43070 */
[----:B------:R-:W-:Y:S01]  /*43c0*/  MUFU.EX2 R166, R56 ;  /* 0x0000003800a67308 */ /* 0x000fe20000000800 */
[----:B------:R-:W-:Y:S01]  /*43d0*/  LOP3.LUT R4, R4, 0xff, RZ, 0xc0, !PT ;  /* 0x000000ff04047812 */ /* 0x000fe200078ec0ff */
[----:B------:R-:W-:Y:S01]  /*43e0*/  @!P3 FADD.FTZ R192, -R192, -RZ ;  /* 0x800000ffc0c0b221 */ /* 0x000fe20000010100 */
[----:B------:R-:W-:Y:S01]  /*43f0*/  LOP3.LUT R5, R5, 0xffff, RZ, 0xc0, !PT ;  /* 0x0000ffff05057812 */ /* 0x000fe200078ec0ff */
[----:B-1----:R-:W-:Y:S01]  /*4400*/  @!P0 FADD.FTZ R159, -R159, -RZ ;  /* 0x800000ff9f9f8221 */ /* 0x002fe20000010100 */
[----:B------:R-:W-:Y:S01]  /*4410*/  ISETP.LE.U32.AND P6, PT, R4, UR6, PT ;  /* 0x0000000604007c0c */ /* 0x000fe2000bfc3070 */
[----:B------:R-:W-:Y:S01]  /*4420*/  @!P4 FADD.FTZ R189, -R189, -RZ ;  /* 0x800000ffbdbdc221 */ /* 0x000fe20000010100 */
[----:B------:R-:W-:Y:S01]  /*4430*/  SHF.R.U32.HI R8, RZ, 0x18, R8 ;  /* 0x00000018ff087819 */ /* 0x000fe20000011608 */
[--C-:B------:R-:W-:Y:S01]  /*4440*/  FFMA.FTZ R59, R59, c[0x0][0x23c], -R0.reuse ;  /* 0x00008f003b3b7a23 */ /* 0x100fe20000010800 */
[----:B------:R-:W-:Y:S01]  /*4450*/  ISETP.LE.U32.AND P3, PT, R5, UR6, PT ;  /* 0x0000000605007c0c */ /* 0x000fe2000bf63070 */
[----:B------:R-:W1:Y:S01]  /*4460*/  MUFU.EX2 R161, R54 ;  /* 0x0000003600a17308 */ /* 0x000e620000000800 */
[----:B------:R-:W-:Y:S01]  /*4470*/  SHF.R.U32.HI R4, RZ, 0x8, R17 ;  /* 0x00000008ff047819 */ /* 0x000fe20000011611 */
[----:B------:R-:W-:Y:S01]  /*4480*/  @!P2 FADD.FTZ R199, -R199, -RZ ;  /* 0x800000ffc7c7a221 */ /* 0x000fe20000010100 */
[----:B------:R-:W-:Y:S01]  /*4490*/  ISETP.LE.U32.AND P4, PT, R8, UR6, PT ;  /* 0x0000000608007c0c */ /* 0x000fe2000bf83070 */
[----:B------:R-:W-:Y:S01]  /*44a0*/  FFMA.FTZ R0, R63, c[0x0][0x23c], -R0 ;  /* 0x00008f003f007a23 */ /* 0x000fe20000010800 */
[----:B------:R-:W-:Y:S01]  /*44b0*/  ISETP.LE.U32.AND P2, PT, R14, UR6, PT ;  /* 0x000000060e007c0c */ /* 0x000fe2000bf43070 */
[--C-:B------:R-:W-:Y:S01]  /*44c0*/  FFMA.FTZ R55, R55, c[0x0][0x23c], -R137.reuse ;  /* 0x00008f0037377a23 */ /* 0x100fe20000010889 */
[----:B------:R-:W-:Y:S01]  /*44d0*/  LOP3.LUT R4, R4, 0xffff, RZ, 0xc0, !PT ;  /* 0x0000ffff04047812 */ /* 0x000fe200078ec0ff */
[----:B------:R-:W-:Y:S01]  /*44e0*/  @!P6 FADD.FTZ R196, -R196, -RZ ;  /* 0x800000ffc4c4e221 */ /* 0x000fe20000010100 */
[----:B------:R-:W-:Y:S01]  /*44f0*/  SHF.R.U32.HI R5, RZ, 0x18, R16 ;  /* 0x00000018ff057819 */ /* 0x000fe20000011610 */
[----:B------:R-:W3:Y:S01]  /*4500*/  MUFU.EX2 R154, R64 ;  /* 0x00000040009a7308 */ /* 0x000ee20000000800 */
[----:B------:R-:W-:Y:S01]  /*4510*/  ISETP.LE.U32.AND P6, PT, R4, UR6, PT ;  /* 0x0000000604007c0c */ /* 0x000fe2000bfc3070 */
[----:B------:R-:W-:Y:S01]  /*4520*/  @!P3 FADD.FTZ R187, -R187, -RZ ;  /* 0x800000ffbbbbb221 */ /* 0x000fe20000010100 */
[----:B------:R-:W-:Y:S01]  /*4530*/  ISETP.LE.U32.AND P3, PT, R5, UR6, PT ;  /* 0x0000000605007c0c */ /* 0x000fe2000bf63070 */
[----:B------:R-:W-:Y:S01]  /*4540*/  FFMA.FTZ R57, R57, c[0x0][0x23c], -R136 ;  /* 0x00008f0039397a23 */ /* 0x000fe20000010888 */
[----:B------:R-:W-:Y:S01]  /*4550*/  LOP3.LUT R5, R18, 0xff, RZ, 0xc0, !PT ;  /* 0x000000ff12057812 */ /* 0x000fe200078ec0ff */
[----:B------:R-:W-:Y:S01]  /*4560*/  @!P4 FADD.FTZ R198, -R198, -RZ ;  /* 0x800000ffc6c6c221 */ /* 0x000fe20000010100 */
[----:B------:R-:W-:Y:S01]  /*4570*/  LOP3.LUT R4, R16, 0xffff, RZ, 0xc0, !PT ;  /* 0x0000ffff10047812 */ /* 0x000fe200078ec0ff */
[----:B------:R-:W-:Y:S01]  /*4580*/  @!P2 FADD.FTZ R165, -R165, -RZ ;  /* 0x800000ffa5a5a221 */ /* 0x000fe20000010100 */
[----:B------:R-:W-:Y:S01]  /*4590*/  ISETP.LE.U32.AND P4, PT, R5, UR6, PT ;  /* 0x0000000605007c0c */ /* 0x000fe2000bf83070 */
[----:B------:R-:W-:Y:S01]  /*45a0*/  MUFU.EX2 R152, R138 ;  /* 0x0000008a00987308 */ /* 0x000fe20000000800 */
[----:B------:R-:W-:Y:S01]  /*45b0*/  SHF.R.U32.HI R4, RZ, 0x8, R4 ;  /* 0x00000008ff047819 */ /* 0x000fe20000011604 */
[--C-:B------:R-:W-:Y:S01]  /*45c0*/  FFMA.FTZ R66, R66, c[0x0][0x23c], -R137.reuse ;  /* 0x00008f0042427a23 */ /* 0x100fe20000010889 */
[----:B------:R-:W-:Y:S01]  /*45d0*/  ISETP.LE.U32.AND P2, PT, R19, UR6, PT ;  /* 0x0000000613007c0c */ /* 0x000fe2000bf43070 */
[----:B------:R-:W-:Y:S01]  /*45e0*/  @!P6 FADD.FTZ R164, -R164, -RZ ;  /* 0x800000ffa4a4e221 */ /* 0x000fe20000010100 */
[----:B------:R-:W-:Y:S01]  /*45f0*/  LOP3.LUT R4, R4, 0xffff, RZ, 0xc0, !PT ;  /* 0x0000ffff04047812 */ /* 0x000fe200078ec0ff */
[----:B------:R-:W-:Y:S01]  /*4600*/  FFMA.FTZ R137, R67, c[0x0][0x23c], -R137 ;  /* 0x00008f0043897a23 */ /* 0x000fe20000010889 */
[----:B------:R-:W-:Y:S01]  /*4610*/  SHF.R.U32.HI R16, RZ, 0x10, R16 ;  /* 0x00000010ff107819 */ /* 0x000fe20000011610 */
[--C-:B------:R-:W-:Y:S01]  /*4620*/  FFMA.FTZ R60, R60, c[0x0][0x23c], -R136.reuse ;  /* 0x00008f003c3c7a23 */ /* 0x100fe20000010888 */
[----:B------:R-:W-:Y:S01]  /*4630*/  LOP3.LUT R6, R15, 0xffff, RZ, 0xc0, !PT ;  /* 0x0000ffff0f067812 */ /* 0x000fe200078ec0ff */
[----:B------:R-:W-:Y:S01]  /*4640*/  MUFU.EX2 R158, R0 ;  /* 0x00000000009e7308 */ /* 0x000fe20000000800 */
[----:B------:R-:W-:Y:S01]  /*4650*/  ISETP.LE.U32.AND P6, PT, R4, UR6, PT ;  /* 0x0000000604007c0c */ /* 0x000fe2000bfc3070 */
[----:B------:R-:W-:Y:S01]  /*4660*/  @!P4 FADD.FTZ R169, -R169, -RZ ;  /* 0x800000ffa9a9c221 */ /* 0x000fe20000010100 */
[----:B------:R-:W-:Y:S01]  /*4670*/  LOP3.LUT R4, R16, 0xff, RZ, 0xc0, !PT ;  /* 0x000000ff10047812 */ /* 0x000fe200078ec0ff */
[----:B------:R-:W-:Y:S01]  /*4680*/  FFMA.FTZ R136, R61, c[0x0][0x23c], -R136 ;  /* 0x00008f003d887a23 */ /* 0x000fe20000010888 */
[----:B------:R-:W-:Y:S01]  /*4690*/  SHF.R.U32.HI R6, RZ, 0x8, R6 ;  /* 0x00000008ff067819 */ /* 0x000fe20000011606 */
[----:B------:R-:W-:Y:S01]  /*46a0*/  @!P2 FADD.FTZ R167, -R167, -RZ ;  /* 0x800000ffa7a7a221 */ /* 0x000fe20000010100 */
[----:B------:R-:W-:Y:S01]  /*46b0*/  LOP3.LUT R5, R15, 0xff, RZ, 0xc0, !PT ;  /* 0x000000ff0f057812 */ /* 0x000fe200078ec0ff */
[----:B------:R-:W-:Y:S01]  /*46c0*/  IMAD.IADD R148, R174, 0x1, R2 ;  /* 0x00000001ae947824 */ /* 0x000fe200078e0202 */
[----:B------:R-:W-:Y:S01]  /*46d0*/  ISETP.LE.U32.AND P4, PT, R4, UR6, PT ;  /* 0x0000000604007c0c */ /* 0x000fe2000bf83070 */
[----:B------:R-:W4:Y:S01]  /*46e0*/  MUFU.EX2 R160, R55 ;  /* 0x0000003700a07308 */ /* 0x000f220000000800 */
[----:B------:R-:W-:Y:S02]  /*46f0*/  LOP3.LUT R4, R6, 0xffff, RZ, 0xc0, !PT ;  /* 0x0000ffff06047812 */ /* 0x000fe400078ec0ff */
[----:B------:R-:W-:Y:S01]  /*4700*/  ISETP.LE.U32.AND P2, PT, R5, UR6, PT ;  /* 0x0000000605007c0c */ /* 0x000fe2000bf43070 */
[----:B--2---:R-:W-:Y:S01]  /*4710*/  @!P6 FADD.FTZ R157, -R157, -RZ ;  /* 0x800000ff9d9de221 */ /* 0x004fe20000010100 */
[----:B------:R-:W-:Y:S02]  /*4720*/  ISETP.LE.U32.AND P0, PT, R4, UR6, PT ;  /* 0x0000000604007c0c */ /* 0x000fe4000bf03070 */
[----:B------:R-:W-:Y:S02]  /*4730*/  LOP3.LUT R4, R149, 0xff, RZ, 0xc0, !PT ;  /* 0x000000ff95047812 */ /* 0x000fe400078ec0ff */
[----:B------:R-:W-:Y:S01]  /*4740*/  ISETP.LE.U32.AND P1, PT, R30, UR6, PT ;  /* 0x000000061e007c0c */ /* 0x000fe2000bf23070 */
[----:B------:R-:W2:Y:S01]  /*4750*/  MUFU.EX2 R170, R58 ;  /* 0x0000003a00aa7308 */ /* 0x000ea20000000800 */
[----:B------:R-:W-:Y:S01]  /*4760*/  ISETP.LE.U32.AND P6, PT, R4, UR6, PT ;  /* 0x0000000604007c0c */ /* 0x000fe2000bfc3070 */
[----:B-1----:R-:W-:Y:S01]  /*4770*/  @!P4 FADD.FTZ R161, -R161, -RZ ;  /* 0x800000ffa1a1c221 */ /* 0x002fe20000010100 */
[----:B------:R-:W-:Y:S02]  /*4780*/  SHF.R.U32.HI R4, RZ, 0x8, R151 ;  /* 0x00000008ff047819 */ /* 0x000fe40000011697 */
[--C-:B------:R-:W-:Y:S01]  /*4790*/  SHF.R.U32.HI R5, RZ, 0x10, R15.reuse ;  /* 0x00000010ff057819 */ /* 0x100fe2000001160f */
[----:B------:R-:W-:Y:S01]  /*47a0*/  @!P2 FADD.FTZ R166, -R166, -RZ ;  /* 0x800000ffa6a6a221 */ /* 0x000fe20000010100 */
[----:B------:R-:W-:Y:S02]  /*47b0*/  LOP3.LUT R4, R4, 0xffff, RZ, 0xc0, !PT ;  /* 0x0000ffff04047812 */ /* 0x000fe400078ec0ff */
[----:B------:R-:W-:Y:S01]  /*47c0*/  LOP3.LUT R5, R5, 0xff, RZ, 0xc0, !PT ;  /* 0x000000ff05057812 */ /* 0x000fe200078ec0ff */
[----:B------:R-:W1:Y:S01]  /*47d0*/  MUFU.EX2 R162, R57 ;  /* 0x0000003900a27308 */ /* 0x000e620000000800 */
[----:B------:R-:W-:Y:S01]  /*47e0*/  ISETP.LE.U32.AND P2, PT, R4, UR6, PT ;  /* 0x0000000604007c0c */ /* 0x000fe2000bf43070 */
[----:B---3--:R-:W-:Y:S01]  /*47f0*/  @!P1 FADD.FTZ R154, -R154, -RZ ;  /* 0x800000ff9a9a9221 */ /* 0x008fe20000010100 */
[----:B------:R-:W-:Y:S01]  /*4800*/  SHF.R.U32.HI R4, RZ, 0x8, R142 ;  /* 0x00000008ff047819 */ /* 0x000fe2000001168e */
[----:B----4-:R-:W-:Y:S01]  /*4810*/  @!P3 FADD.FTZ R160, -R160, -RZ ;  /* 0x800000ffa0a0b221 */ /* 0x010fe20000010100 */
[----:B------:R-:W-:Y:S02]  /*4820*/  F2FP.RELU.BF16.PACK_AB R7, R201, R202 ;  /* 0x000000cac907723e */ /* 0x000fe400000018ff */
[----:B------:R-:W-:Y:S02]  /*4830*/  F2FP.RELU.BF16.PACK_AB R6, R219, R220 ;  /* 0x000000dcdb06723e */ /* 0x000fe400000018ff */
[----:B------:R-:W-:Y:S01]  /*4840*/  ISETP.LE.U32.AND P4, PT, R5, UR6, PT ;  /* 0x0000000605007c0c */ /* 0x000fe2000bf83070 */
[----:B------:R3:W-:Y:S01]  /*4850*/  STS [R229+0x1c000], R7 ;  /* 0x01c00007e5007388 */ /* 0x0007e20000000800 */
[----:B------:R-:W-:Y:S01]  /*4860*/  LOP3.LUT R5, R143, 0xff, RZ, 0xc0, !PT ;  /* 0x000000ff8f057812 */ /* 0x000fe200078ec0ff */
[----:B------:R-:W4:Y:S01]  /*4870*/  MUFU.EX2 R153, R66 ;  /* 0x0000004200997308 */ /* 0x000f220000000800 */
[----:B------:R-:W-:Y:S01]  /*4880*/  LOP3.LUT R4, R4, 0xffff, RZ, 0xc0, !PT ;  /* 0x0000ffff04047812 */ /* 0x000fe200078ec0ff */
[----:B------:R-:W-:Y:S01]  /*4890*/  @!P2 FADD.FTZ R152, -R152, -RZ ;  /* 0x800000ff9898a221 */ /* 0x000fe20000010100 */
[----:B------:R-:W-:Y:S01]  /*48a0*/  ISETP.LE.U32.AND P1, PT, R5, UR6, PT ;  /* 0x0000000605007c0c */ /* 0x000fe2000bf23070 */
[----:B------:R4:W-:Y:S01]  /*48b0*/  STS [R229+0x1c400], R6 ;  /* 0x01c40006e5007388 */ /* 0x0009e20000000800 */
[----:B------:R-:W-:Y:S02]  /*48c0*/  F2FP.RELU.BF16.PACK_AB R5, R208, R211 ;  /* 0x000000d3d005723e */ /* 0x000fe400000018ff */
[----:B------:R-:W-:Y:S02]  /*48d0*/  ISETP.LE.U32.AND P2, PT, R4, UR6, PT ;  /* 0x0000000604007c0c */ /* 0x000fe4000bf43070 */
[----:B------:R-:W-:Y:S01]  /*48e0*/  F2FP.RELU.BF16.PACK_AB R4, R214, R215 ;  /* 0x000000d7d604723e */ /* 0x000fe200000018ff */
[----:B------:R4:W-:Y:S01]  /*48f0*/  STS [R232+0x1c000], R5 ;  /* 0x01c00005e8007388 */ /* 0x0009e20000000800 */
[----:B------:R-:W-:Y:S01]  /*4900*/  F2FP.RELU.BF16.PACK_AB R8, R205, R204 ;  /* 0x000000cccd08723e */ /* 0x000fe200000018ff */
[----:B------:R-:W4:Y:S01]  /*4910*/  MUFU.EX2 R149, R137 ;  /* 0x0000008900957308 */ /* 0x000f220000000800 */
[----:B------:R-:W-:Y:S01]  /*4920*/  F2FP.RELU.BF16.PACK_AB R0, R199, R200 ;  /* 0x000000c8c700723e */ /* 0x000fe200000018ff */
[----:B------:R4:W-:Y:S01]  /*4930*/  STS [R232+0x1c400], R4 ;  /* 0x01c40004e8007388 */ /* 0x0009e20000000800 */
[----:B------:R-:W-:Y:S01]  /*4940*/  ISETP.LE.U32.AND P5, PT, R31, UR6, PT ;  /* 0x000000061f007c0c */ /* 0x000fe2000bfa3070 */
[----:B--2---:R-:W-:Y:S01]  /*4950*/  @!P4 FADD.FTZ R170, -R170, -RZ ;  /* 0x800000ffaaaac221 */ /* 0x004fe20000010100 */
[----:B------:R-:W-:Y:S01]  /*4960*/  SHF.R.U32.HI R15, RZ, 0x18, R15 ;  /* 0x00000018ff0f7819 */ /* 0x000fe2000001160f */
[----:B-1----:R-:W-:Y:S01]  /*4970*/  @!P0 FADD.FTZ R162, -R162, -RZ ;  /* 0x800000ffa2a28221 */ /* 0x002fe20000010100 */
[----:B------:R-:W-:Y:S02]  /*4980*/  ISETP.LE.U32.AND P3, PT, R33, UR6, PT ;  /* 0x0000000621007c0c */ /* 0x000fe4000bf63070 */
[----:B------:R-:W-:Y:S01]  /*4990*/  ISETP.LE.U32.AND P4, PT, R15, UR6, PT ;  /* 0x000000060f007c0c */ /* 0x000fe2000bf83070 */
[----:B------:R-:W1:Y:S01]  /*49a0*/  MUFU.EX2 R168, R59 ;  /* 0x0000003b00a87308 */ /* 0x000e620000000800 */
[----:B---3--:R-:W-:Y:S01]  /*49b0*/  F2FP.RELU.BF16.PACK_AB R7, R224, R223 ;  /* 0x000000dfe007723e */ /* 0x008fe200000018ff */
[----:B----4-:R-:W-:Y:S01]  /*49c0*/  @!P6 FADD.FTZ R153, -R153, -RZ ;  /* 0x800000ff9999e221 */ /* 0x010fe20000010100 */
[----:B------:R-:W-:Y:S03]  /*49d0*/  ISETP.LE.U32.AND P0, PT, R26, UR6, PT ;  /* 0x000000061a007c0c */ /* 0x000fe6000bf03070 */
[----:B------:R2:W-:Y:S01]  /*49e0*/  STS [R229+0x1e000], R7 ;  /* 0x01e00007e5007388 */ /* 0x0005e20000000800 */
[----:B------:R-:W-:Y:S03]  /*49f0*/  F2FP.RELU.BF16.PACK_AB R6, R228, R227 ;  /* 0x000000e3e406723e */ /* 0x000fe600000018ff */
[----:B------:R-:W3:Y:S02]  /*4a00*/  MUFU.EX2 R156, R60 ;  /* 0x0000003c009c7308 */ /* 0x000ee40000000800 */
[----:B------:R4:W-:Y:S01]  /*4a10*/  STS [R229+0x1e400], R6 ;  /* 0x01e40006e5007388 */ /* 0x0009e20000000800 */
[----:B------:R-:W-:Y:S01]  /*4a20*/  F2FP.RELU.BF16.PACK_AB R5, R221, R222 ;  /* 0x000000dedd05723e */ /* 0x000fe200000018ff */
[----:B------:R-:W-:Y:S02]  /*4a30*/  @!P5 FADD.FTZ R149, -R149, -RZ ;  /* 0x800000ff9595d221 */ /* 0x000fe40000010100 */
[----:B------:R-:W-:Y:S01]  /*4a40*/  @!P0 FADD.FTZ R158, -R158, -RZ ;  /* 0x800000ff9e9e8221 */ /* 0x000fe20000010100 */
[----:B------:R-:W-:Y:S01]  /*4a50*/  F2FP.RELU.BF16.PACK_AB R4, R226, R225 ;  /* 0x000000e1e204723e */ /* 0x000fe200000018ff */
[----:B------:R4:W-:Y:S02]  /*4a60*/  STS [R232+0x1e000], R5 ;  /* 0x01e00005e8007388 */ /* 0x0009e40000000800 */
[----:B------:R-:W4:Y:S02]  /*4a70*/  MUFU.EX2 R155, R136 ;  /* 0x00000088009b7308 */ /* 0x000f240000000800 */
[----:B------:R4:W-:Y:S01]  /*4a80*/  STS [R232+0x1e400], R4 ;  /* 0x01e40004e8007388 */ /* 0x0009e20000000800 */
[----:B-1----:R-:W-:Y:S01]  /*4a90*/  @!P4 FADD.FTZ R168, -R168, -RZ ;  /* 0x800000ffa8a8c221 */ /* 0x002fe20000010100 */
[----:B------:R-:W-:Y:S02]  /*4aa0*/  FSETP.GE.FTZ.AND P4, PT, R205, RZ, PT ;  /* 0x000000ffcd00720b */ /* 0x000fe40003f96000 */
[----:B------:R-:W-:Y:S04]  /*4ab0*/  STS [R236+0x1c000], R8 ;  /* 0x01c00008ec007388 */ /* 0x000fe80000000800 */
[----:B------:R-:W1:Y:S01]  /*4ac0*/  MUFU.EX2 R163, R62 ;  /* 0x0000003e00a37308 */ /* 0x000e620000000800 */
[----:B--2---:R-:W-:Y:S01]  /*4ad0*/  F2FP.RELU.BF16.PACK_AB R7, R207, R210 ;  /* 0x000000d2cf07723e */ /* 0x004fe200000018ff */
[----:B---3--:R-:W-:Y:S01]  /*4ae0*/  @!P3 FADD.FTZ R156, -R156, -RZ ;  /* 0x800000ff9c9cb221 */ /* 0x008fe20000010100 */
[----:B------:R-:W-:Y:S03]  /*4af0*/  FSETP.GE.FTZ.AND P3, PT, R211, RZ, PT ;  /* 0x000000ffd300720b */ /* 0x000fe60003f76000 */
[----:B------:R2:W-:Y:S01]  /*4b00*/  STS [R236+0x1c400], R7 ;  /* 0x01c40007ec007388 */ /* 0x0005e20000000800 */
[----:B----4-:R-:W-:Y:S02]  /*4b10*/  F2FP.RELU.BF16.PACK_AB R6, R213, R216 ;  /* 0x000000d8d506723e */ /* 0x010fe400000018ff */
[----:B------:R-:W-:Y:S01]  /*4b20*/  F2FP.RELU.BF16.PACK_AB R5, R191, R193 ;  /* 0x000000c1bf05723e */ /* 0x000fe200000018ff */
[----:B------:R-:W-:Y:S01]  /*4b30*/  @!P2 FADD.FTZ R155, -R155, -RZ ;  /* 0x800000ff9b9ba221 */ /* 0x000fe20000010100 */
[----:B------:R-:W-:Y:S02]  /*4b40*/  FSETP.GE.FTZ.AND P2, PT, R208, RZ, PT ;  /* 0x000000ffd000720b */ /* 0x000fe40003f56000 */
[----:B------:R-:W-:Y:S01]  /*4b50*/  F2FP.RELU.BF16.PACK_AB R4, R194, R197 ;  /* 0x000000c5c204723e */ /* 0x000fe200000018ff */
[----:B------:R3:W-:Y:S04]  /*4b60*/  STS [R235+0x1c000], R5 ;  /* 0x01c00005eb007388 */ /* 0x0007e80000000800 */
[----:B------:R4:W-:Y:S01]  /*4b70*/  STS [R235+0x1c400], R4 ;  /* 0x01c40004eb007388 */ /* 0x0009e20000000800 */
[----:B-1----:R-:W-:Y:S01]  /*4b80*/  @!P1 FADD.FTZ R163, -R163, -RZ ;  /* 0x800000ffa3a39221 */ /* 0x002fe20000010100 */
[----:B------:R-:W-:Y:S02]  /*4b90*/  FSETP.GE.FTZ.AND P1, PT, R202, RZ, PT ;  /* 0x000000ffca00720b */ /* 0x000fe40003f36000 */
[----:B------:R1:W-:Y:S01]  /*4ba0*/  STS [R236+0x1e000], R6 ;  /* 0x01e00006ec007388 */ /* 0x0003e20000000800 */
[----:B--2---:R-:W-:Y:S05]  /*4bb0*/  F2FP.RELU.BF16.PACK_AB R7, R217, R218 ;  /* 0x000000dad907723e */ /* 0x004fea00000018ff */
[----:B------:R2:W-:Y:S01]  /*4bc0*/  STS [R236+0x1e400], R7 ;  /* 0x01e40007ec007388 */ /* 0x0005e20000000800 */
[----:B---3--:R-:W-:Y:S02]  /*4bd0*/  F2FP.RELU.BF16.PACK_AB R5, R209, R212 ;  /* 0x000000d4d105723e */ /* 0x008fe400000018ff */
[----:B----4-:R-:W-:Y:S03]  /*4be0*/  F2FP.RELU.BF16.PACK_AB R4, R171, R186 ;  /* 0x000000baab04723e */ /* 0x010fe600000018ff */
[----:B------:R3:W-:Y:S01]  /*4bf0*/  STS [R235+0x1e400], R5 ;  /* 0x01e40005eb007388 */ /* 0x0007e20000000800 */
[----:B-1----:R-:W-:Y:S05]  /*4c00*/  F2FP.RELU.BF16.PACK_AB R6, R203, R206 ;  /* 0x000000cecb06723e */ /* 0x002fea00000018ff */
[----:B------:R1:W-:Y:S04]  /*4c10*/  STS [R235+0x1e000], R6 ;  /* 0x01e00006eb007388 */ /* 0x0003e80000000800 */
[----:B------:R4:W-:Y:S01]  /*4c20*/  STS [R230+0x1c000], R4 ;  /* 0x01c00004e6007388 */ /* 0x0009e20000000800 */
[----:B--2---:R-:W-:Y:S05]  /*4c30*/  F2FP.RELU.BF16.PACK_AB R7, R188, R190 ;  /* 0x000000bebc07723e */ /* 0x004fea00000018ff */
[----:B------:R2:W-:Y:S01]  /*4c40*/  STS [R230+0x1c400], R7 ;  /* 0x01c40007e6007388 */ /* 0x0005e20000000800 */
[----:B---3--:R-:W-:Y:S05]  /*4c50*/  F2FP.RELU.BF16.PACK_AB R5, R164, R165 ;  /* 0x000000a5a405723e */ /* 0x008fea00000018ff */
[----:B------:R3:W-:Y:S01]  /*4c60*/  STS [R231+0x1c000], R5 ;  /* 0x01c00005e7007388 */ /* 0x0007e20000000800 */
[----:B-1----:R-:W-:Y:S02]  /*4c70*/  F2FP.RELU.BF16.PACK_AB R6, R192, R195 ;  /* 0x000000c3c006723e */ /* 0x002fe400000018ff */
[----:B----4-:R-:W-:Y:S05]  /*4c80*/  F2FP.RELU.BF16.PACK_AB R4, R167, R169 ;  /* 0x000000a9a704723e */ /* 0x010fea00000018ff */
[----:B------:R1:W-:Y:S01]  /*4c90*/  STS [R231+0x1c400], R4 ;  /* 0x01c40004e7007388 */ /* 0x0003e20000000800 */
[----:B--2---:R-:W-:Y:S03]  /*4ca0*/  F2FP.RELU.BF16.PACK_AB R7, R187, R189 ;  /* 0x000000bdbb07723e */ /* 0x004fe600000018ff */
[----:B------:R2:W-:Y:S04]  /*4cb0*/  STS [R230+0x1e000], R6 ;  /* 0x01e00006e6007388 */ /* 0x0005e80000000800 */
[----:B------:R4:W-:Y:S04]  /*4cc0*/  STS [R230+0x1e400], R0 ;  /* 0x01e40000e6007388 */ /* 0x0009e80000000800 */
[----:B------:R4:W-:Y:S01]  /*4cd0*/  STS [R231+0x1e000], R7 ;  /* 0x01e00007e7007388 */ /* 0x0009e20000000800 */
[----:B---3--:R-:W-:Y:S02]  /*4ce0*/  F2FP.RELU.BF16.PACK_AB R5, R157, R159 ;  /* 0x0000009f9d05723e */ /* 0x008fe400000018ff */
[----:B-1----:R-:W-:Y:S02]  /*4cf0*/  F2FP.RELU.BF16.PACK_AB R4, R160, R161 ;  /* 0x000000a1a004723e */ /* 0x002fe400000018ff */
[----:B--2---:R-:W-:Y:S02]  /*4d00*/  F2FP.RELU.BF16.PACK_AB R6, R198, R196 ;  /* 0x000000c4c606723e */ /* 0x004fe400000018ff */
[----:B----4-:R-:W-:Y:S03]  /*4d10*/  F2FP.RELU.BF16.PACK_AB R0, R152, R154 ;  /* 0x0000009a9800723e */ /* 0x010fe600000018ff */
[----:B------:R1:W-:Y:S01]  /*4d20*/  STS [R231+0x1e400], R6 ;  /* 0x01e40006e7007388 */ /* 0x0003e20000000800 */
[----:B------:R-:W-:Y:S03]  /*4d30*/  F2FP.RELU.BF16.PACK_AB R7, R162, R166 ;  /* 0x000000a6a207723e */ /* 0x000fe600000018ff */
        /* <DEDUP_REMOVED lines=57> */
[----:B------:R-:W-:Y:S01]  /*50d0*/  IMAD.U32 R146, RZ, RZ, UR4 ;  /* 0x00000004ff927e24 */ /* 0x000fe2000f8e00ff */
[----:B------:R-:W-:Y:S02]  /*50e0*/  LDSM.16.M88.4 R132, [R176+0x10000] ;  /* 0x01000000b084783b */ /* 0x000fe40000000200 */
[----:B------:R-:W-:Y:S02]  /*50f0*/  IMAD.U32 R147, RZ, RZ, UR5 ;  /* 0x00000005ff937e24 */ /* 0x000fe4000f8e00ff */
[----:B------:R-:W-:Y:S01]  /*5100*/  IMAD.IADD R0, R2, 0x1, R145 ;  /* 0x0000000102007824 */ /* 0x000fe200078e0291 */
[C---:B------:R-:W-:Y:S03]  /*5110*/  LEA R150, P0, R250.reuse, R146, 0x2 ;  /* 0x00000092fa967211 */ /* 0x040fe600078010ff */
[----:B------:R-:W1:Y:S02]  /*5120*/  LDSM.16.M88.4 R140, [R145+0x8000] ;  /* 0x00800000918c783b */ /* 0x000e640000000200 */
[----:B------:R-:W-:Y:S01]  /*5130*/  LEA.HI.X.SX32 R151, R250, R147, 0x2, P0 ;  /* 0x00000093fa977211 */ /* 0x000fe200000f16ff */
[----:B------:R-:W-:Y:S01]  /*5140*/  IMAD.MOV.U32 R147, RZ, RZ, c[0x0][0x1c0] ;  /* 0x00007000ff937624 */ /* 0x000fe200078e00ff */
[----:B------:R-:W-:Y:S03]  /*5150*/  FSETP.GE.FTZ.AND P0, PT, R201, RZ, PT ;  /* 0x000000ffc900720b */ /* 0x000fe60003f16000 */
[----:B------:R-:W-:Y:S01]  /*5160*/  IMAD R147, R147, c[0x0][0x22c], RZ ;  /* 0x00008b0093937a24 */ /* 0x000fe200078e02ff */
[----:B------:R-:W2:Y:S03]  /*5170*/  LDSM.16.M88.4 R136, [R145+0xa000] ;  /* 0x00a000009188783b */ /* 0x000ea60000000200 */
[----:B------:R-:W-:Y:S05]  /*5180*/  IMAD.U32 R147, R147, -0x80, RZ ;  /* 0xffffff8093937824 */ /* 0x000fea00078e00ff */
[----:B------:R-:W3:Y:S04]  /*5190*/  LDG.E R146, [R150.64] ;  /* 0x0000002296927981 */ /* 0x000ee8000c1e1900 */
[----:B------:R-:W4:Y:S01]  /*51a0*/  LDG.E R144, [R150.64+0x20] ;  /* 0x0000202296907981 */ /* 0x000f22000c1e1900 */
        /* <DEDUP_REMOVED lines=21> */
[----:B------:R2:W1:Y:S08]  /*5300*/  LDSM.16.M88.4 R140, [R0+0xa000] ;  /* 0x00a00000008c783b */ /* 0x0004700000000200 */
[----:B--2---:R-:W2:Y:S01]  /*5310*/  LDG.E R0, [R150.64+0x120] ;  /* 0x0001202296007981 */ /* 0x004ea2000c1e1900 */
[-C--:B-1----:R-:W-:Y:S08]  /*5320*/  HMMA.16816.F32.BF16 R4, R136, R132.reuse, R4 ;  /* 0x000000848804723c */ /* 0x082ff00000041804 */
[C---:B------:R-:W-:Y:S08]  /*5330*/  HMMA.16816.F32.BF16 R8, R140.reuse, R132, R8 ;  /* 0x000000848c08723c */ /* 0x040ff00000041808 */
[-C--:B------:R-:W-:Y:S08]  /*5340*/  HMMA.16816.F32.BF16 R12, R140, R134.reuse, R12 ;  /* 0x000000868c0c723c */ /* 0x080ff0000004180c */
[C---:B---3--:R-:W-:Y:S01]  /*5350*/  FADD.FTZ R2, -R146.reuse, R5 ;  /* 0x0000000592027221 */ /* 0x048fe20000010100 */
[C---:B------:R-:W-:Y:S01]  /*5360*/  HMMA.16816.F32.BF16 R16, R136.reuse, R134, R16 ;  /* 0x000000868810723c */ /* 0x040fe20000041810 */
[----:B------:R-:W1:Y:S02]  /*5370*/  LDSM.16.M88.4 R132, [R177+0x10800] ;  /* 0x01080000b184783b */ /* 0x000e640000000200 */
[----:B------:R-:W-:Y:S01]  /*5380*/  FADD.FTZ R4, -R146, R4 ;  /* 0x0000000492047221 */ /* 0x000fe20000010100 */
[----:B------:R-:W-:Y:S01]  /*5390*/  FSEL R2, R2, R146, P0 ;  /* 0x0000009202027208 */ /* 0x000fe20000000000 */
[C---:B----4-:R-:W-:Y:S01]  /*53a0*/  FADD.FTZ R7, -R144.reuse, R7 ;  /* 0x0000000790077221 */ /* 0x050fe20000010100 */
[----:B------:R-:W-:Y:S01]  /*53b0*/  LEA R184, P0, R147, R184, 0x2 ;  /* 0x000000b893b87211 */ /* 0x000fe200078010ff */
[----:B------:R-:W-:Y:S01]  /*53c0*/  FADD.FTZ R6, -R144, R6 ;  /* 0x0000000690067221 */ /* 0x000fe20000010100 */
[----:B------:R-:W-:Y:S01]  /*53d0*/  FSEL R4, R4, R146, P1 ;  /* 0x0000009204047208 */ /* 0x000fe20000800000 */
[----:B------:R-:W-:Y:S01]  /*53e0*/  FMUL.FTZ R201, R201, R2 ;  /* 0x00000002c9c97220 */ /* 0x000fe20000410000 */
[----:B------:R-:W-:Y:S01]  /*53f0*/  FSETP.GE.FTZ.AND P1, PT, R204, RZ, PT ;  /* 0x000000ffcc00720b */ /* 0x000fe20003f36000 */
[----:B------:R-:W3:Y:S01]  /*5400*/  LDG.E R2, [R150.64+0x100] ;  /* 0x0001002296027981 */ /* 0x000ee2000c1e1900 */
[----:B------:R-:W-:Y:S01]  /*5410*/  LEA.HI.X.SX32 R185, R147, R185, 0x2, P0 ;  /* 0x000000b993b97211 */ /* 0x000fe200000f16ff */
[----:B------:R-:W-:Y:S01]  /*5420*/  FMUL.FTZ R202, R202, R4 ;  /* 0x00000004caca7220 */ /* 0x000fe20000410000 */
[----:B------:R-:W-:Y:S10]  /*5430*/  FSETP.GE.FTZ.AND P0, PT, R171, RZ, PT ;  /* 0x000000ffab00720b */ /* 0x000ff40003f16000 */
        /* <DEDUP_REMOVED lines=13> */
[----:B------:R-:W-:Y:S01]  /*5510*/  FADD.FTZ R20, -R146, R20 ;  /* 0x0000001492147221 */ /* 0x000fe20000010100 */
[C---:B------:R-:W-:Y:S01]  /*5520*/  HMMA.16816.F32.BF16 R32, R136.reuse, R134, R32 ;  /* 0x000000868820723c */ /* 0x040fe20000041820 */
[----:B------:R-:W1:Y:S02]  /*5530*/  LDSM.16.M88.4 R132, [R177+0x11000] ;  /* 0x01100000b184783b */ /* 0x000e640000000200 */
[----:B------:R-:W-:Y:S01]  /*5540*/  FADD.FTZ R23, -R144, R23 ;  /* 0x0000001790177221 */ /* 0x000fe20000010100 */
[----:B------:R-:W-:Y:S01]  /*5550*/  FSEL R20, R20, R146, P1 ;  /* 0x0000009214147208 */ /* 0x000fe20000800000 */
[----:B------:R-:W-:Y:S01]  /*5560*/  FADD.FTZ R22, -R144, R22 ;  /* 0x0000001690167221 */ /* 0x000fe20000010100 */
[----:B------:R-:W-:Y:S03]  /*5570*/  FSETP.GE.FTZ.AND P1, PT, R186, RZ, PT ;  /* 0x000000ffba00720b */ /* 0x000fe60003f36000 */
[----:B------:R-:W-:Y:S03]  /*5580*/  FMUL.FTZ R204, R204, R20 ;  /* 0x00000014cccc7220 */ /* 0x000fe60000410000 */
[----:B------:R-:W-:Y:S05]  /*5590*/  FADD.FTZ R20, -R146, R21 ;  /* 0x0000001592147221 */ /* 0x000fea0000010100 */
[----:B------:R-:W-:Y:S02]  /*55a0*/  FSEL R20, R20, R146, P4 ;  /* 0x0000009214147208 */ /* 0x000fe40002000000 */
[----:B------:R-:W-:Y:S03]  /*55b0*/  FSETP.GE.FTZ.AND P4, PT, R161, RZ, PT ;  /* 0x000000ffa100720b */ /* 0x000fe60003f96000 */
[----:B------:R-:W-:Y:S02]  /*55c0*/  FMUL.FTZ R205, R205, R20 ;  /* 0x00000014cdcd7220 */ /* 0x000fe40000410000 */
        /* <DEDUP_REMOVED lines=13> */
[C---:B------:R-:W-:Y:S01]  /*56a0*/  HMMA.16816.F32.BF16 R48, R136.reuse, R134, R48 ;  /* 0x000000868830723c */ /* 0x040fe20000041830 */
[----:B------:R-:W1:Y:S03]  /*56b0*/  LDSM.16.M88.4 R132, [R177+0x11800] ;  /* 0x01180000b184783b */ /* 0x000e660000000200 */
[C---:B------:R-:W-:Y:S02]  /*56c0*/  FADD.FTZ R4, -R146.reuse, R37 ;  /* 0x0000002592047221 */ /* 0x040fe40000010100 */
[----:B------:R-:W-:Y:S02]  /*56d0*/  FADD.FTZ R5, -R146, R36 ;  /* 0x0000002492057221 */ /* 0x000fe40000010100 */
[----:B------:R-:W-:Y:S01]  /*56e0*/  FADD.FTZ R39, -R144, R39 ;  /* 0x0000002790277221 */ /* 0x000fe20000010100 */
[-C--:B------:R-:W-:Y:S02]  /*56f0*/  FSEL R4, R4, R146.reuse, P0 ;  /* 0x0000009204047208 */ /* 0x080fe40000000000 */
[----:B------:R-:W-:Y:S01]  /*5700*/  FSETP.GE.FTZ.AND P0, PT, R152, RZ, PT ;  /* 0x000000ff9800720b */ /* 0x000fe20003f16000 */
[----:B------:R-:W-:Y:S01]  /*5710*/  FADD.FTZ R38, -R144, R38 ;  /* 0x0000002690267221 */ /* 0x000fe20000010100 */
[----:B------:R-:W-:Y:S01]  /*5720*/  FSEL R5, R5, R146, P1 ;  /* 0x0000009205057208 */ /* 0x000fe20000800000 */
[----:B------:R-:W-:Y:S01]  /*5730*/  FMUL.FTZ R171, R171, R4 ;  /* 0x00000004abab7220 */ /* 0x000fe20000410000 */
[----:B------:R-:W-:Y:S03]  /*5740*/  FSETP.GE.FTZ.AND P1, PT, R165, RZ, PT ;  /* 0x000000ffa500720b */ /* 0x000fe60003f36000 */
[----:B------:R-:W-:Y:S06]  /*5750*/  FMUL.FTZ R186, R186, R5 ;  /* 0x00000005baba7220 */ /* 0x000fec0000410000 */
        /* <DEDUP_REMOVED lines=16> */
[-C--:B------:R-:W-:Y:S02]  /*5860*/  FSEL R53, R53, R146.reuse, P1 ;  /* 0x0000009235357208 */ /* 0x080fe40000800000 */
[----:B------:R-:W-:Y:S04]  /*5870*/  FSETP.GE.FTZ.AND P1, PT, R154, RZ, PT ;  /* 0x000000ff9a00720b */ /* 0x000fe80003f36000 */
[----:B------:R-:W-:Y:S01]  /*5880*/  FSEL R52, R52, R146, P2 ;  /* 0x0000009234347208 */ /* 0x000fe20001000000 */
[----:B------:R-:W-:Y:S01]  /*5890*/  FMUL.FTZ R157, R157, R53 ;  /* 0x000000359d9d7220 */ /* 0x000fe20000410000 */
[----:B------:R-:W-:Y:S03]  /*58a0*/  FSETP.GE.FTZ.AND P2, PT, R153, RZ, PT ;  /* 0x000000ff9900720b */ /* 0x000fe60003f56000 */
[----:B------:R-:W-:Y:S07]  /*58b0*/  FMUL.FTZ R159, R159, R52 ;  /* 0x000000349f9f7220 */ /* 0x000fee0000410000 */
[----:B------:R-:W-:Y:S02]  /*58c0*/  FADD.FTZ R64, -R146, R64 ;  /* 0x0000004092407221 */ /* 0x000fe40000010100 */
[----:B------:R-:W-:Y:S03]  /*58d0*/  FADD.FTZ R5, -R144, R66 ;  /* 0x0000004290057221 */ /* 0x000fe60000010100 */
[----:B------:R-:W-:Y:S01]  /*58e0*/  FSEL R64, R64, R146, P1 ;  /* 0x0000009240407208 */ /* 0x000fe20000800000 */
[----:B------:R-:W-:Y:S01]  /*58f0*/  @P0 FADD.FTZ R146, -R146, R65 ;  /* 0x0000004192920221 */ /* 0x000fe20000010100 */
[----:B------:R-:W-:Y:S02]  /*5900*/  FSETP.GE.FTZ.AND P0, PT, R219, RZ, PT ;  /* 0x000000ffdb00720b */ /* 0x000fe40003f16000 */
[----:B------:R-:W-:Y:S01]  /*5910*/  FSETP.GE.FTZ.AND P1, PT, R220, RZ, PT ;  /* 0x000000ffdc00720b */ /* 0x000fe20003f36000 */
[----:B------:R-:W-:Y:S01]  /*5920*/  FMUL.FTZ R154, R154, R64 ;  /* 0x000000409a9a7220 */ /* 0x000fe20000410000 */
[----:B------:R-:W-:Y:S01]  /*5930*/  FSEL R7, R7, R144, P0 ;  /* 0x0000009007077208 */ /* 0x000fe20000000000 */
[----:B------:R-:W-:Y:S01]  /*5940*/  FMUL.FTZ R146, R152, R146 ;  /* 0x0000009298927220 */ /* 0x000fe20000410000 */
[----:B------:R-:W-:Y:S02]  /*5950*/  FSETP.GE.FTZ.AND P0, PT, R214, RZ, PT ;  /* 0x000000ffd600720b */ /* 0x000fe40003f16000 */
[-C--:B------:R-:W-:Y:S01]  /*5960*/  FSEL R6, R6, R144.reuse, P1 ;  /* 0x0000009006067208 */ /* 0x080fe20000800000 */
        /* <DEDUP_REMOVED lines=9> */
[----:B------:R-:W-:Y:S02]  /*5a00*/  FSETP.GE.FTZ.AND P1, PT, R210, RZ, PT ;  /* 0x000000ffd200720b */ /* 0x000fe40003f36000 */
[----:B------:R-:W-:Y:S01]  /*5a10*/  FSEL R23, R23, R144, P0 ;  /* 0x0000009017177208 */ /* 0x000fe20000000000 */
[----:B------:R-:W-:Y:S01]  /*5a20*/  FMUL.FTZ R64, R215, R18 ;  /* 0x00000012d7407220 */ /* 0x000fe20000410000 */
[----:B------:R-:W-:Y:S02]  /*5a30*/  FSETP.GE.FTZ.AND P0, PT, R194, RZ, PT ;  /* 0x000000ffc200720b */ /* 0x000fe40003f16000 */
        /* <DEDUP_REMOVED lines=11> */
[----:B------:R-:W-:Y:S01]  /*5af0*/  FSETP.GE.FTZ.AND P0, PT, R167, RZ, PT ;  /* 0x000000ffa700720b */ /* 0x000fe20003f16000 */
[----:B--2---:R-:W-:Y:S01]  /*5b00*/  FADD.FTZ R10, -R0, R10 ;  /* 0x0000000a000a7221 */ /* 0x004fe20000010100 */
[-C--:B------:R-:W-:Y:S01]  /*5b10*/  FSEL R38, R38, R144.reuse, P1 ;  /* 0x0000009026267208 */ /* 0x080fe20000800000 */
[C---:B------:R-:W-:Y:S01]  /*5b20*/  FADD.FTZ R26, -R0.reuse, R26 ;  /* 0x0000001a001a7221 */ /* 0x040fe20000010100 */
        /* <DEDUP_REMOVED lines=8> */
[----:B------:R-:W-:Y:S02]  /*5bb0*/  FSETP.GE.FTZ.AND P1, PT, R149, RZ, PT ;  /* 0x000000ff9500720b */ /* 0x000fe40003f36000 */
[----:B------:R-:W-:Y:S01]  /*5bc0*/  FSEL R6, R6, R144, P3 ;  /* 0x0000009006067208 */ /* 0x000fe20001800000 */
[----:B------:R-:W-:Y:S01]  /*5bd0*/  FMUL.FTZ R50, R169, R50 ;  /* 0x00000032a9327220 */ /* 0x000fe20000410000 */
[-C--:B------:R-:W-:Y:S02]  /*5be0*/  FSEL R5, R5, R144.reuse, P2 ;  /* 0x0000009005057208 */ /* 0x080fe40001000000 */
[----:B------:R-:W-:Y:S01]  /*5bf0*/  FSEL R7, R7, R144, P4 ;  /* 0x0000009007077208 */ /* 0x000fe20002000000 */
[----:B------:R-:W-:Y:S01]  /*5c00*/  FMUL.FTZ R160, R160, R6 ;  /* 0x00000006a0a07220 */ /* 0x000fe20000410000 */
[----:B------:R-:W-:Y:S01]  /*5c10*/  FSETP.GE.FTZ.AND P2, PT, R221, RZ, PT ;  /* 0x000000ffdd00720b */ /* 0x000fe20003f56000 */
[----:B------:R-:W-:Y:S01]  /*5c20*/  FMUL.FTZ R153, R153, R5 ;  /* 0x0000000599997220 */ /* 0x000fe20000410000 */
[----:B------:R-:W-:Y:S01]  /*5c30*/  FSETP.GE.FTZ.AND P3, PT, R222, RZ, PT ;  /* 0x000000ffde00720b */ /* 0x000fe20003f76000 */
[----:B------:R-:W-:Y:S01]  /*5c40*/  FMUL.FTZ R161, R161, R7 ;  /* 0x00000007a1a17220 */ /* 0x000fe20000410000 */
[----:B------:R-:W-:Y:S01]  /*5c50*/  FSETP.GE.FTZ.AND P4, PT, R224, RZ, PT ;  /* 0x000000ffe000720b */ /* 0x000fe20003f96000 */
[----:B------:R-:W-:Y:S01]  /*5c60*/  @P1 FADD.FTZ R144, -R144, R67 ;  /* 0x0000004390901221 */ /* 0x000fe20000010100 */
[----:B------:R-:W-:Y:S03]  /*5c70*/  FSETP.GE.FTZ.AND P1, PT, R216, RZ, PT ;  /* 0x000000ffd800720b */ /* 0x000fe60003f36000 */
[----:B------:R-:W-:Y:S02]  /*5c80*/  FMUL.FTZ R144, R149, R144 ;  /* 0x0000009095907220 */ /* 0x000fe40000410000 */
[C---:B---3--:R-:W-:Y:S02]  /*5c90*/  FADD.FTZ R4, -R2.reuse, R8 ;  /* 0x0000000802047221 */ /* 0x048fe40000010100 */
[C---:B------:R-:W-:Y:S02]  /*5ca0*/  FADD.FTZ R6, -R2.reuse, R13 ;  /* 0x0000000d02067221 */ /* 0x040fe40000010100 */
[----:B------:R-:W-:Y:S01]  /*5cb0*/  FADD.FTZ R5, -R2, R24 ;  /* 0x0000001802057221 */ /* 0x000fe20000010100 */
[-C--:B------:R-:W-:Y:S01]  /*5cc0*/  FSEL R4, R4, R2.reuse, P0 ;  /* 0x0000000204047208 */ /* 0x080fe20000000000 */
[C---:B------:R-:W-:Y:S01]  /*5cd0*/  FADD.FTZ R7, -R2.reuse, R12 ;  /* 0x0000000c02077221 */ /* 0x040fe20000010100 */
[----:B------:R-:W-:Y:S01]  /*5ce0*/  FSETP.GE.FTZ.AND P0, PT, R213, RZ, PT ;  /* 0x000000ffd500720b */ /* 0x000fe20003f16000 */
[----:B------:R-:W-:Y:S01]  /*5cf0*/  FADD.FTZ R8, -R2, R9 ;  /* 0x0000000902087221 */ /* 0x000fe20000010100 */
[----:B------:R-:W-:Y:S01]  /*5d00*/  FSEL R6, R6, R2, P2 ;  /* 0x0000000206067208 */ /* 0x000fe20001000000 */
[----:B------:R-:W-:Y:S01]  /*5d10*/  FMUL.FTZ R19, R223, R4 ;  /* 0x00000004df137220 */ /* 0x000fe20000410000 */
[-C--:B------:R-:W-:Y:S01]  /*5d20*/  FSEL R5, R5, R2.reuse, P1 ;  /* 0x0000000205057208 */ /* 0x080fe20000800000 */
        /* <DEDUP_REMOVED lines=9> */
[----:B------:R-:W-:Y:S01]  /*5dc0*/  FSETP.GE.FTZ.AND P1, PT, R192, RZ, PT ;  /* 0x000000ffc000720b */ /* 0x000fe20003f36000 */
[----:B------:R-:W-:Y:S01]  /*5dd0*/  FMUL.FTZ R48, R213, R4 ;  /* 0x00000004d5307220 */ /* 0x000fe20000410000 */
[-C--:B------:R-:W-:Y:S01]  /*5de0*/  FSEL R8, R8, R2.reuse, P4 ;  /* 0x0000000208087208 */ /* 0x080fe20002000000 */
[----:B------:R-:W-:Y:S01]  /*5df0*/  FADD.FTZ R4, -R2, R44 ;  /* 0x0000002c02047221 */ /* 0x000fe20000010100 */
[-C--:B------:R-:W-:Y:S01]  /*5e00*/  FSEL R6, R6, R2.reuse, P2 ;  /* 0x0000000206067208 */ /* 0x080fe20001000000 */
[----:B------:R-:W-:Y:S01]  /*5e10*/  FADD.FTZ R56, -R2, R56 ;  /* 0x0000003802387221 */ /* 0x000fe20000010100 */
[----:B------:R-:W-:Y:S01]  /*5e20*/  FSETP.GE.FTZ.AND P2, PT, R166, RZ, PT ;  /* 0x000000ffa600720b */ /* 0x000fe20003f56000 */
[----:B------:R-:W-:Y:S01]  /*5e30*/  FMUL.FTZ R18, R222, R7 ;  /* 0x00000007de127220 */ /* 0x000fe20000410000 */
[-C--:B------:R-:W-:Y:S01]  /*5e40*/  FSEL R4, R4, R2.reuse, P0 ;  /* 0x0000000204047208 */ /* 0x080fe20000000000 */
[C---:B------:R-:W-:Y:S01]  /*5e50*/  FADD.FTZ R7, -R2.reuse, R29 ;  /* 0x0000001d02077221 */ /* 0x040fe20000010100 */
[----:B------:R-:W-:Y:S01]  /*5e60*/  FSETP.GE.FTZ.AND P0, PT, R155, RZ, PT ;  /* 0x000000ff9b00720b */ /* 0x000fe20003f16000 */
[C---:B------:R-:W-:Y:S01]  /*5e70*/  FADD.FTZ R57, -R2.reuse, R57 ;  /* 0x0000003902397221 */ /* 0x040fe20000010100 */
        /* <DEDUP_REMOVED lines=58> */
[C---:B------:R-:W-:Y:S01]  /*6220*/  FSETP.GE.FTZ.AND P1, PT, R199.reuse, RZ, PT ;  /* 0x000000ffc700720b */ /* 0x040fe20003f36000 */
        /* <DEDUP_REMOVED lines=58> */
.L_x_2017:
        /* <DEDUP_REMOVED lines=190> */
.L_x_2018:
[----:B------:R-:W-:Y:S01]  /*71b0*/  LDSM.16.M88.4 R32, [R174+0x14000] ;  /* 0x01400000ae20783b */ /* 0x000fe20000000200 */
[----:B------:R-:W-:Y:S01]  /*71c0*/  IMAD.IADD R144, R173, 0x1, R148 ;  /* 0x00000001ad907824 */ /* 0x000fe200078e0294 */
[----:B------:R-:W-:Y:S01]  /*71d0*/  ULOP3.LUT UR6, UR44, 0x1, URZ, 0xc0, !UPT ;  /* 0x000000012c067892 */ /* 0x000fe2000f8ec03f */
[----:B------:R-:W-:Y:S01]  /*71e0*/  IMAD.MOV.U32 R146, RZ, RZ, c[0x0][0x22c] ;  /* 0x00008b00ff927624 */ /* 0x000fe200078e00ff */
[----:B------:R-:W-:Y:S01]  /*71f0*/  @UP2 UIADD3 UR7, UP1, UR40, -0x200, URZ ;  /* 0xfffffe0028072890 */ /* 0x000fe2000ff3e03f */
[----:B------:R-:W2:Y:S01]  /*7200*/  LDSM.16.MT88.4 R16, [R0+0xc000] ;  /* 0x00c000000010783b */ /* 0x000ea20000004200 */
[----:B------:R-:W-:Y:S01]  /*7210*/  IMAD.MOV.U32 R147, RZ, RZ, 0x4 ;  /* 0x00000004ff937424 */ /* 0x000fe200078e00ff */
[----:B------:R-:W-:Y:S01]  /*7220*/  UISETP.NE.U32.AND UP0, UPT, UR6, 0x1, UPT ;  /* 0x000000010600788c */ /* 0x000fe2000bf05070 */
[----:B------:R-:W-:Y:S01]  /*7230*/  IMAD R146, R146, c[0x0][0x1c0], RZ ;  /* 0x0000700092927a24 */ /* 0x000fe200078e02ff */
[----:B------:R-:W-:Y:S01]  /*7240*/  UIADD3 UR8, UR44, -0x1, URZ ;  /* 0xffffffff2c087890 */ /* 0x000fe2000fffe03f */
[----:B------:R-:W3:Y:S01]  /*7250*/  LDSM.16.M88.4 R28, [R174+0x16000] ;  /* 0x01600000ae1c783b */ /* 0x000ee20000000200 */
[----:B------:R-:W-:Y:S01]  /*7260*/  IMAD.MOV.U32 R149, RZ, RZ, c[0x0][0x22c] ;  /* 0x00008b00ff957624 */ /* 0x000fe200078e00ff */
[----:B------:R-:W-:Y:S01]  /*7270*/  @UP2 UIADD3.X UR6, UR41, -0x1, URZ, UP1, !UPT ;  /* 0xffffffff29062890 */ /* 0x000fe20008ffe43f */
[----:B------:R-:W-:Y:S02]  /*7280*/  IMAD.SHL.U32 R146, R146, 0x8, RZ ;  /* 0x0000000892927824 */ /* 0x000fe400078e00ff */
[----:B------:R-:W4:Y:S01]  /*7290*/  LDSM.16.MT88.4 R36, [R2+0xc000] ;  /* 0x00c000000224783b */ /* 0x000f220000004200 */
[----:B------:R-:W-:Y:S02]  /*72a0*/  IMAD R149, R149, c[0x0][0x1c0], RZ ;  /* 0x0000700095957a24 */ /* 0x000fe400078e02ff */
[----:B------:R-:W-:Y:S02]  /*72b0*/  IMAD.MOV.U32 R150, RZ, RZ, c[0x0][0x22c] ;  /* 0x00008b00ff967624 */ /* 0x000fe400078e00ff */
[----:B------:R-:W-:Y:S01]  /*72c0*/  LDSM.16.M88.4 R40, [R148+0x14000] ;  /* 0x014000009428783b */ /* 0x000fe20000000200 */
[----:B------:R-:W-:Y:S02]  /*72d0*/  IMAD.SHL.U32 R149, R149, 0x10, RZ ;  /* 0x0000001095957824 */ /* 0x000fe400078e00ff */
[----:B------:R-:W-:Y:S02]  /*72e0*/  IMAD R150, R150, c[0x0][0x1c0], RZ ;  /* 0x0000700096967a24 */ /* 0x000fe400078e02ff */
[----:B------:R-:W1:Y:S01]  /*72f0*/  LDSM.16.MT88.4 R44, [R0+0xc800] ;  /* 0x00c80000002c783b */ /* 0x000e620000004200 */
[----:B------:R-:W-:Y:S02]  /*7300*/  IMAD.MOV.U32 R151, RZ, RZ, c[0x0][0x22c] ;  /* 0x00008b00ff977624 */ /* 0x000fe400078e00ff */
[----:B------:R-:W-:Y:S02]  /*7310*/  IMAD.SHL.U32 R150, R150, 0x20, RZ ;  /* 0x0000002096967824 */ /* 0x000fe400078e00ff */
[----:B------:R-:W1:Y:S01]  /*7320*/  LDSM.16.M88.4 R48, [R148+0x16000] ;  /* 0x016000009430783b */ /* 0x000e620000000200 */
[----:B------:R-:W-:Y:S04]  /*7330*/  IMAD R151, R151, c[0x0][0x1c0], RZ ;  /* 0x0000700097977a24 */ /* 0x000fe800078e02ff */
[----:B------:R-:W1:Y:S01]  /*7340*/  LDSM.16.MT88.4 R52, [R2+0xc800] ;  /* 0x00c800000234783b */ /* 0x000e620000004200 */
[----:B------:R-:W-:Y:S04]  /*7350*/  IMAD R151, R151, 0x30, RZ ;  /* 0x0000003097977824 */ /* 0x000fe800078e02ff */
        /* <DEDUP_REMOVED lines=89> */
[CC--:B------:R-:W-:Y:S01]  /*78f0*/  LEA R38, P1, R146.reuse, R184.reuse, 0x2 ;  /* 0x000000b892267211 */ /* 0x0c0fe200078210ff */
[-C--:B----4-:R-:W-:Y:S05]  /*7900*/  HMMA.16816.F32.BF16 R4, R40, R52.reuse, R4 ;  /* 0x000000342804723c */ /* 0x090fea0000041804 */
[----:B------:R-:W-:Y:S02]  /*7910*/  LEA.HI.X.SX32 R39, R146, R185, 0x2, P1 ;  /* 0x000000b992277211 */ /* 0x000fe400008f16ff */
[----:B------:R-:W-:Y:S01]  /*7920*/  @P0 IADD3 R36, R250, -0x80, RZ ;  /* 0xffffff80fa240810 */ /* 0x000fe20007ffe0ff */
[C---:B-1----:R-:W-:Y:S04]  /*7930*/  HMMA.16816.F32.BF16 R8, R56.reuse, R52, R8 ;  /* 0x000000343808723c */ /* 0x042fe80000041808 */
[----:B------:R-:W-:Y:S01]  /*7940*/  @P0 IMAD.WIDE R36, R36, R147, UR40 ;  /* 0x0000002824240e25 */ /* 0x000fe2000f8e0293 */
[----:B------:R-:W-:Y:S02]  /*7950*/  @UP2 UMOV UR40, UR7 ;  /* 0x0000000700282c82 */ /* 0x000fe40008000000 */
[----:B------:R-:W-:Y:S01]  /*7960*/  @UP2 UMOV UR41, UR6 ;  /* 0x0000000600292c82 */ /* 0x000fe20008000000 */
[-C--:B------:R-:W-:Y:S01]  /*7970*/  HMMA.16816.F32.BF16 R12, R56, R54.reuse, R12 ;  /* 0x00000036380c723c */ /* 0x080fe2000004180c */
[----:B------:R1:W5:Y:S03]  /*7980*/  @P0 LDG.E R249, [R36.64] ;  /* 0x0000002224f90981 */ /* 0x000366000c1e1900 */
[----:B------:R-:W-:Y:S02]  /*7990*/  IMAD.MOV.U32 R147, RZ, RZ, c[0x0][0x22c] ;  /* 0x00008b00ff937624 */ /* 0x000fe400078e00ff */
[----:B------:R1:W5:Y:S02]  /*79a0*/  @P0 LDG.E R248, [R36.64+0x20] ;  /* 0x0000202224f80981 */ /* 0x000364000c1e1900 */
[C---:B------:R-:W-:Y:S03]  /*79b0*/  HMMA.16816.F32.BF16 R16, R40.reuse, R54, R16 ;  /* 0x000000362810723c */ /* 0x040fe60000041810 */
[----:B------:R1:W5:Y:S01]  /*79c0*/  @P0 LDG.E R247, [R36.64+0x100] ;  /* 0x0001002224f70981 */ /* 0x000362000c1e1900 */
[----:B------:R-:W-:Y:S04]  /*79d0*/  IMAD R147, R147, c[0x0][0x1c0], RZ ;  /* 0x0000700093937a24 */ /* 0x000fe800078e02ff */
[-C--:B------:R-:W-:Y:S01]  /*79e0*/  HMMA.16816.F32.BF16 R20, R40, R60.reuse, R20 ;  /* 0x0000003c2814723c */ /* 0x080fe20000041814 */
[----:B------:R1:W5:Y:S03]  /*79f0*/  @P0 LDG.E R246, [R36.64+0x120] ;  /* 0x0001202224f60981 */ /* 0x000366000c1e1900 */
[-C--:B------:R-:W-:Y:S01]  /*7a00*/  LEA R44, P0, R149, R184.reuse, 0x2 ;  /* 0x000000b8952c7211 */ /* 0x080fe200078010ff */
[----:B------:R-:W-:Y:S01]  /*7a10*/  IMAD R147, R147, 0x18, RZ ;  /* 0x0000001893937824 */ /* 0x000fe200078e02ff */
[----:B------:R2:W-:Y:S02]  /*7a20*/  RED.E.ADD.F32.FTZ.RN.STRONG.GPU [R184.64], R4 ;  /* 0x00000004b800798e */ /* 0x0005e4000c10e7a2 */
[C---:B------:R-:W-:Y:S03]  /*7a30*/  HMMA.16816.F32.BF16 R24, R56.reuse, R60, R24 ;  /* 0x0000003c3818723c */ /* 0x040fe60000041818 */
[----:B------:R3:W-:Y:S01]  /*7a40*/  RED.E.ADD.F32.FTZ.RN.STRONG.GPU [R38.64], R5 ;  /* 0x000000052600798e */ /* 0x0007e2000c10e7a2 */
[-C--:B------:R-:W-:Y:S04]  /*7a50*/  LEA.HI.X.SX32 R45, R149, R185.reuse, 0x2, P0 ;  /* 0x000000b9952d7211 */ /* 0x080fe800000f16ff */
[-C--:B------:R-:W-:Y:S01]  /*7a60*/  HMMA.16816.F32.BF16 R28, R56, R62.reuse, R28 ;  /* 0x0000003e381c723c */ /* 0x080fe2000004181c */
[----:B------:R4:W-:Y:S07]  /*7a70*/  RED.E.ADD.F32.FTZ.RN.STRONG.GPU [R44.64], R6 ;  /* 0x000000062c00798e */ /* 0x0009ee000c10e7a2 */
[----:B------:R-:W-:Y:S07]  /*7a80*/  HMMA.16816.F32.BF16 R32, R40, R62, R32 ;  /* 0x0000003e2820723c */ /* 0x000fee0000041820 */
[CC--:B------:R-:W-:Y:S01]  /*7a90*/  LEA R40, P1, R147.reuse, R184.reuse, 0x2 ;  /* 0x000000b893287211 */ /* 0x0c0fe200078210ff */
[----:B------:R-:W-:Y:S01]  /*7aa0*/  IMAD.MOV.U32 R42, RZ, RZ, c[0x0][0x22c] ;  /* 0x00008b00ff2a7624 */ /* 0x000fe200078e00ff */
[CC--:B--2---:R-:W-:Y:S03]  /*7ab0*/  LEA R4, P0, R150.reuse, R184.reuse, 0x2 ;  /* 0x000000b896047211 */ /* 0x0c4fe600078010ff */
[-C--:B------:R-:W-:Y:S01]  /*7ac0*/  LEA.HI.X.SX32 R41, R147, R185.reuse, 0x2, P1 ;  /* 0x000000b993297211 */ /* 0x080fe200008f16ff */
[----:B------:R-:W-:Y:S01]  /*7ad0*/  IMAD.MOV.U32 R147, RZ, RZ, c[0x0][0x22c] ;  /* 0x00008b00ff937624 */ /* 0x000fe200078e00ff */
[-C--:B---3--:R-:W-:Y:S01]  /*7ae0*/  LEA.HI.X.SX32 R5, R150, R185.reuse, 0x2, P0 ;  /* 0x000000b996057211 */ /* 0x088fe200000f16ff */
[----:B------:R-:W-:Y:S02]  /*7af0*/  IMAD.MOV.U32 R150, RZ, RZ, c[0x0][0x22c] ;  /* 0x00008b00ff967624 */ /* 0x000fe400078e00ff */
[----:B------:R2:W-:Y:S01]  /*7b00*/  RED.E.ADD.F32.FTZ.RN.STRONG.GPU [R40.64], R7 ;  /* 0x000000072800798e */ /* 0x0005e2000c10e7a2 */
[----:B------:R-:W-:Y:S01]  /*7b10*/  IMAD R147, R147, c[0x0][0x1c0], RZ ;  /* 0x0000700093937a24 */ /* 0x000fe200078e02ff */
[-C--:B----4-:R-:W-:Y:S01]  /*7b20*/  LEA R6, P0, R151, R184.reuse, 0x2 ;  /* 0x000000b897067211 */ /* 0x090fe200078010ff */
[----:B------:R-:W-:Y:S02]  /*7b30*/  IMAD R150, R150, c[0x0][0x1c0], RZ ;  /* 0x0000700096967a24 */ /* 0x000fe400078e02ff */
[----:B------:R3:W-:Y:S01]  /*7b40*/  RED.E.ADD.F32.FTZ.RN.STRONG.GPU [R4.64], R8 ;  /* 0x000000080400798e */ /* 0x0007e2000c10e7a2 */
[----:B------:R-:W-:Y:S02]  /*7b50*/  IMAD R147, R147, 0x28, RZ ;  /* 0x0000002893937824 */ /* 0x000fe400078e02ff */
[----:B------:R-:W-:Y:S02]  /*7b60*/  IMAD R150, R150, 0x38, RZ ;  /* 0x0000003896967824 */ /* 0x000fe400078e02ff */
[----:B------:R-:W-:Y:S01]  /*7b70*/  IMAD R42, R42, c[0x0][0x1c0], RZ ;  /* 0x000070002a2a7a24 */ /* 0x000fe200078e02ff */
[CC--:B-1----:R-:W-:Y:S03]  /*7b80*/  LEA R36, P1, R147.reuse, R184.reuse, 0x2 ;  /* 0x000000b893247211 */ /* 0x0c2fe600078210ff */
[----:B------:R-:W-:Y:S01]  /*7b90*/  IMAD R42, R42, 0x68, RZ ;  /* 0x000000682a2a7824 */ /* 0x000fe200078e02ff */
[-C--:B------:R-:W-:Y:S01]  /*7ba0*/  LEA.HI.X.SX32 R37, R147, R185.reuse, 0x2, P1 ;  /* 0x000000b993257211 */ /* 0x080fe200008f16ff */
[----:B------:R-:W-:Y:S04]  /*7bb0*/  IMAD.MOV.U32 R147, RZ, RZ, c[0x0][0x22c] ;  /* 0x00008b00ff937624 */ /* 0x000fe800078e00ff */
[----:B------:R1:W-:Y:S01]  /*7bc0*/  RED.E.ADD.F32.FTZ.RN.STRONG.GPU [R36.64], R9 ;  /* 0x000000092400798e */ /* 0x0003e2000c10e7a2 */
[----:B------:R-:W-:Y:S04]  /*7bd0*/  IMAD R147, R147, c[0x0][0x1c0], RZ ;  /* 0x0000700093937a24 */ /* 0x000fe800078e02ff */
[----:B------:R-:W-:Y:S01]  /*7be0*/  IMAD.SHL.U32 R147, R147, 0x40, RZ ;  /* 0x0000004093937824 */ /* 0x000fe200078e00ff */
[-C--:B--2---:R-:W-:Y:S02]  /*7bf0*/  LEA.HI.X.SX32 R7, R151, R185.reuse, 0x2, P0 ;  /* 0x000000b997077211 */ /* 0x084fe400000f16ff */
[----:B------:R-:W-:Y:S03]  /*7c00*/  IADD3 R41, R149, 0x20, RZ ;  /* 0x0000002095297810 */ /* 0x000fe60007ffe0ff */
[----:B------:R2:W-:Y:S01]  /*7c10*/  RED.E.ADD.F32.FTZ.RN.STRONG.GPU [R6.64], R10 ;  /* 0x0000000a0600798e */ /* 0x0005e2000c10e7a2 */
[CC--:B---3--:R-:W-:Y:S02]  /*7c20*/  LEA R4, P1, R150.reuse, R184.reuse, 0x2 ;  /* 0x000000b896047211 */ /* 0x0c8fe400078210ff */
[CC--:B------:R-:W-:Y:S02]  /*7c30*/  LEA R8, P0, R147.reuse, R184.reuse, 0x2 ;  /* 0x000000b893087211 */ /* 0x0c0fe400078010ff */
[-C--:B------:R-:W-:Y:S01]  /*7c40*/  LEA.HI.X.SX32 R5, R150, R185.reuse, 0x2, P1 ;  /* 0x000000b996057211 */ /* 0x080fe200008f16ff */
[----:B------:R-:W-:Y:S04]  /*7c50*/  IMAD.MOV.U32 R150, RZ, RZ, c[0x0][0x22c] ;  /* 0x00008b00ff967624 */ /* 0x000fe800078e00ff */
[----:B------:R3:W-:Y:S01]  /*7c60*/  RED.E.ADD.F32.FTZ.RN.STRONG.GPU [R4.64], R11 ;  /* 0x0000000b0400798e */ /* 0x0007e2000c10e7a2 */
[----:B------:R-:W-:Y:S01]  /*7c70*/  IMAD R150, R150, c[0x0][0x1c0], RZ ;  /* 0x0000700096967a24 */ /* 0x000fe200078e02ff */
[-C--:B-1----:R-:W-:Y:S03]  /*7c80*/  LEA.HI.X.SX32 R9, R147, R185.reuse, 0x2, P0 ;  /* 0x000000b993097211 */ /* 0x082fe600000f16ff */
[----:B------:R-:W4:Y:S01]  /*7c90*/  LDL R37, [R1+0x18] ;  /* 0x0000180001257983 */ /* 0x000f220000100800 */
[----:B------:R-:W-:Y:S02]  /*7ca0*/  IMAD.MOV.U32 R147, RZ, RZ, c[0x0][0x22c] ;  /* 0x00008b00ff937624 */ /* 0x000fe400078e00ff */
[----:B------:R-:W-:Y:S02]  /*7cb0*/  IMAD.SHL.U32 R150, R150, 0x10, RZ ;  /* 0x0000001096967824 */ /* 0x000fe400078e00ff */
[----:B------:R1:W-:Y:S01]  /*7cc0*/  RED.E.ADD.F32.FTZ.RN.STRONG.GPU [R8.64], R16 ;  /* 0x000000100800798e */ /* 0x0003e2000c10e7a2 */
[----:B------:R-:W-:Y:S02]  /*7cd0*/  IMAD R147, R147, c[0x0][0x1c0], RZ ;  /* 0x0000700093937a24 */ /* 0x000fe400078e02ff */
[----:B------:R-:W-:Y:S02]  /*7ce0*/  IADD3 R40, R150, 0x20, RZ ;  /* 0x0000002096287810 */ /* 0x000fe40007ffe0ff */
[----:B------:R-:W4:Y:S01]  /*7cf0*/  LDL R36, [R1+0x14] ;  /* 0x0000140001247983 */ /* 0x000f220000100800 */
[CC--:B--2---:R-:W-:Y:S01]  /*7d00*/  LEA R6, P1, R0.reuse, R184.reuse, 0x2 ;  /* 0x000000b800067211 */ /* 0x0c4fe200078210ff */
[----:B------:R-:W-:Y:S03]  /*7d10*/  IMAD.SHL.U32 R147, R147, 0x8, RZ ;  /* 0x0000000893937824 */ /* 0x000fe600078e00ff */
[-C--:B------:R-:W-:Y:S01]  /*7d20*/  LEA.HI.X.SX32 R7, R0, R185.reuse, 0x2, P1 ;  /* 0x000000b900077211 */ /* 0x080fe200008f16ff */
[----:B------:R-:W-:Y:S02]  /*7d30*/  IMAD.MOV.U32 R0, RZ, RZ, c[0x0][0x22c] ;  /* 0x00008b00ff007624 */ /* 0x000fe400078e00ff */
[C---:B------:R-:W-:Y:S02]  /*7d40*/  IMAD.IADD R41, R147.reuse, 0x1, R41 ;  /* 0x0000000193297824 */ /* 0x040fe400078e0229 */
[----:B------:R2:W-:Y:S01]  /*7d50*/  RED.E.ADD.F32.FTZ.RN.STRONG.GPU [R6.64], R17 ;  /* 0x000000110600798e */ /* 0x0005e2000c10e7a2 */
[----:B------:R-:W-:Y:S01]  /*7d60*/  IMAD R0, R0, c[0x0][0x1c0], RZ ;  /* 0x0000700000007a24 */ /* 0x000fe200078e02ff */
[-C--:B---3--:R-:W-:Y:S01]  /*7d70*/  LEA R4, P0, R2, R184.reuse, 0x2 ;  /* 0x000000b802047211 */ /* 0x088fe200078010ff */
[----:B------:R-:W-:Y:S02]  /*7d80*/  IMAD.IADD R41, R147, 0x1, R41 ;  /* 0x0000000193297824 */ /* 0x000fe400078e0229 */
[----:B------:R-:W-:Y:S01]  /*7d90*/  IMAD R0, R0, 0x58, RZ ;  /* 0x0000005800007824 */ /* 0x000fe200078e02ff */
[-C--:B------:R-:W-:Y:S01]  /*7da0*/  LEA.HI.X.SX32 R5, R2, R185.reuse, 0x2, P0 ;  /* 0x000000b902057211 */ /* 0x080fe200000f16ff */
[----:B------:R-:W-:Y:S01]  /*7db0*/  IMAD.MOV.U32 R2, RZ, RZ, c[0x0][0x22c] ;  /* 0x00008b00ff027624 */ /* 0x000fe200078e00ff */
[-C--:B------:R-:W-:Y:S03]  /*7dc0*/  LEA R10, P0, R46, R184.reuse, 0x2 ;  /* 0x000000b82e0a7211 */ /* 0x080fe600078010ff */
[----:B------:R3:W-:Y:S01]  /*7dd0*/  RED.E.ADD.F32.FTZ.RN.STRONG.GPU [R4.64], R18 ;  /* 0x000000120400798e */ /* 0x0007e2000c10e7a2 */
[-C--:B-1----:R-:W-:Y:S01]  /*7de0*/  LEA R16, P1, R0, R184.reuse, 0x2 ;  /* 0x000000b800107211 */ /* 0x082fe200078210ff */
[----:B------:R-:W-:Y:S01]  /*7df0*/  IMAD R2, R2, c[0x0][0x1c0], RZ ;  /* 0x0000700002027a24 */ /* 0x000fe200078e02ff */
[-C--:B------:R-:W-:Y:S02]  /*7e00*/  LEA.HI.X.SX32 R11, R46, R185.reuse, 0x2, P0 ;  /* 0x000000b92e0b7211 */ /* 0x080fe400000f16ff */
[-C--:B------:R-:W-:Y:S01]  /*7e10*/  LEA R8, P2, R42, R184.reuse, 0x2 ;  /* 0x000000b82a087211 */ /* 0x080fe200078410ff */
[----:B------:R-:W-:Y:S03]  /*7e20*/  IMAD R2, R2, 0x70, RZ ;  /* 0x0000007002027824 */ /* 0x000fe600078e02ff */
[-C--:B------:R-:W-:Y:S02]  /*7e30*/  LEA.HI.X.SX32 R9, R42, R185.reuse, 0x2, P2 ;  /* 0x000000b92a097211 */ /* 0x080fe400010f16ff */
[----:B------:R-:W-:Y:S02]  /*7e40*/  IADD3 R42, R149, 0x20, RZ ;  /* 0x00000020952a7810 */ /* 0x000fe40007ffe0ff */
[-C--:B--2---:R-:W-:Y:S01]  /*7e50*/  LEA.HI.X.SX32 R17, R0, R185.reuse, 0x2, P1 ;  /* 0x000000b900117211 */ /* 0x084fe200008f16ff */
[----:B------:R-:W-:Y:S01]  /*7e60*/  IMAD.MOV.U32 R0, RZ, RZ, c[0x0][0x22c] ;  /* 0x00008b00ff007624 */ /* 0x000fe200078e00ff */
[-C--:B------:R-:W-:Y:S01]  /*7e70*/  LEA R6, P1, R2, R184.reuse, 0x2 ;  /* 0x000000b802067211 */ /* 0x080fe200078210ff */
[----:B------:R-:W-:Y:S02]  /*7e80*/  IMAD.IADD R42, R147, 0x1, R42 ;  /* 0x00000001932a7824 */ /* 0x000fe400078e022a */
[----:B------:R1:W-:Y:S01]  /*7e90*/  RED.E.ADD.F32.FTZ.RN.STRONG.GPU [R16.64], R19 ;  /* 0x000000131000798e */ /* 0x0003e2000c10e7a2 */
[----:B------:R-:W-:Y:S01]  /*7ea0*/  IMAD R0, R0, c[0x0][0x1c0], RZ ;  /* 0x0000700000007a24 */ /* 0x000fe200078e02ff */
[-C--:B------:R-:W-:Y:S03]  /*7eb0*/  LEA.HI.X.SX32 R7, R2, R185.reuse, 0x2, P1 ;  /* 0x000000b902077211 */ /* 0x080fe600008f16ff */
[----:B------:R-:W-:Y:S01]  /*7ec0*/  IMAD R0, R0, 0x78, RZ ;  /* 0x0000007800007824 */ /* 0x000fe200078e02ff */
[----:B---3--:R-:W2:Y:S04]  /*7ed0*/  LDL R18, [R1+0x10] ;  /* 0x0000100001127983 */ /* 0x008ea80000100800 */
[CC--:B------:R-:W-:Y:S01]  /*7ee0*/  LEA R4, P0, R0.reuse, R184.reuse, 0x2 ;  /* 0x000000b800047211 */ /* 0x0c0fe200078010ff */
[----:B------:R-:W3:Y:S03]  /*7ef0*/  LDL R2, [R1] ;  /* 0x0000000001027983 */ /* 0x000ee60000100800 */
[-C--:B------:R-:W-:Y:S02]  /*7f00*/  LEA.HI.X.SX32 R5, R0, R185.reuse, 0x2, P0 ;  /* 0x000000b900057211 */ /* 0x080fe400000f16ff */
[----:B------:R-:W3:Y:S05]  /*7f10*/  LDL R0, [R1+0x4] ;  /* 0x0000040001007983 */ /* 0x000eea0000100800 */
[----:B------:R-:W-:Y:S05]  /*7f20*/  RED.E.ADD.F32.FTZ.RN.STRONG.GPU [R10.64], R12 ;  /* 0x0000000c0a00798e */ /* 0x000fea000c10e7a2 */
[----:B------:R1:W-:Y:S05]  /*7f30*/  RED.E.ADD.F32.FTZ.RN.STRONG.GPU [R8.64], R13 ;  /* 0x0000000d0800798e */ /* 0x0003ea000c10e7a2 */
[----:B-1----:R-:W3:Y:S05]  /*7f40*/  LDL R17, [R1+0xc] ;  /* 0x00000c0001117983 */ /* 0x002eea0000100800 */
[----:B------:R-:W3:Y:S05]  /*7f50*/  LDL R16, [R1+0x8] ;  /* 0x0000080001107983 */ /* 0x000eea0000100800 */
[----:B------:R1:W-:Y:S05]  /*7f60*/  RED.E.ADD.F32.FTZ.RN.STRONG.GPU [R6.64], R14 ;  /* 0x0000000e0600798e */ /* 0x0003ea000c10e7a2 */
[----:B------:R1:W-:Y:S05]  /*7f70*/  RED.E.ADD.F32.FTZ.RN.STRONG.GPU [R4.64], R15 ;  /* 0x0000000f0400798e */ /* 0x0003ea000c10e7a2 */
[----:B------:R-:W-:Y:S01]  /*7f80*/  RED.E.ADD.F32.FTZ.RN.STRONG.GPU [R184.64+0x80], R20 ;  /* 0x00008014b800798e */ /* 0x000fe2000c10e7a2 */
[CC--:B------:R-:W-:Y:S04]  /*7f90*/  LEA R8, P1, R40.reuse, R184.reuse, 0x2 ;  /* 0x000000b828087211 */ /* 0x0c0fe800078210ff */
[----:B------:R-:W-:Y:S01]  /*7fa0*/  RED.E.ADD.F32.FTZ.RN.STRONG.GPU [R38.64+0x80], R21 ;  /* 0x000080152600798e */ /* 0x000fe2000c10e7a2 */
[-C--:B------:R-:W-:Y:S02]  /*7fb0*/  LEA.HI.X.SX32 R9, R40, R185.reuse, 0x2, P1 ;  /* 0x000000b928097211 */ /* 0x080fe400008f16ff */
[----:B------:R-:W-:Y:S03]  /*7fc0*/  IADD3 R40, R149, 0x20, RZ ;  /* 0x0000002095287810 */ /* 0x000fe60007ffe0ff */
[----:B------:R1:W-:Y:S02]  /*7fd0*/  RED.E.ADD.F32.FTZ.RN.STRONG.GPU [R8.64], R22 ;  /* 0x000000160800798e */ /* 0x0003e4000c10e7a2 */
[C---:B------:R-:W-:Y:S01]  /*7fe0*/  IMAD.IADD R40, R147.reuse, 0x1, R40 ;  /* 0x0000000193287824 */ /* 0x040fe200078e0228 */
[CC--:B-1----:R-:W-:Y:S03]  /*7ff0*/  LEA R6, P0, R42.reuse, R184.reuse, 0x2 ;  /* 0x000000b82a067211 */ /* 0x0c2fe600078010ff */
[C---:B------:R-:W-:Y:S01]  /*8000*/  IMAD.IADD R40, R147.reuse, 0x1, R40 ;  /* 0x0000000193287824 */ /* 0x040fe200078e0228 */
[-C--:B------:R-:W-:Y:S03]  /*8010*/  LEA.HI.X.SX32 R7, R42, R185.reuse, 0x2, P0 ;  /* 0x000000b92a077211 */ /* 0x080fe600000f16ff */
[----:B------:R-:W-:Y:S01]  /*8020*/  IMAD.IADD R40, R147, 0x1, R40 ;  /* 0x0000000193287824 */ /* 0x000fe200078e0228 */
[CC--:B------:R-:W-:Y:S01]  /*8030*/  LEA R4, P1, R41.reuse, R184.reuse, 0x2 ;  /* 0x000000b829047211 */ /* 0x0c0fe200078210ff */
[----:B------:R4:W-:Y:S03]  /*8040*/  RED.E.ADD.F32.FTZ.RN.STRONG.GPU [R6.64], R23 ;  /* 0x000000170600798e */ /* 0x0009e6000c10e7a2 */
[-C--:B------:R-:W-:Y:S02]  /*8050*/  LEA.HI.X.SX32 R5, R41, R185.reuse, 0x2, P1 ;  /* 0x000000b929057211 */ /* 0x080fe400008f16ff */
[----:B------:R-:W-:Y:S05]  /*8060*/  LDSM.16.MT88.4 R20, [R3+0x14800] ;  /* 0x014800000314783b */ /* 0x000fea0000004200 */
[----:B------:R1:W-:Y:S01]  /*8070*/  RED.E.ADD.F32.FTZ.RN.STRONG.GPU [R4.64], R24 ;  /* 0x000000180400798e */ /* 0x0003e2000c10e7a2 */
[CC--:B------:R-:W-:Y:S04]  /*8080*/  LEA R8, P0, R40.reuse, R184.reuse, 0x2 ;  /* 0x000000b828087211 */ /* 0x0c0fe800078010ff */
[-C--:B------:R-:W-:Y:S05]  /*8090*/  LEA.HI.X.SX32 R9, R40, R185.reuse, 0x2, P0 ;  /* 0x000000b928097211 */ /* 0x080fea00000f16ff */
[----:B------:R2:W-:Y:S01]  /*80a0*/  RED.E.ADD.F32.FTZ.RN.STRONG.GPU [R8.64], R25 ;  /* 0x000000190800798e */ /* 0x0005e2000c10e7a2 */
[CC--:B----4-:R-:W-:Y:S04]  /*80b0*/  LEA R6, P1, R37.reuse, R184.reuse, 0x2 ;  /* 0x000000b825067211 */ /* 0x0d0fe800078210ff */
[-C--:B------:R-:W-:Y:S05]  /*80c0*/  LEA.HI.X.SX32 R7, R37, R185.reuse, 0x2, P1 ;  /* 0x000000b925077211 */ /* 0x080fea00008f16ff */
[----:B------:R4:W-:Y:S01]  /*80d0*/  RED.E.ADD.F32.FTZ.RN.STRONG.GPU [R6.64], R26 ;  /* 0x0000001a0600798e */ /* 0x0009e2000c10e7a2 */
[CC--:B-1----:R-:W-:Y:S04]  /*80e0*/  LEA R4, P0, R36.reuse, R184.reuse, 0x2 ;  /* 0x000000b824047211 */ /* 0x0c2fe800078010ff */
[-C--:B------:R-:W-:Y:S02]  /*80f0*/  LEA.HI.X.SX32 R5, R36, R185.reuse, 0x2, P0 ;  /* 0x000000b924057211 */ /* 0x080fe400000f16ff */
[----:B------:R-:W-:Y:S05]  /*8100*/  LDSM.16.MT88.4 R36, [R3+0x19000] ;  /* 0x019000000324783b */ /* 0x000fea0000004200 */
[----:B------:R1:W-:Y:S05]  /*8110*/  RED.E.ADD.F32.FTZ.RN.STRONG.GPU [R4.64], R27 ;  /* 0x0000001b0400798e */ /* 0x0003ea000c10e7a2 */
[----:B------:R-:W-:Y:S01]  /*8120*/  LDSM.16.MT88.4 R24, [R172+0x800] ;  /* 0x00080000ac18783b */ /* 0x000fe20000004200 */
[CC--:B--2---:R-:W-:Y:S04]  /*8130*/  LEA R8, P1, R18.reuse, R184.reuse, 0x2 ;  /* 0x000000b812087211 */ /* 0x0c4fe800078210ff */
[-C--:B------:R-:W-:Y:S02]  /*8140*/  LEA.HI.X.SX32 R9, R18, R185.reuse, 0x2, P1 ;  /* 0x000000b912097211 */ /* 0x080fe400008f16ff */
[CC--:B---3--:R-:W-:Y:S03]  /*8150*/  LEA R10, P3, R2.reuse, R184.reuse, 0x2 ;  /* 0x000000b8020a7211 */ /* 0x0c8fe600078610ff */
[----:B------:R2:W-:Y:S01]  /*8160*/  RED.E.ADD.F32.FTZ.RN.STRONG.GPU [R8.64], R32 ;  /* 0x000000200800798e */ /* 0x0005e2000c10e7a2 */
[-C--:B------:R-:W-:Y:S02]  /*8170*/  LEA.HI.X.SX32 R11, R2, R185.reuse, 0x2, P3 ;  /* 0x000000b9020b7211 */ /* 0x080fe400018f16ff */
[CC--:B----4-:R-:W-:Y:S04]  /*8180*/  LEA R6, P0, R17.reuse, R184.reuse, 0x2 ;  /* 0x000000b811067211 */ /* 0x0d0fe800078010ff */
[-C--:B------:R-:W-:Y:S02]  /*8190*/  LEA.HI.X.SX32 R7, R17, R185.reuse, 0x2, P0 ;  /* 0x000000b911077211 */ /* 0x080fe400000f16ff */
[-C--:B-1----:R-:W-:Y:S02]  /*81a0*/  LEA R4, P1, R16, R184.reuse, 0x2 ;  /* 0x000000b810047211 */ /* 0x082fe400078210ff */
[-C--:B------:R-:W-:Y:S01]  /*81b0*/  LEA R12, P0, R0, R184.reuse, 0x2 ;  /* 0x000000b8000c7211 */ /* 0x080fe200078010ff */
[----:B------:R1:W-:Y:S01]  /*81c0*/  RED.E.ADD.F32.FTZ.RN.STRONG.GPU [R6.64], R33 ;  /* 0x000000210600798e */ /* 0x0003e2000c10e7a2 */
[-C--:B------:R-:W-:Y:S02]  /*81d0*/  LEA.HI.X.SX32 R5, R16, R185.reuse, 0x2, P1 ;  /* 0x000000b910057211 */ /* 0x080fe400008f16ff */
[-C--:B------:R-:W-:Y:S01]  /*81e0*/  LEA.HI.X.SX32 R13, R0, R185.reuse, 0x2, P0 ;  /* 0x000000b9000d7211 */ /* 0x080fe200000f16ff */
[----:B------:R-:W-:Y:S01]  /*81f0*/  IMAD.IADD R0, R146, 0x1, R251 ;  /* 0x0000000192007824 */ /* 0x000fe200078e02fb */
[CC--:B--2---:R-:W-:Y:S01]  /*8200*/  LEA R8, P2, R252.reuse, R184.reuse, 0x2 ;  /* 0x000000b8fc087211 */ /* 0x0c4fe200078410ff */
[----:B------:R2:W-:Y:S03]  /*8210*/  RED.E.ADD.F32.FTZ.RN.STRONG.GPU [R4.64], R34 ;  /* 0x000000220400798e */ /* 0x0005e6000c10e7a2 */
[-C--:B------:R-:W-:Y:S02]  /*8220*/  LEA.HI.X.SX32 R9, R252, R185.reuse, 0x2, P2 ;  /* 0x000000b9fc097211 */ /* 0x080fe400010f16ff */
[----:B------:R-:W-:Y:S05]  /*8230*/  RED.E.ADD.F32.FTZ.RN.STRONG.GPU [R12.64], R35 ;  /* 0x000000230c00798e */ /* 0x000fea000c10e7a2 */
[----:B------:R-:W-:Y:S05]  /*8240*/  RED.E.ADD.F32.FTZ.RN.STRONG.GPU [R10.64], R28 ;  /* 0x0000001c0a00798e */ /* 0x000fea000c10e7a2 */
[----:B------:R-:W-:Y:S05]  /*8250*/  RED.E.ADD.F32.FTZ.RN.STRONG.GPU [R8.64], R29 ;  /* 0x0000001d0800798e */ /* 0x000fea000c10e7a2 */
[----:B------:R-:W-:Y:S01]  /*8260*/  LDSM.16.MT88.4 R8, [R172] ;  /* 0x00000000ac08783b */ /* 0x000fe20000004200 */
[CC--:B-1----:R-:W-:Y:S04]  /*8270*/  LEA R6, P1, R251.reuse, R184.reuse, 0x2 ;  /* 0x000000b8fb067211 */ /* 0x0c2fe800078210ff */
[-C--:B------:R-:W-:Y:S01]  /*8280*/  LEA.HI.X.SX32 R7, R251, R185.reuse, 0x2, P1 ;  /* 0x000000b9fb077211 */ /* 0x080fe200008f16ff */
[----:B------:R-:W-:Y:S01]  /*8290*/  LDSM.16.MT88.4 R12, [R3+0x18000] ;  /* 0x01800000030c783b */ /* 0x000fe20000004200 */
[C---:B--2---:R-:W-:Y:S02]  /*82a0*/  LEA R4, P0, R0.reuse, R184, 0x2 ;  /* 0x000000b800047211 */ /* 0x044fe400078010ff */
[----:B------:R-:W-:Y:S01]  /*82b0*/  ISETP.LT.AND P1, PT, RZ, UR44, PT ;  /* 0x0000002cff007c0c */ /* 0x000fe2000bf21270 */
[----:B------:R-:W-:Y:S01]  /*82c0*/  UMOV UR44, UR8 ;  /* 0x00000008002c7c82 */ /* 0x000fe20008000000 */
[----:B------:R-:W-:Y:S01]  /*82d0*/  LEA.HI.X.SX32 R5, R0, R185, 0x2, P0 ;  /* 0x000000b900057211 */ /* 0x000fe200000f16ff */
[----:B------:R-:W-:Y:S01]  /*82e0*/  RED.E.ADD.F32.FTZ.RN.STRONG.GPU [R6.64], R30 ;  /* 0x0000001e0600798e */ /* 0x000fe2000c10e7a2 */
[----:B------:R-:W-:Y:S01]  /*82f0*/  IMAD.IADD R0, R173, 0x1, R172 ;  /* 0x00000001ad007824 */ /* 0x000fe200078e02ac */
[----:B------:R-:W-:Y:S01]  /*8300*/  PLOP3.LUT P0, PT, PT, PT, UP0, 0x80, 0x0 ;  /* 0x000000000000781c */ /* 0x000fe20003f0f008 */
[----:B------:R-:W-:Y:S02]  /*8310*/  @UP2 UIADD3 UR4, UP0, UR4, -0x200, URZ ;  /* 0xfffffe0004042890 */ /* 0x000fe4000ff1e03f */
[----:B------:R-:W-:Y:S02]  /*8320*/  RED.E.ADD.F32.FTZ.RN.STRONG.GPU [R4.64], R31 ;  /* 0x0000001f0400798e */ /* 0x000fe4000c10e7a2 */
[----:B------:R-:W-:Y:S03]  /*8330*/  @UP2 UIADD3.X UR5, UR5, -0x1, URZ, UP0, !UPT ;  /* 0xffffffff05052890 */ /* 0x000fe600087fe43f */
        /* <DEDUP_REMOVED lines=95> */
.L_x_2016:
[----:B------:R-:W2:Y:S04]  /*8930*/  LDL R31, [R1+0x30] ;  /* 0x00003000011f7983 */ /* 0x000ea80000100800 */
[----:B------:R-:W3:Y:S04]  /*8940*/  LDL R30, [R1+0x20] ;  /* 0x00002000011e7983 */ /* 0x000ee80000100800 */
[----:B-1----:R-:W1:Y:S01]  /*8950*/  S2R R11, SR_TID.X ;  /* 0x00000000000b7919 */ /* 0x002e620000002100 */
[----:B------:R-:W-:Y:S01]  /*8960*/  FMUL.FTZ R100, R100, c[0x0][0x2e0] ;  /* 0x0000b80064647a20 */ /* 0x000fe20000410000 */
[----:B------:R-:W-:-:S02]  /*8970*/  ULDC.64 UR6, c[0x0][0x3a0] ;  /* 0x0000e80000067ab9 */ /* 0x000fc40000000a00 */
[----:B------:R-:W4:Y:S01]  /*8980*/  LDL R46, [R1+0x64] ;  /* 0x00006400012e7983 */ /* 0x000f220000100800 */
[----:B------:R-:W-:Y:S01]  /*8990*/  FMUL.FTZ R101, R101, c[0x0][0x2e0] ;  /* 0x0000b80065657a20 */ /* 0x000fe20000410000 */
[----:B------:R-:W-:Y:S02]  /*89a0*/  ULDC.64 UR4, c[0x0][0x3a8] ;  /* 0x0000ea0000047ab9 */ /* 0x000fe40000000a00 */
        /* <DEDUP_REMOVED lines=11> */
[----:B-1----:R-:W-:-:S04]  /*8a60*/  SHF.R.S32.HI R6, RZ, 0x1f, R11 ;  /* 0x0000001fff067819 */ /* 0x002fc8000001140b */
[----:B------:R-:W-:-:S04]  /*8a70*/  LEA.HI R4, R6, R11, RZ, 0x2 ;  /* 0x0000000b06047211 */ /* 0x000fc800078f10ff */
[--C-:B------:R-:W-:Y:S02]  /*8a80*/  SHF.R.S32.HI R5, RZ, 0x2, R4.reuse ;  /* 0x00000002ff057819 */ /* 0x100fe40000011404 */
[----:B------:R-:W-:-:S04]  /*8a90*/  SHF.R.S32.HI R0, RZ, 0x1f, R4 ;  /* 0x0000001fff007819 */ /* 0x000fc80000011404 */
[----:B------:R-:W-:-:S04]  /*8aa0*/  LEA.HI R0, R0, R5, RZ, 0x3 ;  /* 0x0000000500007211 */ /* 0x000fc800078f18ff */
[----:B------:R-:W-:Y:S01]  /*8ab0*/  LOP3.LUT R2, R0, 0xfffffff8, RZ, 0xc0, !PT ;  /* 0xfffffff800027812 */ /* 0x000fe200078ec0ff */
[----:B------:R-:W1:Y:S01]  /*8ac0*/  S2R R33, SR_CTAID.Y ;  /* 0x0000000000217919 */ /* 0x000e620000002600 */
[CC--:B------:R-:W-:Y:S02]  /*8ad0*/  LEA.HI R7, R6.reuse, R11.reuse, RZ, 0x3 ;  /* 0x0000000b06077211 */ /* 0x0c0fe400078f18ff */
[----:B------:R-:W-:Y:S02]  /*8ae0*/  IADD3 R2, R5, -R2, RZ ;  /* 0x8000000205027210 */ /* 0x000fe40007ffe0ff */
[----:B------:R-:W-:Y:S02]  /*8af0*/  LEA.HI R5, R6, R11, RZ, 0x7 ;  /* 0x0000000b06057211 */ /* 0x000fe400078f38ff */
[----:B------:R-:W-:Y:S02]  /*8b00*/  SHF.R.S32.HI R0, RZ, 0x3, R7 ;  /* 0x00000003ff007819 */ /* 0x000fe40000011407 */
[----:B------:R-:W-:-:S02]  /*8b10*/  LOP3.LUT R4, R4, 0x7ffffffc, RZ, 0xc0, !PT ;  /* 0x7ffffffc04047812 */ /* 0x000fc400078ec0ff */
[----:B------:R-:W-:Y:S02]  /*8b20*/  SHF.R.S32.HI R5, RZ, 0x7, R5 ;  /* 0x00000007ff057819 */ /* 0x000fe40000011405 */
[----:B------:R-:W-:Y:S02]  /*8b30*/  SHF.L.U32 R2, R2, 0x6, RZ ;  /* 0x0000000602027819 */ /* 0x000fe400000006ff */
[----:B------:R-:W-:Y:S02]  /*8b40*/  SHF.R.S32.HI R10, RZ, 0x1f, R0 ;  /* 0x0000001fff0a7819 */ /* 0x000fe40000011400 */
[----:B------:R-:W-:Y:S01]  /*8b50*/  IADD3 R6, -R4, R11, RZ ;  /* 0x0000000b04067210 */ /* 0x000fe20007ffe1ff */
[----:B------:R-:W-:Y:S01]  /*8b60*/  IMAD.SHL.U32 R4, R5, 0x8, RZ ;  /* 0x0000000805047824 */ /* 0x000fe200078e00ff */
[----:B------:R-:W-:Y:S01]  /*8b70*/  LOP3.LUT R2, R2, 0x1c0, RZ, 0xc0, !PT ;  /* 0x000001c002027812 */ /* 0x000fe200078ec0ff */
[----:B------:R-:W-:Y:S01]  /*8b80*/  IMAD R8, R10, c[0x0][0x3a0], RZ ;  /* 0x0000e8000a087a24 */ /* 0x000fe200078e02ff */
[----:B------:R-:W-:-:S02]  /*8b90*/  SHF.L.U32 R6, R6, 0x1, RZ ;  /* 0x0000000106067819 */ /* 0x000fc400000006ff */
[----:B------:R-:W-:Y:S02]  /*8ba0*/  LOP3.LUT R4, R4, 0x8, RZ, 0xc0, !PT ;  /* 0x0000000804047812 */ /* 0x000fe400078ec0ff */
[----:B------:R-:W-:Y:S01]  /*8bb0*/  SHF.R.U32.HI R5, RZ, 0x3, R2 ;  /* 0x00000003ff057819 */ /* 0x000fe20000011602 */
[----:B------:R-:W-:-:S03]  /*8bc0*/  IMAD.WIDE.U32 R12, R0, c[0x0][0x3a0], RZ ;  /* 0x0000e800000c7a25 */ /* 0x000fc600078e00ff */
[----:B------:R-:W-:Y:S01]  /*8bd0*/  LOP3.LUT R2, R5, R2, R4, 0x1e, !PT ;  /* 0x0000000205027212 */ /* 0x000fe200078e1e04 */
[----:B------:R-:W-:Y:S01]  /*8be0*/  IMAD R8, R0, c[0x0][0x3a4], R8 ;  /* 0x0000e90000087a24 */ /* 0x000fe200078e0208 */
[----:B------:R-:W-:Y:S01]  /*8bf0*/  LOP3.LUT R7, R7, 0xfffffff8, RZ, 0xc0, !PT ;  /* 0xfffffff807077812 */ /* 0x000fe200078ec0ff */
[----:B------:R-:W-:-:S03]  /*8c00*/  FMUL.FTZ R102, R102, c[0x0][0x2e0] ;  /* 0x0000b80066667a20 */ /* 0x000fc60000410000 */
[----:B------:R-:W-:Y:S01]  /*8c10*/  IADD3 R9, R13, R8, RZ ;  /* 0x000000080d097210 */ /* 0x000fe20007ffe0ff */
[----:B------:R-:W-:Y:S02]  /*8c20*/  IMAD.MOV.U32 R8, RZ, RZ, R12 ;  /* 0x000000ffff087224 */ /* 0x000fe400078e000c */
[----:B------:R-:W-:Y:S02]  /*8c30*/  FMUL.FTZ R103, R103, c[0x0][0x2e0] ;  /* 0x0000b80067677a20 */ /* 0x000fe40000410000 */
[----:B------:R-:W-:Y:S02]  /*8c40*/  FMUL.FTZ R112, R112, c[0x0][0x2e0] ;  /* 0x0000b80070707a20 */ /* 0x000fe40000410000 */
[----:B------:R-:W-:Y:S01]  /*8c50*/  FMUL.FTZ R113, R113, c[0x0][0x2e0] ;  /* 0x0000b80071717a20 */ /* 0x000fe20000410000 */
[----:B------:R-:W-:Y:S01]  /*8c60*/  IADD3 R4, -R7, R11, RZ ;  /* 0x0000000b07047210 */ /* 0x000fe20007ffe1ff */
[----:B------:R-:W-:Y:S02]  /*8c70*/  FMUL.FTZ R114, R114, c[0x0][0x2e0] ;  /* 0x0000b80072727a20 */ /* 0x000fe40000410000 */
[----:B------:R-:W-:-:S02]  /*8c80*/  FMUL.FTZ R115, R115, c[0x0][0x2e0] ;  /* 0x0000b80073737a20 */ /* 0x000fc40000410000 */
[----:B------:R-:W-:Y:S02]  /*8c90*/  FMUL.FTZ R104, R104, c[0x0][0x2e0] ;  /* 0x0000b80068687a20 */ /* 0x000fe40000410000 */
[----:B------:R-:W-:Y:S02]  /*8ca0*/  FMUL.FTZ R105, R105, c[0x0][0x2e0] ;  /* 0x0000b80069697a20 */ /* 0x000fe40000410000 */
[----:B------:R-:W-:Y:S02]  /*8cb0*/  FMUL.FTZ R106, R106, c[0x0][0x2e0] ;  /* 0x0000b8006a6a7a20 */ /* 0x000fe40000410000 */
        /* <DEDUP_REMOVED lines=35> */
[----:B------:R-:W-:Y:S02]  /*8ef0*/  FMUL.FTZ R29, R69, c[0x0][0x2dc] ;  /* 0x0000b700451d7a20 */ /* 0x000fe40000410000 */
        /* <DEDUP_REMOVED lines=45> */
[----:B------:R-:W-:Y:S02]  /*91d0*/  F2FP.BF16.PACK_AB R19, R19, R88 ;  /* 0x000000581313723e */ /* 0x000fe400000010ff */
[----:B------:R-:W-:-:S02]  /*91e0*/  F2FP.BF16.PACK_AB R18, R18, R90 ;  /* 0x0000005a1212723e */ /* 0x000fc400000010ff */
[----:B------:R-:W-:Y:S02]  /*91f0*/  F2FP.BF16.PACK_AB R15, R15, R92 ;  /* 0x0000005c0f0f723e */ /* 0x000fe400000010ff */
[----:B------:R-:W-:Y:S02]  /*9200*/  F2FP.BF16.PACK_AB R14, R14, R94 ;  /* 0x0000005e0e0e723e */ /* 0x000fe400000010ff */
[----:B------:R-:W-:Y:S01]  /*9210*/  MOV R13, UR36 ;  /* 0x00000024000d7c02 */ /* 0x000fe20008000f00 */
[----:B--2---:R-:W-:Y:S01]  /*9220*/  IMAD R5, R31, 0x400, R6 ;  /* 0x000004001f057824 */ /* 0x004fe200078e0206 */
[----:B-1----:R-:W-:-:S04]  /*9230*/  SHF.R.S32.HI R6, RZ, 0x1f, R33 ;  /* 0x0000001fff067819 */ /* 0x002fc80000011421 */
[----:B------:R-:W-:Y:S01]  /*9240*/  IADD3 R12, R5, R2, RZ ;  /* 0x00000002050c7210 */ /* 0x000fe20007ffe0ff */
[----:B------:R-:W-:Y:S02]  /*9250*/  IMAD R2, R10, c[0x0][0x3a8], RZ ;  /* 0x0000ea000a027a24 */ /* 0x000fe400078e02ff */
[C---:B------:R-:W-:Y:S02]  /*9260*/  IMAD R31, R6.reuse, c[0x0][0x388], RZ ;  /* 0x0000e200061f7a24 */ /* 0x040fe400078e02ff */
[----:B------:R-:W-:Y:S02]  /*9270*/  IMAD R32, R6, c[0x0][0x390], RZ ;  /* 0x0000e40006207a24 */ /* 0x000fe400078e02ff */
[C---:B------:R-:W-:Y:S02]  /*9280*/  IMAD R2, R0.reuse, c[0x0][0x3ac], R2 ;  /* 0x0000eb0000027a24 */ /* 0x040fe400078e0202 */
[----:B------:R-:W-:Y:S01]  /*9290*/  IMAD.WIDE.U32 R6, R0, c[0x0][0x3a8], RZ ;  /* 0x0000ea0000067a25 */ /* 0x000fe200078e00ff */
[----:B------:R-:W-:Y:S01]  /*92a0*/  LEA R0, R12, 0xc000, 0x1 ;  /* 0x0000c0000c007811 */ /* 0x000fe200078e08ff */
[----:B------:R-:W-:Y:S01]  /*92b0*/  BAR.SYNC.DEFER_BLOCKING 0x0 ;  /* 0x0000000000007b1d */ /* 0x000fe20000010000 */
[----:B---3--:R-:W-:-:S05]  /*92c0*/  MOV R34, R30 ;  /* 0x0000001e00227202 */ /* 0x008fca0000000f00 */
[----:B------:R-:W-:Y:S04]  /*92d0*/  STS [R0], R100 ;  /* 0x0000006400007388 */ /* 0x000fe80000000800 */
[----:B------:R-:W-:Y:S04]  /*92e0*/  STS [R0+0x400], R102 ;  /* 0x0004006600007388 */ /* 0x000fe80000000800 */
[----:B----4-:R-:W-:Y:S04]  /*92f0*/  STS [R46], R112 ;  /* 0x000000702e007388 */ /* 0x010fe80000000800 */
[----:B------:R-:W-:Y:S04]  /*9300*/  STS [R45], R114 ;  /* 0x000000722d007388 */ /* 0x000fe80000000800 */
[----:B------:R-:W-:Y:S04]  /*9310*/  STS [R0+0x2000], R104 ;  /* 0x0020006800007388 */ /* 0x000fe80000000800 */
[----:B------:R-:W-:Y:S04]  /*9320*/  STS [R0+0x2400], R106 ;  /* 0x0024006a00007388 */ /* 0x000fe80000000800 */
[----:B------:R-:W-:Y:S04]  /*9330*/  STS [R44], R108 ;  /* 0x0000006c2c007388 */ /* 0x000fe80000000800 */
        /* <DEDUP_REMOVED lines=14> */
[----:B------:R1:W-:Y:S04]  /*9420*/  STS [R0+0x6400], R26 ;  /* 0x0064001a00007388 */ /* 0x0003e80000000800 */
[----:B------:R-:W-:Y:S04]  /*9430*/  STS [R44+0x4000], R23 ;  /* 0x004000172c007388 */ /* 0x000fe80000000800 */
[----:B------:R-:W-:Y:S01]  /*9440*/  STS [R43+0x4000], R22 ;  /* 0x004000162b007388 */ /* 0x000fe20000000800 */
[----:B------:R-:W-:-:S03]  /*9450*/  IMAD.U32 R30, RZ, RZ, UR36 ;  /* 0x00000024ff1e7e24 */ /* 0x000fc6000f8e00ff */
[----:B------:R-:W-:Y:S01]  /*9460*/  STS [R42+0x4000], R21 ;  /* 0x004000152a007388 */ /* 0x000fe20000000800 */
[----:B------:R-:W-:-:S03]  /*9470*/  IADD3 R7, R7, R2, RZ ;  /* 0x0000000207077210 */ /* 0x000fc60007ffe0ff */
[----:B------:R-:W-:Y:S04]  /*9480*/  STS [R41+0x4000], R20 ;  /* 0x0040001429007388 */ /* 0x000fe80000000800 */
[----:B------:R-:W-:Y:S04]  /*9490*/  STS [R40+0x4000], R17 ;  /* 0x0040001128007388 */ /* 0x000fe80000000800 */
[----:B------:R-:W-:Y:S01]  /*94a0*/  STS [R39+0x4000], R16 ;  /* 0x0040001027007388 */ /* 0x000fe20000000800 */
[----:B------:R-:W-:-:S03]  /*94b0*/  IMAD.WIDE.U32 R12, R13, c[0x0][0x3a0], R8 ;  /* 0x0000e8000d0c7a25 */ /* 0x000fc600078e0008 */
[----:B------:R-:W-:Y:S01]  /*94c0*/  STS [R38+0x4000], R19 ;  /* 0x0040001326007388 */ /* 0x000fe20000000800 */
[----:B------:R-:W-:-:S03]  /*94d0*/  IMAD.WIDE.U32 R8, R30, c[0x0][0x3a8], R6 ;  /* 0x0000ea001e087a25 */ /* 0x000fc600078e0006 */
[----:B------:R-:W-:Y:S04]  /*94e0*/  STS [R37+0x4000], R18 ;  /* 0x0040001225007388 */ /* 0x000fe80000000800 */
[----:B------:R-:W-:Y:S04]  /*94f0*/  STS [R36+0x4000], R15 ;  /* 0x0040000f24007388 */ /* 0x000fe80000000800 */
[----:B------:R-:W-:Y:S04]  /*9500*/  STS [R35+0x4000], R14 ;  /* 0x0040000e23007388 */ /* 0x000fe80000000800 */
[----:B------:R-:W2:Y:S01]  /*9510*/  S2R R30, SR_CTAID.Z ;  /* 0x00000000001e7919 */ /* 0x000ea20000002700 */
[----:B------:R-:W-:-:S02]  /*9520*/  SHF.L.U32 R4, R4, 0x3, RZ ;  /* 0x0000000304047819 */ /* 0x000fc400000006ff */
[----:B-1----:R-:W-:Y:S01]  /*9530*/  SHF.L.U32 R0, R34, 0x1, RZ ;  /* 0x0000000122007819 */ /* 0x002fe200000006ff */
[----:B------:R-:W-:Y:S01]  /*9540*/  BAR.SYNC.DEFER_BLOCKING 0x0 ;  /* 0x0000000000007b1d */ /* 0x000fe20000010000 */
[----:B------:R-:W-:Y:S01]  /*9550*/  SHF.R.S32.HI R5, RZ, 0x1f, R4 ;  /* 0x0000001fff057819 */ /* 0x000fe20000011404 */
[----:B------:R-:W-:-:S04]  /*9560*/  IMAD R31, R33, c[0x0][0x38c], R31 ;  /* 0x0000e300211f7a24 */ /* 0x000fc800078e021f */
[----:B------:R-:W-:-:S04]  /*9570*/  IMAD.WIDE.U32 R10, R33, c[0x0][0x388], R4 ;  /* 0x0000e200210a7a25 */ /* 0x000fc800078e0004 */
[C---:B------:R-:W-:Y:S02]  /*9580*/  IMAD R32, R33.reuse, c[0x0][0x394], R32 ;  /* 0x0000e50021207a24 */ /* 0x040fe400078e0220 */
[----:B------:R-:W-:Y:S01]  /*9590*/  IMAD.WIDE.U32 R4, R33, c[0x0][0x390], R4 ;  /* 0x0000e40021047a25 */ /* 0x000fe200078e0004 */
[----:B------:R-:W-:Y:S02]  /*95a0*/  MOV R6, R10 ;  /* 0x0000000a00067202 */ /* 0x000fe40000000f00 */
[----:B------:R-:W-:Y:S02]  /*95b0*/  IADD3 R7, R11, R31, RZ ;  /* 0x0000001f0b077210 */ /* 0x000fe40007ffe0ff */
[----:B--2---:R-:W-:Y:S01]  /*95c0*/  SHF.R.S32.HI R2, RZ, 0x1f, R30 ;  /* 0x0000001fff027819 */ /* 0x004fe2000001141e */
[----:B------:R-:W1:Y:S04]  /*95d0*/  LDS.128 R36, [R0+0xc000] ;  /* 0x00c0000000247984 */ /* 0x000e680000000c00 */
[----:B------:R-:W-:Y:S01]  /*95e0*/  IMAD R10, R2, c[0x0][0x3b8], RZ ;  /* 0x0000ee00020a7a24 */ /* 0x000fe200078e02ff */
[----:B------:R-:W2:Y:S01]  /*95f0*/  LDS.128 R44, [R0+0xd000] ;  /* 0x00d00000002c7984 */ /* 0x000ea20000000c00 */
[----:B------:R-:W-:-:S03]  /*9600*/  IMAD.IADD R5, R5, 0x1, R32 ;  /* 0x0000000105057824 */ /* 0x000fc600078e0220 */
[----:B------:R-:W3:Y:S01]  /*9610*/  LDS.128 R40, [R0+0xe000] ;  /* 0x00e0000000287984 */ /* 0x000ee20000000c00 */
[----:B------:R-:W-:Y:S02]  /*9620*/  IMAD R11, R2, c[0x0][0x3c0], RZ ;  /* 0x0000f000020b7a24 */ /* 0x000fe400078e02ff */
[C---:B------:R-:W-:Y:S01]  /*9630*/  IMAD R2, R30.reuse, c[0x0][0x3bc], R10 ;  /* 0x0000ef001e027a24 */ /* 0x040fe200078e020a */
[----:B------:R-:W4:Y:S01]  /*9640*/  LDS.128 R32, [R0+0xf000] ;  /* 0x00f0000000207984 */ /* 0x000f220000000c00 */
[C---:B------:R-:W-:Y:S01]  /*9650*/  IMAD.WIDE.U32 R6, R30.reuse, c[0x0][0x3b8], R6 ;  /* 0x0000ee001e067a25 */ /* 0x040fe200078e0006 */
[----:B------:R-:W-:Y:S02]  /*9660*/  UIMAD UR8, UR42, UR6, URZ ;  /* 0x000000062a0872a4 */ /* 0x000fe4000f8e023f */
[----:B------:R-:W-:Y:S01]  /*9670*/  LDS.128 R24, [R0+0x11000] ;  /* 0x0110000000187984 */ /* 0x000fe20000000c00 */
[C---:B------:R-:W-:Y:S02]  /*9680*/  IMAD R10, R30.reuse, c[0x0][0x3c4], R11 ;  /* 0x0000f1001e0a7a24 */ /* 0x040fe400078e020b */
[----:B------:R-:W-:Y:S01]  /*9690*/  IMAD.WIDE.U32 R4, R30, c[0x0][0x3c0], R4 ;  /* 0x0000f0001e047a25 */ /* 0x000fe200078e0004 */
[----:B------:R-:W-:Y:S04]  /*96a0*/  LDS.128 R20, [R0+0x12000] ;  /* 0x0120000000147984 */ /* 0x000fe80000000c00 */
[----:B------:R-:W3:Y:S01]  /*96b0*/  LDS.128 R28, [R0+0x10000] ;  /* 0x01000000001c7984 */ /* 0x000ee20000000c00 */
[----:B------:R-:W-:-:S03]  /*96c0*/  UIMAD UR8, UR36, UR7, UR8 ;  /* 0x00000007240872a4 */ /* 0x000fc6000f8e0208 */
[----:B------:R-:W4:Y:S01]  /*96d0*/  LDS.128 R16, [R0+0x13000] ;  /* 0x0130000000107984 */ /* 0x000f220000000c00 */
[----:B------:R-:W-:Y:S01]  /*96e0*/  IADD3 R7, R7, R2, RZ ;  /* 0x0000000207077210 */ /* 0x000fe20007ffe0ff */
[----:B------:R-:W-:Y:S01]  /*96f0*/  UIMAD UR42, UR42, UR4, URZ ;  /* 0x000000042a2a72a4 */ /* 0x000fe2000f8e023f */
[----:B------:R-:W-:Y:S02]  /*9700*/  IADD3 R2, P1, R6, R12, RZ ;  /* 0x0000000c06027210 */ /* 0x000fe40007f3e0ff */
[----:B------:R-:W-:Y:S01]  /*9710*/  IADD3 R6, P0, R4, R8, RZ ;  /* 0x0000000804067210 */ /* 0x000fe20007f1e0ff */
[----:B------:R-:W-:Y:S01]  /*9720*/  UIMAD UR42, UR36, UR5, UR42 ;  /* 0x00000005242a72a4 */ /* 0x000fe2000f8e022a */
        /* <DEDUP_REMOVED lines=31> */
.L_x_2013:
        /* <DEDUP_REMOVED lines=11> */
.L_x_2020:
[----:B------:R-:W-:Y:S05]  /*99d0*/  EXIT ;  /* 0x000000000000794d */ /* 0x000fea0003800000 */
.L_x_2022:
        /* <DEDUP_REMOVED lines=10> */
.L_x_2489:


//--------------------- .text._ZN5flash44flash_bwd_dq_dk_dv_loop_seqk_parallel_kernelI23Flash_bwd_kernel_traitsILi64ELi128ELi128ELi8ELi4ELi4ELi4ELb0ELb0EN7cutlass10bfloat16_tE19Flash_kernel_traitsILi64ELi128ELi128ELi8ES3_EELb0ELb0ELb0ELb0ELb1ELb1ELb1EEEvNS_16Flash_bwd_paramsE --------------------------
	.section	.text._ZN5flash44flash_bwd_dq_dk_dv_loop_seqk_parallel_kernelI23Flash_bwd_kernel_traitsILi64ELi128ELi128ELi8ELi4ELi4ELi4ELb0ELb0EN7cutlass10bfloat16_tE19Flash_kernel_traitsILi64ELi128ELi128ELi8ES3_EELb0ELb0ELb0ELb0ELb1ELb1ELb1EEEvNS_16Flash_bwd_paramsE,"ax",@progbits
	.sectioninfo	@"SHI_REGISTERS=255"
	.align	128
        .global         _ZN5flash44flash_bwd_dq_dk_dv_loop_seqk_parallel_kernelI23Flash_bwd_kernel_traitsILi64ELi128ELi128ELi8ELi4ELi4ELi4ELb0ELb0EN7cutlass10bfloat16_tE19Flash_kernel_traitsILi64ELi128ELi128ELi8ES3_EELb0ELb0ELb0ELb0ELb1ELb1ELb1EEEvNS_16Flash_bwd_paramsE
        .type           _ZN5flash44flash_bwd_dq_dk_dv_loop_seqk_parallel_kernelI23Flash_bwd_kernel_traitsILi64ELi128ELi128ELi8ELi4ELi4ELi4ELb0ELb0EN7cutlass10bfloat16_tE19Flash_kernel_traitsILi64ELi128ELi128ELi8ES3_EELb0ELb0ELb0ELb0ELb1ELb1ELb1EEEvNS_16Flash_bwd_paramsE,@function
        .size           _ZN5flash44flash_bwd_dq_dk_dv_loop_seqk_parallel_kernelI23Flash_bwd_kernel_traitsILi64ELi128ELi128ELi8ELi4ELi4ELi4ELb0ELb0EN7cutlass10bfloat16_tE19Flash_kernel_traitsILi64ELi128ELi128ELi8ES3_EELb0ELb0ELb0ELb0ELb1ELb1ELb1EEEvNS_16Flash_bwd_paramsE,(.L_x_2490 - _ZN5flash44flash_bwd_dq_dk_dv_loop_seqk_parallel_kernelI23Flash_bwd_kernel_traitsILi64ELi128ELi128ELi8ELi4ELi4ELi4ELb0ELb0EN7cutlass10bfloat16_tE19Flash_kernel_traitsILi64ELi128ELi128ELi8ES3_EELb0ELb0ELb0ELb0ELb1ELb1ELb1EEEvNS_16Flash_bwd_paramsE)
        .other          _ZN5flash44flash_bwd_dq_dk_dv_loop_seqk_parallel_kernelI23Flash_bwd_kernel_traitsILi64ELi128ELi128ELi8ELi4ELi4ELi4ELb0ELb0EN7cutlass10bfloat16_tE19Flash_kernel_traitsILi64ELi128ELi128ELi8ES3_EELb0ELb0ELb0ELb0ELb1ELb1ELb1EEEvNS_16Flash_bwd_paramsE,@"STO_CUDA_ENTRY STV_DEFAULT"
_ZN5flash44flash_bwd_dq_dk_dv_loop_seqk_parallel_kernelI23Flash_bwd_kernel_traitsILi64ELi128ELi128ELi8ELi4ELi4ELi4ELb0ELb0EN7cutlass10bfloat16_tE19Flash_kernel_traitsILi64ELi128ELi128ELi8ES3_EELb0ELb0ELb0ELb0ELb1ELb1ELb1EEEvNS_16Flash_bwd_paramsE:
.text._ZN5flash44flash_bwd_dq_dk_dv_loop_seqk_parallel_kernelI23Flash_bwd_kernel_traitsILi64ELi128ELi128ELi8ELi4ELi4ELi4ELb0ELb0EN7cutlass10bfloat16_tE19Flash_kernel_traitsILi64ELi128ELi128ELi8ES3_EELb0ELb0ELb0ELb0ELb1ELb1ELb1EEEvNS_16Flash_bwd_paramsE:
        /* <DEDUP_REMOVED lines=151> */
[--C-:B------:R-:W-:Y:S01]  /*0970*/  IMAD.IADD R5, R236, 0x1, R7.reuse ;  /* 0x00000001ec057824 */ /* 0x100fe200078e0207 */
        /* <DEDUP_REMOVED lines=37> */
.L_x_2031:
        /* <DEDUP_REMOVED lines=32> */
[----:B------:R-:W-:Y:S05]  /*0dd0*/  @P0 BRA `(.L_x_2023) ;  /* 0x0000859000000947 */ /* 0x000fea0003800000 */
        /* <DEDUP_REMOVED lines=72> */
.L_x_2024:
[----:B------:R-:W-:-:S04]  /*1260*/  UIMAD UR41, UR10, UR15, UR44 ;  /* 0x0000000f0a2972a4 */ /* 0x000fc8000f8e022c */
[----:B------:R-:W-:Y:S02]  /*1270*/  UIMAD UR41, UR41, UR14, URZ ;  /* 0x0000000e292972a4 */ /* 0x000fe4000f8e023f */
.L_x_2025:
        /* <DEDUP_REMOVED lines=231> */
[----:B------:R1:W2:Y:S04]  /*20f0*/  LDG.E R8, [R4.64] ;  /* 0x0000002604087981 */ /* 0x0002a8000c1e1900 */
[----:B------:R1:W3:Y:S04]  /*2100*/  LDG.E R7, [R4.64+0x20] ;  /* 0x0000202604077981 */ /* 0x0002e8000c1e1900 */
[----:B------:R1:W4:Y:S04]  /*2110*/  LDG.E R6, [R4.64+0x100] ;  /* 0x0001002604067981 */ /* 0x000328000c1e1900 */
[----:B-1----:R1:W5:Y:S01]  /*2120*/  LDG.E R5, [R4.64+0x120] ;  /* 0x0001202604057981 */ /* 0x002362000c1e1900 */
[----:B------:R-:W-:Y:S01]  /*2130*/  IADD3 R187, R189, 0x2000, RZ ;  /* 0x00002000bdbb7810 */ /* 0x000fe20007ffe0ff */
[----:B------:R-:W-:Y:S01]  /*2140*/  IMAD.MOV.U32 R244, RZ, RZ, R2 ;  /* 0x000000fffff47224 */ /* 0x000fe200078e0002 */
[----:B------:R-:W-:Y:S01]  /*2150*/  UMOV UR8, UR6 ;  /* 0x0000000600087c82 */ /* 0x000fe20008000000 */
[----:B------:R-:W-:Y:S01]  /*2160*/  IMAD.MOV.U32 R127, RZ, RZ, RZ ;  /* 0x000000ffff7f7224 */ /* 0x000fe200078e00ff */
[----:B------:R-:W-:-:S05]  /*2170*/  SEL R187, R187, R189, !P0 ;  /* 0x000000bdbbbb7207 */ /* 0x000fca0004000000 */
[----:B------:R-:W-:Y:S01]  /*2180*/  IMAD.SHL.U32 R187, R187, 0x2, RZ ;  /* 0x00000002bbbb7824 */ /* 0x000fe200078e00ff */
[----:B-1----:R-:W-:-:S04]  /*2190*/  IADD3 R4, R188, 0x2000, RZ ;  /* 0x00002000bc047810 */ /* 0x002fc80007ffe0ff */
[----:B------:R-:W-:-:S05]  /*21a0*/  SEL R4, R4, R188, !P0 ;  /* 0x000000bc04047207 */ /* 0x000fca0004000000 */
[----:B------:R-:W-:Y:S01]  /*21b0*/  IMAD.SHL.U32 R180, R4, 0x2, RZ ;  /* 0x0000000204b47824 */ /* 0x000fe200078e00ff */
[----:B-----5:R1:W-:Y:S04]  /*21c0*/  STL [R1], R5 ;  /* 0x0000000501007387 */ /* 0x0203e80000100800 */
[----:B----4-:R1:W-:Y:S04]  /*21d0*/  STL [R1+0x4], R6 ;  /* 0x0000040601007387 */ /* 0x0103e80000100800 */
[----:B---3--:R1:W-:Y:S04]  /*21e0*/  STL [R1+0x8], R7 ;  /* 0x0000080701007387 */ /* 0x0083e80000100800 */
[----:B--2---:R1:W-:Y:S02]  /*21f0*/  STL [R1+0xc], R8 ;  /* 0x00000c0801007387 */ /* 0x0043e40000100800 */
[----:B------:R-:W-:Y:S01]  /*2200*/  IMAD.MOV.U32 R2, RZ, RZ, c[0x0][0x22c] ;  /* 0x00008b00ff027624 */ /* 0x000fe200078e00ff */
[----:B------:R-:W-:Y:S01]  /*2210*/  SHF.L.U64.HI R0, R16, 0x2, R0 ;  /* 0x0000000210007819 */ /* 0x000fe20000010200 */
[----:B------:R-:W-:Y:S01]  /*2220*/  IMAD.SHL.U32 R182, R189, 0x2, RZ ;  /* 0x00000002bdb67824 */ /* 0x000fe200078e00ff */
[----:B------:R-:W-:Y:S01]  /*2230*/  MOV R190, 0x20 ;  /* 0x0000002000be7802 */ /* 0x000fe20000000f00 */
[----:B------:R-:W-:-:S02]  /*2240*/  IMAD R2, R2, c[0x0][0x1c0], RZ ;  /* 0x0000700002027a24 */ /* 0x000fc400078e02ff */
[----:B------:R-:W-:Y:S02]  /*2250*/  IMAD.MOV.U32 R191, RZ, RZ, 0x40 ;  /* 0x00000040ffbf7424 */ /* 0x000fe400078e00ff */
[C---:B-1----:R-:W-:Y:S01]  /*2260*/  IMAD.SHL.U32 R5, R2.reuse, 0x8, RZ ;  /* 0x0000000802057824 */ /* 0x042fe200078e00ff */
[----:B------:R-:W-:-:S04]  /*2270*/  SHF.L.U32 R4, R2, 0x4, RZ ;  /* 0x0000000402047819 */ /* 0x000fc800000006ff */
[----:B------:R-:W-:-:S04]  /*2280*/  IADD3 R4, R4, 0x20, RZ ;  /* 0x0000002004047810 */ /* 0x000fc80007ffe0ff */
[----:B------:R-:W-:Y:S02]  /*2290*/  IADD3 R2, R5, R4, RZ ;  /* 0x0000000405027210 */ /* 0x000fe40007ffe0ff */
[----:B------:R-:W-:-:S03]  /*22a0*/  SHF.L.U32 R4, R16, 0x2, RZ ;  /* 0x0000000210047819 */ /* 0x000fc600000006ff */
[----:B------:R-:W-:-:S05]  /*22b0*/  IMAD.IADD R2, R5, 0x1, R2 ;  /* 0x0000000105027824 */ /* 0x000fca00078e0202 */
[----:B------:R-:W-:-:S05]  /*22c0*/  IADD3 R2, R5, R2, RZ ;  /* 0x0000000205027210 */ /* 0x000fca0007ffe0ff */
[----:B------:R-:W-:-:S05]  /*22d0*/  IMAD.IADD R2, R5, 0x1, R2 ;  /* 0x0000000105027824 */ /* 0x000fca00078e0202 */
[----:B------:R1:W-:Y:S02]  /*22e0*/  STL [R1+0x30], R2 ;  /* 0x0000300201007387 */ /* 0x0003e40000100800 */
[----:B-1----:R-:W-:-:S05]  /*22f0*/  IADD3 R2, R5, R2, RZ ;  /* 0x0000000205027210 */ /* 0x002fca0007ffe0ff */
[----:B------:R1:W-:Y:S04]  /*2300*/  STL [R1+0x2c], R2 ;  /* 0x00002c0201007387 */ /* 0x0003e80000100800 */
[----:B------:R2:W-:Y:S01]  /*2310*/  STL [R1+0x44], R0 ;  /* 0x0000440001007387 */ /* 0x0005e20000100800 */
[----:B-1----:R-:W-:Y:S01]  /*2320*/  IMAD.IADD R2, R5, 0x1, R2 ;  /* 0x0000000105027824 */ /* 0x002fe200078e0202 */
[----:B--2---:R-:W-:-:S04]  /*2330*/  IADD3 R0, R16, -0x80, RZ ;  /* 0xffffff8010007810 */ /* 0x004fc80007ffe0ff */
[----:B------:R1:W-:Y:S04]  /*2340*/  STL [R1+0x28], R2 ;  /* 0x0000280201007387 */ /* 0x0003e80000100800 */
[----:B------:R-:W-:Y:S01]  /*2350*/  STL [R1+0x40], R4 ;  /* 0x0000400401007387 */ /* 0x000fe20000100800 */
[----:B-1----:R-:W-:-:S05]  /*2360*/  IADD3 R2, R5, R2, RZ ;  /* 0x0000000205027210 */ /* 0x002fca0007ffe0ff */
[C---:B------:R-:W-:Y:S01]  /*2370*/  IMAD.IADD R6, R5.reuse, 0x1, R2 ;  /* 0x0000000105067824 */ /* 0x040fe200078e0202 */
[----:B------:R1:W-:Y:S04]  /*2380*/  STL [R1+0x24], R2 ;  /* 0x0000240201007387 */ /* 0x0003e80000100800 */
[----:B------:R-:W-:Y:S01]  /*2390*/  STL [R1+0x20], R6 ;  /* 0x0000200601007387 */ /* 0x000fe20000100800 */
[----:B-1----:R-:W-:Y:S01]  /*23a0*/  SHF.L.U32 R2, R0, 0x2, RZ ;  /* 0x0000000200027819 */ /* 0x002fe200000006ff */
[----:B------:R-:W-:-:S04]  /*23b0*/  IMAD.IADD R0, R5, 0x1, R6 ;  /* 0x0000000105007824 */ /* 0x000fc800078e0206 */
[----:B------:R-:W-:Y:S04]  /*23c0*/  STL [R1+0x3c], R2 ;  /* 0x00003c0201007387 */ /* 0x000fe80000100800 */
[----:B------:R1:W-:Y:S02]  /*23d0*/  STL [R1+0x1c], R0 ;  /* 0x00001c0001007387 */ /* 0x0003e40000100800 */
[----:B-1----:R-:W-:-:S05]  /*23e0*/  IADD3 R0, R5, R0, RZ ;  /* 0x0000000005007210 */ /* 0x002fca0007ffe0ff */
[----:B------:R1:W-:Y:S02]  /*23f0*/  STL [R1+0x18], R0 ;  /* 0x0000180001007387 */ /* 0x0003e40000100800 */
[----:B-1----:R-:W-:-:S05]  /*2400*/  IMAD.IADD R0, R5, 0x1, R0 ;  /* 0x0000000105007824 */ /* 0x002fca00078e0200 */
[----:B------:R1:W-:Y:S02]  /*2410*/  STL [R1+0x14], R0 ;  /* 0x0000140001007387 */ /* 0x0003e40000100800 */
[----:B-1----:R-:W-:-:S05]  /*2420*/  IADD3 R0, R5, R0, RZ ;  /* 0x0000000005007210 */ /* 0x002fca0007ffe0ff */
[----:B------:R1:W-:Y:S02]  /*2430*/  STL [R1+0x10], R0 ;  /* 0x0000100001007387 */ /* 0x0003e40000100800 */
[----:B-1----:R-:W-:-:S05]  /*2440*/  IMAD.IADD R0, R5, 0x1, R0 ;  /* 0x0000000105007824 */ /* 0x002fca00078e0200 */
[----:B------:R1:W-:Y:S02]  /*2450*/  STL [R1+0x34], R0 ;  /* 0x0000340001007387 */ /* 0x0003e40000100800 */
.L_x_2029:
[----:B-1----:R-:W4:Y:S01]  /*2460*/  LDL R0, [R1+0x4c] ;  /* 0x00004c0001007983 */ /* 0x002f220000100800 */
[----:B------:R-:W-:Y:S03]  /*2470*/  UISETP.GE.AND UP2, UPT, UR46, 0x1, UPT ;  /* 0x000000012e00788c */ /* 0x000fe6000bf46270 */
[----:B------:R-:W0:Y:S08]  /*2480*/  LDGDEPBAR ;  /* 0x00000000000079af */ /* 0x000e300000000000 */
        /* <DEDUP_REMOVED lines=49> */
[----:B------:R4:W-:Y:S04]  /*27a0*/  STL [R1+0x88], R3 ;  /* 0x0000880301007387 */ /* 0x0009e80000100800 */
[----:B-1----:R-:W2:Y:S04]  /*27b0*/  LDL R69, [R1+0x8] ;  /* 0x0000080001457983 */ /* 0x002ea80000100800 */
[----:B---3--:R-:W3:Y:S04]  /*27c0*/  LDL R68, [R1+0x4] ;  /* 0x0000040001447983 */ /* 0x008ee80000100800 */
[----:B----4-:R-:W4:Y:S01]  /*27d0*/  LDL R3, [R1+0xc] ;  /* 0x00000c0001037983 */ /* 0x010f220000100800 */
[----:B------:R-:W-:Y:S04]  /*27e0*/  DEPBAR.LE SB0, 0x0 ;  /* 0x000080000000791a */ /* 0x000fe80000000000 */
[----:B------:R-:W-:Y:S08]  /*27f0*/  BAR.SYNC.DEFER_BLOCKING 0x0 ;  /* 0x0000000000007b1d */ /* 0x000ff00000010000 */
[----:B------:R-:W-:Y:S08]  /*2800*/  LDSM.16.M88.4 R64, [R187] ;  /* 0x00000000bb40783b */ /* 0x000ff00000000200 */
[----:B------:R-:W1:Y:S08]  /*2810*/  LDSM.16.M88.4 R16, [R183+0xc000] ;  /* 0x00c00000b710783b */ /* 0x000e700000000200 */
[----:B------:R-:W1:Y:S08]  /*2820*/  LDSM.16.M88.4 R60, [R187+0x2000] ;  /* 0x00200000bb3c783b */ /* 0x000e700000000200 */
[----:B------:R-:W1:Y:S08]  /*2830*/  LDSM.16.M88.4 R32, [R183+0xc800] ;  /* 0x00c80000b720783b */ /* 0x000e700000000200 */
[----:B------:R-:W1:Y:S01]  /*2840*/  LDSM.16.M88.4 R48, [R183+0xd000] ;  /* 0x00d00000b730783b */ /* 0x000e620000000200 */
[----:B------:R-:W-:Y:S07]  /*2850*/  R2P PR, R0, 0x6 ;  /* 0x0000000600007804 */ /* 0x000fee0000000000 */
[----:B------:R-:W1:Y:S01]  /*2860*/  LDSM.16.M88.4 R132, [R183+0xd800] ;  /* 0x00d80000b784783b */ /* 0x000e620000000200 */
[----:B------:R-:W-:Y:S02]  /*2870*/  SEL R2, R190, 0xffffffe0, !P1 ;  /* 0xffffffe0be027807 */ /* 0x000fe40004800000 */
[----:B------:R-:W-:Y:S02]  /*2880*/  SEL R181, R191, 0xffffffc0, !P2 ;  /* 0xffffffc0bfb57807 */ /* 0x000fe40005000000 */
[C---:B------:R-:W-:Y:S01]  /*2890*/  IADD3 R0, R187.reuse, R2, RZ ;  /* 0x00000002bb007210 */ /* 0x040fe20007ffe0ff */
[-C--:B-1----:R-:W-:Y:S02]  /*28a0*/  HMMA.16816.F32.BF16 R4, R64, R16.reuse, RZ ;  /* 0x000000104004723c */ /* 0x082fe400000418ff */
[----:B------:R-:W-:Y:S01]  /*28b0*/  LDSM.16.M88.4 R140, [R186+0xc000] ;  /* 0x00c00000ba8c783b */ /* 0x000fe20000000200 */
[----:B------:R-:W-:Y:S05]  /*28c0*/  IADD3 R160, R187, R181, RZ ;  /* 0x000000b5bba07210 */ /* 0x000fea0007ffe0ff */
[C---:B------:R-:W-:Y:S02]  /*28d0*/  HMMA.16816.F32.BF16 R8, R60.reuse, R16, RZ ;  /* 0x000000103c08723c */ /* 0x040fe400000418ff */
[----:B------:R-:W1:Y:S06]  /*28e0*/  LDSM.16.M88.4 R136, [R0] ;  /* 0x000000000088783b */ /* 0x000e6c0000000200 */
[-C--:B------:R-:W-:Y:S02]  /*28f0*/  HMMA.16816.F32.BF16 R12, R60, R18.reuse, RZ ;  /* 0x000000123c0c723c */ /* 0x080fe400000418ff */
[----:B------:R1:W1:Y:S06]  /*2900*/  LDSM.16.M88.4 R144, [R0+0x2000] ;  /* 0x002000000090783b */ /* 0x00026c0000000200 */
[C---:B------:R-:W-:Y:S02]  /*2910*/  HMMA.16816.F32.BF16 R16, R64.reuse, R18, RZ ;  /* 0x000000124010723c */ /* 0x040fe400000418ff */
[----:B------:R-:W1:Y:S06]  /*2920*/  LDSM.16.M88.4 R148, [R186+0xc800] ;  /* 0x00c80000ba94783b */ /* 0x000e6c0000000200 */
[-C--:B------:R-:W-:Y:S02]  /*2930*/  HMMA.16816.F32.BF16 R20, R64, R32.reuse, RZ ;  /* 0x000000204014723c */ /* 0x080fe400000418ff */
[----:B------:R-:W-:Y:S06]  /*2940*/  LDSM.16.M88.4 R152, [R160] ;  /* 0x00000000a098783b */ /* 0x000fec0000000200 */
[C---:B------:R-:W-:Y:S02]  /*2950*/  HMMA.16816.F32.BF16 R24, R60.reuse, R32, RZ ;  /* 0x000000203c18723c */ /* 0x040fe400000418ff */
[----:B------:R-:W-:Y:S02]  /*2960*/  LDSM.16.M88.4 R156, [R184+0xc000] ;  /* 0x00c00000b89c783b */ /* 0x000fe40000000200 */
[----:B-1----:R-:W-:Y:S04]  /*2970*/  IADD3 R0, R181, R0, RZ ;  /* 0x00000000b5007210 */ /* 0x002fe80007ffe0ff */
[-C--:B------:R-:W-:Y:S02]  /*2980*/  HMMA.16816.F32.BF16 R28, R60, R34.reuse, RZ ;  /* 0x000000223c1c723c */ /* 0x080fe400000418ff */
[----:B------:R-:W-:Y:S06]  /*2990*/  LDSM.16.M88.4 R160, [R160+0x2000] ;  /* 0x00200000a0a0783b */ /* 0x000fec0000000200 */
[C---:B------:R-:W-:Y:S02]  /*29a0*/  HMMA.16816.F32.BF16 R32, R64.reuse, R34, RZ ;  /* 0x000000224020723c */ /* 0x040fe400000418ff */
[----:B------:R-:W-:Y:S06]  /*29b0*/  LDSM.16.M88.4 R164, [R184+0xc800] ;  /* 0x00c80000b8a4783b */ /* 0x000fec0000000200 */
[-C--:B------:R-:W-:Y:S02]  /*29c0*/  HMMA.16816.F32.BF16 R36, R64, R48.reuse, RZ ;  /* 0x000000304024723c */ /* 0x080fe400000418ff */
[----:B------:R-:W-:Y:S06]  /*29d0*/  LDSM.16.M88.4 R168, [R184+0xd800] ;  /* 0x00d80000b8a8783b */ /* 0x000fec0000000200 */
[C---:B------:R-:W-:Y:S02]  /*29e0*/  HMMA.16816.F32.BF16 R40, R60.reuse, R48, RZ ;  /* 0x000000303c28723c */ /* 0x040fe400000418ff */
[----:B------:R-:W-:Y:S06]  /*29f0*/  LDSM.16.M88.4 R176, [R185+0xc000] ;  /* 0x00c00000b9b0783b */ /* 0x000fec0000000200 */
[-C--:B------:R-:W-:Y:S02]  /*2a00*/  HMMA.16816.F32.BF16 R44, R60, R50.reuse, RZ ;  /* 0x000000323c2c723c */ /* 0x080fe400000418ff */
[----:B------:R-:W-:Y:S06]  /*2a10*/  LDSM.16.M88.4 R172, [R0] ;  /* 0x0000000000ac783b */ /* 0x000fec0000000200 */
[C---:B------:R-:W-:Y:S08]  /*2a20*/  HMMA.16816.F32.BF16 R48, R64.reuse, R50, RZ ;  /* 0x000000324030723c */ /* 0x040ff000000418ff */
[-C--:B------:R-:W-:Y:S08]  /*2a30*/  HMMA.16816.F32.BF16 R52, R64, R132.reuse, RZ ;  /* 0x000000844034723c */ /* 0x080ff000000418ff */
[C---:B------:R-:W-:Y:S08]  /*2a40*/  HMMA.16816.F32.BF16 R56, R60.reuse, R132, RZ ;  /* 0x000000843c38723c */ /* 0x040ff000000418ff */
[-C--:B------:R-:W-:Y:S08]  /*2a50*/  HMMA.16816.F32.BF16 R60, R60, R134.reuse, RZ ;  /* 0x000000863c3c723c */ /* 0x080ff000000418ff */
[----:B------:R-:W-:Y:S01]  /*2a60*/  HMMA.16816.F32.BF16 R64, R64, R134, RZ ;  /* 0x000000864040723c */ /* 0x000fe200000418ff */
[----:B------:R-:W1:Y:S07]  /*2a70*/  LDSM.16.M88.4 R132, [R186+0xd000] ;  /* 0x00d00000ba84783b */ /* 0x000e6e0000000200 */
[-C--:B------:R-:W-:Y:S08]  /*2a80*/  HMMA.16816.F32.BF16 R4, R136, R140.reuse, R4 ;  /* 0x0000008c8804723c */ /* 0x080ff00000041804 */
[C---:B------:R-:W-:Y:S08]  /*2a90*/  HMMA.16816.F32.BF16 R8, R144.reuse, R140, R8 ;  /* 0x0000008c9008723c */ /* 0x040ff00000041808 */
[-C--:B------:R-:W-:Y:S08]  /*2aa0*/  HMMA.16816.F32.BF16 R12, R144, R142.reuse, R12 ;  /* 0x0000008e900c723c */ /* 0x080ff0000004180c */
[C---:B------:R-:W-:Y:S01]  /*2ab0*/  HMMA.16816.F32.BF16 R16, R136.reuse, R142, R16 ;  /* 0x0000008e8810723c */ /* 0x040fe20000041810 */
[----:B------:R-:W2:Y:S07]  /*2ac0*/  LDSM.16.M88.4 R140, [R186+0xd800] ;  /* 0x00d80000ba8c783b */ /* 0x000eae0000000200 */
[-C--:B------:R-:W-:Y:S08]  /*2ad0*/  HMMA.16816.F32.BF16 R20, R136, R148.reuse, R20 ;  /* 0x000000948814723c */ /* 0x080ff00000041814 */
[C---:B------:R-:W-:Y:S08]  /*2ae0*/  HMMA.16816.F32.BF16 R24, R144.reuse, R148, R24 ;  /* 0x000000949018723c */ /* 0x040ff00000041818 */
[-C--:B------:R-:W-:Y:S08]  /*2af0*/  HMMA.16816.F32.BF16 R28, R144, R150.reuse, R28 ;  /* 0x00000096901c723c */ /* 0x080ff0000004181c */
[C---:B------:R-:W-:Y:S01]  /*2b00*/  HMMA.16816.F32.BF16 R32, R136.reuse, R150, R32 ;  /* 0x000000968820723c */ /* 0x040fe20000041820 */
[----:B------:R-:W3:Y:S07]  /*2b10*/  LDSM.16.M88.4 R148, [R184+0xd000] ;  /* 0x00d00000b894783b */ /* 0x000eee0000000200 */
[-C--:B-1----:R-:W-:Y:S08]  /*2b20*/  HMMA.16816.F32.BF16 R36, R136, R132.reuse, R36 ;  /* 0x000000848824723c */ /* 0x082ff00000041824 */
[C---:B------:R-:W-:Y:S08]  /*2b30*/  HMMA.16816.F32.BF16 R40, R144.reuse, R132, R40 ;  /* 0x000000849028723c */ /* 0x040ff00000041828 */
[-C--:B------:R-:W-:Y:S08]  /*2b40*/  HMMA.16816.F32.BF16 R44, R144, R134.reuse, R44 ;  /* 0x00000086902c723c */ /* 0x080ff0000004182c */
[C---:B------:R-:W-:Y:S01]  /*2b50*/  HMMA.16816.F32.BF16 R48, R136.reuse, R134, R48 ;  /* 0x000000868830723c */ /* 0x040fe20000041830 */
[----:B------:R-:W1:Y:S03]  /*2b60*/  LDSM.16.M88.4 R132, [R0+0x2000] ;  /* 0x002000000084783b */ /* 0x000e660000000200 */
[----:B----4-:R-:W-:Y:S04]  /*2b70*/  FSETP.NEU.FTZ.AND P0, PT, R3, -INF , PT ;  /* 0xff8000000300780b */ /* 0x010fe80003f1d000 */
        /* <DEDUP_REMOVED lines=12> */
[-C--:B---3--:R-:W-:Y:S08]  /*2c40*/  HMMA.16816.F32.BF16 R36, R152, R148.reuse, R36 ;  /* 0x000000949824723c */ /* 0x088ff00000041824 */
[C---:B------:R-:W-:Y:S07]  /*2c50*/  HMMA.16816.F32.BF16 R40, R160.reuse, R148, R40 ;  /* 0x00000094a028723c */ /* 0x040fee0000041828 */
[----:B------:R-:W-:Y:S01]  /*2c60*/  IADD3 R148, R182, R2, RZ ;  /* 0x00000002b6947210 */ /* 0x000fe20007ffe0ff */
[-C--:B------:R-:W-:Y:S08]  /*2c70*/  HMMA.16816.F32.BF16 R44, R160, R150.reuse, R44 ;  /* 0x00000096a02c723c */ /* 0x080ff0000004182c */
[C---:B------:R-:W-:Y:S01]  /*2c80*/  HMMA.16816.F32.BF16 R48, R152.reuse, R150, R48 ;  /* 0x000000969830723c */ /* 0x040fe20000041830 */
[----:B------:R-:W2:Y:S07]  /*2c90*/  LDL R150, [R1+0x40] ;  /* 0x0000400001967983 */ /* 0x000eae0000100800 */
        /* <DEDUP_REMOVED lines=27> */
[----:B------:R-:W-:Y:S02]  /*2e50*/  FMUL.FTZ R11, R11, c[0x0][0x2ec] ;  /* 0x0000bb000b0b7a20 */ /* 0x000fe40000410000 */
[----:B---3--:R-:W-:Y:S02]  /*2e60*/  FMUL.FTZ R10, R3, 1.4426950216293334961 ;  /* 0x3fb8aa3b030a7820 */ /* 0x008fe40000410000 */
[----:B------:R-:W3:Y:S03]  /*2e70*/  LDL R3, [R1] ;  /* 0x0000000001037983 */ /* 0x000ee60000100800 */
[----:B------:R-:W-:Y:S02]  /*2e80*/  FSEL R10, R10, RZ, P0 ;  /* 0x000000ff0a0a7208 */ /* 0x000fe40000000000 */
[----:B------:R-:W-:Y:S01]  /*2e90*/  MUFU.TANH R94, R12 ;  /* 0x0000000c005e7308 */ /* 0x000fe20000002400 */
[C---:B------:R-:W-:Y:S02]  /*2ea0*/  FSETP.NEU.FTZ.AND P0, PT, R69.reuse, -INF , PT ;  /* 0xff8000004500780b */ /* 0x040fe40003f1d000 */
[--C-:B-1----:R-:W-:Y:S02]  /*2eb0*/  FFMA.FTZ R0, R196, c[0x0][0x23c], -R10.reuse ;  /* 0x00008f00c4007a23 */ /* 0x102fe4000001080a */
[----:B----4-:R-:W-:Y:S05]  /*2ec0*/  FMUL.FTZ R9, R69, 1.4426950216293334961 ;  /* 0x3fb8aa3b45097820 */ /* 0x010fea0000410000 */
[----:B------:R1:W-:Y:S01]  /*2ed0*/  MUFU.EX2 R169, R0 ;  /* 0x0000000000a97308 */ /* 0x0003e20000000800 */
[----:B------:R-:W-:Y:S02]  /*2ee0*/  FSEL R9, R9, RZ, P0 ;  /* 0x000000ff09097208 */ /* 0x000fe40000000000 */
[----:B------:R-:W-:Y:S07]  /*2ef0*/  FSETP.NEU.FTZ.AND P0, PT, R68, -INF , PT ;  /* 0xff8000004400780b */ /* 0x000fee0003f1d000 */
[----:B------:R-:W-:Y:S10]  /*2f00*/  MUFU.TANH R93, R13 ;  /* 0x0000000d005d7308 */ /* 0x000ff40000002400 */
[----:B------:R-:W4:Y:S01]  /*2f10*/  MUFU.TANH R110, R6 ;  /* 0x00000006006e7308 */ /* 0x000f220000002400 */
[----:B-1----:R-:W-:Y:S09]  /*2f20*/  FFMA.FTZ R0, R197, c[0x0][0x23c], -R10 ;  /* 0x00008f00c5007a23 */ /* 0x002ff2000001080a */
[----:B------:R-:W-:Y:S10]  /*2f30*/  MUFU.TANH R78, R14 ;  /* 0x0000000e004e7308 */ /* 0x000ff40000002400 */
[----:B------:R1:W1:Y:S10]  /*2f40*/  MUFU.TANH R109, R7 ;  /* 0x00000007006d7308 */ /* 0x0002740000002400 */
[----:B------:R-:W-:Y:S10]  /*2f50*/  MUFU.TANH R77, R15 ;  /* 0x0000000f004d7308 */ /* 0x000ff40000002400 */
[----:B------:R4:W-:Y:S01]  /*2f60*/  MUFU.EX2 R166, R0 ;  /* 0x0000000000a67308 */ /* 0x0009e20000000800 */
[----:B-1----:R-:W1:Y:S09]  /*2f70*/  LDSM.16.M88.4 R4, [R185+0xc800] ;  /* 0x00c80000b904783b */ /* 0x002e720000000200 */
[----:B------:R-:W-:Y:S10]  /*2f80*/  MUFU.TANH R79, R11 ;  /* 0x0000000b004f7308 */ /* 0x000ff40000002400 */
[----:B------:R1:W1:Y:S01]  /*2f90*/  MUFU.TANH R96, R8 ;  /* 0x0000000800607308 */ /* 0x0002620000002400 */
[--C-:B----4-:R-:W-:Y:S09]  /*2fa0*/  FFMA.FTZ R0, R110, c[0x0][0x23c], -R9.reuse ;  /* 0x00008f006e007a23 */ /* 0x110ff20000010809 */
[----:B------:R4:W-:Y:S10]  /*2fb0*/  MUFU.EX2 R213, R0 ;  /* 0x0000000000d57308 */ /* 0x0009f40000000800 */
[----:B------:R-:W2:Y:S01]  /*2fc0*/  MUFU.TANH R151, R16 ;  /* 0x0000001000977308 */ /* 0x000ea20000002400 */
[-C--:B-1----:R-:W-:Y:S03]  /*2fd0*/  HMMA.16816.F32.BF16 R20, R172, R4.reuse, R20 ;  /* 0x00000004ac14723c */ /* 0x082fe60000041814 */
[----:B------:R-:W-:Y:S06]  /*2fe0*/  FMUL.FTZ R8, R68, 1.4426950216293334961 ;  /* 0x3fb8aa3b44087820 */ /* 0x000fec0000410000 */
[----:B------:R-:W1:Y:S01]  /*2ff0*/  MUFU.TANH R149, R17 ;  /* 0x0000001100957308 */ /* 0x000e620000002400 */
[C---:B------:R-:W-:Y:S04]  /*3000*/  HMMA.16816.F32.BF16 R24, R132.reuse, R4, R24 ;  /* 0x000000048418723c */ /* 0x040fe80000041818 */
[--C-:B----4-:R-:W-:Y:S01]  /*3010*/  FFMA.FTZ R0, R109, c[0x0][0x23c], -R9.reuse ;  /* 0x00008f006d007a23 */ /* 0x110fe20000010809 */
[----:B------:R-:W-:Y:S04]  /*3020*/  FSEL R8, R8, RZ, P0 ;  /* 0x000000ff08087208 */ /* 0x000fe80000000000 */
[----:B------:R4:W-:Y:S01]  /*3030*/  MUFU.EX2 R212, R0 ;  /* 0x0000000000d47308 */ /* 0x0009e20000000800 */
[-C--:B------:R-:W-:Y:S03]  /*3040*/  HMMA.16816.F32.BF16 R28, R132, R6.reuse, R28 ;  /* 0x00000006841c723c */ /* 0x080fe6000004181c */
[--C-:B------:R-:W-:Y:S02]  /*3050*/  FFMA.FTZ R4, R94, c[0x0][0x23c], -R8.reuse ;  /* 0x00008f005e047a23 */ /* 0x100fe40000010808 */
[--C-:B------:R-:W-:Y:S02]  /*3060*/  FFMA.FTZ R11, R95, c[0x0][0x23c], -R8.reuse ;  /* 0x00008f005f0b7a23 */ /* 0x100fe40000010808 */
[----:B------:R-:W-:Y:S01]  /*3070*/  FMUL.FTZ R20, R20, c[0x0][0x2ec] ;  /* 0x0000bb0014147a20 */ /* 0x000fe20000410000 */
[C---:B------:R-:W-:Y:S01]  /*3080*/  HMMA.16816.F32.BF16 R32, R172.reuse, R6, R32 ;  /* 0x00000006ac20723c */ /* 0x040fe20000041820 */
[----:B------:R1:W-:Y:S03]  /*3090*/  MUFU.EX2 R221, R4 ;  /* 0x0000000400dd7308 */ /* 0x0003e60000000800 */
[----:B------:R-:W-:Y:S02]  /*30a0*/  FMUL.FTZ R21, R21, c[0x0][0x2ec] ;  /* 0x0000bb0015157a20 */ /* 0x000fe40000410000 */
[----:B------:R-:W-:Y:S02]  /*30b0*/  FMUL.FTZ R22, R22, c[0x0][0x2ec] ;  /* 0x0000bb0016167a20 */ /* 0x000fe40000410000 */
[----:B------:R-:W-:Y:S03]  /*30c0*/  FMUL.FTZ R5, R24, c[0x0][0x2ec] ;  /* 0x0000bb0018057a20 */ /* 0x000fe60000410000 */
[----:B------:R-:W-:Y:S01]  /*30d0*/  MUFU.TANH R108, R18 ;  /* 0x00000012006c7308 */ /* 0x000fe20000002400 */
[----:B------:R-:W-:Y:S02]  /*30e0*/  FMUL.FTZ R25, R25, c[0x0][0x2ec] ;  /* 0x0000bb0019197a20 */ /* 0x000fe40000410000 */
[----:B------:R-:W-:Y:S02]  /*30f0*/  FMUL.FTZ R23, R23, c[0x0][0x2ec] ;  /* 0x0000bb0017177a20 */ /* 0x000fe40000410000 */
[--C-:B----4-:R-:W-:Y:S02]  /*3100*/  FFMA.FTZ R0, R96, c[0x0][0x23c], -R8.reuse ;  /* 0x00008f0060007a23 */ /* 0x110fe40000010808 */
[----:B------:R-:W-:Y:S02]  /*3110*/  FMUL.FTZ R29, R29, c[0x0][0x2ec] ;  /* 0x0000bb001d1d7a20 */ /* 0x000fe40000410000 */
[----:B------:R-:W-:Y:S01]  /*3120*/  FMUL.FTZ R30, R30, c[0x0][0x2ec] ;  /* 0x0000bb001e1e7a20 */ /* 0x000fe20000410000 */
[----:B------:R-:W-:Y:S01]  /*3130*/  MUFU.TANH R91, R25 ;  /* 0x00000019005b7308 */ /* 0x000fe20000002400 */
[----:B------:R-:W-:Y:S02]  /*3140*/  FMUL.FTZ R31, R31, c[0x0][0x2ec] ;  /* 0x0000bb001f1f7a20 */ /* 0x000fe40000410000 */
[----:B------:R-:W-:Y:S02]  /*3150*/  FMUL.FTZ R32, R32, c[0x0][0x2ec] ;  /* 0x0000bb0020207a20 */ /* 0x000fe40000410000 */
[----:B-1----:R-:W-:Y:S02]  /*3160*/  FFMA.FTZ R4, R93, c[0x0][0x23c], -R8 ;  /* 0x00008f005d047a23 */ /* 0x002fe40000010808 */
[----:B------:R-:W-:Y:S02]  /*3170*/  FMUL.FTZ R33, R33, c[0x0][0x2ec] ;  /* 0x0000bb0021217a20 */ /* 0x000fe40000410000 */
[----:B------:R-:W-:Y:S01]  /*3180*/  FMUL.FTZ R34, R34, c[0x0][0x2ec] ;  /* 0x0000bb0022227a20 */ /* 0x000fe20000410000 */
[----:B------:R3:W-:Y:S01]  /*3190*/  MUFU.EX2 R223, R0 ;  /* 0x0000000000df7308 */ /* 0x0007e20000000800 */
[----:B------:R-:W-:Y:S02]  /*31a0*/  FMUL.FTZ R35, R35, c[0x0][0x2ec] ;  /* 0x0000bb0023237a20 */ /* 0x000fe40000410000 */
[----:B------:R-:W-:Y:S02]  /*31b0*/  FMUL.FTZ R26, R26, c[0x0][0x2ec] ;  /* 0x0000bb001a1a7a20 */ /* 0x000fe40000410000 */
[----:B------:R-:W-:Y:S05]  /*31c0*/  FMUL.FTZ R27, R27, c[0x0][0x2ec] ;  /* 0x0000bb001b1b7a20 */ /* 0x000fea0000410000 */
[----:B------:R-:W-:Y:S10]  /*31d0*/  MUFU.TANH R89, R29 ;  /* 0x0000001d00597308 */ /* 0x000ff40000002400 */
[----:B------:R1:W-:Y:S10]  /*31e0*/  MUFU.EX2 R220, R4 ;  /* 0x0000000400dc7308 */ /* 0x0003f40000000800 */
[----:B------:R-:W-:Y:S10]  /*31f0*/  MUFU.TANH R74, R30 ;  /* 0x0000001e004a7308 */ /* 0x000ff40000002400 */
[----:B------:R-:W-:Y:S10]  /*3200*/  MUFU.TANH R107, R19 ;  /* 0x00000013006b7308 */ /* 0x000ff40000002400 */
[----:B------:R-:W-:Y:S10]  /*3210*/  MUFU.TANH R73, R31 ;  /* 0x0000001f00497308 */ /* 0x000ff40000002400 */
[----:B------:R4:W-:Y:S10]  /*3220*/  MUFU.EX2 R222, R11 ;  /* 0x0000000b00de7308 */ /* 0x0009f40000000800 */
[----:B------:R-:W-:Y:S10]  /*3230*/  MUFU.TANH R76, R26 ;  /* 0x0000001a004c7308 */ /* 0x000ff40000002400 */
[----:B------:R-:W-:Y:S10]  /*3240*/  MUFU.TANH R116, R20 ;  /* 0x0000001400747308 */ /* 0x000ff40000002400 */
[----:B------:R-:W-:Y:S10]  /*3250*/  MUFU.TANH R75, R27 ;  /* 0x0000001b004b7308 */ /* 0x000ff40000002400 */
[----:B------:R-:W-:Y:S10]  /*3260*/  MUFU.TANH R92, R5 ;  /* 0x00000005005c7308 */ /* 0x000ff40000002400 */
[----:B------:R-:W1:Y:S10]  /*3270*/  MUFU.TANH R115, R21 ;  /* 0x0000001500737308 */ /* 0x000e740000002400 */
[----:B------:R-:W4:Y:S01]  /*3280*/  MUFU.TANH R106, R22 ;  /* 0x00000016006a7308 */ /* 0x000f220000002400 */
[C---:B---3--:R-:W-:Y:S01]  /*3290*/  FMUL.FTZ R0, R3.reuse, 1.4426950216293334961 ;  /* 0x3fb8aa3b03007820 */ /* 0x048fe20000410000 */
[----:B------:R-:W-:Y:S08]  /*32a0*/  FSETP.NEU.FTZ.AND P0, PT, R3, -INF , PT ;  /* 0xff8000000300780b */ /* 0x000ff00003f1d000 */
[----:B------:R-:W-:Y:S01]  /*32b0*/  MUFU.TANH R114, R32 ;  /* 0x0000002000727308 */ /* 0x000fe20000002400 */
[----:B------:R-:W-:Y:S02]  /*32c0*/  FSEL R0, R0, RZ, P0 ;  /* 0x000000ff00007208 */ /* 0x000fe40000000000 */
[----:B--2---:R-:W-:Y:S03]  /*32d0*/  IADD3 R150, P0, R150, UR8, RZ ;  /* 0x0000000896967c10 */ /* 0x004fe6000ff1e0ff */
[--C-:B-1----:R-:W-:Y:S02]  /*32e0*/  FFMA.FTZ R4, R78, c[0x0][0x23c], -R0.reuse ;  /* 0x00008f004e047a23 */ /* 0x102fe40000010800 */
[--C-:B----4-:R-:W-:Y:S02]  /*32f0*/  FFMA.FTZ R11, R80, c[0x0][0x23c], -R0.reuse ;  /* 0x00008f00500b7a23 */ /* 0x110fe40000010800 */
[----:B------:R1:W-:Y:S10]  /*3300*/  MUFU.EX2 R229, R4 ;  /* 0x0000000400e57308 */ /* 0x0003f40000000800 */
[----:B------:R2:W-:Y:S10]  /*3310*/  MUFU.EX2 R231, R11 ;  /* 0x0000000b00e77308 */ /* 0x0005f40000000800 */
[----:B------:R-:W3:Y:S01]  /*3320*/  MUFU.TANH R105, R23 ;  /* 0x0000001700697308 */ /* 0x000ee20000002400 */
[--C-:B-1----:R-:W-:Y:S09]  /*3330*/  FFMA.FTZ R4, R77, c[0x0][0x23c], -R0.reuse ;  /* 0x00008f004d047a23 */ /* 0x102ff20000010800 */
[----:B------:R1:W-:Y:S01]  /*3340*/  MUFU.EX2 R228, R4 ;  /* 0x0000000400e47308 */ /* 0x0003e20000000800 */
[----:B--2---:R-:W-:Y:S09]  /*3350*/  FFMA.FTZ R11, R79, c[0x0][0x23c], -R0 ;  /* 0x00008f004f0b7a23 */ /* 0x004ff20000010800 */
[----:B------:R2:W-:Y:S10]  /*3360*/  MUFU.EX2 R230, R11 ;  /* 0x0000000b00e67308 */ /* 0x0005f40000000800 */
[----:B------:R-:W-:Y:S01]  /*3370*/  MUFU.TANH R113, R33 ;  /* 0x0000002100717308 */ /* 0x000fe20000002400 */
[--C-:B-1----:R-:W-:Y:S09]  /*3380*/  FFMA.FTZ R4, R151, c[0x0][0x23c], -R10.reuse ;  /* 0x00008f0097047a23 */ /* 0x102ff2000001080a */
[----:B------:R1:W-:Y:S01]  /*3390*/  MUFU.EX2 R177, R4 ;  /* 0x0000000400b17308 */ /* 0x0003e20000000800 */
[----:B--2---:R-:W-:Y:S09]  /*33a0*/  FMUL.FTZ R11, R28, c[0x0][0x2ec] ;  /* 0x0000bb001c0b7a20 */ /* 0x004ff20000410000 */
[----:B------:R-:W-:Y:S10]  /*33b0*/  MUFU.TANH R104, R34 ;  /* 0x0000002200687308 */ /* 0x000ff40000002400 */
[----:B------:R2:W4:Y:S01]  /*33c0*/  MUFU.TANH R90, R11 ;  /* 0x0000000b005a7308 */ /* 0x0005220000002400 */
[--C-:B-1----:R-:W-:Y:S09]  /*33d0*/  FFMA.FTZ R4, R149, c[0x0][0x23c], -R10.reuse ;  /* 0x00008f0095047a23 */ /* 0x102ff2000001080a */
[----:B------:R1:W-:Y:S10]  /*33e0*/  MUFU.EX2 R176, R4 ;  /* 0x0000000400b07308 */ /* 0x0003f40000000800 */
[----:B------:R-:W3:Y:S01]  /*33f0*/  MUFU.TANH R103, R35 ;  /* 0x0000002300677308 */ /* 0x000ee20000002400 */
[--C-:B--2---:R-:W-:Y:S09]  /*3400*/  FFMA.FTZ R11, R115, c[0x0][0x23c], -R10.reuse ;  /* 0x00008f00730b7a23 */ /* 0x104ff2000001080a */
[----:B------:R2:W-:Y:S01]  /*3410*/  MUFU.EX2 R170, R11 ;  /* 0x0000000b00aa7308 */ /* 0x0005e20000000800 */
[--C-:B-1----:R-:W-:Y:S09]  /*3420*/  FFMA.FTZ R4, R108, c[0x0][0x23c], -R9.reuse ;  /* 0x00008f006c047a23 */ /* 0x102ff20000010809 */
[----:B------:R1:W-:Y:S01]  /*3430*/  MUFU.EX2 R203, R4 ;  /* 0x0000000400cb7308 */ /* 0x0003e20000000800 */
[--C-:B--2---:R-:W-:Y:S09]  /*3440*/  FFMA.FTZ R11, R106, c[0x0][0x23c], -R9.reuse ;  /* 0x00008f006a0b7a23 */ /* 0x104ff20000010809 */
[----:B------:R3:W-:Y:S01]  /*3450*/  MUFU.EX2 R199, R11 ;  /* 0x0000000b00c77308 */ /* 0x0007e20000000800 */
[--C-:B-1----:R-:W-:Y:S09]  /*3460*/  FFMA.FTZ R4, R107, c[0x0][0x23c], -R9.reuse ;  /* 0x00008f006b047a23 */ /* 0x102ff20000010809 */
[----:B------:R1:W-:Y:S01]  /*3470*/  MUFU.EX2 R202, R4 ;  /* 0x0000000400ca7308 */ /* 0x0003e20000000800 */
[--C-:B---3--:R-:W-:Y:S09]  /*3480*/  FFMA.FTZ R11, R105, c[0x0][0x23c], -R9.reuse ;  /* 0x00008f00690b7a23 */ /* 0x108ff20000010809 */
[----:B------:R2:W-:Y:S01]  /*3490*/  MUFU.EX2 R198, R11 ;  /* 0x0000000b00c67308 */ /* 0x0005e20000000800 */
[----:B-1----:R-:W-:Y:S09]  /*34a0*/  FFMA.FTZ R4, R116, c[0x0][0x23c], -R10 ;  /* 0x00008f0074047a23 */ /* 0x002ff2000001080a */
[----:B------:R1:W-:Y:S01]  /*34b0*/  MUFU.EX2 R171, R4 ;  /* 0x0000000400ab7308 */ /* 0x0003e20000000800 */
[--C-:B--2---:R-:W-:Y:S09]  /*34c0*/  FFMA.FTZ R11, R92, c[0x0][0x23c], -R8.reuse ;  /* 0x00008f005c0b7a23 */ /* 0x104ff20000010808 */
[----:B------:R2:W-:Y:S01]  /*34d0*/  MUFU.EX2 R215, R11 ;  /* 0x0000000b00d77308 */ /* 0x0005e20000000800 */
[----:B-1----:R-:W1:Y:S01]  /*34e0*/  LDSM.16.M88.4 R4, [R185+0xd000] ;  /* 0x00d00000b904783b */ /* 0x002e620000000200 */
[----:B--2---:R-:W-:Y:S08]  /*34f0*/  FFMA.FTZ R11, R91, c[0x0][0x23c], -R8 ;  /* 0x00008f005b0b7a23 */ /* 0x004ff00000010808 */
[----:B------:R2:W-:Y:S01]  /*3500*/  MUFU.EX2 R214, R11 ;  /* 0x0000000b00d67308 */ /* 0x0005e20000000800 */
[-C--:B-1----:R-:W-:Y:S03]  /*3510*/  HMMA.16816.F32.BF16 R36, R172, R4.reuse, R36 ;  /* 0x00000004ac24723c */ /* 0x082fe60000041824 */
[----:B--2---:R-:W-:Y:S05]  /*3520*/  FFMA.FTZ R11, R76, c[0x0][0x23c], -R0 ;  /* 0x00008f004c0b7a23 */ /* 0x004fea0000010800 */
[C---:B------:R-:W-:Y:S01]  /*3530*/  HMMA.16816.F32.BF16 R40, R132.reuse, R4, R40 ;  /* 0x000000048428723c */ /* 0x040fe20000041828 */
[----:B------:R1:W-:Y:S06]  /*3540*/  MUFU.EX2 R227, R11 ;  /* 0x0000000b00e37308 */ /* 0x0003ec0000000800 */
[----:B----4-:R-:W-:Y:S01]  /*3550*/  FFMA.FTZ R4, R90, c[0x0][0x23c], -R8 ;  /* 0x00008f005a047a23 */ /* 0x010fe20000010808 */
[-C--:B------:R-:W-:Y:S03]  /*3560*/  HMMA.16816.F32.BF16 R44, R132, R6.reuse, R44 ;  /* 0x00000006842c723c */ /* 0x080fe6000004182c */
[----:B------:R2:W-:Y:S05]  /*3570*/  MUFU.EX2 R211, R4 ;  /* 0x0000000400d37308 */ /* 0x0005ea0000000800 */
[----:B------:R-:W-:Y:S01]  /*3580*/  FMUL.FTZ R36, R36, c[0x0][0x2ec] ;  /* 0x0000bb0024247a20 */ /* 0x000fe20000410000 */
[C---:B------:R-:W-:Y:S04]  /*3590*/  HMMA.16816.F32.BF16 R48, R172.reuse, R6, R48 ;  /* 0x00000006ac30723c */ /* 0x040fe80000041830 */
[----:B------:R-:W-:Y:S01]  /*35a0*/  FMUL.FTZ R37, R37, c[0x0][0x2ec] ;  /* 0x0000bb0025257a20 */ /* 0x000fe20000410000 */
[----:B------:R-:W3:Y:S01]  /*35b0*/  MUFU.TANH R112, R36 ;  /* 0x0000002400707308 */ /* 0x000ee20000002400 */
[----:B------:R-:W-:Y:S02]  /*35c0*/  FMUL.FTZ R38, R38, c[0x0][0x2ec] ;  /* 0x0000bb0026267a20 */ /* 0x000fe40000410000 */
[----:B------:R-:W-:Y:S04]  /*35d0*/  FMUL.FTZ R41, R41, c[0x0][0x2ec] ;  /* 0x0000bb0029297a20 */ /* 0x000fe80000410000 */
[----:B------:R-:W-:Y:S02]  /*35e0*/  FMUL.FTZ R5, R40, c[0x0][0x2ec] ;  /* 0x0000bb0028057a20 */ /* 0x000fe40000410000 */
[----:B-1----:R-:W-:Y:S01]  /*35f0*/  FFMA.FTZ R11, R75, c[0x0][0x23c], -R0 ;  /* 0x00008f004b0b7a23 */ /* 0x002fe20000010800 */
[----:B------:R-:W-:Y:S01]  /*3600*/  MUFU.TANH R87, R41 ;  /* 0x0000002900577308 */ /* 0x000fe20000002400 */
[----:B------:R-:W-:Y:S02]  /*3610*/  FMUL.FTZ R39, R39, c[0x0][0x2ec] ;  /* 0x0000bb0027277a20 */ /* 0x000fe40000410000 */
[----:B------:R-:W-:Y:S02]  /*3620*/  FMUL.FTZ R45, R45, c[0x0][0x2ec] ;  /* 0x0000bb002d2d7a20 */ /* 0x000fe40000410000 */
[----:B--2---:R-:W-:Y:S02]  /*3630*/  FFMA.FTZ R4, R89, c[0x0][0x23c], -R8 ;  /* 0x00008f0059047a23 */ /* 0x004fe40000010808 */
        /* <DEDUP_REMOVED lines=9> */
[----:B------:R-:W-:Y:S09]  /*36d0*/  FMUL.FTZ R51, R51, c[0x0][0x2ec] ;  /* 0x0000bb0033337a20 */ /* 0x000ff20000410000 */
[----:B------:R-:W-:Y:S01]  /*36e0*/  MUFU.TANH R88, R5 ;  /* 0x0000000500587308 */ /* 0x000fe20000002400 */
[--C-:B-1----:R-:W-:Y:S09]  /*36f0*/  FFMA.FTZ R4, R74, c[0x0][0x23c], -R0.reuse ;  /* 0x00008f004a047a23 */ /* 0x102ff20000010800 */
[----:B------:R1:W-:Y:S10]  /*3700*/  MUFU.EX2 R225, R4 ;  /* 0x0000000400e17308 */ /* 0x0003f40000000800 */
[----:B------:R-:W-:Y:S10]  /*3710*/  MUFU.TANH R70, R46 ;  /* 0x0000002e00467308 */ /* 0x000ff40000002400 */
[----:B------:R-:W-:Y:S01]  /*3720*/  MUFU.TANH R250, R48 ;  /* 0x0000003000fa7308 */ /* 0x000fe20000002400 */
[----:B-1----:R-:W-:Y:S09]  /*3730*/  FFMA.FTZ R4, R73, c[0x0][0x23c], -R0 ;  /* 0x00008f0049047a23 */ /* 0x002ff20000010800 */
[----:B------:R1:W-:Y:S10]  /*3740*/  MUFU.EX2 R224, R4 ;  /* 0x0000000400e07308 */ /* 0x0003f40000000800 */
[----:B------:R-:W-:Y:S10]  /*3750*/  MUFU.TANH R69, R47 ;  /* 0x0000002f00457308 */ /* 0x000ff40000002400 */
        /* <DEDUP_REMOVED lines=11> */
[----:B------:R-:W2:Y:S10]  /*3810*/  MUFU.TANH R111, R37 ;  /* 0x00000025006f7308 */ /* 0x000eb40000002400 */
[----:B------:R-:W4:Y:S01]  /*3820*/  MUFU.TANH R102, R38 ;  /* 0x0000002600667308 */ /* 0x000f220000002400 */
[--C-:B-1----:R-:W-:Y:S09]  /*3830*/  FFMA.FTZ R4, R103, c[0x0][0x23c], -R9.reuse ;  /* 0x00008f0067047a23 */ /* 0x102ff20000010809 */
[----:B------:R3:W-:Y:S10]  /*3840*/  MUFU.EX2 R194, R4 ;  /* 0x0000000400c27308 */ /* 0x0007f40000000800 */
[----:B------:R-:W-:Y:S10]  /*3850*/  MUFU.TANH R101, R39 ;  /* 0x0000002700657308 */ /* 0x000ff40000002400 */
[----:B------:R1:W-:Y:S01]  /*3860*/  MUFU.EX2 R226, R11 ;  /* 0x0000000b00e27308 */ /* 0x0003e20000000800 */
[--C-:B---3--:R-:W-:Y:S09]  /*3870*/  FFMA.FTZ R4, R112, c[0x0][0x23c], -R10.reuse ;  /* 0x00008f0070047a23 */ /* 0x108ff2000001080a */
[----:B------:R3:W-:Y:S01]  /*3880*/  MUFU.EX2 R161, R4 ;  /* 0x0000000400a17308 */ /* 0x0007e20000000800 */
[----:B-1----:R-:W-:Y:S09]  /*3890*/  FMUL.FTZ R11, R44, c[0x0][0x2ec] ;  /* 0x0000bb002c0b7a20 */ /* 0x002ff20000410000 */
[----:B------:R2:W1:Y:S01]  /*38a0*/  MUFU.TANH R86, R11 ;  /* 0x0000000b00567308 */ /* 0x0004620000002400 */
[----:B---3--:R-:W3:Y:S01]  /*38b0*/  LDSM.16.M88.4 R4, [R185+0xd800] ;  /* 0x00d80000b904783b */ /* 0x008ee20000000200 */
[----:B--2---:R-:W-:Y:S08]  /*38c0*/  FFMA.FTZ R11, R111, c[0x0][0x23c], -R10 ;  /* 0x00008f006f0b7a23 */ /* 0x004ff0000001080a */
[----:B------:R4:W-:Y:S01]  /*38d0*/  MUFU.EX2 R160, R11 ;  /* 0x0000000b00a07308 */ /* 0x0009e20000000800 */
[-C--:B---3--:R-:W-:Y:S03]  /*38e0*/  HMMA.16816.F32.BF16 R52, R172, R4.reuse, R52 ;  /* 0x00000004ac34723c */ /* 0x088fe60000041834 */
[--C-:B----4-:R-:W-:Y:S05]  /*38f0*/  FFMA.FTZ R11, R102, c[0x0][0x23c], -R9.reuse ;  /* 0x00008f00660b7a23 */ /* 0x110fea0000010809 */
[C---:B------:R-:W-:Y:S01]  /*3900*/  HMMA.16816.F32.BF16 R56, R132.reuse, R4, R56 ;  /* 0x000000048438723c */ /* 0x040fe20000041838 */
[----:B------:R2:W-:Y:S06]  /*3910*/  MUFU.EX2 R179, R11 ;  /* 0x0000000b00b37308 */ /* 0x0005ec0000000800 */
[--C-:B-1----:R-:W-:Y:S01]  /*3920*/  FFMA.FTZ R4, R86, c[0x0][0x23c], -R8.reuse ;  /* 0x00008f0056047a23 */ /* 0x102fe20000010808 */
[-C--:B------:R-:W-:Y:S03]  /*3930*/  HMMA.16816.F32.BF16 R60, R132, R6.reuse, R60 ;  /* 0x00000006843c723c */ /* 0x080fe6000004183c */
[----:B------:R1:W-:Y:S05]  /*3940*/  MUFU.EX2 R201, R4 ;  /* 0x0000000400c97308 */ /* 0x0003ea0000000800 */
[----:B------:R-:W-:Y:S01]  /*3950*/  FMUL.FTZ R52, R52, c[0x0][0x2ec] ;  /* 0x0000bb0034347a20 */ /* 0x000fe20000410000 */
[----:B------:R-:W-:Y:S04]  /*3960*/  HMMA.16816.F32.BF16 R64, R172, R6, R64 ;  /* 0x00000006ac40723c */ /* 0x000fe80000041840 */
[----:B------:R-:W-:Y:S01]  /*3970*/  FMUL.FTZ R53, R53, c[0x0][0x2ec] ;  /* 0x0000bb0035357a20 */ /* 0x000fe20000410000 */
[----:B------:R-:W3:Y:S01]  /*3980*/  MUFU.TANH R248, R52 ;  /* 0x0000003400f87308 */ /* 0x000ee20000002400 */
[----:B------:R-:W-:Y:S01]  /*3990*/  FMUL.FTZ R54, R54, c[0x0][0x2ec] ;  /* 0x0000bb0036367a20 */ /* 0x000fe20000410000 */
[----:B------:R-:W-:Y:S01]  /*39a0*/  F2FP.BF16.PACK_AB R6, R212, R213 ;  /* 0x000000d5d406723e */ /* 0x000fe200000010ff */
[----:B------:R-:W-:Y:S01]  /*39b0*/  FMUL.FTZ R55, R55, c[0x0][0x2ec] ;  /* 0x0000bb0037377a20 */ /* 0x000fe20000410000 */
[----:B------:R-:W-:Y:S03]  /*39c0*/  MOV R172, R196 ;  /* 0x000000c400ac7202 */ /* 0x000fe60000000f00 */
[--C-:B--2---:R-:W-:Y:S01]  /*39d0*/  FFMA.FTZ R11, R101, c[0x0][0x23c], -R9.reuse ;  /* 0x00008f00650b7a23 */ /* 0x104fe20000010809 */
[----:B------:R2:W-:Y:S01]  /*39e0*/  STS [R232+0x1c400], R6 ;  /* 0x01c40006e8007388 */ /* 0x0005e20000000800 */
        /* <DEDUP_REMOVED lines=14> */
[----:B--2---:R-:W-:Y:S09]  /*3ad0*/  F2FP.BF16.PACK_AB R6, R222, R223 ;  /* 0x000000dfde06723e */ /* 0x004ff200000010ff */
[----:B------:R2:W-:Y:S01]  /*3ae0*/  MUFU.TANH R84, R5 ;  /* 0x0000000500547308 */ /* 0x0005e20000002400 */
[--C-:B-1----:R-:W-:Y:S09]  /*3af0*/  FFMA.FTZ R4, R70, c[0x0][0x23c], -R0.reuse ;  /* 0x00008f0046047a23 */ /* 0x102ff20000010800 */
[----:B------:R1:W-:Y:S10]  /*3b00*/  MUFU.EX2 R217, R4 ;  /* 0x0000000400d97308 */ /* 0x0003f40000000800 */
[----:B------:R-:W-:Y:S01]  /*3b10*/  MUFU.TANH R83, R57 ;  /* 0x0000003900537308 */ /* 0x000fe20000002400 */
[----:B--2---:R-:W-:Y:S09]  /*3b20*/  FMUL.FTZ R5, R60, c[0x0][0x2ec] ;  /* 0x0000bb003c057a20 */ /* 0x004ff20000410000 */
[----:B------:R-:W-:Y:S01]  /*3b30*/  MUFU.TANH R68, R58 ;  /* 0x0000003a00447308 */ /* 0x000fe20000002400 */
[----:B-1----:R-:W-:Y:S09]  /*3b40*/  FFMA.FTZ R4, R69, c[0x0][0x23c], -R0 ;  /* 0x00008f0045047a23 */ /* 0x002ff20000010800 */
[----:B------:R1:W-:Y:S10]  /*3b50*/  MUFU.EX2 R216, R4 ;  /* 0x0000000400d87308 */ /* 0x0003f40000000800 */
[----:B------:R-:W-:Y:S10]  /*3b60*/  MUFU.TANH R3, R59 ;  /* 0x0000003b00037308 */ /* 0x000ff40000002400 */
[----:B------:R2:W-:Y:S01]  /*3b70*/  MUFU.TANH R82, R5 ;  /* 0x0000000500527308 */ /* 0x0005e20000002400 */
[--C-:B-1----:R-:W-:Y:S09]  /*3b80*/  FFMA.FTZ R4, R250, c[0x0][0x23c], -R10.reuse ;  /* 0x00008f00fa047a23 */ /* 0x102ff2000001080a */
[----:B------:R1:W-:Y:S10]  /*3b90*/  MUFU.EX2 R157, R4 ;  /* 0x00000004009d7308 */ /* 0x0003f40000000800 */
[----:B------:R-:W-:Y:S01]  /*3ba0*/  MUFU.TANH R191, R62 ;  /* 0x0000003e00bf7308 */ /* 0x000fe20000002400 */
[----:B--2---:R-:W-:Y:S09]  /*3bb0*/  FMUL.FTZ R5, R64, c[0x0][0x2ec] ;  /* 0x0000bb0040057a20 */ /* 0x004ff20000410000 */
        /* <DEDUP_REMOVED lines=12> */
[----:B------:R-:W1:Y:S01]  /*3c80*/  MUFU.TANH R246, R5 ;  /* 0x0000000500f67308 */ /* 0x000e620000002400 */
[--C-:B---3--:R-:W-:Y:S09]  /*3c90*/  FFMA.FTZ R4, R248, c[0x0][0x23c], -R10.reuse ;  /* 0x00008f00f8047a23 */ /* 0x108ff2000001080a */
[----:B------:R2:W-:Y:S10]  /*3ca0*/  MUFU.EX2 R155, R4 ;  /* 0x00000004009b7308 */ /* 0x0005f40000000800 */
[----:B------:R3:W4:Y:S01]  /*3cb0*/  MUFU.EX2 R178, R11 ;  /* 0x0000000b00b27308 */ /* 0x0007220000000800 */
[--C-:B-1----:R-:W-:Y:S01]  /*3cc0*/  FFMA.FTZ R7, R246, c[0x0][0x23c], -R10.reuse ;  /* 0x00008f00f6077a23 */ /* 0x102fe2000001080a */
[----:B------:R-:W-:Y:S08]  /*3cd0*/  F2FP.BF16.PACK_AB R5, R176, R177 ;  /* 0x000000b1b005723e */ /* 0x000ff000000010ff */
[----:B------:R1:W-:Y:S01]  /*3ce0*/  MUFU.EX2 R153, R7 ;  /* 0x0000000700997308 */ /* 0x0003e20000000800 */
[--C-:B--2---:R-:W-:Y:S02]  /*3cf0*/  FFMA.FTZ R4, R247, c[0x0][0x23c], -R10.reuse ;  /* 0x00008f00f7047a23 */ /* 0x104fe4000001080a */
[----:B------:R-:W-:Y:S07]  /*3d00*/  FFMA.FTZ R10, R245, c[0x0][0x23c], -R10 ;  /* 0x00008f00f50a7a23 */ /* 0x000fee000001080a */
[----:B------:R2:W-:Y:S01]  /*3d10*/  MUFU.EX2 R154, R4 ;  /* 0x00000004009a7308 */ /* 0x0005e20000000800 */
[--C-:B---3--:R-:W-:Y:S09]  /*3d20*/  FFMA.FTZ R11, R88, c[0x0][0x23c], -R8.reuse ;  /* 0x00008f00580b7a23 */ /* 0x108ff20000010808 */
[----:B------:R-:W-:Y:S01]  /*3d30*/  MUFU.EX2 R152, R10 ;  /* 0x0000000a00987308 */ /* 0x000fe20000000800 */
[--C-:B-1----:R-:W-:Y:S09]  /*3d40*/  FFMA.FTZ R7, R252, c[0x0][0x23c], -R9.reuse ;  /* 0x00008f00fc077a23 */ /* 0x102ff20000010809 */
[----:B------:R1:W-:Y:S01]  /*3d50*/  MUFU.EX2 R206, R11 ;  /* 0x0000000b00ce7308 */ /* 0x0003e20000000800 */
[--C-:B--2---:R-:W-:Y:S09]  /*3d60*/  FFMA.FTZ R4, R98, c[0x0][0x23c], -R9.reuse ;  /* 0x00008f0062047a23 */ /* 0x104ff20000010809 */
[----:B------:R2:W-:Y:S10]  /*3d70*/  MUFU.EX2 R165, R4 ;  /* 0x0000000400a57308 */ /* 0x0005f40000000800 */
[----:B------:R3:W-:Y:S01]  /*3d80*/  MUFU.EX2 R159, R7 ;  /* 0x00000007009f7308 */ /* 0x0007e20000000800 */
[----:B-1----:R-:W-:Y:S09]  /*3d90*/  FFMA.FTZ R11, R87, c[0x0][0x23c], -R8 ;  /* 0x00008f00570b7a23 */ /* 0x002ff20000010808 */
[----:B------:R1:W1:Y:S01]  /*3da0*/  MUFU.EX2 R205, R11 ;  /* 0x0000000b00cd7308 */ /* 0x0002620000000800 */
[--C-:B--2---:R-:W-:Y:S02]  /*3db0*/  FFMA.FTZ R4, R97, c[0x0][0x23c], -R9.reuse ;  /* 0x00008f0061047a23 */ /* 0x104fe40000010809 */
[----:B------:R-:W-:Y:S07]  /*3dc0*/  FFMA.FTZ R9, R251, c[0x0][0x23c], -R9 ;  /* 0x00008f00fb097a23 */ /* 0x000fee0000010809 */
[----:B------:R2:W-:Y:S01]  /*3dd0*/  MUFU.EX2 R164, R4 ;  /* 0x0000000400a47308 */ /* 0x0005e20000000800 */
[----:B---3--:R-:W-:Y:S09]  /*3de0*/  F2FP.BF16.PACK_AB R7, R226, R227 ;  /* 0x000000e3e207723e */ /* 0x008ff200000010ff */
[----:B------:R-:W-:Y:S01]  /*3df0*/  MUFU.EX2 R158, R9 ;  /* 0x00000009009e7308 */ /* 0x000fe20000000800 */
[----:B-1----:R-:W-:Y:S09]  /*3e00*/  FFMA.FTZ R11, R72, c[0x0][0x23c], -R0 ;  /* 0x00008f00480b7a23 */ /* 0x002ff20000010800 */
[----:B------:R1:W-:Y:S01]  /*3e10*/  MUFU.EX2 R219, R11 ;  /* 0x0000000b00db7308 */ /* 0x0003e20000000800 */
[----:B--2---:R-:W-:Y:S09]  /*3e20*/  FFMA.FTZ R4, R84, c[0x0][0x23c], -R8 ;  /* 0x00008f0054047a23 */ /* 0x004ff20000010808 */
[----:B------:R2:W-:Y:S01]  /*3e30*/  MUFU.EX2 R196, R4 ;  /* 0x0000000400c47308 */ /* 0x0005e20000000800 */
[----:B-1----:R-:W-:Y:S09]  /*3e40*/  FFMA.FTZ R11, R71, c[0x0][0x23c], -R0 ;  /* 0x00008f00470b7a23 */ /* 0x002ff20000010800 */
[----:B------:R-:W1:Y:S01]  /*3e50*/  MUFU.EX2 R218, R11 ;  /* 0x0000000b00da7308 */ /* 0x000e620000000800 */
[----:B--2---:R-:W-:Y:S09]  /*3e60*/  FFMA.FTZ R4, R83, c[0x0][0x23c], -R8 ;  /* 0x00008f0053047a23 */ /* 0x004ff20000010808 */
[----:B------:R2:W3:Y:S02]  /*3e70*/  MUFU.EX2 R175, R4 ;  /* 0x0000000400af7308 */ /* 0x0004e40000000800 */
[--C-:B--2---:R-:W-:Y:S08]  /*3e80*/  FFMA.FTZ R4, R68, c[0x0][0x23c], -R0.reuse ;  /* 0x00008f0044047a23 */ /* 0x104ff00000010800 */
[----:B------:R2:W-:Y:S02]  /*3e90*/  MUFU.EX2 R209, R4 ;  /* 0x0000000400d17308 */ /* 0x0005e40000000800 */
[----:B--2---:R-:W-:Y:S08]  /*3ea0*/  FFMA.FTZ R4, R3, c[0x0][0x23c], -R0 ;  /* 0x00008f0003047a23 */ /* 0x004ff00000010800 */
[----:B------:R2:W1:Y:S02]  /*3eb0*/  MUFU.EX2 R208, R4 ;  /* 0x0000000400d07308 */ /* 0x0004640000000800 */
[--C-:B--2---:R-:W-:Y:S02]  /*3ec0*/  FFMA.FTZ R4, R82, c[0x0][0x23c], -R8.reuse ;  /* 0x00008f0052047a23 */ /* 0x104fe40000010808 */
[----:B------:R-:W-:Y:S06]  /*3ed0*/  FFMA.FTZ R8, R81, c[0x0][0x23c], -R8 ;  /* 0x00008f0051087a23 */ /* 0x000fec0000010808 */
[----:B------:R2:W-:Y:S10]  /*3ee0*/  MUFU.EX2 R174, R4 ;  /* 0x0000000400ae7308 */ /* 0x0005f40000000800 */
[----:B------:R-:W1:Y:S01]  /*3ef0*/  MUFU.EX2 R173, R8 ;  /* 0x0000000800ad7308 */ /* 0x000e620000000800 */
[--C-:B--2---:R-:W-:Y:S02]  /*3f00*/  FFMA.FTZ R4, R191, c[0x0][0x23c], -R0.reuse ;  /* 0x00008f00bf047a23 */ /* 0x104fe40000010800 */
[----:B------:R-:W-:Y:S07]  /*3f10*/  FFMA.FTZ R0, R190, c[0x0][0x23c], -R0 ;  /* 0x00008f00be007a23 */ /* 0x000fee0000010800 */
[----:B------:R2:W-:Y:S10]  /*3f20*/  MUFU.EX2 R207, R4 ;  /* 0x0000000400cf7308 */ /* 0x0005f40000000800 */
[----:B------:R1:W1:Y:S01]  /*3f30*/  MUFU.EX2 R204, R0 ;  /* 0x0000000000cc7308 */ /* 0x0002620000000800 */
[----:B--2---:R-:W-:Y:S05]  /*3f40*/  F2FP.BF16.PACK_AB R4, R166, R169 ;  /* 0x000000a9a604723e */ /* 0x004fea00000010ff */
[----:B------:R2:W-:Y:S04]  /*3f50*/  STS [R232+0x1c000], R4 ;  /* 0x01c00004e8007388 */ /* 0x0005e80000000800 */
[----:B------:R3:W-:Y:S01]  /*3f60*/  STS [R235+0x1c000], R5 ;  /* 0x01c00005eb007388 */ /* 0x0007e20000000800 */
[----:B-1----:R-:W-:Y:S02]  /*3f70*/  F2FP.BF16.PACK_AB R0, R167, R168 ;  /* 0x000000a8a700723e */ /* 0x002fe400000010ff */
[----:B--2---:R-:W-:Y:S02]  /*3f80*/  F2FP.BF16.PACK_AB R4, R202, R203 ;  /* 0x000000cbca04723e */ /* 0x004fe400000010ff */
[----:B---3--:R-:W-:Y:S03]  /*3f90*/  F2FP.BF16.PACK_AB R5, R230, R231 ;  /* 0x000000e7e605723e */ /* 0x008fe600000010ff */
        /* <DEDUP_REMOVED lines=8> */
[----:B-1----:R-:W-:Y:S02]  /*4020*/  F2FP.BF16.PACK_AB R4, R170, R171 ;  /* 0x000000abaa04723e */ /* 0x002fe400000010ff */
[----:B--2---:R-:W-:Y:S03]  /*4030*/  F2FP.BF16.PACK_AB R6, R198, R199 ;  /* 0x000000c7c606723e */ /* 0x004fe600000010ff */
[----:B------:R1:W-:Y:S04]  /*4040*/  STS [R239+0x1c000], R4 ;  /* 0x01c00004ef007388 */ /* 0x0003e80000000800 */
[----:B------:R2:W-:Y:S04]  /*4050*/  STS [R239+0x1c400], R6 ;  /* 0x01c40006ef007388 */ /* 0x0005e80000000800 */
[----:B------:R3:W-:Y:S01]  /*4060*/  STS [R238+0x1c000], R5 ;  /* 0x01c00005ee007388 */ /* 0x0007e20000000800 */
[----:B-1----:R-:W-:Y:S02]  /*4070*/  F2FP.BF16.PACK_AB R4, R194, R195 ;  /* 0x000000c3c204723e */ /* 0x002fe400000010ff */
[----:B--2---:R-:W-:Y:S03]  /*4080*/  F2FP.BF16.PACK_AB R6, R210, R211 ;  /* 0x000000d3d206723e */ /* 0x004fe600000010ff */
[----:B------:R1:W-:Y:S01]  /*4090*/  STS [R238+0x1c400], R4 ;  /* 0x01c40004ee007388 */ /* 0x0003e20000000800 */
[----:B---3--:R-:W-:Y:S03]  /*40a0*/  F2FP.BF16.PACK_AB R5, R214, R215 ;  /* 0x000000d7d605723e */ /* 0x008fe600000010ff */
[----:B------:R4:W-:Y:S04]  /*40b0*/  STS [R239+0x1e400], R7 ;  /* 0x01e40007ef007388 */ /* 0x0009e80000000800 */
[----:B------:R2:W-:Y:S04]  /*40c0*/  STS [R239+0x1e000], R5 ;  /* 0x01e00005ef007388 */ /* 0x0005e80000000800 */
[----:B------:R3:W-:Y:S01]  /*40d0*/  STS [R238+0x1e000], R6 ;  /* 0x01e00006ee007388 */ /* 0x0007e20000000800 */
[----:B-1----:R-:W-:Y:S02]  /*40e0*/  F2FP.BF16.PACK_AB R4, R160, R161 ;  /* 0x000000a1a004723e */ /* 0x002fe400000010ff */
[----:B----4-:R-:W-:Y:S02]  /*40f0*/  F2FP.BF16.PACK_AB R7, R178, R179 ;  /* 0x000000b3b207723e */ /* 0x010fe400000010ff */
[----:B--2---:R-:W-:Y:S02]  /*4100*/  F2FP.BF16.PACK_AB R5, R224, R225 ;  /* 0x000000e1e005723e */ /* 0x004fe400000010ff */
[----:B---3--:R-:W-:Y:S03]  /*4110*/  F2FP.BF16.PACK_AB R6, R205, R206 ;  /* 0x000000cecd06723e */ /* 0x008fe600000010ff */
        /* <DEDUP_REMOVED lines=32> */
[----:B-1----:R-:W4:Y:S04]  /*4320*/  LDL R0, [R1+0x44] ;  /* 0x0000440001007983 */ /* 0x002f280000100800 */
[----:B------:R-:W1:Y:S08]  /*4330*/  LDSM.16.M88.4 R32, [R183+0x10800] ;  /* 0x01080000b720783b */ /* 0x000e700000000200 */
        /* <DEDUP_REMOVED lines=41> */
[----:B------:R-:W-:Y:S03]  /*45d0*/  LDSM.16.M88.4 R132, [R184+0x10000] ;  /* 0x01000000b884783b */ /* 0x000fe60000000200 */
[----:B------:R-:W-:Y:S05]  /*45e0*/  MOV R147, R151 ;  /* 0x0000009700937202 */ /* 0x000fea0000000f00 */
[----:B------:R-:W1:Y:S08]  /*45f0*/  LDSM.16.M88.4 R140, [R145+0x8000] ;  /* 0x00800000918c783b */ /* 0x000e700000000200 */
[----:B------:R-:W2:Y:S01]  /*4600*/  LDSM.16.M88.4 R136, [R145+0xa000] ;  /* 0x00a000009188783b */ /* 0x000ea20000000200 */
[----:B----4-:R-:W-:Y:S02]  /*4610*/  IADD3.X R151, R0, UR7, RZ, P0, !PT ;  /* 0x0000000700977c10 */ /* 0x010fe400087fe4ff */
[----:B------:R-:W-:Y:S05]  /*4620*/  IADD3 R0, R2, R145, RZ ;  /* 0x0000009102007210 */ /* 0x000fea0007ffe0ff */
[----:B------:R-:W3:Y:S04]  /*4630*/  LDG.E R146, [R150.64] ;  /* 0x0000002696927981 */ /* 0x000ee8000c1e1900 */
[----:B------:R4:W4:Y:S04]  /*4640*/  LDG.E R144, [R150.64+0x20] ;  /* 0x0000202696907981 */ /* 0x000928000c1e1900 */
[----:B------:R4:W4:Y:S01]  /*4650*/  LDG.E R2, [R150.64+0x120] ;  /* 0x0001202696027981 */ /* 0x000922000c1e1900 */
        /* <DEDUP_REMOVED lines=20> */
[----:B------:R-:W1:Y:S06]  /*47a0*/  LDSM.16.M88.4 R132, [R185+0x10000] ;  /* 0x01000000b984783b */ /* 0x000e6c0000000200 */
[----:B------:R-:W-:Y:S01]  /*47b0*/  MOV R143, R149 ;  /* 0x00000095008f7202 */ /* 0x000fe20000000f00 */
[-C--:B-1----:R-:W-:Y:S11]  /*47c0*/  HMMA.16816.F32.BF16 R4, R136, R132.reuse, R4 ;  /* 0x000000848804723c */ /* 0x082ff60000041804 */
[----:B------:R-:W-:Y:S11]  /*47d0*/  @!UPT UIADD3 URZ, URZ, URZ, URZ ;  /* 0x0000003f3f3ff290 */ /* 0x000ff6000fffe03f */
[----:B------:R-:W-:Y:S02]  /*47e0*/  @!UPT UIADD3 URZ, URZ, URZ, URZ ;  /* 0x0000003f3f3ff290 */ /* 0x000fe4000fffe03f */
[C---:B---3--:R-:W-:Y:S02]  /*47f0*/  FADD.FTZ R149, -R146.reuse, R4 ;  /* 0x0000000492957221 */ /* 0x048fe40000010100 */
[----:B------:R-:W-:Y:S01]  /*4800*/  FADD.FTZ R5, -R146, R5 ;  /* 0x0000000592057221 */ /* 0x000fe20000010100 */
[----:B------:R4:W2:Y:S01]  /*4810*/  LDG.E R4, [R150.64+0x100] ;  /* 0x0001002696047981 */ /* 0x0008a2000c1e1900 */
[----:B------:R-:W-:Y:S01]  /*4820*/  FMUL.FTZ R149, R169, R149 ;  /* 0x00000095a9957220 */ /* 0x000fe20000410000 */
[----:B------:R-:W-:Y:S02]  /*4830*/  MOV R169, R172 ;  /* 0x000000ac00a97202 */ /* 0x000fe40000000f00 */
[----:B------:R-:W-:Y:S05]  /*4840*/  MOV R172, c[0x0][0x1c0] ;  /* 0x0000700000ac7a02 */ /* 0x000fea0000000f00 */
[----:B------:R-:W-:Y:S05]  /*4850*/  IMAD R172, R172, c[0x0][0x22c], RZ ;  /* 0x00008b00acac7a24 */ /* 0x000fea00078e02ff */
[----:B------:R-:W-:Y:S04]  /*4860*/  LEA R172, -R172, RZ, 0x7 ;  /* 0x000000ffacac7211 */ /* 0x000fe800078e39ff */
[C---:B------:R-:W-:Y:S04]  /*4870*/  LEA R192, P0, R172.reuse, R192, 0x2 ;  /* 0x000000c0acc07211 */ /* 0x040fe800078010ff */
[----:B------:R-:W-:Y:S02]  /*4880*/  LEA.HI.X.SX32 R193, R172, R193, 0x2, P0 ;  /* 0x000000c1acc17211 */ /* 0x000fe400000f16ff */
[----:B------:R-:W-:Y:S02]  /*4890*/  PLOP3.LUT P0, PT, PT, PT, UP2, 0x80, 0x0 ;  /* 0x000000000000781c */ /* 0x000fe40003f0f028 */
[----:B----4-:R-:W-:Y:S02]  /*48a0*/  MOV R151, R143 ;  /* 0x0000008f00977202 */ /* 0x010fe40000000f00 */
[----:B------:R1:W3:Y:S01]  /*48b0*/  LDSM.16.M88.4 R140, [R0+0xa000] ;  /* 0x00a00000008c783b */ /* 0x0002e20000000200 */
[----:B------:R-:W-:Y:S01]  /*48c0*/  MOV R150, R147 ;  /* 0x0000009300967202 */ /* 0x000fe20000000f00 */
[----:B------:R-:W-:Y:S02]  /*48d0*/  FMUL.FTZ R147, R166, R5 ;  /* 0x00000005a6937220 */ /* 0x000fe40000410000 */
[----:B------:R-:W-:Y:S04]  /*48e0*/  FFMA.FTZ R5, -R169, R169, 1 ;  /* 0x3f800000a9057423 */ /* 0x000fe800000101a9 */
[----:B------:R-:W-:Y:S02]  /*48f0*/  FMUL.FTZ R5, R5, c[0x0][0x2ec] ;  /* 0x0000bb0005057a20 */ /* 0x000fe40000410000 */
[----:B-1----:R-:W-:Y:S02]  /*4900*/  FFMA.FTZ R0, -R197, R197, 1 ;  /* 0x3f800000c5007423 */ /* 0x002fe400000101c5 */
[----:B------:R-:W-:Y:S02]  /*4910*/  FMUL.FTZ R197, R5, R149 ;  /* 0x0000009505c57220 */ /* 0x000fe40000410000 */
[----:B------:R-:W-:Y:S04]  /*4920*/  FMUL.FTZ R0, R0, c[0x0][0x2ec] ;  /* 0x0000bb0000007a20 */ /* 0x000fe80000410000 */
[----:B------:R-:W-:Y:S01]  /*4930*/  FMUL.FTZ R172, R0, R147 ;  /* 0x0000009300ac7220 */ /* 0x000fe20000410000 */
[C---:B---3--:R-:W-:Y:S08]  /*4940*/  HMMA.16816.F32.BF16 R8, R140.reuse, R132, R8 ;  /* 0x000000848c08723c */ /* 0x048ff00000041808 */
[-C--:B------:R-:W-:Y:S08]  /*4950*/  HMMA.16816.F32.BF16 R12, R140, R134.reuse, R12 ;  /* 0x000000868c0c723c */ /* 0x080ff0000004180c */
[C---:B------:R-:W-:Y:S01]  /*4960*/  HMMA.16816.F32.BF16 R16, R136.reuse, R134, R16 ;  /* 0x000000868810723c */ /* 0x040fe20000041810 */
[----:B------:R-:W1:Y:S11]  /*4970*/  LDSM.16.M88.4 R132, [R185+0x10800] ;  /* 0x01080000b984783b */ /* 0x000e760000000200 */
[----:B------:R-:W-:Y:S11]  /*4980*/  @!UPT UIADD3 URZ, URZ, URZ, URZ ;  /* 0x0000003f3f3ff290 */ /* 0x000ff6000fffe03f */
[----:B------:R-:W-:Y:S01]  /*4990*/  @!UPT UIADD3 URZ, URZ, URZ, URZ ;  /* 0x0000003f3f3ff290 */ /* 0x000fe2000fffe03f */
[C---:B------:R-:W-:Y:S02]  /*49a0*/  FADD.FTZ R18, -R144.reuse, R18 ;  /* 0x0000001290127221 */ /* 0x040fe40000010100 */
[----:B------:R-:W-:Y:S01]  /*49b0*/  FADD.FTZ R19, -R144, R19 ;  /* 0x0000001390137221 */ /* 0x000fe20000010100 */
[-C--:B-1----:R-:W-:Y:S08]  /*49c0*/  HMMA.16816.F32.BF16 R20, R136, R132.reuse, R20 ;  /* 0x000000848814723c */ /* 0x082ff00000041814 */
[C---:B------:R-:W-:Y:S08]  /*49d0*/  HMMA.16816.F32.BF16 R24, R140.reuse, R132, R24 ;  /* 0x000000848c18723c */ /* 0x040ff00000041818 */
[-C--:B------:R-:W-:Y:S08]  /*49e0*/  HMMA.16816.F32.BF16 R28, R140, R134.reuse, R28 ;  /* 0x000000868c1c723c */ /* 0x080ff0000004181c */
[C---:B------:R-:W-:Y:S01]  /*49f0*/  FADD.FTZ R5, -R146.reuse, R20 ;  /* 0x0000001492057221 */ /* 0x040fe20000010100 */
[C---:B------:R-:W-:Y:S01]  /*4a00*/  HMMA.16816.F32.BF16 R32, R136.reuse, R134, R32 ;  /* 0x000000868820723c */ /* 0x040fe20000041820 */
[----:B------:R-:W1:Y:S03]  /*4a10*/  LDSM.16.M88.4 R132, [R185+0x11000] ;  /* 0x01100000b984783b */ /* 0x000e660000000200 */
[----:B------:R-:W-:Y:S02]  /*4a20*/  FFMA.FTZ R20, -R151, R151, 1 ;  /* 0x3f80000097147423 */ /* 0x000fe40000010197 */
[----:B------:R-:W-:Y:S02]  /*4a30*/  FADD.FTZ R0, -R146, R21 ;  /* 0x0000001592007221 */ /* 0x000fe40000010100 */
[----:B------:R-:W-:Y:S04]  /*4a40*/  FFMA.FTZ R21, -R150, R150, 1 ;  /* 0x3f80000096157423 */ /* 0x000fe80000010196 */
[----:B------:R-:W-:Y:S02]  /*4a50*/  FMUL.FTZ R20, R20, c[0x0][0x2ec] ;  /* 0x0000bb0014147a20 */ /* 0x000fe40000410000 */
[----:B------:R-:W-:Y:S02]  /*4a60*/  FMUL.FTZ R0, R170, R0 ;  /* 0x00000000aa007220 */ /* 0x000fe40000410000 */
[----:B------:R-:W-:Y:S02]  /*4a70*/  FMUL.FTZ R21, R21, c[0x0][0x2ec] ;  /* 0x0000bb0015157a20 */ /* 0x000fe40000410000 */
[----:B------:R-:W-:Y:S06]  /*4a80*/  FMUL.FTZ R5, R171, R5 ;  /* 0x00000005ab057220 */ /* 0x000fec0000410000 */
[C---:B------:R-:W-:Y:S02]  /*4a90*/  FADD.FTZ R33, -R146.reuse, R33 ;  /* 0x0000002192217221 */ /* 0x040fe40000010100 */
[----:B------:R-:W-:Y:S02]  /*4aa0*/  FADD.FTZ R32, -R146, R32 ;  /* 0x0000002092207221 */ /* 0x000fe40000010100 */
[C---:B------:R-:W-:Y:S02]  /*4ab0*/  FADD.FTZ R34, -R144.reuse, R34 ;  /* 0x0000002290227221 */ /* 0x040fe40000010100 */
[----:B------:R-:W-:Y:S01]  /*4ac0*/  FADD.FTZ R35, -R144, R35 ;  /* 0x0000002390237221 */ /* 0x000fe20000010100 */
[-C--:B-1----:R-:W-:Y:S08]  /*4ad0*/  HMMA.16816.F32.BF16 R36, R136, R132.reuse, R36 ;  /* 0x000000848824723c */ /* 0x082ff00000041824 */
[C---:B------:R-:W-:Y:S08]  /*4ae0*/  HMMA.16816.F32.BF16 R40, R140.reuse, R132, R40 ;  /* 0x000000848c28723c */ /* 0x040ff00000041828 */
[-C--:B------:R-:W-:Y:S08]  /*4af0*/  HMMA.16816.F32.BF16 R44, R140, R134.reuse, R44 ;  /* 0x000000868c2c723c */ /* 0x080ff0000004182c */
[C---:B------:R-:W-:Y:S01]  /*4b00*/  HMMA.16816.F32.BF16 R48, R136.reuse, R134, R48 ;  /* 0x000000868830723c */ /* 0x040fe20000041830 */
[----:B------:R-:W1:Y:S11]  /*4b10*/  LDSM.16.M88.4 R132, [R185+0x11800] ;  /* 0x01180000b984783b */ /* 0x000e760000000200 */
[----:B------:R-:W-:Y:S11]  /*4b20*/  @!UPT UIADD3 URZ, URZ, URZ, URZ ;  /* 0x0000003f3f3ff290 */ /* 0x000ff6000fffe03f */
[----:B------:R-:W-:Y:S01]  /*4b30*/  @!UPT UIADD3 URZ, URZ, URZ, URZ ;  /* 0x0000003f3f3ff290 */ /* 0x000fe2000fffe03f */
[C---:B------:R-:W-:Y:S02]  /*4b40*/  FADD.FTZ R49, -R146.reuse, R49 ;  /* 0x0000003192317221 */ /* 0x040fe40000010100 */
[----:B------:R-:W-:Y:S02]  /*4b50*/  FADD.FTZ R48, -R146, R48 ;  /* 0x0000003092307221 */ /* 0x000fe40000010100 */
[C---:B------:R-:W-:Y:S02]  /*4b60*/  FADD.FTZ R51, -R144.reuse, R51 ;  /* 0x0000003390337221 */ /* 0x040fe40000010100 */
[----:B------:R-:W-:Y:S01]  /*4b70*/  FADD.FTZ R50, -R144, R50 ;  /* 0x0000003290327221 */ /* 0x000fe20000010100 */
[-C--:B-1----:R-:W-:Y:S08]  /*4b80*/  HMMA.16816.F32.BF16 R52, R136, R132.reuse, R52 ;  /* 0x000000848834723c */ /* 0x082ff00000041834 */
[C---:B------:R-:W-:Y:S07]  /*4b90*/  HMMA.16816.F32.BF16 R56, R140.reuse, R132, R56 ;  /* 0x000000848c38723c */ /* 0x040fee0000041838 */
[C---:B------:R-:W-:Y:S01]  /*4ba0*/  FADD.FTZ R132, -R146.reuse, R16 ;  /* 0x0000001092847221 */ /* 0x040fe20000010100 */
[-C--:B------:R-:W-:Y:S04]  /*4bb0*/  HMMA.16816.F32.BF16 R60, R140, R134.reuse, R60 ;  /* 0x000000868c3c723c */ /* 0x080fe8000004183c */
[----:B------:R-:W-:Y:S02]  /*4bc0*/  FADD.FTZ R16, -R146, R17 ;  /* 0x0000001192107221 */ /* 0x000fe40000010100 */
[----:B------:R-:W-:Y:S02]  /*4bd0*/  FFMA.FTZ R133, -R115, R115, 1 ;  /* 0x3f80000073857423 */ /* 0x000fe40000010173 */
[----:B------:R-:W-:Y:S01]  /*4be0*/  FMUL.FTZ R16, R176, R16 ;  /* 0x00000010b0107220 */ /* 0x000fe20000410000 */
[----:B------:R-:W-:Y:S04]  /*4bf0*/  HMMA.16816.F32.BF16 R64, R136, R134, R64 ;  /* 0x000000868840723c */ /* 0x000fe80000041840 */
[----:B------:R-:W-:Y:S02]  /*4c00*/  FMUL.FTZ R17, R177, R132 ;  /* 0x00000084b1117220 */ /* 0x000fe40000410000 */
[----:B------:R-:W-:Y:S02]  /*4c10*/  FFMA.FTZ R132, -R116, R116, 1 ;  /* 0x3f80000074847423 */ /* 0x000fe40000010174 */
[----:B------:R-:W-:Y:S01]  /*4c20*/  FMUL.FTZ R170, R20, R16 ;  /* 0x0000001014aa7220 */ /* 0x000fe20000410000 */
[----:B------:R1:W5:Y:S03]  /*4c30*/  LDL.LU R116, [R1+0x14c] ;  /* 0x00014c0001747983 */ /* 0x0003660000300800 */
[----:B------:R-:W-:Y:S01]  /*4c40*/  FMUL.FTZ R16, R133, c[0x0][0x2ec] ;  /* 0x0000bb0085107a20 */ /* 0x000fe20000410000 */
[----:B------:R1:W5:Y:S01]  /*4c50*/  LDL.LU R115, [R1+0x148] ;  /* 0x0001480001737983 */ /* 0x0003620000300800 */
[----:B------:R-:W-:Y:S02]  /*4c60*/  FFMA.FTZ R20, -R113, R113, 1 ;  /* 0x3f80000071147423 */ /* 0x000fe40000010171 */
[----:B------:R-:W-:Y:S02]  /*4c70*/  FMUL.FTZ R171, R21, R17 ;  /* 0x0000001115ab7220 */ /* 0x000fe40000410000 */
[----:B------:R-:W-:Y:S02]  /*4c80*/  FMUL.FTZ R17, R132, c[0x0][0x2ec] ;  /* 0x0000bb0084117a20 */ /* 0x000fe40000410000 */
[----:B------:R-:W-:Y:S02]  /*4c90*/  FMUL.FTZ R166, R16, R0 ;  /* 0x0000000010a67220 */ /* 0x000fe40000410000 */
[----:B------:R-:W-:Y:S02]  /*4ca0*/  FMUL.FTZ R16, R162, R33 ;  /* 0x00000021a2107220 */ /* 0x000fe40000410000 */
[----:B------:R-:W-:Y:S02]  /*4cb0*/  FADD.FTZ R0, -R146, R37 ;  /* 0x0000002592007221 */ /* 0x000fe40000010100 */
[----:B------:R-:W-:Y:S02]  /*4cc0*/  FFMA.FTZ R21, -R114, R114, 1 ;  /* 0x3f80000072157423 */ /* 0x000fe40000010172 */
[----:B------:R-:W-:Y:S01]  /*4cd0*/  FMUL.FTZ R20, R20, c[0x0][0x2ec] ;  /* 0x0000bb0014147a20 */ /* 0x000fe20000410000 */
[----:B------:R1:W5:Y:S01]  /*4ce0*/  LDL.LU R114, [R1+0x144] ;  /* 0x0001440001727983 */ /* 0x0003620000300800 */
[----:B------:R-:W-:Y:S02]  /*4cf0*/  FFMA.FTZ R33, -R111, R111, 1 ;  /* 0x3f8000006f217423 */ /* 0x000fe4000001016f */
[----:B------:R-:W-:Y:S01]  /*4d00*/  FMUL.FTZ R169, R17, R5 ;  /* 0x0000000511a97220 */ /* 0x000fe20000410000 */
[----:B------:R1:W5:Y:S01]  /*4d10*/  LDL.LU R113, [R1+0x140] ;  /* 0x0001400001717983 */ /* 0x0003620000300800 */
[----:B------:R-:W-:Y:S02]  /*4d20*/  FMUL.FTZ R17, R163, R32 ;  /* 0x00000020a3117220 */ /* 0x000fe40000410000 */
[----:B------:R-:W-:Y:S02]  /*4d30*/  FADD.FTZ R5, -R146, R36 ;  /* 0x0000002492057221 */ /* 0x000fe40000010100 */
[----:B------:R-:W-:Y:S02]  /*4d40*/  FMUL.FTZ R0, R160, R0 ;  /* 0x00000000a0007220 */ /* 0x000fe40000410000 */
[----:B------:R-:W-:Y:S02]  /*4d50*/  FMUL.FTZ R21, R21, c[0x0][0x2ec] ;  /* 0x0000bb0015157a20 */ /* 0x000fe40000410000 */
[----:B------:R-:W-:Y:S02]  /*4d60*/  FFMA.FTZ R32, -R112, R112, 1 ;  /* 0x3f80000070207423 */ /* 0x000fe40000010170 */
[----:B------:R-:W-:Y:S01]  /*4d70*/  FMUL.FTZ R160, R20, R16 ;  /* 0x0000001014a07220 */ /* 0x000fe20000410000 */
[----:B------:R1:W5:Y:S01]  /*4d80*/  LDL.LU R112, [R1+0x13c] ;  /* 0x00013c0001707983 */ /* 0x0003620000300800 */
[----:B------:R-:W-:Y:S02]  /*4d90*/  FMUL.FTZ R16, R33, c[0x0][0x2ec] ;  /* 0x0000bb0021107a20 */ /* 0x000fe40000410000 */
[----:B------:R-:W-:Y:S01]  /*4da0*/  FFMA.FTZ R20, -R249, R249, 1 ;  /* 0x3f800000f9147423 */ /* 0x000fe200000101f9 */
[----:B------:R1:W5:Y:S01]  /*4db0*/  LDL.LU R111, [R1+0x138] ;  /* 0x00013800016f7983 */ /* 0x0003620000300800 */
[----:B------:R-:W-:Y:S02]  /*4dc0*/  FMUL.FTZ R5, R161, R5 ;  /* 0x00000005a1057220 */ /* 0x000fe40000410000 */
[----:B------:R-:W-:Y:S02]  /*4dd0*/  FMUL.FTZ R161, R21, R17 ;  /* 0x0000001115a17220 */ /* 0x000fe40000410000 */
[----:B------:R-:W-:Y:S02]  /*4de0*/  FMUL.FTZ R17, R32, c[0x0][0x2ec] ;  /* 0x0000bb0020117a20 */ /* 0x000fe40000410000 */
[----:B------:R-:W-:Y:S02]  /*4df0*/  FMUL.FTZ R150, R16, R0 ;  /* 0x0000000010967220 */ /* 0x000fe40000410000 */
[----:B------:R-:W-:Y:S02]  /*4e00*/  FMUL.FTZ R0, R156, R49 ;  /* 0x000000319c007220 */ /* 0x000fe40000410000 */
[----:B------:R-:W-:Y:S02]  /*4e10*/  FFMA.FTZ R21, -R250, R250, 1 ;  /* 0x3f800000fa157423 */ /* 0x000fe400000101fa */
        /* <DEDUP_REMOVED lines=12> */
[----:B------:R-:W-:Y:S02]  /*4ee0*/  FADD.FTZ R17, -R146, R52 ;  /* 0x0000003492117221 */ /* 0x000fe40000010100 */
[----:B------:R-:W-:Y:S02]  /*4ef0*/  FMUL.FTZ R5, R153, R64 ;  /* 0x0000004099057220 */ /* 0x000fe40000410000 */
[----:B------:R-:W-:Y:S02]  /*4f00*/  FFMA.FTZ R33, -R248, R248, 1 ;  /* 0x3f800000f8217423 */ /* 0x000fe400000101f8 */
[----:B------:R-:W-:Y:S02]  /*4f10*/  FMUL.FTZ R21, R21, c[0x0][0x2ec] ;  /* 0x0000bb0015157a20 */ /* 0x000fe40000410000 */
[----:B------:R-:W-:Y:S02]  /*4f20*/  FMUL.FTZ R141, R20, R0 ;  /* 0x00000000148d7220 */ /* 0x000fe40000410000 */
[----:B------:R-:W-:Y:S02]  /*4f30*/  FADD.FTZ R0, -R144, R7 ;  /* 0x0000000790007221 */ /* 0x000fe40000010100 */
[----:B------:R-:W-:Y:S02]  /*4f40*/  FFMA.FTZ R7, -R110, R110, 1 ;  /* 0x3f8000006e077423 */ /* 0x000fe4000001016e */
[----:B------:R-:W-:Y:S01]  /*4f50*/  FADD.FTZ R16, -R146, R53 ;  /* 0x0000003592107221 */ /* 0x000fe20000010100 */
[----:B------:R1:W5:Y:S01]  /*4f60*/  LDL.LU R110, [R1+0x134] ;  /* 0x00013400016e7983 */ /* 0x0003620000300800 */
[----:B------:R-:W-:Y:S02]  /*4f70*/  FMUL.FTZ R17, R155, R17 ;  /* 0x000000119b117220 */ /* 0x000fe40000410000 */
[----:B------:R-:W-:Y:S02]  /*4f80*/  FFMA.FTZ R32, -R247, R247, 1 ;  /* 0x3f800000f7207423 */ /* 0x000fe400000101f7 */
[----:B------:R-:W-:Y:S02]  /*4f90*/  FMUL.FTZ R33, R33, c[0x0][0x2ec] ;  /* 0x0000bb0021217a20 */ /* 0x000fe40000410000 */
[----:B------:R-:W-:Y:S02]  /*4fa0*/  FMUL.FTZ R142, R21, R5 ;  /* 0x00000005158e7220 */ /* 0x000fe40000410000 */
[----:B------:R-:W-:Y:S02]  /*4fb0*/  FADD.FTZ R5, -R144, R6 ;  /* 0x0000000690057221 */ /* 0x000fe40000010100 */
[----:B------:R-:W-:Y:S02]  /*4fc0*/  FFMA.FTZ R6, -R109, R109, 1 ;  /* 0x3f8000006d067423 */ /* 0x000fe4000001016d */
[----:B------:R-:W-:Y:S01]  /*4fd0*/  FMUL.FTZ R16, R154, R16 ;  /* 0x000000109a107220 */ /* 0x000fe20000410000 */
[----:B------:R1:W5:Y:S01]  /*4fe0*/  LDL.LU R109, [R1+0x130] ;  /* 0x00013000016d7983 */ /* 0x0003620000300800 */
[----:B------:R-:W-:Y:S02]  /*4ff0*/  FMUL.FTZ R32, R32, c[0x0][0x2ec] ;  /* 0x0000bb0020207a20 */ /* 0x000fe40000410000 */
[----:B------:R-:W-:Y:S02]  /*5000*/  FMUL.FTZ R146, R33, R17 ;  /* 0x0000001121927220 */ /* 0x000fe40000410000 */
[----:B------:R-:W-:Y:S02]  /*5010*/  FFMA.FTZ R17, -R108, R108, 1 ;  /* 0x3f8000006c117423 */ /* 0x000fe4000001016c */
[----:B------:R-:W-:Y:S01]  /*5020*/  FMUL.FTZ R143, R32, R16 ;  /* 0x00000010208f7220 */ /* 0x000fe20000410000 */
[----:B------:R1:W5:Y:S01]  /*5030*/  LDL.LU R108, [R1+0x12c] ;  /* 0x00012c00016c7983 */ /* 0x0003620000300800 */
[----:B------:R-:W-:Y:S02]  /*5040*/  FMUL.FTZ R5, R213, R5 ;  /* 0x00000005d5057220 */ /* 0x000fe40000410000 */
[----:B------:R-:W-:Y:S02]  /*5050*/  FMUL.FTZ R7, R7, c[0x0][0x2ec] ;  /* 0x0000bb0007077a20 */ /* 0x000fe40000410000 */
[----:B------:R-:W-:Y:S02]  /*5060*/  FFMA.FTZ R16, -R107, R107, 1 ;  /* 0x3f8000006b107423 */ /* 0x000fe4000001016b */
[----:B------:R-:W-:Y:S01]  /*5070*/  FMUL.FTZ R0, R212, R0 ;  /* 0x00000000d4007220 */ /* 0x000fe20000410000 */
[----:B------:R1:W5:Y:S01]  /*5080*/  LDL.LU R107, [R1+0x128] ;  /* 0x00012800016b7983 */ /* 0x0003620000300800 */
[----:B------:R-:W-:Y:S02]  /*5090*/  FMUL.FTZ R6, R6, c[0x0][0x2ec] ;  /* 0x0000bb0006067a20 */ /* 0x000fe40000410000 */
[----:B------:R-:W-:Y:S02]  /*50a0*/  FMUL.FTZ R140, R7, R5 ;  /* 0x00000005078c7220 */ /* 0x000fe40000410000 */
[----:B------:R-:W-:Y:S02]  /*50b0*/  FMUL.FTZ R7, R203, R18 ;  /* 0x00000012cb077220 */ /* 0x000fe40000410000 */
[----:B------:R-:W-:Y:S02]  /*50c0*/  FFMA.FTZ R18, -R106, R106, 1 ;  /* 0x3f8000006a127423 */ /* 0x000fe4000001016a */
[----:B------:R-:W-:Y:S01]  /*50d0*/  FMUL.FTZ R139, R6, R0 ;  /* 0x00000000068b7220 */ /* 0x000fe20000410000 */
[----:B------:R1:W5:Y:S01]  /*50e0*/  LDL.LU R106, [R1+0x124] ;  /* 0x00012400016a7983 */ /* 0x0003620000300800 */
[----:B------:R-:W-:Y:S02]  /*50f0*/  FMUL.FTZ R6, R202, R19 ;  /* 0x00000013ca067220 */ /* 0x000fe40000410000 */
[----:B------:R-:W-:Y:S02]  /*5100*/  FMUL.FTZ R17, R17, c[0x0][0x2ec] ;  /* 0x0000bb0011117a20 */ /* 0x000fe40000410000 */
[----:B------:R-:W-:Y:S02]  /*5110*/  FFMA.FTZ R19, -R105, R105, 1 ;  /* 0x3f80000069137423 */ /* 0x000fe40000010169 */
[----:B------:R-:W-:Y:S01]  /*5120*/  FMUL.FTZ R16, R16, c[0x0][0x2ec] ;  /* 0x0000bb0010107a20 */ /* 0x000fe20000410000 */
[----:B------:R1:W5:Y:S01]  /*5130*/  LDL.LU R105, [R1+0x120] ;  /* 0x0001200001697983 */ /* 0x0003620000300800 */
[----:B------:R-:W-:Y:S02]  /*5140*/  FMUL.FTZ R138, R17, R7 ;  /* 0x00000007118a7220 */ /* 0x000fe40000410000 */
[----:B------:R-:W-:Y:S02]  /*5150*/  FFMA.FTZ R17, -R104, R104, 1 ;  /* 0x3f80000068117423 */ /* 0x000fe40000010168 */
[C---:B------:R-:W-:Y:S01]  /*5160*/  FADD.FTZ R5, -R144.reuse, R22 ;  /* 0x0000001690057221 */ /* 0x040fe20000010100 */
[----:B------:R1:W5:Y:S01]  /*5170*/  LDL.LU R104, [R1+0x11c] ;  /* 0x00011c0001687983 */ /* 0x0003620000300800 */
[----:B------:R-:W-:Y:S02]  /*5180*/  FADD.FTZ R0, -R144, R23 ;  /* 0x0000001790007221 */ /* 0x000fe40000010100 */
[----:B------:R-:W-:Y:S02]  /*5190*/  FMUL.FTZ R23, R16, R6 ;  /* 0x0000000610177220 */ /* 0x000fe40000410000 */
[----:B------:R-:W-:Y:S02]  /*51a0*/  FFMA.FTZ R16, -R103, R103, 1 ;  /* 0x3f80000067107423 */ /* 0x000fe40000010167 */
[----:B------:R-:W-:Y:S01]  /*51b0*/  FMUL.FTZ R5, R199, R5 ;  /* 0x00000005c7057220 */ /* 0x000fe20000410000 */
[----:B------:R1:W5:Y:S01]  /*51c0*/  LDL.LU R103, [R1+0x118] ;  /* 0x0001180001677983 */ /* 0x0003620000300800 */
[----:B------:R-:W-:Y:S02]  /*51d0*/  FMUL.FTZ R0, R198, R0 ;  /* 0x00000000c6007220 */ /* 0x000fe40000410000 */
[----:B------:R-:W-:Y:S02]  /*51e0*/  FMUL.FTZ R7, R18, c[0x0][0x2ec] ;  /* 0x0000bb0012077a20 */ /* 0x000fe40000410000 */
[----:B------:R-:W-:Y:S02]  /*51f0*/  FMUL.FTZ R6, R19, c[0x0][0x2ec] ;  /* 0x0000bb0013067a20 */ /* 0x000fe40000410000 */
[----:B------:R-:W-:Y:S02]  /*5200*/  FFMA.FTZ R18, -R102, R102, 1 ;  /* 0x3f80000066127423 */ /* 0x000fe40000010166 */
[----:B------:R-:W-:Y:S01]  /*5210*/  FMUL.FTZ R137, R7, R5 ;  /* 0x0000000507897220 */ /* 0x000fe20000410000 */
[----:B------:R1:W5:Y:S01]  /*5220*/  LDL.LU R102, [R1+0x114] ;  /* 0x0001140001667983 */ /* 0x0003620000300800 */
[----:B------:R-:W-:Y:S02]  /*5230*/  FMUL.FTZ R136, R6, R0 ;  /* 0x0000000006887220 */ /* 0x000fe40000410000 */
[----:B------:R-:W-:Y:S02]  /*5240*/  FMUL.FTZ R7, R195, R34 ;  /* 0x00000022c3077220 */ /* 0x000fe40000410000 */
[----:B------:R-:W-:Y:S02]  /*5250*/  FMUL.FTZ R6, R194, R35 ;  /* 0x00000023c2067220 */ /* 0x000fe40000410000 */
[----:B------:R-:W-:Y:S02]  /*5260*/  FADD.FTZ R0, -R144, R39 ;  /* 0x0000002790007221 */ /* 0x000fe40000010100 */
[----:B------:R-:W-:Y:S02]  /*5270*/  FMUL.FTZ R17, R17, c[0x0][0x2ec] ;  /* 0x0000bb0011117a20 */ /* 0x000fe40000410000 */
[----:B------:R-:W-:Y:S02]  /*5280*/  FMUL.FTZ R16, R16, c[0x0][0x2ec] ;  /* 0x0000bb0010107a20 */ /* 0x000fe40000410000 */
[----:B------:R-:W-:Y:S02]  /*5290*/  FFMA.FTZ R19, -R101, R101, 1 ;  /* 0x3f80000065137423 */ /* 0x000fe40000010165 */
[----:B------:R-:W-:Y:S01]  /*52a0*/  FADD.FTZ R5, -R144, R38 ;  /* 0x0000002690057221 */ /* 0x000fe20000010100 */
[----:B------:R1:W5:Y:S01]  /*52b0*/  LDL.LU R101, [R1+0x110] ;  /* 0x0001100001657983 */ /* 0x0003620000300800 */
[----:B------:R-:W-:Y:S02]  /*52c0*/  FMUL.FTZ R0, R178, R0 ;  /* 0x00000000b2007220 */ /* 0x000fe40000410000 */
[----:B------:R-:W-:Y:S02]  /*52d0*/  FMUL.FTZ R135, R17, R7 ;  /* 0x0000000711877220 */ /* 0x000fe40000410000 */
[----:B------:R-:W-:Y:S02]  /*52e0*/  FMUL.FTZ R134, R16, R6 ;  /* 0x0000000610867220 */ /* 0x000fe40000410000 */
[----:B------:R-:W-:Y:S02]  /*52f0*/  FMUL.FTZ R6, R19, c[0x0][0x2ec] ;  /* 0x0000bb0013067a20 */ /* 0x000fe40000410000 */
[----:B------:R-:W-:Y:S02]  /*5300*/  FFMA.FTZ R17, -R100, R100, 1 ;  /* 0x3f80000064117423 */ /* 0x000fe40000010164 */
[----:B------:R-:W-:Y:S01]  /*5310*/  FFMA.FTZ R16, -R99, R99, 1 ;  /* 0x3f80000063107423 */ /* 0x000fe20000010163 */
[----:B------:R1:W5:Y:S01]  /*5320*/  LDL.LU R100, [R1+0x10c] ;  /* 0x00010c0001647983 */ /* 0x0003620000300800 */
[----:B------:R-:W-:Y:S02]  /*5330*/  FMUL.FTZ R5, R179, R5 ;  /* 0x00000005b3057220 */ /* 0x000fe40000410000 */
[----:B------:R-:W-:Y:S01]  /*5340*/  FMUL.FTZ R7, R18, c[0x0][0x2ec] ;  /* 0x0000bb0012077a20 */ /* 0x000fe20000410000 */
[----:B------:R1:W5:Y:S01]  /*5350*/  LDL.LU R99, [R1+0x108] ;  /* 0x0001080001637983 */ /* 0x0003620000300800 */
[----:B------:R-:W-:Y:S02]  /*5360*/  FMUL.FTZ R132, R6, R0 ;  /* 0x0000000006847220 */ /* 0x000fe40000410000 */
        /* <DEDUP_REMOVED lines=8> */
[----:B------:R-:W-:Y:S01]  /*53f0*/  FFMA.FTZ R16, -R251, R251, 1 ;  /* 0x3f800000fb107423 */ /* 0x000fe200000101fb */
[----:B------:R1:W5:Y:S01]  /*5400*/  LDL.LU R98, [R1+0x104] ;  /* 0x0001040001627983 */ /* 0x0003620000300800 */
[----:B------:R-:W-:Y:S02]  /*5410*/  FADD.FTZ R66, -R144, R66 ;  /* 0x0000004290427221 */ /* 0x000fe40000010100 */
[----:B------:R-:W-:Y:S02]  /*5420*/  FMUL.FTZ R65, R17, R5 ;  /* 0x0000000511417220 */ /* 0x000fe40000410000 */
[----:B------:R-:W-:Y:S02]  /*5430*/  FMUL.FTZ R0, R158, R67 ;  /* 0x000000439e007220 */ /* 0x000fe40000410000 */
[----:B------:R-:W-:Y:S02]  /*5440*/  FFMA.FTZ R18, -R97, R97, 1 ;  /* 0x3f80000061127423 */ /* 0x000fe40000010161 */
[----:B------:R-:W-:Y:S01]  /*5450*/  FFMA.FTZ R17, -R252, R252, 1 ;  /* 0x3f800000fc117423 */ /* 0x000fe200000101fc */
[----:B------:R1:W5:Y:S01]  /*5460*/  LDL.LU R97, [R1+0x100] ;  /* 0x0001000001617983 */ /* 0x0003620000300800 */
[----:B------:R-:W-:Y:S02]  /*5470*/  FMUL.FTZ R16, R16, c[0x0][0x2ec] ;  /* 0x0000bb0010107a20 */ /* 0x000fe40000410000 */
[C---:B------:R-:W-:Y:S02]  /*5480*/  FADD.FTZ R7, -R144.reuse, R54 ;  /* 0x0000003690077221 */ /* 0x040fe40000010100 */
[----:B------:R-:W-:Y:S02]  /*5490*/  FADD.FTZ R6, -R144, R55 ;  /* 0x0000003790067221 */ /* 0x000fe40000010100 */
[----:B------:R-:W-:Y:S02]  /*54a0*/  FMUL.FTZ R5, R159, R66 ;  /* 0x000000429f057220 */ /* 0x000fe40000410000 */
[----:B------:R-:W-:Y:S02]  /*54b0*/  FMUL.FTZ R17, R17, c[0x0][0x2ec] ;  /* 0x0000bb0011117a20 */ /* 0x000fe40000410000 */
[----:B------:R-:W-:Y:S02]  /*54c0*/  FMUL.FTZ R52, R16, R0 ;  /* 0x0000000010347220 */ /* 0x000fe40000410000 */
[----:B--2---:R-:W-:Y:S02]  /*54d0*/  FADD.FTZ R0, -R4, R13 ;  /* 0x0000000d04007221 */ /* 0x004fe40000010100 */
[----:B------:R-:W-:Y:S02]  /*54e0*/  FFMA.FTZ R13, -R96, R96, 1 ;  /* 0x3f800000600d7423 */ /* 0x000fe40000010160 */
[----:B------:R-:W-:Y:S01]  /*54f0*/  FMUL.FTZ R7, R165, R7 ;  /* 0x00000007a5077220 */ /* 0x000fe20000410000 */
[----:B------:R1:W5:Y:S01]  /*5500*/  LDL.LU R96, [R1+0xfc] ;  /* 0x0000fc0001607983 */ /* 0x0003620000300800 */
[----:B------:R-:W-:Y:S02]  /*5510*/  FMUL.FTZ R6, R164, R6 ;  /* 0x00000006a4067220 */ /* 0x000fe40000410000 */
[----:B------:R-:W-:Y:S02]  /*5520*/  FMUL.FTZ R19, R19, c[0x0][0x2ec] ;  /* 0x0000bb0013137a20 */ /* 0x000fe40000410000 */
[----:B------:R-:W-:Y:S02]  /*5530*/  FMUL.FTZ R18, R18, c[0x0][0x2ec] ;  /* 0x0000bb0012127a20 */ /* 0x000fe40000410000 */
[----:B------:R-:W-:Y:S02]  /*5540*/  FMUL.FTZ R53, R17, R5 ;  /* 0x0000000511357220 */ /* 0x000fe40000410000 */
[----:B------:R-:W-:Y:S02]  /*5550*/  FADD.FTZ R5, -R4, R12 ;  /* 0x0000000c04057221 */ /* 0x000fe40000010100 */
[----:B------:R-:W-:Y:S02]  /*5560*/  FFMA.FTZ R12, -R95, R95, 1 ;  /* 0x3f8000005f0c7423 */ /* 0x000fe4000001015f */
[----:B------:R-:W-:Y:S01]  /*5570*/  FMUL.FTZ R55, R19, R7 ;  /* 0x0000000713377220 */ /* 0x000fe20000410000 */
[----:B------:R1:W5:Y:S01]  /*5580*/  LDL.LU R95, [R1+0xf8] ;  /* 0x0000f800015f7983 */ /* 0x0003620000300800 */
[----:B------:R-:W-:Y:S02]  /*5590*/  FMUL.FTZ R54, R18, R6 ;  /* 0x0000000612367220 */ /* 0x000fe40000410000 */
[C---:B------:R-:W-:Y:S02]  /*55a0*/  FADD.FTZ R7, -R4.reuse, R8 ;  /* 0x0000000804077221 */ /* 0x040fe40000010100 */
[----:B------:R-:W-:Y:S02]  /*55b0*/  FADD.FTZ R6, -R4, R9 ;  /* 0x0000000904067221 */ /* 0x000fe40000010100 */
[----:B------:R-:W-:Y:S02]  /*55c0*/  FFMA.FTZ R9, -R94, R94, 1 ;  /* 0x3f8000005e097423 */ /* 0x000fe4000001015e */
[----:B------:R-:W-:Y:S01]  /*55d0*/  FMUL.FTZ R7, R223, R7 ;  /* 0x00000007df077220 */ /* 0x000fe20000410000 */
[----:B------:R1:W5:Y:S01]  /*55e0*/  LDL.LU R94, [R1+0xf4] ;  /* 0x0000f400015e7983 */ /* 0x0003620000300800 */
[----:B------:R-:W-:Y:S02]  /*55f0*/  FFMA.FTZ R8, -R93, R93, 1 ;  /* 0x3f8000005d087423 */ /* 0x000fe4000001015d */
[----:B------:R-:W-:Y:S01]  /*5600*/  FMUL.FTZ R13, R13, c[0x0][0x2ec] ;  /* 0x0000bb000d0d7a20 */ /* 0x000fe20000410000 */
[----:B------:R1:W5:Y:S01]  /*5610*/  LDL.LU R93, [R1+0xf0] ;  /* 0x0000f000015d7983 */ /* 0x0003620000300800 */
[----:B------:R-:W-:Y:S02]  /*5620*/  FMUL.FTZ R6, R222, R6 ;  /* 0x00000006de067220 */ /* 0x000fe40000410000 */
[----:B------:R-:W-:Y:S02]  /*5630*/  FMUL.FTZ R12, R12, c[0x0][0x2ec] ;  /* 0x0000bb000c0c7a20 */ /* 0x000fe40000410000 */
[----:B------:R-:W-:Y:S02]  /*5640*/  FMUL.FTZ R20, R13, R7 ;  /* 0x000000070d147220 */ /* 0x000fe40000410000 */
        /* <DEDUP_REMOVED lines=8> */
[----:B------:R-:W-:Y:S02]  /*56d0*/  FMUL.FTZ R8, R8, c[0x0][0x2ec] ;  /* 0x0000bb0008087a20 */ /* 0x000fe40000410000 */
[----:B------:R-:W-:Y:S02]  /*56e0*/  FMUL.FTZ R16, R9, R5 ;  /* 0x0000000509107220 */ /* 0x000fe40000410000 */
[----:B------:R-:W-:Y:S02]  /*56f0*/  FADD.FTZ R7, -R4, R24 ;  /* 0x0000001804077221 */ /* 0x000fe40000010100 */
[----:B------:R-:W-:Y:S02]  /*5700*/  FFMA.FTZ R9, -R90, R90, 1 ;  /* 0x3f8000005a097423 */ /* 0x000fe4000001015a */
[----:B------:R-:W-:Y:S01]  /*5710*/  FMUL.FTZ R22, R8, R0 ;  /* 0x0000000008167220 */ /* 0x000fe20000410000 */
[----:B------:R1:W5:Y:S01]  /*5720*/  LDL.LU R90, [R1+0xe4] ;  /* 0x0000e400015a7983 */ /* 0x0003620000300800 */
[C---:B------:R-:W-:Y:S02]  /*5730*/  FADD.FTZ R6, -R4.reuse, R25 ;  /* 0x0000001904067221 */ /* 0x040fe40000010100 */
[----:B------:R-:W-:Y:S02]  /*5740*/  FMUL.FTZ R7, R215, R7 ;  /* 0x00000007d7077220 */ /* 0x000fe40000410000 */
[----:B------:R-:W-:Y:S02]  /*5750*/  FFMA.FTZ R8, -R89, R89, 1 ;  /* 0x3f80000059087423 */ /* 0x000fe40000010159 */
[----:B------:R-:W-:Y:S01]  /*5760*/  FMUL.FTZ R13, R13, c[0x0][0x2ec] ;  /* 0x0000bb000d0d7a20 */ /* 0x000fe20000410000 */
[----:B------:R1:W5:Y:S01]  /*5770*/  LDL.LU R89, [R1+0xe0] ;  /* 0x0000e00001597983 */ /* 0x0003620000300800 */
[----:B------:R-:W-:Y:S02]  /*5780*/  FADD.FTZ R5, -R4, R28 ;  /* 0x0000001c04057221 */ /* 0x000fe40000010100 */
[----:B------:R-:W-:Y:S02]  /*5790*/  FMUL.FTZ R6, R214, R6 ;  /* 0x00000006d6067220 */ /* 0x000fe40000410000 */
[----:B------:R-:W-:Y:S02]  /*57a0*/  FMUL.FTZ R12, R12, c[0x0][0x2ec] ;  /* 0x0000bb000c0c7a20 */ /* 0x000fe40000410000 */
[----:B------:R-:W-:Y:S02]  /*57b0*/  FMUL.FTZ R51, R13, R7 ;  /* 0x000000070d337220 */ /* 0x000fe40000410000 */
[----:B------:R-:W-:Y:S02]  /*57c0*/  FFMA.FTZ R13, -R88, R88, 1 ;  /* 0x3f800000580d7423 */ /* 0x000fe40000010158 */
[----:B------:R-:W-:Y:S01]  /*57d0*/  FADD.FTZ R0, -R4, R29 ;  /* 0x0000001d04007221 */ /* 0x000fe20000010100 */
        /* <DEDUP_REMOVED lines=13> */
[----:B------:R-:W-:Y:S02]  /*58b0*/  FADD.FTZ R5, -R4, R44 ;  /* 0x0000002c04057221 */ /* 0x000fe40000010100 */
        /* <DEDUP_REMOVED lines=32> */
[----:B------:R-:W-:Y:S02]  /*5ac0*/  FADD.FTZ R6, -R2, R10 ;  /* 0x0000000a02067221 */ /* 0x000fe40000010100 */
        /* <DEDUP_REMOVED lines=19> */
[C---:B------:R-:W-:Y:S02]  /*5c00*/  FADD.FTZ R4, -R2.reuse, R14 ;  /* 0x0000000e02047221 */ /* 0x040fe40000010100 */
[----:B------:R-:W-:Y:S02]  /*5c10*/  FADD.FTZ R0, -R2, R15 ;  /* 0x0000000f02007221 */ /* 0x000fe40000010100 */
        /* <DEDUP_REMOVED lines=52> */
[----:B------:R-:W-:Y:S02]  /*5f60*/  FFMA.FTZ R8, -R3, R3, 1 ;  /* 0x3f80000003087423 */ /* 0x000fe40000010103 */
[C---:B------:R-:W-:Y:S01]  /*5f70*/  FADD.FTZ R6, -R2.reuse, R42 ;  /* 0x0000002a02067221 */ /* 0x040fe20000010100 */
[----:B------:R1:W5:Y:S01]  /*5f80*/  LDL.LU R3, [R1+0x88] ;  /* 0x0000880001037983 */ /* 0x0003620000300800 */
[----:B------:R-:W-:Y:S02]  /*5f90*/  FADD.FTZ R0, -R2, R47 ;  /* 0x0000002f02007221 */ /* 0x000fe40000010100 */
[----:B------:R-:W-:Y:S02]  /*5fa0*/  FMUL.FTZ R6, R219, R6 ;  /* 0x00000006db067220 */ /* 0x000fe40000410000 */
[----:B------:R-:W-:Y:S02]  /*5fb0*/  FMUL.FTZ R0, R216, R0 ;  /* 0x00000000d8007220 */ /* 0x000fe40000410000 */
[----:B------:R-:W-:Y:S02]  /*5fc0*/  FMUL.FTZ R10, R10, c[0x0][0x2ec] ;  /* 0x0000bb000a0a7a20 */ /* 0x000fe40000410000 */
[----:B------:R-:W-:Y:S02]  /*5fd0*/  FMUL.FTZ R7, R7, c[0x0][0x2ec] ;  /* 0x0000bb0007077a20 */ /* 0x000fe40000410000 */
[----:B------:R-:W-:Y:S02]  /*5fe0*/  FMUL.FTZ R36, R10, R6 ;  /* 0x000000060a247220 */ /* 0x000fe40000410000 */
[----:B------:R-:W-:Y:S02]  /*5ff0*/  FMUL.FTZ R29, R7, R0 ;  /* 0x00000000071d7220 */ /* 0x000fe40000410000 */
[C---:B------:R-:W-:Y:S02]  /*6000*/  FADD.FTZ R5, -R2.reuse, R58 ;  /* 0x0000003a02057221 */ /* 0x040fe40000010100 */
[C---:B------:R-:W-:Y:S02]  /*6010*/  FADD.FTZ R4, -R2.reuse, R59 ;  /* 0x0000003b02047221 */ /* 0x040fe40000010100 */
[C---:B------:R-:W-:Y:S02]  /*6020*/  FADD.FTZ R62, -R2.reuse, R62 ;  /* 0x0000003e023e7221 */ /* 0x040fe40000010100 */
[----:B------:R-:W-:Y:S02]  /*6030*/  FADD.FTZ R0, -R2, R63 ;  /* 0x0000003f02007221 */ /* 0x000fe40000010100 */
[----:B------:R-:W-:Y:S01]  /*6040*/  FFMA.FTZ R7, -R191, R191, 1 ;  /* 0x3f800000bf077423 */ /* 0x000fe200000101bf */
[----:B------:R-:W-:Y:S01]  /*6050*/  MOV R191, 0x40 ;  /* 0x0000004000bf7802 */ /* 0x000fe20000000f00 */
[----:B------:R-:W-:Y:S01]  /*6060*/  FFMA.FTZ R6, -R190, R190, 1 ;  /* 0x3f800000be067423 */ /* 0x000fe200000101be */
[----:B------:R-:W-:Y:S01]  /*6070*/  MOV R190, 0x20 ;  /* 0x0000002000be7802 */ /* 0x000fe20000000f00 */
        /* <DEDUP_REMOVED lines=13> */
[----:B-1----:R-:W-:Y:S01]  /*6150*/  IMAD.MOV.U32 R9, RZ, RZ, c[0x0][0x190] ;  /* 0x00006400ff097624 */ /* 0x002fe200078e00ff */
        /* <DEDUP_REMOVED lines=27> */
.L_x_2027:
[----:B-1----:R-:W-:Y:S02]  /*6310*/  F2FP.BF16.PACK_AB R28, R172, R197 ;  /* 0x000000c5ac1c723e */ /* 0x002fe400000010ff */
        /* <DEDUP_REMOVED lines=68> */
[----:B------:R-:W2:Y:S04]  /*6760*/  LDSM.16.MT88.4 R12, [R3+0x20000] ;  /* 0x02000000030c783b */ /* 0x000ea80000004200 */
[----:B------:R-:W3:Y:S04]  /*6770*/  LDSM.16.MT88.4 R16, [R2+0x8000] ;  /* 0x008000000210783b */ /* 0x000ee80000004200 */
[----:B------:R-:W-:Y:S04]  /*6780*/  LDSM.16.MT88.4 R20, [R3+0x1c800] ;  /* 0x01c800000314783b */ /* 0x000fe80000004200 */
[----:B------:R-:W4:Y:S04]  /*6790*/  LDSM.16.MT88.4 R24, [R0+0x8800] ;  /* 0x008800000018783b */ /* 0x000f280000004200 */
[----:B------:R-:W3:Y:S04]  /*67a0*/  LDSM.16.MT88.4 R28, [R3+0x20800] ;  /* 0x02080000031c783b */ /* 0x000ee80000004200 */
        /* <DEDUP_REMOVED lines=116> */
.L_x_2028:
        /* <DEDUP_REMOVED lines=9> */
[----:B------:R-:W-:Y:S01]  /*6f80*/  IMAD.SHL.U32 R146, R146, 0x8, RZ ;  /* 0x0000000892927824 */ /* 0x000fe200078e00ff */
[----:B------:R-:W4:Y:S04]  /*6f90*/  LDSM.16.MT88.4 R36, [R2+0xc000] ;  /* 0x00c000000224783b */ /* 0x000f280000004200 */
[----:B------:R-:W5:Y:S04]  /*6fa0*/  LDL R153, [R1+0x3c] ;  /* 0x00003c0001997983 */ /* 0x000f680000100800 */
[----:B------:R-:W-:Y:S04]  /*6fb0*/  LDSM.16.M88.4 R40, [R148+0x14000] ;  /* 0x014000009428783b */ /* 0x000fe80000000200 */
[----:B------:R-:W5:Y:S04]  /*6fc0*/  LDL R152, [R1+0x48] ;  /* 0x0000480001987983 */ /* 0x000f680000100800 */
[----:B------:R-:W1:Y:S04]  /*6fd0*/  LDSM.16.MT88.4 R44, [R0+0xc800] ;  /* 0x00c80000002c783b */ /* 0x000e680000004200 */
[----:B------:R1:W5:Y:S04]  /*6fe0*/  LDL R147, [R1+0xc] ;  /* 0x00000c0001937983 */ /* 0x0003680000100800 */
[----:B------:R-:W1:Y:S04]  /*6ff0*/  LDSM.16.M88.4 R48, [R148+0x16000] ;  /* 0x016000009430783b */ /* 0x000e680000000200 */
[----:B------:R1:W5:Y:S02]  /*7000*/  LDL R149, [R1] ;  /* 0x0000000001957983 */ /* 0x0003640000100800 */
        /* <DEDUP_REMOVED lines=87> */
[----:B------:R-:W-:Y:S02]  /*7580*/  IMAD.SHL.U32 R46, R46, 0x40, RZ ;  /* 0x000000402e2e7824 */ /* 0x000fe400078e00ff */
[----:B------:R-:W-:Y:S02]  /*7590*/  IMAD R47, R47, 0x58, RZ ;  /* 0x000000582f2f7824 */ /* 0x000fe400078e02ff */
        /* <DEDUP_REMOVED lines=10> */
[----:B------:R-:W-:Y:S01]  /*7640*/  @UP2 UIADD3.X UR5, UR5, -0x1, URZ, UP1, !UPT ;  /* 0xffffffff05052890 */ /* 0x000fe20008ffe43f */
[CC--:B------:R-:W-:Y:S01]  /*7650*/  LEA R38, P1, R146.reuse, R192.reuse, 0x2 ;  /* 0x000000c092267211 */ /* 0x0c0fe200078210ff */
[C---:B-1----:R-:W-:Y:S02]  /*7660*/  HMMA.16816.F32.BF16 R8, R56.reuse, R52, R8 ;  /* 0x000000343808723c */ /* 0x042fe40000041808 */
[----:B------:R-:W2:Y:S02]  /*7670*/  @P0 LDG.E R147, [R36.64] ;  /* 0x0000002224930981 */ /* 0x000ea4000c1e1900 */
[-C--:B------:R-:W-:Y:S02]  /*7680*/  LEA.HI.X.SX32 R39, R146, R193.reuse, 0x2, P1 ;  /* 0x000000c192277211 */ /* 0x080fe400008f16ff */
[----:B------:R-:W3:Y:S02]  /*7690*/  @P0 LDG.E R149, [R36.64+0x120] ;  /* 0x0001202224950981 */ /* 0x000ee4000c1e1900 */
[-C--:B------:R-:W-:Y:S02]  /*76a0*/  HMMA.16816.F32.BF16 R12, R56, R54.reuse, R12 ;  /* 0x00000036380c723c */ /* 0x080fe4000004180c */
[----:B------:R-:W4:Y:S04]  /*76b0*/  @P0 LDG.E R150, [R36.64+0x100] ;  /* 0x0001002224960981 */ /* 0x000f28000c1e1900 */
[----:B------:R-:W5:Y:S02]  /*76c0*/  @P0 LDG.E R151, [R36.64+0x20] ;  /* 0x0000202224970981 */ /* 0x000f64000c1e1900 */
[C---:B------:R-:W-:Y:S02]  /*76d0*/  HMMA.16816.F32.BF16 R16, R40.reuse, R54, R16 ;  /* 0x000000362810723c */ /* 0x040fe40000041810 */
[----:B------:R-:W-:Y:S04]  /*76e0*/  RED.E.ADD.F32.FTZ.RN.STRONG.GPU [R192.64], R4 ;  /* 0x00000004c000798e */ /* 0x000fe8000c10e7a2 */
[----:B------:R-:W-:Y:S02]  /*76f0*/  RED.E.ADD.F32.FTZ.RN.STRONG.GPU [R38.64], R5 ;  /* 0x000000052600798e */ /* 0x000fe4000c10e7a2 */
[-C--:B------:R-:W-:Y:S08]  /*7700*/  HMMA.16816.F32.BF16 R20, R40, R60.reuse, R20 ;  /* 0x0000003c2814723c */ /* 0x080ff00000041814 */
[C---:B------:R-:W-:Y:S08]  /*7710*/  HMMA.16816.F32.BF16 R24, R56.reuse, R60, R24 ;  /* 0x0000003c3818723c */ /* 0x040ff00000041818 */
[-C--:B------:R-:W-:Y:S08]  /*7720*/  HMMA.16816.F32.BF16 R28, R56, R62.reuse, R28 ;  /* 0x0000003e381c723c */ /* 0x080ff0000004181c */
[----:B------:R-:W-:Y:S01]  /*7730*/  HMMA.16816.F32.BF16 R32, R40, R62, R32 ;  /* 0x0000003e2820723c */ /* 0x000fe20000041820 */
[----:B--2---:R1:W-:Y:S04]  /*7740*/  @P0 STL [R1+0xc], R147 ;  /* 0x00000c9301000387 */ /* 0x0043e80000100800 */
[----:B---3--:R2:W-:Y:S04]  /*7750*/  @P0 STL [R1], R149 ;  /* 0x0000009501000387 */ /* 0x0085e80000100800 */
[----:B----4-:R-:W-:Y:S04]  /*7760*/  @P0 STL [R1+0x4], R150 ;  /* 0x0000049601000387 */ /* 0x010fe80000100800 */
[----:B-----5:R3:W-:Y:S01]  /*7770*/  @P0 STL [R1+0x8], R151 ;  /* 0x0000089701000387 */ /* 0x0207e20000100800 */
[----:B-1----:R-:W-:Y:S04]  /*7780*/  IMAD.MOV.U32 R147, RZ, RZ, c[0x0][0x22c] ;  /* 0x00008b00ff937624 */ /* 0x002fe800078e00ff */
[----:B------:R-:W-:Y:S02]  /*7790*/  IMAD R147, R147, c[0x0][0x1c0], RZ ;  /* 0x0000700093937a24 */ /* 0x000fe400078e02ff */
[----:B--2---:R-:W-:Y:S02]  /*77a0*/  IMAD.MOV.U32 R149, RZ, RZ, c[0x0][0x22c] ;  /* 0x00008b00ff957624 */ /* 0x004fe400078e00ff */
[----:B------:R-:W-:Y:S02]  /*77b0*/  IMAD.SHL.U32 R147, R147, 0x10, RZ ;  /* 0x0000001093937824 */ /* 0x000fe400078e00ff */
[----:B------:R-:W-:Y:S02]  /*77c0*/  IMAD R149, R149, c[0x0][0x1c0], RZ ;  /* 0x0000700095957a24 */ /* 0x000fe400078e02ff */
[----:B---3--:R-:W-:Y:S01]  /*77d0*/  IMAD.MOV.U32 R151, RZ, RZ, c[0x0][0x22c] ;  /* 0x00008b00ff977624 */ /* 0x008fe200078e00ff */
[-C--:B------:R-:W-:Y:S01]  /*77e0*/  LEA R44, P0, R147, R192.reuse, 0x2 ;  /* 0x000000c0932c7211 */ /* 0x080fe200078010ff */
[----:B------:R-:W-:Y:S02]  /*77f0*/  IMAD R149, R149, 0x18, RZ ;  /* 0x0000001895957824 */ /* 0x000fe400078e02ff */
[----:B------:R-:W-:Y:S01]  /*7800*/  IMAD R151, R151, c[0x0][0x1c0], RZ ;  /* 0x0000700097977a24 */ /* 0x000fe200078e02ff */
[-C--:B------:R-:W-:Y:S01]  /*7810*/  LEA.HI.X.SX32 R45, R147, R193.reuse, 0x2, P0 ;  /* 0x000000c1932d7211 */ /* 0x080fe200000f16ff */
[----:B------:R-:W-:Y:S01]  /*7820*/  IMAD.MOV.U32 R150, RZ, RZ, c[0x0][0x22c] ;  /* 0x00008b00ff967624 */ /* 0x000fe200078e00ff */
[-C--:B------:R-:W-:Y:S01]  /*7830*/  LEA R40, P1, R149, R192.reuse, 0x2 ;  /* 0x000000c095287211 */ /* 0x080fe200078210ff */
[----:B------:R-:W-:Y:S02]  /*7840*/  IMAD.SHL.U32 R151, R151, 0x20, RZ ;  /* 0x0000002097977824 */ /* 0x000fe400078e00ff */
[----:B------:R1:W-:Y:S01]  /*7850*/  RED.E.ADD.F32.FTZ.RN.STRONG.GPU [R44.64], R6 ;  /* 0x000000062c00798e */ /* 0x0003e2000c10e7a2 */
[-C--:B------:R-:W-:Y:S01]  /*7860*/  LEA.HI.X.SX32 R41, R149, R193.reuse, 0x2, P1 ;  /* 0x000000c195297211 */ /* 0x080fe200008f16ff */
[----:B------:R-:W-:Y:S01]  /*7870*/  IMAD R150, R150, c[0x0][0x1c0], RZ ;  /* 0x0000700096967a24 */ /* 0x000fe200078e02ff */
[CC--:B------:R-:W-:Y:S01]  /*7880*/  LEA R4, P0, R151.reuse, R192.reuse, 0x2 ;  /* 0x000000c097047211 */ /* 0x0c0fe200078010ff */
[----:B------:R-:W-:Y:S02]  /*7890*/  IMAD.MOV.U32 R149, RZ, RZ, c[0x0][0x22c] ;  /* 0x00008b00ff957624 */ /* 0x000fe400078e00ff */
[----:B------:R2:W-:Y:S01]  /*78a0*/  RED.E.ADD.F32.FTZ.RN.STRONG.GPU [R40.64], R7 ;  /* 0x000000072800798e */ /* 0x0005e2000c10e7a2 */
[-C--:B------:R-:W-:Y:S01]  /*78b0*/  LEA.HI.X.SX32 R5, R151, R193.reuse, 0x2, P0 ;  /* 0x000000c197057211 */ /* 0x080fe200000f16ff */
[----:B------:R-:W-:Y:S02]  /*78c0*/  IMAD R150, R150, 0x28, RZ ;  /* 0x0000002896967824 */ /* 0x000fe400078e02ff */
[----:B------:R-:W-:Y:S02]  /*78d0*/  IMAD R149, R149, c[0x0][0x1c0], RZ ;  /* 0x0000700095957a24 */ /* 0x000fe400078e02ff */
[----:B------:R3:W-:Y:S01]  /*78e0*/  RED.E.ADD.F32.FTZ.RN.STRONG.GPU [R4.64], R8 ;  /* 0x000000080400798e */ /* 0x0007e2000c10e7a2 */
[CC--:B------:R-:W-:Y:S01]  /*78f0*/  LEA R36, P1, R150.reuse, R192.reuse, 0x2 ;  /* 0x000000c096247211 */ /* 0x0c0fe200078210ff */
[----:B------:R-:W-:Y:S03]  /*7900*/  IMAD R149, R149, 0x30, RZ ;  /* 0x0000003095957824 */ /* 0x000fe600078e02ff */
[-C--:B------:R-:W-:Y:S05]  /*7910*/  LEA.HI.X.SX32 R37, R150, R193.reuse, 0x2, P1 ;  /* 0x000000c196257211 */ /* 0x080fea00008f16ff */
[----:B------:R4:W-:Y:S01]  /*7920*/  RED.E.ADD.F32.FTZ.RN.STRONG.GPU [R36.64], R9 ;  /* 0x000000092400798e */ /* 0x0009e2000c10e7a2 */
[CC--:B-1----:R-:W-:Y:S04]  /*7930*/  LEA R6, P0, R149.reuse, R192.reuse, 0x2 ;  /* 0x000000c095067211 */ /* 0x0c2fe800078010ff */
[-C--:B--2---:R-:W-:Y:S01]  /*7940*/  LEA.HI.X.SX32 R7, R149, R193.reuse, 0x2, P0 ;  /* 0x000000c195077211 */ /* 0x084fe200000f16ff */
[----:B------:R-:W-:Y:S01]  /*7950*/  IMAD.MOV.U32 R149, RZ, RZ, c[0x0][0x22c] ;  /* 0x00008b00ff957624 */ /* 0x000fe200078e00ff */
[C---:B------:R-:W-:Y:S02]  /*7960*/  IADD3 R41, R147.reuse, 0x20, RZ ;  /* 0x0000002093297810 */ /* 0x040fe40007ffe0ff */
[----:B------:R-:W-:Y:S01]  /*7970*/  IADD3 R40, R147, 0x20, RZ ;  /* 0x0000002093287810 */ /* 0x000fe20007ffe0ff */
[----:B------:R1:W-:Y:S01]  /*7980*/  RED.E.ADD.F32.FTZ.RN.STRONG.GPU [R6.64], R10 ;  /* 0x0000000a0600798e */ /* 0x0003e2000c10e7a2 */
[-C--:B---3--:R-:W-:Y:S01]  /*7990*/  LEA R4, P1, R0, R192.reuse, 0x2 ;  /* 0x000000c000047211 */ /* 0x088fe200078210ff */
[----:B------:R-:W-:Y:S01]  /*79a0*/  IMAD R149, R149, c[0x0][0x1c0], RZ ;  /* 0x0000700095957a24 */ /* 0x000fe200078e02ff */
[-C--:B------:R-:W-:Y:S01]  /*79b0*/  LEA R8, P0, R46, R192.reuse, 0x2 ;  /* 0x000000c02e087211 */ /* 0x080fe200078010ff */
[----:B------:R-:W-:Y:S01]  /*79c0*/  IMAD.IADD R41, R146, 0x1, R41 ;  /* 0x0000000192297824 */ /* 0x000fe200078e0229 */
[-C--:B------:R-:W-:Y:S01]  /*79d0*/  LEA.HI.X.SX32 R5, R0, R193.reuse, 0x2, P1 ;  /* 0x000000c100057211 */ /* 0x080fe200008f16ff */
[----:B------:R-:W-:Y:S02]  /*79e0*/  IMAD.MOV.U32 R0, RZ, RZ, c[0x0][0x22c] ;  /* 0x00008b00ff007624 */ /* 0x000fe400078e00ff */
[----:B------:R-:W-:Y:S02]  /*79f0*/  IMAD.SHL.U32 R149, R149, 0x10, RZ ;  /* 0x0000001095957824 */ /* 0x000fe400078e00ff */
[----:B------:R2:W-:Y:S01]  /*7a00*/  RED.E.ADD.F32.FTZ.RN.STRONG.GPU [R4.64], R11 ;  /* 0x0000000b0400798e */ /* 0x0005e2000c10e7a2 */
[----:B------:R-:W-:Y:S01]  /*7a10*/  IMAD R0, R0, c[0x0][0x1c0], RZ ;  /* 0x0000700000007a24 */ /* 0x000fe200078e02ff */
[-C--:B----4-:R-:W-:Y:S01]  /*7a20*/  LEA.HI.X.SX32 R9, R46, R193.reuse, 0x2, P0 ;  /* 0x000000c12e097211 */ /* 0x090fe200000f16ff */
[----:B------:R-:W-:Y:S01]  /*7a30*/  IMAD.MOV.U32 R46, RZ, RZ, c[0x0][0x22c] ;  /* 0x00008b00ff2e7624 */ /* 0x000fe200078e00ff */
[----:B------:R-:W3:Y:S01]  /*7a40*/  LDL R36, [R1+0x30] ;  /* 0x0000300001247983 */ /* 0x000ee20000100800 */
[----:B------:R-:W-:Y:S01]  /*7a50*/  IMAD R0, R0, 0x48, RZ ;  /* 0x0000004800007824 */ /* 0x000fe200078e02ff */
[----:B------:R-:W-:Y:S01]  /*7a60*/  IADD3 R37, R147, 0x20, RZ ;  /* 0x0000002093257810 */ /* 0x000fe20007ffe0ff */
[----:B------:R-:W-:Y:S01]  /*7a70*/  IMAD R46, R46, c[0x0][0x1c0], RZ ;  /* 0x000070002e2e7a24 */ /* 0x000fe200078e02ff */
[----:B------:R4:W-:Y:S01]  /*7a80*/  RED.E.ADD.F32.FTZ.RN.STRONG.GPU [R8.64], R16 ;  /* 0x000000100800798e */ /* 0x0009e2000c10e7a2 */
[----:B------:R-:W-:Y:S02]  /*7a90*/  IMAD.IADD R40, R146, 0x1, R40 ;  /* 0x0000000192287824 */ /* 0x000fe400078e0228 */
[----:B------:R-:W-:Y:S02]  /*7aa0*/  IMAD R46, R46, 0x68, RZ ;  /* 0x000000682e2e7824 */ /* 0x000fe400078e02ff */
[C---:B------:R-:W-:Y:S02]  /*7ab0*/  IMAD.IADD R40, R146.reuse, 0x1, R40 ;  /* 0x0000000192287824 */ /* 0x040fe400078e0228 */
[----:B------:R-:W-:Y:S01]  /*7ac0*/  IMAD.IADD R37, R146, 0x1, R37 ;  /* 0x0000000192257824 */ /* 0x000fe200078e0225 */
[-C--:B-1----:R-:W-:Y:S03]  /*7ad0*/  LEA R6, P1, R0, R192.reuse, 0x2 ;  /* 0x000000c000067211 */ /* 0x082fe600078210ff */
[----:B------:R-:W-:Y:S01]  /*7ae0*/  IMAD.IADD R37, R146, 0x1, R37 ;  /* 0x0000000192257824 */ /* 0x000fe200078e0225 */
[-C--:B------:R-:W-:Y:S01]  /*7af0*/  LEA.HI.X.SX32 R7, R0, R193.reuse, 0x2, P1 ;  /* 0x000000c100077211 */ /* 0x080fe200008f16ff */
[----:B------:R-:W-:Y:S02]  /*7b00*/  IMAD.MOV.U32 R0, RZ, RZ, c[0x0][0x22c] ;  /* 0x00008b00ff007624 */ /* 0x000fe400078e00ff */
[----:B------:R-:W-:Y:S02]  /*7b10*/  IMAD.IADD R37, R146, 0x1, R37 ;  /* 0x0000000192257824 */ /* 0x000fe400078e0225 */
[----:B------:R1:W-:Y:S01]  /*7b20*/  RED.E.ADD.F32.FTZ.RN.STRONG.GPU [R6.64], R17 ;  /* 0x000000110600798e */ /* 0x0003e2000c10e7a2 */
[-C--:B--2---:R-:W-:Y:S01]  /*7b30*/  LEA R4, P0, R2, R192.reuse, 0x2 ;  /* 0x000000c002047211 */ /* 0x084fe200078010ff */
[----:B------:R-:W-:Y:S03]  /*7b40*/  IMAD R0, R0, c[0x0][0x1c0], RZ ;  /* 0x0000700000007a24 */ /* 0x000fe600078e02ff */
[-C--:B------:R-:W-:Y:S01]  /*7b50*/  LEA.HI.X.SX32 R5, R2, R193.reuse, 0x2, P0 ;  /* 0x000000c102057211 */ /* 0x080fe200000f16ff */
[----:B------:R-:W-:Y:S02]  /*7b60*/  IMAD R0, R0, 0x60, RZ ;  /* 0x0000006000007824 */ /* 0x000fe400078e02ff */
[----:B------:R-:W-:Y:S01]  /*7b70*/  IMAD.MOV.U32 R2, RZ, RZ, c[0x0][0x22c] ;  /* 0x00008b00ff027624 */ /* 0x000fe200078e00ff */
[CC--:B----4-:R-:W-:Y:S01]  /*7b80*/  LEA R16, P1, R47.reuse, R192.reuse, 0x2 ;  /* 0x000000c02f107211 */ /* 0x0d0fe200078210ff */
[----:B------:R2:W-:Y:S01]  /*7b90*/  RED.E.ADD.F32.FTZ.RN.STRONG.GPU [R4.64], R18 ;  /* 0x000000120400798e */ /* 0x0005e2000c10e7a2 */
[-C--:B------:R-:W-:Y:S01]  /*7ba0*/  LEA R10, P0, R0, R192.reuse, 0x2 ;  /* 0x000000c0000a7211 */ /* 0x080fe200078010ff */
[----:B------:R-:W-:Y:S01]  /*7bb0*/  IMAD R2, R2, c[0x0][0x1c0], RZ ;  /* 0x0000700002027a24 */ /* 0x000fe200078e02ff */
[-C--:B------:R-:W-:Y:S02]  /*7bc0*/  LEA R8, P2, R46, R192.reuse, 0x2 ;  /* 0x000000c02e087211 */ /* 0x080fe400078410ff */
[-C--:B------:R-:W-:Y:S01]  /*7bd0*/  LEA.HI.X.SX32 R11, R0, R193.reuse, 0x2, P0 ;  /* 0x000000c1000b7211 */ /* 0x080fe200000f16ff */
[----:B------:R-:W-:Y:S01]  /*7be0*/  IMAD.MOV.U32 R0, RZ, RZ, c[0x0][0x22c] ;  /* 0x00008b00ff007624 */ /* 0x000fe200078e00ff */
[-C--:B------:R-:W-:Y:S01]  /*7bf0*/  LEA.HI.X.SX32 R9, R46, R193.reuse, 0x2, P2 ;  /* 0x000000c12e097211 */ /* 0x080fe200010f16ff */
[----:B------:R-:W-:Y:S02]  /*7c00*/  IMAD R2, R2, 0x70, RZ ;  /* 0x0000007002027824 */ /* 0x000fe400078e02ff */
[----:B------:R-:W-:Y:S04]  /*7c10*/  IMAD R0, R0, c[0x0][0x1c0], RZ ;  /* 0x0000700000007a24 */ /* 0x000fe800078e02ff */
[----:B------:R-:W-:Y:S01]  /*7c20*/  IMAD R0, R0, 0x78, RZ ;  /* 0x0000007800007824 */ /* 0x000fe200078e02ff */
[-C--:B-1----:R-:W-:Y:S02]  /*7c30*/  LEA.HI.X.SX32 R17, R47, R193.reuse, 0x2, P1 ;  /* 0x000000c12f117211 */ /* 0x082fe400008f16ff */
[CC--:B------:R-:W-:Y:S03]  /*7c40*/  LEA R6, P1, R2.reuse, R192.reuse, 0x2 ;  /* 0x000000c002067211 */ /* 0x0c0fe600078210ff */
[----:B------:R1:W-:Y:S01]  /*7c50*/  RED.E.ADD.F32.FTZ.RN.STRONG.GPU [R16.64], R19 ;  /* 0x000000131000798e */ /* 0x0003e2000c10e7a2 */
[-C--:B------:R-:W-:Y:S03]  /*7c60*/  LEA.HI.X.SX32 R7, R2, R193.reuse, 0x2, P1 ;  /* 0x000000c102077211 */ /* 0x080fe600008f16ff */
[----:B------:R4:W-:Y:S01]  /*7c70*/  RED.E.ADD.F32.FTZ.RN.STRONG.GPU [R10.64], R12 ;  /* 0x0000000c0a00798e */ /* 0x0009e2000c10e7a2 */
[CC--:B--2---:R-:W-:Y:S03]  /*7c80*/  LEA R4, P0, R0.reuse, R192.reuse, 0x2 ;  /* 0x000000c000047211 */ /* 0x0c4fe600078010ff */
[----:B------:R-:W2:Y:S01]  /*7c90*/  LDL R18, [R1+0x2c] ;  /* 0x00002c0001127983 */ /* 0x000ea20000100800 */
[-C--:B------:R-:W-:Y:S02]  /*7ca0*/  LEA.HI.X.SX32 R5, R0, R193.reuse, 0x2, P0 ;  /* 0x000000c100057211 */ /* 0x080fe400000f16ff */
[----:B------:R-:W-:Y:S01]  /*7cb0*/  IADD3 R0, R149, 0x20, RZ ;  /* 0x0000002095007810 */ /* 0x000fe20007ffe0ff */
[----:B------:R5:W-:Y:S04]  /*7cc0*/  RED.E.ADD.F32.FTZ.RN.STRONG.GPU [R8.64], R13 ;  /* 0x0000000d0800798e */ /* 0x000be8000c10e7a2 */
[----:B------:R5:W-:Y:S04]  /*7cd0*/  RED.E.ADD.F32.FTZ.RN.STRONG.GPU [R6.64], R14 ;  /* 0x0000000e0600798e */ /* 0x000be8000c10e7a2 */
[----:B------:R5:W-:Y:S04]  /*7ce0*/  RED.E.ADD.F32.FTZ.RN.STRONG.GPU [R4.64], R15 ;  /* 0x0000000f0400798e */ /* 0x000be8000c10e7a2 */
[----:B------:R-:W2:Y:S04]  /*7cf0*/  LDL R2, [R1+0x10] ;  /* 0x0000100001027983 */ /* 0x000ea80000100800 */
[----:B-1----:R-:W2:Y:S04]  /*7d00*/  LDL R17, [R1+0x28] ;  /* 0x0000280001117983 */ /* 0x002ea80000100800 */
[----:B----4-:R-:W4:Y:S04]  /*7d10*/  LDL R11, [R1+0x24] ;  /* 0x00002400010b7983 */ /* 0x010f280000100800 */
[----:B------:R-:W4:Y:S01]  /*7d20*/  LDL R10, [R1+0x20] ;  /* 0x00002000010a7983 */ /* 0x000f220000100800 */
[CC--:B-----5:R-:W-:Y:S03]  /*7d30*/  LEA R8, P1, R0.reuse, R192.reuse, 0x2 ;  /* 0x000000c000087211 */ /* 0x0e0fe600078210ff */
[----:B------:R-:W5:Y:S01]  /*7d40*/  LDL R16, [R1+0x1c] ;  /* 0x00001c0001107983 */ /* 0x000f620000100800 */
[-C--:B------:R-:W-:Y:S03]  /*7d50*/  LEA.HI.X.SX32 R9, R0, R193.reuse, 0x2, P1 ;  /* 0x000000c100097211 */ /* 0x080fe600008f16ff */
[----:B------:R-:W5:Y:S01]  /*7d60*/  LDL R14, [R1+0x14] ;  /* 0x00001400010e7983 */ /* 0x000f620000100800 */
[CC--:B------:R-:W-:Y:S02]  /*7d70*/  LEA R6, P0, R41.reuse, R192.reuse, 0x2 ;  /* 0x000000c029067211 */ /* 0x0c0fe400078010ff */
[CC--:B------:R-:W-:Y:S01]  /*7d80*/  LEA R4, P1, R40.reuse, R192.reuse, 0x2 ;  /* 0x000000c028047211 */ /* 0x0c0fe200078210ff */
[----:B------:R-:W5:Y:S01]  /*7d90*/  LDL R15, [R1+0x18] ;  /* 0x00001800010f7983 */ /* 0x000f620000100800 */
[-C--:B------:R-:W-:Y:S02]  /*7da0*/  LEA.HI.X.SX32 R7, R41, R193.reuse, 0x2, P0 ;  /* 0x000000c129077211 */ /* 0x080fe400000f16ff */
[-C--:B------:R-:W-:Y:S01]  /*7db0*/  LEA.HI.X.SX32 R5, R40, R193.reuse, 0x2, P1 ;  /* 0x000000c128057211 */ /* 0x080fe200008f16ff */
[----:B------:R-:W5:Y:S04]  /*7dc0*/  LDL R0, [R1+0x34] ;  /* 0x0000340001007983 */ /* 0x000f680000100800 */
[----:B------:R-:W-:Y:S04]  /*7dd0*/  RED.E.ADD.F32.FTZ.RN.STRONG.GPU [R192.64+0x80], R20 ;  /* 0x00008014c000798e */ /* 0x000fe8000c10e7a2 */
[----:B------:R-:W-:Y:S04]  /*7de0*/  RED.E.ADD.F32.FTZ.RN.STRONG.GPU [R38.64+0x80], R21 ;  /* 0x000080152600798e */ /* 0x000fe8000c10e7a2 */
[----:B------:R1:W-:Y:S04]  /*7df0*/  RED.E.ADD.F32.FTZ.RN.STRONG.GPU [R8.64], R22 ;  /* 0x000000160800798e */ /* 0x0003e8000c10e7a2 */
[----:B------:R3:W-:Y:S04]  /*7e00*/  RED.E.ADD.F32.FTZ.RN.STRONG.GPU [R6.64], R23 ;  /* 0x000000170600798e */ /* 0x0007e8000c10e7a2 */
[----:B------:R2:W-:Y:S04]  /*7e10*/  RED.E.ADD.F32.FTZ.RN.STRONG.GPU [R4.64], R24 ;  /* 0x000000180400798e */ /* 0x0005e8000c10e7a2 */
[----:B------:R-:W-:Y:S01]  /*7e20*/  LDSM.16.MT88.4 R20, [R3+0x14800] ;  /* 0x014800000314783b */ /* 0x000fe20000004200 */
[CC--:B-1----:R-:W-:Y:S04]  /*7e30*/  LEA R8, P0, R37.reuse, R192.reuse, 0x2 ;  /* 0x000000c025087211 */ /* 0x0c2fe800078010ff */
[-C--:B------:R-:W-:Y:S05]  /*7e40*/  LEA.HI.X.SX32 R9, R37, R193.reuse, 0x2, P0 ;  /* 0x000000c125097211 */ /* 0x080fea00000f16ff */
[----:B------:R1:W-:Y:S01]  /*7e50*/  RED.E.ADD.F32.FTZ.RN.STRONG.GPU [R8.64], R25 ;  /* 0x000000190800798e */ /* 0x0003e2000c10e7a2 */
[CC--:B---3--:R-:W-:Y:S04]  /*7e60*/  LEA R6, P1, R36.reuse, R192.reuse, 0x2 ;  /* 0x000000c024067211 */ /* 0x0c8fe800078210ff */
[-C--:B------:R-:W-:Y:S02]  /*7e70*/  LEA.HI.X.SX32 R7, R36, R193.reuse, 0x2, P1 ;  /* 0x000000c124077211 */ /* 0x080fe400008f16ff */
[----:B------:R-:W-:Y:S04]  /*7e80*/  LDSM.16.MT88.4 R36, [R3+0x19000] ;  /* 0x019000000324783b */ /* 0x000fe80000004200 */
[----:B------:R4:W-:Y:S01]  /*7e90*/  RED.E.ADD.F32.FTZ.RN.STRONG.GPU [R6.64], R26 ;  /* 0x0000001a0600798e */ /* 0x0009e2000c10e7a2 */
[CC--:B--2---:R-:W-:Y:S04]  /*7ea0*/  LEA R4, P0, R18.reuse, R192.reuse, 0x2 ;  /* 0x000000c012047211 */ /* 0x0c4fe800078010ff */
[-C--:B------:R-:W-:Y:S05]  /*7eb0*/  LEA.HI.X.SX32 R5, R18, R193.reuse, 0x2, P0 ;  /* 0x000000c112057211 */ /* 0x080fea00000f16ff */
[----:B------:R2:W-:Y:S04]  /*7ec0*/  RED.E.ADD.F32.FTZ.RN.STRONG.GPU [R4.64], R27 ;  /* 0x0000001b0400798e */ /* 0x0005e8000c10e7a2 */
[----:B------:R-:W-:Y:S01]  /*7ed0*/  LDSM.16.MT88.4 R24, [R180+0x800] ;  /* 0x00080000b418783b */ /* 0x000fe20000004200 */
[-C--:B-1----:R-:W-:Y:S02]  /*7ee0*/  LEA R8, P1, R17, R192.reuse, 0x2 ;  /* 0x000000c011087211 */ /* 0x082fe400078210ff */
[-C--:B----4-:R-:W-:Y:S02]  /*7ef0*/  LEA R6, P0, R11, R192.reuse, 0x2 ;  /* 0x000000c00b067211 */ /* 0x090fe400078010ff */
[-C--:B------:R-:W-:Y:S02]  /*7f00*/  LEA.HI.X.SX32 R9, R17, R193.reuse, 0x2, P1 ;  /* 0x000000c111097211 */ /* 0x080fe400008f16ff */
[-C--:B------:R-:W-:Y:S03]  /*7f10*/  LEA.HI.X.SX32 R7, R11, R193.reuse, 0x2, P0 ;  /* 0x000000c10b077211 */ /* 0x080fe600000f16ff */
[----:B------:R1:W-:Y:S01]  /*7f20*/  RED.E.ADD.F32.FTZ.RN.STRONG.GPU [R8.64], R32 ;  /* 0x000000200800798e */ /* 0x0003e2000c10e7a2 */
[-C--:B-----5:R-:W-:Y:S03]  /*7f30*/  LEA R12, P0, R16, R192.reuse, 0x2 ;  /* 0x000000c0100c7211 */ /* 0x0a0fe600078010ff */
[----:B------:R3:W-:Y:S01]  /*7f40*/  RED.E.ADD.F32.FTZ.RN.STRONG.GPU [R6.64], R33 ;  /* 0x000000210600798e */ /* 0x0007e2000c10e7a2 */
[-C--:B--2---:R-:W-:Y:S02]  /*7f50*/  LEA R4, P1, R10, R192.reuse, 0x2 ;  /* 0x000000c00a047211 */ /* 0x084fe400078210ff */
[-C--:B------:R-:W-:Y:S02]  /*7f60*/  LEA.HI.X.SX32 R13, R16, R193.reuse, 0x2, P0 ;  /* 0x000000c1100d7211 */ /* 0x080fe400000f16ff */
[-C--:B------:R-:W-:Y:S02]  /*7f70*/  LEA.HI.X.SX32 R5, R10, R193.reuse, 0x2, P1 ;  /* 0x000000c10a057211 */ /* 0x080fe400008f16ff */
[CC--:B------:R-:W-:Y:S03]  /*7f80*/  LEA R10, P3, R15.reuse, R192.reuse, 0x2 ;  /* 0x000000c00f0a7211 */ /* 0x0c0fe600078610ff */
[----:B------:R2:W-:Y:S01]  /*7f90*/  RED.E.ADD.F32.FTZ.RN.STRONG.GPU [R4.64], R34 ;  /* 0x000000220400798e */ /* 0x0005e2000c10e7a2 */
[-C--:B------:R-:W-:Y:S03]  /*7fa0*/  LEA.HI.X.SX32 R11, R15, R193.reuse, 0x2, P3 ;  /* 0x000000c10f0b7211 */ /* 0x080fe600018f16ff */
[----:B------:R-:W-:Y:S04]  /*7fb0*/  RED.E.ADD.F32.FTZ.RN.STRONG.GPU [R12.64], R35 ;  /* 0x000000230c00798e */ /* 0x000fe8000c10e7a2 */
[----:B------:R-:W-:Y:S04]  /*7fc0*/  RED.E.ADD.F32.FTZ.RN.STRONG.GPU [R10.64], R28 ;  /* 0x0000001c0a00798e */ /* 0x000fe8000c10e7a2 */
[----:B------:R-:W-:Y:S01]  /*7fd0*/  LDSM.16.MT88.4 R32, [R3+0x18800] ;  /* 0x018800000320783b */ /* 0x000fe20000004200 */
[-C--:B-1----:R-:W-:Y:S02]  /*7fe0*/  LEA R8, P2, R14, R192.reuse, 0x2 ;  /* 0x000000c00e087211 */ /* 0x082fe400078410ff */
[-C--:B---3--:R-:W-:Y:S02]  /*7ff0*/  LEA R6, P1, R2, R192.reuse, 0x2 ;  /* 0x000000c002067211 */ /* 0x088fe400078210ff */
[-C--:B------:R-:W-:Y:S02]  /*8000*/  LEA.HI.X.SX32 R9, R14, R193.reuse, 0x2, P2 ;  /* 0x000000c10e097211 */ /* 0x080fe400010f16ff */
[-C--:B------:R-:W-:Y:S01]  /*8010*/  LEA.HI.X.SX32 R7, R2, R193.reuse, 0x2, P1 ;  /* 0x000000c102077211 */ /* 0x080fe200008f16ff */
[----:B------:R-:W-:Y:S01]  /*8020*/  LDSM.16.MT88.4 R12, [R3+0x18000] ;  /* 0x01800000030c783b */ /* 0x000fe20000004200 */
[----:B------:R-:W-:Y:S01]  /*8030*/  ISETP.LT.AND P1, PT, RZ, UR46, PT ;  /* 0x0000002eff007c0c */ /* 0x000fe2000bf21270 */
[----:B------:R-:W-:Y:S02]  /*8040*/  UMOV UR46, UR6 ;  /* 0x00000006002e7c82 */ /* 0x000fe40008000000 */
[----:B------:R-:W-:Y:S01]  /*8050*/  RED.E.ADD.F32.FTZ.RN.STRONG.GPU [R8.64], R29 ;  /* 0x0000001d0800798e */ /* 0x000fe2000c10e7a2 */
[C---:B--2---:R-:W-:Y:S03]  /*8060*/  LEA R4, P0, R0.reuse, R192, 0x2 ;  /* 0x000000c000047211 */ /* 0x044fe600078010ff */
[----:B------:R-:W-:Y:S01]  /*8070*/  RED.E.ADD.F32.FTZ.RN.STRONG.GPU [R6.64], R30 ;  /* 0x0000001e0600798e */ /* 0x000fe2000c10e7a2 */
[----:B------:R-:W-:Y:S01]  /*8080*/  LEA.HI.X.SX32 R5, R0, R193, 0x2, P0 ;  /* 0x000000c100057211 */ /* 0x000fe200000f16ff */
[----:B------:R-:W-:Y:S01]  /*8090*/  IMAD.IADD R0, R181, 0x1, R180 ;  /* 0x00000001b5007824 */ /* 0x000fe200078e02b4 */
[----:B------:R-:W-:Y:S01]  /*80a0*/  PLOP3.LUT P0, PT, PT, PT, UP0, 0x80, 0x0 ;  /* 0x000000000000781c */ /* 0x000fe20003f0f008 */
[----:B------:R-:W-:Y:S01]  /*80b0*/  LDSM.16.MT88.4 R8, [R180] ;  /* 0x00000000b408783b */ /* 0x000fe20000004200 */
[----:B------:R-:W-:Y:S03]  /*80c0*/  @UP2 UIADD3 UR8, UP0, UR8, -0x200, URZ ;  /* 0xfffffe0008082890 */ /* 0x000fe6000ff1e03f */
[----:B------:R-:W-:Y:S01]  /*80d0*/  RED.E.ADD.F32.FTZ.RN.STRONG.GPU [R4.64], R31 ;  /* 0x0000001f0400798e */ /* 0x000fe2000c10e7a2 */
[----:B------:R-:W-:Y:S03]  /*80e0*/  @UP2 UIADD3.X UR7, UR7, -0x1, URZ, UP0, !UPT ;  /* 0xffffffff07072890 */ /* 0x000fe600087fe43f */
        /* <DEDUP_REMOVED lines=94> */
.L_x_2026:
        /* <DEDUP_REMOVED lines=14> */
[----:B------:R-:W1:Y:S01]  /*87b0*/  S2R R18, SR_TID.X ;  /* 0x0000000000127919 */ /* 0x000e620000002100 */
[----:B------:R-:W-:Y:S01]  /*87c0*/  FMUL.FTZ R100, R100, c[0x0][0x2e0] ;  /* 0x0000b80064647a20 */ /* 0x000fe20000410000 */
[----:B------:R-:W-:Y:S01]  /*87d0*/  F2FP.BF16.PACK_AB R68, R69, R68 ;  /* 0x000000444544723e */ /* 0x000fe200000010ff */
[----:B------:R-:W-:-:S02]  /*87e0*/  FMUL.FTZ R8, R101, c[0x0][0x2e0] ;  /* 0x0000b80065087a20 */ /* 0x000fc40000410000 */
[----:B------:R-:W-:Y:S02]  /*87f0*/  FMUL.FTZ R102, R102, c[0x0][0x2e0] ;  /* 0x0000b80066667a20 */ /* 0x000fe40000410000 */
[----:B------:R-:W-:Y:S02]  /*8800*/  FMUL.FTZ R7, R103, c[0x0][0x2e0] ;  /* 0x0000b80067077a20 */ /* 0x000fe40000410000 */
[----:B------:R-:W-:Y:S02]  /*8810*/  FMUL.FTZ R112, R112, c[0x0][0x2e0] ;  /* 0x0000b80070707a20 */ /* 0x000fe40000410000 */
[----:B------:R-:W-:Y:S02]  /*8820*/  FMUL.FTZ R4, R113, c[0x0][0x2e0] ;  /* 0x0000b80071047a20 */ /* 0x000fe40000410000 */
[----:B------:R-:W-:Y:S02]  /*8830*/  FMUL.FTZ R114, R114, c[0x0][0x2e0] ;  /* 0x0000b80072727a20 */ /* 0x000fe40000410000 */
[----:B------:R-:W-:Y:S01]  /*8840*/  FMUL.FTZ R2, R115, c[0x0][0x2e0] ;  /* 0x0000b80073027a20 */ /* 0x000fe20000410000 */
[----:B------:R-:W-:Y:S01]  /*8850*/  F2FP.BF16.PACK_AB R8, R8, R100 ;  /* 0x000000640808723e */ /* 0x000fe200000010ff */
[----:B------:R-:W-:Y:S01]  /*8860*/  BAR.SYNC.DEFER_BLOCKING 0x0 ;  /* 0x0000000000007b1d */ /* 0x000fe20000010000 */
        /* <DEDUP_REMOVED lines=43> */
[----:B------:R-:W-:Y:S01]  /*8b20*/  F2FP.BF16.PACK_AB R84, R85, R84 ;  /* 0x000000545554723e */ /* 0x000fe200000010ff */
[----:B------:R-:W2:Y:S01]  /*8b30*/  S2R R19, SR_CTAID.Y ;  /* 0x0000000000137919 */ /* 0x000ea20000002600 */
[----:B------:R-:W-:Y:S01]  /*8b40*/  F2FP.BF16.PACK_AB R123, R123, R122 ;  /* 0x0000007a7b7b723e */ /* 0x000fe200000010ff */
[----:B------:R-:W-:Y:S01]  /*8b50*/  ULDC.64 UR6, c[0x0][0x3a0] ;  /* 0x0000e80000067ab9 */ /* 0x000fe20000000a00 */
[----:B------:R-:W-:Y:S01]  /*8b60*/  F2FP.BF16.PACK_AB R124, R125, R124 ;  /* 0x0000007c7d7c723e */ /* 0x000fe200000010ff */
[----:B------:R-:W-:Y:S01]  /*8b70*/  ULDC.64 UR4, c[0x0][0x3a8] ;  /* 0x0000ea0000047ab9 */ /* 0x000fe20000000a00 */
[----:B-1----:R-:W-:Y:S02]  /*8b80*/  SHF.R.S32.HI R9, RZ, 0x1f, R18 ;  /* 0x0000001fff097819 */ /* 0x002fe40000011412 */
[----:B------:R-:W-:Y:S02]  /*8b90*/  F2FP.BF16.PACK_AB R126, R127, R126 ;  /* 0x0000007e7f7e723e */ /* 0x000fe400000010ff */
[----:B------:R-:W-:-:S02]  /*8ba0*/  LEA.HI R9, R9, R18, RZ, 0x3 ;  /* 0x0000001209097211 */ /* 0x000fc400078f18ff */
[----:B------:R-:W-:Y:S02]  /*8bb0*/  F2FP.BF16.PACK_AB R86, R87, R86 ;  /* 0x000000565756723e */ /* 0x000fe400000010ff */
[----:B------:R-:W-:Y:S02]  /*8bc0*/  SHF.R.S32.HI R0, RZ, 0x3, R9 ;  /* 0x00000003ff007819 */ /* 0x000fe40000011409 */
[----:B------:R-:W-:Y:S02]  /*8bd0*/  F2FP.BF16.PACK_AB R96, R97, R96 ;  /* 0x000000606160723e */ /* 0x000fe400000010ff */
[----:B------:R-:W-:Y:S02]  /*8be0*/  F2FP.BF16.PACK_AB R98, R99, R98 ;  /* 0x000000626362723e */ /* 0x000fe400000010ff */
[----:B------:R-:W-:Y:S02]  /*8bf0*/  SHF.R.S32.HI R14, RZ, 0x1f, R0 ;  /* 0x0000001fff0e7819 */ /* 0x000fe40000011400 */
[----:B------:R-:W-:-:S02]  /*8c00*/  F2FP.BF16.PACK_AB R88, R89, R88 ;  /* 0x000000585958723e */ /* 0x000fc400000010ff */
[----:B------:R-:W-:Y:S02]  /*8c10*/  F2FP.BF16.PACK_AB R90, R91, R90 ;  /* 0x0000005a5b5a723e */ /* 0x000fe400000010ff */
[----:B------:R-:W-:Y:S02]  /*8c20*/  F2FP.BF16.PACK_AB R92, R93, R92 ;  /* 0x0000005c5d5c723e */ /* 0x000fe400000010ff */
[----:B------:R-:W-:Y:S01]  /*8c30*/  F2FP.BF16.PACK_AB R94, R95, R94 ;  /* 0x0000005e5f5e723e */ /* 0x000fe200000010ff */
[----:B------:R-:W-:Y:S01]  /*8c40*/  IMAD.WIDE.U32 R16, R0, c[0x0][0x3a0], RZ ;  /* 0x0000e80000107a25 */ /* 0x000fe200078e00ff */
[----:B------:R-:W-:Y:S02]  /*8c50*/  UIMAD UR8, UR43, UR6, URZ ;  /* 0x000000062b0872a4 */ /* 0x000fe4000f8e023f */
[----:B------:R-:W-:Y:S02]  /*8c60*/  UIMAD UR43, UR43, UR4, URZ ;  /* 0x000000042b2b72a4 */ /* 0x000fe4000f8e023f */
[----:B------:R-:W-:-:S02]  /*8c70*/  UIMAD UR8, UR27, UR7, UR8 ;  /* 0x000000071b0872a4 */ /* 0x000fc4000f8e0208 */
[----:B------:R-:W-:Y:S01]  /*8c80*/  UIMAD UR43, UR27, UR5, UR43 ;  /* 0x000000051b2b72a4 */ /* 0x000fe2000f8e022b */
[----:B--2---:R1:W-:Y:S04]  /*8c90*/  STS [R31], R8 ;  /* 0x000000081f007388 */ /* 0x0043e80000000800 */
[----:B------:R-:W-:Y:S04]  /*8ca0*/  STS [R31+0x400], R7 ;  /* 0x000400071f007388 */ /* 0x000fe80000000800 */
[----:B---3--:R2:W-:Y:S04]  /*8cb0*/  STS [R33], R4 ;  /* 0x0000000421007388 */ /* 0x0085e80000000800 */
[----:B----4-:R3:W-:Y:S04]  /*8cc0*/  STS [R32], R2 ;  /* 0x0000000220007388 */ /* 0x0107e80000000800 */
[----:B------:R4:W-:Y:S04]  /*8cd0*/  STS [R31+0x2000], R6 ;  /* 0x002000061f007388 */ /* 0x0009e80000000800 */
[----:B------:R-:W-:Y:S04]  /*8ce0*/  STS [R31+0x2400], R5 ;  /* 0x002400051f007388 */ /* 0x000fe80000000800 */
[----:B-----5:R5:W-:Y:S04]  /*8cf0*/  STS [R30], R12 ;  /* 0x0000000c1e007388 */ /* 0x020be80000000800 */
        /* <DEDUP_REMOVED lines=26> */
[----:B--2---:R-:W-:-:S03]  /*8ea0*/  LOP3.LUT R4, R9, 0xfffffff8, RZ, 0xc0, !PT ;  /* 0xfffffff809047812 */ /* 0x004fc600078ec0ff */
[----:B------:R-:W-:Y:S01]  /*8eb0*/  STS [R21+0x4000], R94 ;  /* 0x0040005e15007388 */ /* 0x000fe20000000800 */
[----:B------:R-:W-:Y:S02]  /*8ec0*/  IMAD.IADD R9, R17, 0x1, R8 ;  /* 0x0000000111097824 */ /* 0x000fe400078e0208 */
[----:B------:R-:W-:Y:S02]  /*8ed0*/  IMAD.MOV.U32 R8, RZ, RZ, R16 ;  /* 0x000000ffff087224 */ /* 0x000fe400078e0010 */
[----:B---3--:R-:W-:Y:S01]  /*8ee0*/  IMAD R2, R14, c[0x0][0x3a8], RZ ;  /* 0x0000ea000e027a24 */ /* 0x008fe200078e02ff */
[----:B------:R-:W1:Y:S01]  /*8ef0*/  S2R R16, SR_CTAID.Z ;  /* 0x0000000000107919 */ /* 0x000e620000002700 */
[----:B----4-:R-:W-:-:S04]  /*8f00*/  IMAD.WIDE.U32 R6, R0, c[0x0][0x3a8], RZ ;  /* 0x0000ea0000067a25 */ /* 0x010fc800078e00ff */
[----:B------:R-:W-:Y:S02]  /*8f10*/  IMAD R2, R0, c[0x0][0x3ac], R2 ;  /* 0x0000eb0000027a24 */ /* 0x000fe400078e0202 */
[----:B------:R-:W-:Y:S01]  /*8f20*/  IMAD.IADD R4, R18, 0x1, -R4 ;  /* 0x0000000112047824 */ /* 0x000fe200078e0a04 */
[----:B-----5:R-:W-:Y:S01]  /*8f30*/  MOV R12, UR27 ;  /* 0x0000001b000c7c02 */ /* 0x020fe20008000f00 */
[----:B------:R-:W-:Y:S01]  /*8f40*/  IMAD.U32 R0, RZ, RZ, UR27 ;  /* 0x0000001bff007e24 */ /* 0x000fe2000f8e00ff */
[----:B------:R-:W-:Y:S01]  /*8f50*/  SHF.R.S32.HI R5, RZ, 0x1f, R19 ;  /* 0x0000001fff057819 */ /* 0x000fe20000011413 */
[----:B------:R-:W-:Y:S01]  /*8f60*/  IMAD.SHL.U32 R4, R4, 0x8, RZ ;  /* 0x0000000804047824 */ /* 0x000fe200078e00ff */
[----:B------:R-:W-:Y:S01]  /*8f70*/  IADD3 R7, R7, R2, RZ ;  /* 0x0000000207077210 */ /* 0x000fe20007ffe0ff */
        /* <DEDUP_REMOVED lines=22> */
[----:B------:R-:W5:Y:S01]  /*90e0*/  LDS.128 R28, [R0+0x10000] ;  /* 0x01000000001c7984 */ /* 0x000f620000000c00 */
        /* <DEDUP_REMOVED lines=32> */
[----:B-----5:R3:W-:Y:S01]  /*92f0*/  STG.E.128 [R12.64], R28 ;  /* 0x0000001c0c007986 */ /* 0x0207e2000c101d20 */
[----:B-1----:R-:W-:-:S04]  /*9300*/  IADD3 R4, P0, R6, UR7, RZ ;  /* 0x0000000706047c10 */ /* 0x002fc8000ff1e0ff */
[----:B------:R-:W-:Y:S02]  /*9310*/  IADD3.X R5, R7, UR4, RZ, P0, !PT ;  /* 0x0000000407057c10 */ /* 0x000fe400087fe4ff */
[----:B--2---:R-:W-:Y:S01]  /*9320*/  IADD3 R8, P0, R4, UR7, RZ ;  /* 0x0000000704087c10 */ /* 0x004fe2000ff1e0ff */
[----:B------:R3:W-:Y:S03]  /*9330*/  STG.E.128 [R6.64], R24 ;  /* 0x0000001806007986 */ /* 0x0007e6000c101d20 */
[----:B------:R-:W-:Y:S01]  /*9340*/  IADD3.X R9, R5, UR4, RZ, P0, !PT ;  /* 0x0000000405097c10 */ /* 0x000fe200087fe4ff */
[----:B------:R3:W-:Y:S04]  /*9350*/  STG.E.128 [R4.64], R20 ;  /* 0x0000001404007986 */ /* 0x0007e8000c101d20 */
[----:B------:R3:W-:Y:S04]  /*9360*/  STG.E.128 [R8.64], R16 ;  /* 0x0000001008007986 */ /* 0x0007e8000c101d20 */
.L_x_2023:
        /* <DEDUP_REMOVED lines=11> */
.L_x_2030:
[----:B------:R-:W-:Y:S05]  /*9420*/  EXIT ;  /* 0x000000000000794d */ /* 0x000fea0003800000 */
.L_x_2032:
        /* <DEDUP_REMOVED lines=13> */
.L_x_2490:


//--------------------- .text._ZN5flash44flash_bwd_dq_dk_dv_loop_seqk_parallel_kernelI23Flash_bwd_kernel_traitsILi64ELi128ELi128ELi8ELi4ELi4ELi4ELb0ELb0EN7cutlass10bfloat16_tE19Flash_kernel_traitsILi64ELi128ELi128ELi8ES3_EELb1ELb0ELb0ELb1ELb0ELb0ELb0EEEvNS_16Flash_bwd_paramsE --------------------------
	.section	.text._ZN5flash44flash_bwd_dq_dk_dv_loop_seqk_parallel_kernelI23Flash_bwd_kernel_traitsILi64ELi128ELi128ELi8ELi4ELi4ELi4ELb0ELb0EN7cutlass10bfloat16_tE19Flash_kernel_traitsILi64ELi128ELi128ELi8ES3_EELb1ELb0ELb0ELb1ELb0ELb0ELb0EEEvNS_16Flash_bwd_paramsE,"ax",@progbits
	.sectioninfo	@"SHI_REGISTERS=255"
	.align	128
        .global         _ZN5flash44flash_bwd_dq_dk_dv_loop_seqk_parallel_kernelI23Flash_bwd_kernel_traitsILi64ELi128ELi128ELi8ELi4ELi4ELi4ELb0ELb0EN7cutlass10bfloat16_tE19Flash_kernel_traitsILi64ELi128ELi128ELi8ES3_EELb1ELb0ELb0ELb1ELb0ELb0ELb0EEEvNS_16Flash_bwd_paramsE
        .type           _ZN5flash44flash_bwd_dq_dk_dv_loop_seqk_parallel_kernelI23Flash_bwd_kernel_traitsILi64ELi128ELi128ELi8ELi4ELi4ELi4ELb0ELb0EN7cutlass10bfloat16_tE19Flash_kernel_traitsILi64ELi128ELi128ELi8ES3_EELb1ELb0ELb0ELb1ELb0ELb0ELb0EEEvNS_16Flash_bwd_paramsE,@function
        .size           _ZN5flash44flash_bwd_dq_dk_dv_loop_seqk_parallel_kernelI23Flash_bwd_kernel_traitsILi64ELi128ELi128ELi8ELi4ELi4ELi4ELb0ELb0EN7cutlass10bfloat16_tE19Flash_kernel_traitsILi64ELi128ELi128ELi8ES3_EELb1ELb0ELb0ELb1ELb0ELb0ELb0EEEvNS_16Flash_bwd_paramsE,(.L_x_2491 - _ZN5flash44flash_bwd_dq_dk_dv_loop_seqk_parallel_kernelI23Flash_bwd_kernel_traitsILi64ELi128ELi128ELi8ELi4ELi4ELi4ELb0ELb0EN7cutlass10bfloat16_tE19Flash_kernel_traitsILi64ELi128ELi128ELi8ES3_EELb1ELb0ELb0ELb1ELb0ELb0ELb0EEEvNS_16Flash_bwd_paramsE)
        .other          _ZN5flash44flash_bwd_dq_dk_dv_loop_seqk_parallel_kernelI23Flash_bwd_kernel_traitsILi64ELi128ELi128ELi8ELi4ELi4ELi4ELb0ELb0EN7cutlass10bfloat16_tE19Flash_kernel_traitsILi64ELi128ELi128ELi8ES3_EELb1ELb0ELb0ELb1ELb0ELb0ELb0EEEvNS_16Flash_bwd_paramsE,@"STO_CUDA_ENTRY STV_DEFAULT"
_ZN5flash44flash_bwd_dq_dk_dv_loop_seqk_parallel_kernelI23Flash_bwd_kernel_traitsILi64ELi128ELi128ELi8ELi4ELi4ELi4ELb0ELb0EN7cutlass10bfloat16_tE19Flash_kernel_traitsILi64ELi128ELi128ELi8ES3_EELb1ELb0ELb0ELb1ELb0ELb0ELb0EEEvNS_16Flash_bwd_paramsE:
.text._ZN5flash44flash_bwd_dq_dk_dv_loop_seqk_parallel_kernelI23Flash_bwd_kernel_traitsILi64ELi128ELi128ELi8ELi4ELi4ELi4ELb0ELb0EN7cutlass10bfloat16_tE19Flash_kernel_traitsILi64ELi128ELi128ELi8ES3_EELb1ELb0ELb0ELb1ELb0ELb0ELb0EEEvNS_16Flash_bwd_paramsE:
        /* <DEDUP_REMOVED lines=14> */
[----:B------:R-:W-:Y:S01]  /*00e0*/  IMAD.MOV.U32 R234, RZ, RZ, 0x20 ;  /* 0x00000020ffea7424 */ /* 0x000fe200078e00ff */
[----:B------:R-:W-:Y:S01]  /*00f0*/  ULDC UR4, c[0x0][0x210] ;  /* 0x0000840000047ab9 */ /* 0x000fe20000000800 */
[----:B------:R-:W-:Y:S01]  /*0100*/  IMAD.MOV.U32 R232, RZ, RZ, -0x10 ;  /* 0xfffffff0ffe87424 */ /* 0x000fe200078e00ff */
[----:B------:R-:W-:Y:S02]  /*0110*/  ULDC UR61, c[0x0][0x234] ;  /* 0x00008d00003d7ab9 */ /* 0x000fe40000000800 */
[----:B------:R-:W-:Y:S01]  /*0120*/  ULDC UR14, c[0x0][0x1c8] ;  /* 0x00007200000e7ab9 */ /* 0x000fe20000000800 */
[----:B------:R-:W3:Y:S01]  /*0130*/  S2UR UR35, SR_CTAID.Y ;  /* 0x00000000002379c3 */ /* 0x000ee20000002600 */
[----:B------:R-:W-:-:S02]  /*0140*/  UIMAD UR61, UR5, UR4, UR61 ;  /* 0x00000004053d72a4 */ /* 0x000fc4000f8e023d */
[----:B------:R-:W-:Y:S02]  /*0150*/  ULDC UR7, c[0x0][0x1c0] ;  /* 0x0000700000077ab9 */ /* 0x000fe40000000800 */
[----:B------:R-:W-:Y:S02]  /*0160*/  ULDC UR16, c[0x0][0x194] ;  /* 0x0000650000107ab9 */ /* 0x000fe40000000800 */
[----:B------:R-:W-:Y:S02]  /*0170*/  ULDC UR15, c[0x0][0x374] ;  /* 0x0000dd00000f7ab9 */ /* 0x000fe40000000800 */
[----:B------:R-:W-:Y:S02]  /*0180*/  ULDC.U8 UR12, c[0x0][0x3d0] ;  /* 0x0000f400000c7ab9 */ /* 0x000fe40000000000 */
[----:B------:R-:W-:Y:S02]  /*0190*/  ULDC.U8 UR10, c[0x0][0x328] ;  /* 0x0000ca00000a7ab9 */ /* 0x000fe40000000000 */
[----:B------:R-:W-:Y:S01]  /*01a0*/  UISETP.NE.AND UP3, UPT, UR12, URZ, UPT ;  /* 0x0000003f0c00728c */ /* 0x000fe2000bf65270 */
[----:B-1----:R-:W-:Y:S01]  /*01b0*/  SHF.R.S32.HI R2, RZ, 0x1f, R10 ;  /* 0x0000001fff027819 */ /* 0x002fe2000001140a */
[----:B--2---:R-:W-:-:S02]  /*01c0*/  ULOP3.LUT UR4, UR38, UR14, URZ, 0x3c, !UPT ;  /* 0x0000000e26047292 */ /* 0x004fc4000f8e3c3f */
[----:B------:R-:W-:Y:S01]  /*01d0*/  UISETP.NE.AND UP2, UPT, UR10, URZ, UPT ;  /* 0x0000003f0a00728c */ /* 0x000fe2000bf45270 */
[CC--:B------:R-:W-:Y:S01]  /*01e0*/  LEA.HI R4, R2.reuse, R10.reuse, RZ, 0x5 ;  /* 0x0000000a02047211 */ /* 0x0c0fe200078f28ff */
[----:B------:R-:W-:Y:S01]  /*01f0*/  USHF.R.S32.HI UR12, URZ, 0x1f, UR38 ;  /* 0x0000001f3f0c7899 */ /* 0x000fe20008011426 */
[CC--:B------:R-:W-:Y:S01]  /*0200*/  LEA.HI R9, R2.reuse, R10.reuse, RZ, 0x3 ;  /* 0x0000000a02097211 */ /* 0x0c0fe200078f18ff */
[----:B------:R-:W-:Y:S01]  /*0210*/  ULDC UR56, c[0x0][0x214] ;  /* 0x0000850000387ab9 */ /* 0x000fe20000000800 */
[--C-:B------:R-:W-:Y:S01]  /*0220*/  SHF.R.S32.HI R3, RZ, 0x5, R4.reuse ;  /* 0x00000005ff037819 */ /* 0x100fe20000011404 */
[----:B---3--:R-:W-:Y:S01]  /*0230*/  UIMAD UR5, UR35, UR7, UR38 ;  /* 0x00000007230572a4 */ /* 0x008fe2000f8e0226 */
[----:B------:R-:W-:Y:S01]  /*0240*/  SHF.R.S32.HI R0, RZ, 0x1f, R4 ;  /* 0x0000001fff007819 */ /* 0x000fe20000011404 */
[----:B------:R-:W-:Y:S01]  /*0250*/  UIMAD UR7, UR16, 0xc0, URZ ;  /* 0x000000c0100778a4 */ /* 0x000fe2000f8e023f */
[-C--:B------:R-:W-:Y:S01]  /*0260*/  LEA.HI R5, R2, R10.reuse, RZ, 0x4 ;  /* 0x0000000a02057211 */ /* 0x080fe200078f20ff */
[----:B------:R-:W-:Y:S01]  /*0270*/  ULDC UR52, c[0x0][0x22c] ;  /* 0x00008b0000347ab9 */ /* 0x000fe20000000800 */
[----:B------:R-:W-:Y:S01]  /*0280*/  LEA.HI R0, R0, R3, RZ, 0x2 ;  /* 0x0000000300007211 */ /* 0x000fe200078f10ff */
[----:B------:R-:W-:Y:S01]  /*0290*/  ULDC UR40, c[0x0][0x1c0] ;  /* 0x0000700000287ab9 */ /* 0x000fe20000000800 */
[CC--:B------:R-:W-:Y:S01]  /*02a0*/  LEA.HI R13, R2.reuse, R10.reuse, RZ, 0x7 ;  /* 0x0000000a020d7211 */ /* 0x0c0fe200078f38ff */
[----:B------:R-:W-:Y:S01]  /*02b0*/  ULDC UR13, c[0x0][0x1c0] ;  /* 0x00007000000d7ab9 */ /* 0x000fe20000000800 */
[CC--:B------:R-:W-:Y:S01]  /*02c0*/  LEA.HI R12, R2.reuse, R10.reuse, RZ, 0x6 ;  /* 0x0000000a020c7211 */ /* 0x0c0fe200078f30ff */
[----:B------:R-:W-:Y:S01]  /*02d0*/  ULDC UR17, c[0x0][0x1c0] ;  /* 0x0000700000117ab9 */ /* 0x000fe20000000800 */
[----:B------:R-:W-:Y:S01]  /*02e0*/  LEA.HI R2, R2, R10, RZ, 0x2 ;  /* 0x0000000a02027211 */ /* 0x000fe200078f10ff */
[----:B------:R-:W-:Y:S01]  /*02f0*/  UIMAD.WIDE UR40, UR52, UR40, URZ ;  /* 0x00000028342872a5 */ /* 0x000fe2000f8e023f */
[----:B------:R-:W-:Y:S01]  /*0300*/  LOP3.LUT R4, R4, 0xffffffe0, RZ, 0xc0, !PT ;  /* 0xffffffe004047812 */ /* 0x000fe200078ec0ff */
[----:B------:R-:W-:Y:S01]  /*0310*/  UIMAD UR53, UR38, UR52, URZ ;  /* 0x00000034263572a4 */ /* 0x000fe2000f8e023f */
[----:B------:R-:W-:Y:S01]  /*0320*/  LOP3.LUT R0, R0, 0xfffffffc, RZ, 0xc0, !PT ;  /* 0xfffffffc00007812 */ /* 0x000fe200078ec0ff */
[----:B------:R-:W-:Y:S01]  /*0330*/  UIMAD UR52, UR52, UR13, URZ ;  /* 0x0000000d343472a4 */ /* 0x000fe2000f8e023f */
[----:B------:R-:W-:Y:S01]  /*0340*/  LOP3.LUT R6, R2, 0x7ffffffc, RZ, 0xc0, !PT ;  /* 0x7ffffffc02067812 */ /* 0x000fe200078ec0ff */
[C---:B------:R-:W-:Y:S01]  /*0350*/  IMAD.IADD R4, R10.reuse, 0x1, -R4 ;  /* 0x000000010a047824 */ /* 0x040fe200078e0a04 */
[----:B------:R-:W-:Y:S01]  /*0360*/  LOP3.LUT R7, R9, 0xfffffff8, RZ, 0xc0, !PT ;  /* 0xfffffff809077812 */ /* 0x000fe200078ec0ff */
[----:B------:R-:W-:Y:S01]  /*0370*/  IMAD.IADD R15, R3, 0x1, -R0 ;  /* 0x00000001030f7824 */ /* 0x000fe200078e0a00 */
[----:B------:R-:W-:Y:S01]  /*0380*/  LOP3.LUT R8, R5, 0xfffffff0, RZ, 0xc0, !PT ;  /* 0xfffffff005087812 */ /* 0x000fe200078ec0ff */
[C---:B------:R-:W-:Y:S01]  /*0390*/  IMAD.IADD R14, R10.reuse, 0x1, -R6 ;  /* 0x000000010a0e7824 */ /* 0x040fe200078e0a06 */
[----:B------:R-:W-:Y:S01]  /*03a0*/  SHF.R.S32.HI R3, RZ, 0x4, R5 ;  /* 0x00000004ff037819 */ /* 0x000fe20000011405 */
[C---:B------:R-:W-:Y:S01]  /*03b0*/  IMAD.IADD R7, R10.reuse, 0x1, -R7 ;  /* 0x000000010a077824 */ /* 0x040fe200078e0a07 */
[----:B------:R-:W-:Y:S01]  /*03c0*/  SHF.R.S32.HI R6, RZ, 0x2, R2 ;  /* 0x00000002ff067819 */ /* 0x000fe20000011402 */
[----:B------:R-:W-:Y:S01]  /*03d0*/  IMAD.IADD R8, R10, 0x1, -R8 ;  /* 0x000000010a087824 */ /* 0x000fe200078e0a08 */
[----:B------:R-:W-:Y:S01]  /*03e0*/  SHF.R.S32.HI R0, RZ, 0x1f, R2 ;  /* 0x0000001fff007819 */ /* 0x000fe20000011402 */
[----:B------:R-:W-:Y:S01]  /*03f0*/  IMAD.SHL.U32 R240, R7, 0x8, RZ ;  /* 0x0000000807f07824 */ /* 0x000fe200078e00ff */
[----:B------:R-:W-:Y:S01]  /*0400*/  SHF.R.S32.HI R10, RZ, 0x1f, R4 ;  /* 0x0000001fff0a7819 */ /* 0x000fe20000011404 */
[----:B------:R-:W-:Y:S01]  /*0410*/  STL [R1+0x38], R15 ;  /* 0x0000380f01007387 */ /* 0x000fe20000100800 */
[----:B------:R-:W-:Y:S01]  /*0420*/  LEA.HI R2, R5, R3, RZ, 0x1 ;  /* 0x0000000305027211 */ /* 0x000fe200078f08ff */
[----:B------:R-:W-:Y:S01]  /*0430*/  ULDC UR18, c[0x0][0x1c0] ;  /* 0x0000700000127ab9 */ /* 0x000fe20000000800 */
[----:B------:R-:W-:Y:S01]  /*0440*/  LEA.HI R5, R10, R4, RZ, 0x2 ;  /* 0x000000040a057211 */ /* 0x000fe200078f10ff */
[----:B------:R-:W-:Y:S01]  /*0450*/  ULDC UR19, c[0x0][0x224] ;  /* 0x0000890000137ab9 */ /* 0x000fe20000000800 */
[----:B------:R-:W-:Y:S01]  /*0460*/  LOP3.LUT R2, R2, 0xfffffffe, RZ, 0xc0, !PT ;  /* 0xfffffffe02027812 */ /* 0x000fe200078ec0ff */
[----:B------:R-:W-:Y:S01]  /*0470*/  USHF.R.S32.HI UR10, URZ, 0x1f, UR19 ;  /* 0x0000001f3f0a7899 */ /* 0x000fe20008011413 */
[----:B------:R-:W-:Y:S01]  /*0480*/  LEA.HI R0, R0, R6, RZ, 0x3 ;  /* 0x0000000600007211 */ /* 0x000fe200078f18ff */
[----:B------:R-:W-:Y:S01]  /*0490*/  UIMAD.WIDE.U32 UR48, UR35, UR19, URZ ;  /* 0x00000013233072a5 */ /* 0x000fe2000f8e003f */
[----:B------:R-:W-:Y:S01]  /*04a0*/  SHF.R.S32.HI R4, RZ, 0x3, R9 ;  /* 0x00000003ff047819 */ /* 0x000fe20000011409 */
[----:B------:R-:W-:Y:S01]  /*04b0*/  IMAD.IADD R10, R3, 0x1, -R2 ;  /* 0x00000001030a7824 */ /* 0x000fe200078e0a02 */
[----:B------:R-:W-:Y:S01]  /*04c0*/  LOP3.LUT R0, R0, 0xfffffff8, RZ, 0xc0, !PT ;  /* 0xfffffff800007812 */ /* 0x000fe200078ec0ff */
[----:B------:R-:W-:Y:S01]  /*04d0*/  USHF.L.U32 UR51, UR52, 0x7, URZ ;  /* 0x0000000734337899 */ /* 0x000fe2000800063f */
[----:B------:R-:W-:Y:S01]  /*04e0*/  SHF.R.S32.HI R3, RZ, 0x1f, R8 ;  /* 0x0000001fff037819 */ /* 0x000fe20000011408 */
[----:B------:R-:W-:Y:S01]  /*04f0*/  IMAD.SHL.U32 R2, R4, 0x40, RZ ;  /* 0x0000004004027824 */ /* 0x000fe200078e00ff */
[----:B------:R-:W-:Y:S01]  /*0500*/  LOP3.LUT P4, RZ, R7, 0x2, RZ, 0xc0, !PT ;  /* 0x0000000207ff7812 */ /* 0x000fe2000788c0ff */
[----:B------:R-:W-:Y:S01]  /*0510*/  IMAD.IADD R6, R6, 0x1, -R0 ;  /* 0x0000000106067824 */ /* 0x000fe200078e0a00 */
[----:B------:R-:W-:Y:S01]  /*0520*/  LEA.HI R11, R3, R8, RZ, 0x3 ;  /* 0x00000008030b7211 */ /* 0x000fe200078f18ff */
[----:B------:R-:W-:Y:S01]  /*0530*/  ULDC UR60, c[0x0][0x224] ;  /* 0x00008900003c7ab9 */ /* 0x000fe20000000800 */
[----:B------:R-:W-:Y:S01]  /*0540*/  LOP3.LUT R0, R2, 0x1c0, RZ, 0xc0, !PT ;  /* 0x000001c002007812 */ /* 0x000fe200078ec0ff */
[----:B------:R-:W-:Y:S01]  /*0550*/  ULDC.U8 UR6, c[0x0][0x2d8] ;  /* 0x0000b60000067ab9 */ /* 0x000fe20000000000 */
[----:B------:R-:W-:Y:S01]  /*0560*/  LOP3.LUT R4, R6, 0x1, RZ, 0xc0, !PT ;  /* 0x0000000106047812 */ /* 0x000fe200078ec0ff */
[----:B------:R-:W-:Y:S01]  /*0570*/  ULDC.64 UR8, c[0x0][0x118] ;  /* 0x0000460000087ab9 */ /* 0x000fe20000000a00 */
[----:B------:R-:W-:Y:S01]  /*0580*/  SHF.R.U32.HI R3, RZ, 0x3, R0 ;  /* 0x00000003ff037819 */ /* 0x000fe20000011600 */
[----:B------:R-:W-:Y:S01]  /*0590*/  UMOV UR43, 0xffffc000 ;  /* 0xffffc000002b7882 */ /* 0x000fe20000000000 */
[----:B------:R-:W-:Y:S01]  /*05a0*/  LOP3.LUT R2, R0, 0x38, R240, 0xf8, !PT ;  /* 0x0000003800027812 */ /* 0x000fe200078ef8f0 */
[----:B------:R-:W-:Y:S01]  /*05b0*/  UIMAD UR60, UR5, UR60, URZ ;  /* 0x0000003c053c72a4 */ /* 0x000fe2000f8e023f */
[----:B------:R-:W-:Y:S01]  /*05c0*/  LOP3.LUT R0, R11, 0xfffffff8, RZ, 0xc0, !PT ;  /* 0xfffffff80b007812 */ /* 0x000fe200078ec0ff */
[----:B------:R-:W-:Y:S01]  /*05d0*/  UIMAD UR59, UR10, UR35, URZ ;  /* 0x000000230a3b72a4 */ /* 0x000fe2000f8e023f */
[----:B------:R-:W-:Y:S01]  /*05e0*/  LOP3.LUT R3, R2, R3, RZ, 0x3c, !PT ;  /* 0x0000000302037212 */ /* 0x000fe200078e3cff */
[----:B------:R-:W-:Y:S01]  /*05f0*/  IMAD.SHL.U32 R2, R12, 0x8, RZ ;  /* 0x000000080c027824 */ /* 0x000fe200078e00ff */
[C---:B------:R-:W-:Y:S01]  /*0600*/  LOP3.LUT P3, RZ, R7.reuse, 0x4, RZ, 0xc0, !PT ;  /* 0x0000000407ff7812 */ /* 0x040fe2000786c0ff */
[----:B------:R-:W-:Y:S01]  /*0610*/  IMAD.IADD R16, R8, 0x1, -R0 ;  /* 0x0000000108107824 */ /* 0x000fe200078e0a00 */
[----:B------:R-:W-:Y:S01]  /*0620*/  ISETP.NE.U32.AND P0, PT, R4, 0x1, PT ;  /* 0x000000010400780c */ /* 0x000fe20003f05070 */
[----:B------:R-:W-:Y:S01]  /*0630*/  IMAD.SHL.U32 R0, R7, 0x40, RZ ;  /* 0x0000004007007824 */ /* 0x000fe200078e00ff */
[----:B------:R-:W-:Y:S01]  /*0640*/  LOP3.LUT R2, R3, 0xfffffe00, R2, 0xf8, !PT ;  /* 0xfffffe0003027812 */ /* 0x000fe200078ef802 */
[----:B------:R-:W-:Y:S01]  /*0650*/  IMAD.U32 R3, RZ, RZ, UR4 ;  /* 0x00000004ff037e24 */ /* 0x000fe2000f8e00ff */
[----:B------:R-:W-:Y:S01]  /*0660*/  STL [R1+0x3c], R16 ;  /* 0x00003c1001007387 */ /* 0x000fe20000100800 */
[----:B------:R-:W-:Y:S01]  /*0670*/  SHF.R.S32.HI R7, RZ, 0x7, R13 ;  /* 0x00000007ff077819 */ /* 0x000fe2000001140d */
[----:B------:R-:W-:Y:S01]  /*0680*/  UIMAD UR4, UR15, 0xc0, URZ ;  /* 0x000000c00f0478a4 */ /* 0x000fe2000f8e023f */
[----:B------:R-:W-:Y:S01]  /*0690*/  LOP3.LUT R0, R0, 0x1c0, RZ, 0xc0, !PT ;  /* 0x000001c000007812 */ /* 0x000fe200078ec0ff */
[----:B------:R1:W-:Y:S01]  /*06a0*/  STL [R1+0x34], R2 ;  /* 0x0000340201007387 */ /* 0x0003e20000100800 */
[----:B------:R-:W-:Y:S01]  /*06b0*/  R2P PR, R6, 0x6 ;  /* 0x0000000606007804 */ /* 0x000fe20000000000 */
[----:B------:R-:W-:Y:S01]  /*06c0*/  UIMAD UR57, UR41, UR48, URZ ;  /* 0x00000030293972a4 */ /* 0x000fe2000f8e023f */
[----:B------:R-:W-:Y:S01]  /*06d0*/  LOP3.LUT R170, R0, 0x8, R9, 0xf8, !PT ;  /* 0x0000000800aa7812 */ /* 0x000fe200078ef809 */
[----:B------:R2:W-:Y:S01]  /*06e0*/  STL [R1+0x7c], R3 ;  /* 0x00007c0301007387 */ /* 0x0005e20000100800 */
[----:B------:R-:W-:Y:S01]  /*06f0*/  IMAD.U32 R8, RZ, RZ, UR4 ;  /* 0x00000004ff087e24 */ /* 0x000fe2000f8e00ff */
[C---:B------:R-:W-:Y:S01]  /*0700*/  SEL R172, R234.reuse, 0xffffffe0, !P4 ;  /* 0xffffffe0eaac7807 */ /* 0x040fe20006000000 */
[----:B------:R-:W-:Y:S01]  /*0710*/  UIMAD UR4, UR35, UR17, UR38 ;  /* 0x00000011230472a4 */ /* 0x000fe2000f8e0226 */
[----:B------:R-:W-:Y:S01]  /*0720*/  SEL R234, R234, 0xffffffe0, !P1 ;  /* 0xffffffe0eaea7807 */ /* 0x000fe20004800000 */
[----:B------:R-:W-:Y:S01]  /*0730*/  USHF.R.S32.HI UR58, URZ, 0x1f, UR53 ;  /* 0x0000001f3f3a7899 */ /* 0x000fe20008011435 */
[----:B------:R-:W-:Y:S01]  /*0740*/  SEL R232, R232, 0x10, !P0 ;  /* 0x00000010e8e87807 */ /* 0x000fe20004000000 */
[----:B------:R-:W-:-:S02]  /*0750*/  USHF.L.U32 UR50, UR4, 0x5, URZ ;  /* 0x0000000504327899 */ /* 0x000fc4000800063f */
[----:B------:R-:W-:Y:S02]  /*0760*/  UIMAD.WIDE.U32 UR44, UR40, UR48, URZ ;  /* 0x00000030282c72a5 */ /* 0x000fe4000f8e003f */
[----:B------:R-:W-:Y:S02]  /*0770*/  USHF.R.S32.HI UR55, URZ, 0x1f, UR51 ;  /* 0x0000001f3f377899 */ /* 0x000fe40008011433 */
[----:B------:R-:W-:Y:S02]  /*0780*/  USHF.R.S32.HI UR54, URZ, 0x1f, UR50 ;  /* 0x0000001f3f367899 */ /* 0x000fe40008011432 */
[----:B------:R-:W-:Y:S01]  /*0790*/  ULDC.64 UR46, c[0x0][0x118] ;  /* 0x00004600002e7ab9 */ /* 0x000fe20000000a00 */
[----:B-1----:R-:W-:-:S05]  /*07a0*/  IMAD.SHL.U32 R2, R15, 0x10, RZ ;  /* 0x000000100f027824 */ /* 0x002fca00078e00ff */
[----:B--2---:R-:W-:Y:S02]  /*07b0*/  LEA.HI.SX32 R3, R5, R2, 0x1e ;  /* 0x0000000205037211 */ /* 0x004fe400078ff2ff */
[----:B------:R-:W-:Y:S02]  /*07c0*/  LOP3.LUT R5, R0, 0x30, R2, 0xf8, !PT ;  /* 0x0000003000057812 */ /* 0x000fe400078ef802 */
[----:B------:R-:W-:Y:S01]  /*07d0*/  SHF.R.U32.HI R0, RZ, 0x3, R0 ;  /* 0x00000003ff007819 */ /* 0x000fe20000011600 */
[----:B------:R1:W-:Y:S01]  /*07e0*/  STL [R1], R3 ;  /* 0x0000000301007387 */ /* 0x0003e20000100800 */
[----:B------:R-:W-:Y:S01]  /*07f0*/  LOP3.LUT R4, R5, 0x8, R9, 0xf8, !PT ;  /* 0x0000000805047812 */ /* 0x000fe200078ef809 */
[----:B------:R-:W-:Y:S01]  /*0800*/  IMAD.U32 R5, RZ, RZ, UR7 ;  /* 0x00000007ff057e24 */ /* 0x000fe2000f8e00ff */
[----:B------:R-:W-:Y:S01]  /*0810*/  LOP3.LUT R170, R170, R0, RZ, 0x3c, !PT ;  /* 0x00000000aaaa7212 */ /* 0x000fe200078e3cff */
[----:B------:R-:W-:Y:S01]  /*0820*/  USHF.R.S32.HI UR7, URZ, 0x1f, UR38 ;  /* 0x0000001f3f077899 */ /* 0x000fe20008011426 */
[----:B------:R-:W-:Y:S04]  /*0830*/  STL [R1+0x78], R8 ;  /* 0x0000780801007387 */ /* 0x000fe80000100800 */
[----:B------:R2:W-:Y:S01]  /*0840*/  STL [R1+0x74], R5 ;  /* 0x0000740501007387 */ /* 0x0005e20000100800 */
[----:B-1----:R-:W-:-:S04]  /*0850*/  IMAD.SHL.U32 R3, R10, 0x200, RZ ;  /* 0x000002000a037824 */ /* 0x002fc800078e00ff */
[----:B------:R-:W-:Y:S01]  /*0860*/  IMAD R2, R7, 0x1000, R3 ;  /* 0x0000100007027824 */ /* 0x000fe200078e0203 */
[----:B------:R-:W-:Y:S01]  /*0870*/  LOP3.LUT R3, R3, R4, R0, 0xf6, !PT ;  /* 0x0000000403037212 */ /* 0x000fe200078ef600 */
[----:B------:R-:W-:Y:S02]  /*0880*/  IMAD.SHL.U32 R0, R6, 0x40, RZ ;  /* 0x0000004006007824 */ /* 0x000fe400078e00ff */
[----:B------:R-:W-:Y:S02]  /*0890*/  IMAD.IADD R170, R2, 0x1, R170 ;  /* 0x0000000102aa7824 */ /* 0x000fe400078e02aa */
[----:B------:R-:W-:Y:S01]  /*08a0*/  IMAD.U32 R2, RZ, RZ, UR7 ;  /* 0x00000007ff027e24 */ /* 0x000fe2000f8e00ff */
[----:B------:R-:W-:Y:S01]  /*08b0*/  USHF.L.U32 UR7, UR35, 0x7, URZ ;  /* 0x0000000723077899 */ /* 0x000fe2000800063f */
[----:B------:R-:W-:Y:S01]  /*08c0*/  IMAD.SHL.U32 R6, R14, 0x2, RZ ;  /* 0x000000020e067824 */ /* 0x000fe200078e00ff */
[----:B------:R-:W-:Y:S01]  /*08d0*/  LOP3.LUT R0, R0, 0x1c0, RZ, 0xc0, !PT ;  /* 0x000001c000007812 */ /* 0x000fe200078ec0ff */
[----:B------:R-:W-:-:S02]  /*08e0*/  IMAD.SHL.U32 R2, R7, 0x8, RZ ;  /* 0x0000000807027824 */ /* 0x000fc400078e00ff */
[----:B--2---:R-:W-:Y:S02]  /*08f0*/  IMAD R5, R7, 0x2000, R6 ;  /* 0x0000200007057824 */ /* 0x004fe400078e0206 */
[----:B------:R-:W-:Y:S01]  /*0900*/  IMAD.U32 R4, RZ, RZ, UR7 ;  /* 0x00000007ff047e24 */ /* 0x000fe2000f8e00ff */
[----:B------:R-:W-:Y:S01]  /*0910*/  USHF.R.S32.HI UR7, URZ, 0x1f, UR35 ;  /* 0x0000001f3f077899 */ /* 0x000fe20008011423 */
[----:B------:R-:W-:Y:S01]  /*0920*/  IMAD.SHL.U32 R8, R10, 0x10, RZ ;  /* 0x000000100a087824 */ /* 0x000fe200078e00ff */
[----:B------:R-:W-:Y:S01]  /*0930*/  LOP3.LUT R2, R2, 0x8, RZ, 0xc0, !PT ;  /* 0x0000000802027812 */ /* 0x000fe200078ec0ff */
[C---:B------:R-:W-:Y:S01]  /*0940*/  IMAD R5, R15.reuse, 0x400, R5 ;  /* 0x000004000f057824 */ /* 0x040fe200078e0205 */
[----:B------:R-:W-:Y:S01]  /*0950*/  SHF.R.U32.HI R4, RZ, 0x3, R0 ;  /* 0x00000003ff047819 */ /* 0x000fe20000011600 */
[----:B------:R-:W-:Y:S01]  /*0960*/  IMAD R6, R15, 0x400, R6 ;  /* 0x000004000f067824 */ /* 0x000fe200078e0206 */
[----:B------:R-:W-:Y:S01]  /*0970*/  LOP3.LUT R9, R2, 0x10, R8, 0xf8, !PT ;  /* 0x0000001002097812 */ /* 0x000fe200078ef808 */
[----:B------:R-:W-:Y:S01]  /*0980*/  IMAD.U32 R7, RZ, RZ, UR7 ;  /* 0x00000007ff077e24 */ /* 0x000fe2000f8e00ff */
[----:B------:R-:W-:Y:S01]  /*0990*/  USHF.R.S32.HI UR7, URZ, 0x1f, UR38 ;  /* 0x0000001f3f077899 */ /* 0x000fe20008011426 */
[-C--:B------:R-:W-:Y:S01]  /*09a0*/  LOP3.LUT R7, R4, R0.reuse, RZ, 0xfc, !PT ;  /* 0x0000000004077212 */ /* 0x080fe200078efcff */
[----:B------:R-:W-:Y:S01]  /*09b0*/  IMAD.SHL.U32 R170, R170, 0x2, RZ ;  /* 0x00000002aaaa7824 */ /* 0x000fe200078e00ff */
[----:B------:R-:W-:Y:S01]  /*09c0*/  LOP3.LUT R8, R4, R0, R2, 0x1e, !PT ;  /* 0x0000000004087212 */ /* 0x000fe200078e1e02 */
[----:B------:R-:W-:-:S02]  /*09d0*/  IMAD.SHL.U32 R2, R16, 0x40, RZ ;  /* 0x0000004010027824 */ /* 0x000fc400078e00ff */
[----:B------:R-:W-:Y:S01]  /*09e0*/  IMAD.U32 R12, RZ, RZ, UR7 ;  /* 0x00000007ff0c7e24 */ /* 0x000fe2000f8e00ff */
[----:B------:R-:W-:Y:S01]  /*09f0*/  USHF.R.S32.HI UR7, URZ, 0x1f, UR35 ;  /* 0x0000001f3f077899 */ /* 0x000fe20008011423 */
[----:B------:R-:W-:Y:S01]  /*0a00*/  IMAD.IADD R7, R7, 0x1, R5 ;  /* 0x0000000107077824 */ /* 0x000fe200078e0205 */
[----:B------:R-:W-:Y:S01]  /*0a10*/  LOP3.LUT R2, R2, 0x1c0, RZ, 0xc0, !PT ;  /* 0x000001c002027812 */ /* 0x000fe200078ec0ff */
[----:B------:R-:W-:Y:S02]  /*0a20*/  IMAD.SHL.U32 R5, R10, 0x8, RZ ;  /* 0x000000080a057824 */ /* 0x000fe400078e00ff */
[----:B------:R-:W-:Y:S01]  /*0a30*/  IMAD.U32 R4, RZ, RZ, UR12 ;  /* 0x0000000cff047e24 */ /* 0x000fe2000f8e00ff */
[--C-:B------:R-:W-:Y:S01]  /*0a40*/  SHF.R.U32.HI R4, RZ, 0x3, R2.reuse ;  /* 0x00000003ff047819 */ /* 0x100fe20000011602 */
[----:B------:R-:W-:Y:S01]  /*0a50*/  IMAD.U32 R0, RZ, RZ, UR7 ;  /* 0x00000007ff007e24 */ /* 0x000fe2000f8e00ff */
[----:B------:R-:W-:Y:S01]  /*0a60*/  LOP3.LUT R5, R2, 0x8, R5, 0xf8, !PT ;  /* 0x0000000802057812 */ /* 0x000fe200078ef805 */
[----:B------:R-:W-:Y:S01]  /*0a70*/  IMAD.SHL.U32 R0, R11, 0x40, RZ ;  /* 0x000000400b007824 */ /* 0x000fe200078e00ff */
[----:B------:R-:W-:Y:S01]  /*0a80*/  @UP2 UIMAD UR12, UR35, UR56, URZ ;  /* 0x00000038230c22a4 */ /* 0x000fe2000f8e023f */
[----:B------:R-:W-:Y:S01]  /*0a90*/  LOP3.LUT R2, R4, R9, R2, 0x1e, !PT ;  /* 0x0000000904027212 */ /* 0x000fe200078e1e02 */
[----:B------:R-:W-:Y:S01]  /*0aa0*/  IMAD.IADD R6, R6, 0x1, R8 ;  /* 0x0000000106067824 */ /* 0x000fe200078e0208 */
[----:B------:R-:W-:Y:S01]  /*0ab0*/  LOP3.LUT R5, R5, R4, RZ, 0x3c, !PT ;  /* 0x0000000405057212 */ /* 0x000fe200078e3cff */
[----:B------:R-:W-:Y:S01]  /*0ac0*/  IMAD.MOV.U32 R4, RZ, RZ, 0x40 ;  /* 0x00000040ff047424 */ /* 0x000fe200078e00ff */
[----:B------:R-:W-:Y:S01]  /*0ad0*/  LOP3.LUT R0, R0, 0xfffffe00, RZ, 0xc0, !PT ;  /* 0xfffffe0000007812 */ /* 0x000fe200078ec0ff */
[----:B------:R-:W-:Y:S01]  /*0ae0*/  IMAD.U32 R10, RZ, RZ, UR12 ;  /* 0x0000000cff0a7e24 */ /* 0x000fe2000f8e00ff */
[----:B------:R-:W-:Y:S01]  /*0af0*/  @!UP2 UIMAD UR7, UR35, UR18, UR38 ;  /* 0x000000122307a2a4 */ /* 0x000fe2000f8e0226 */
[----:B------:R-:W-:Y:S01]  /*0b00*/  IMAD.SHL.U32 R230, R7, 0x2, RZ ;  /* 0x0000000207e67824 */ /* 0x000fe200078e00ff */
[----:B------:R-:W-:Y:S01]  /*0b10*/  LOP3.LUT R177, R2, R0, RZ, 0xfc, !PT ;  /* 0x0000000002b17212 */ /* 0x000fe200078efcff */
[----:B------:R-:W-:Y:S01]  /*0b20*/  IMAD R178, R15, 0x400, R0 ;  /* 0x000004000fb27824 */ /* 0x000fe200078e0200 */
[----:B------:R-:W-:Y:S01]  /*0b30*/  SEL R171, R4, 0xffffffc0, !P3 ;  /* 0xffffffc004ab7807 */ /* 0x000fe20005800000 */
[----:B------:R1:W-:Y:S01]  /*0b40*/  STL [R1+0x70], R10 ;  /* 0x0000700a01007387 */ /* 0x0003e20000100800 */
[----:B------:R-:W-:Y:S01]  /*0b50*/  LEA R0, R6, 0xc000, 0x1 ;  /* 0x0000c00006007811 */ /* 0x000fe200078e08ff */
[----:B------:R-:W-:Y:S01]  /*0b60*/  IMAD.MOV.U32 R2, RZ, RZ, 0x440 ;  /* 0x00000440ff027424 */ /* 0x000fe200078e00ff */
[----:B------:R-:W-:Y:S01]  /*0b70*/  SEL R4, R4, 0xffffffc0, !P2 ;  /* 0xffffffc004047807 */ /* 0x000fe20005000000 */
[----:B------:R-:W-:Y:S01]  /*0b80*/  IMAD.IADD R178, R178, 0x1, R5 ;  /* 0x00000001b2b27824 */ /* 0x000fe200078e0205 */
[----:B------:R-:W-:Y:S01]  /*0b90*/  IADD3 R12, R0, 0x420, RZ ;  /* 0x00000420000c7810 */ /* 0x000fe20007ffe0ff */
[----:B------:R-:W-:Y:S01]  /*0ba0*/  IMAD.IADD R7, R234, 0x1, R0 ;  /* 0x00000001ea077824 */ /* 0x000fe200078e0200 */
        /* <DEDUP_REMOVED lines=8> */
[----:B------:R-:W-:Y:S01]  /*0c30*/  IADD3 R5, R0, 0x2440, RZ ;  /* 0x0000244000057810 */ /* 0x000fe20007ffe0ff */
[--C-:B------:R-:W-:Y:S01]  /*0c40*/  IMAD.IADD R232, R232, 0x1, R231.reuse ;  /* 0x00000001e8e87824 */ /* 0x100fe200078e02e7 */
[----:B------:R-:W-:Y:S01]  /*0c50*/  @P1 IADD3 R11, R0, 0x23e0, RZ ;  /* 0x000023e0000b1810 */ /* 0x000fe20007ffe0ff */
[----:B------:R-:W-:Y:S01]  /*0c60*/  IMAD.IADD R173, R170, 0x1, R172 ;  /* 0x00000001aaad7824 */ /* 0x000fe200078e02ac */
[----:B------:R-:W-:Y:S01]  /*0c70*/  @P2 IADD3 R5, R0, 0x23c0, RZ ;  /* 0x000023c000052810 */ /* 0x000fe20007ffe0ff */
[--C-:B------:R-:W-:Y:S01]  /*0c80*/  IMAD.IADD R237, R230, 0x1, R234.reuse ;  /* 0x00000001e6ed7824 */ /* 0x100fe200078e02ea */
[----:B------:R-:W-:Y:S01]  /*0c90*/  SEL R2, R2, 0x3c0, !P2 ;  /* 0x000003c002027807 */ /* 0x000fe20005000000 */
[----:B------:R-:W-:Y:S01]  /*0ca0*/  IMAD.IADD R236, R233, 0x1, R234 ;  /* 0x00000001e9ec7824 */ /* 0x000fe200078e02ea */
[----:B------:R-:W-:Y:S01]  /*0cb0*/  IADD3 R6, R0, 0x2040, RZ ;  /* 0x0000204000067810 */ /* 0x000fe20007ffe0ff */
[----:B------:R-:W-:Y:S01]  /*0cc0*/  IMAD.IADD R235, R234, 0x1, R231 ;  /* 0x00000001eaeb7824 */ /* 0x000fe200078e02e7 */
[----:B------:R-:W-:Y:S01]  /*0cd0*/  @P2 IADD3 R6, R0, 0x1fc0, RZ ;  /* 0x00001fc000062810 */ /* 0x000fe20007ffe0ff */
[C---:B-1----:R-:W-:Y:S01]  /*0ce0*/  IMAD.IADD R10, R4.reuse, 0x1, R0 ;  /* 0x00000001040a7824 */ /* 0x042fe200078e0200 */
[----:B------:R-:W-:Y:S01]  /*0cf0*/  @!UP2 UIMAD UR56, UR7, UR56, URZ ;  /* 0x000000380738a2a4 */ /* 0x000fe2000f8e023f */
[----:B------:R-:W-:-:S02]  /*0d00*/  IMAD.IADD R4, R4, 0x1, R8 ;  /* 0x0000000104047824 */ /* 0x000fc400078e0208 */
[----:B------:R-:W-:Y:S01]  /*0d10*/  IMAD.SHL.U32 R3, R3, 0x2, RZ ;  /* 0x0000000203037824 */ /* 0x000fe200078e00ff */
[----:B------:R-:W-:Y:S01]  /*0d20*/  STL [R1+0x50], R10 ;  /* 0x0000500a01007387 */ /* 0x000fe20000100800 */
[----:B------:R-:W-:-:S03]  /*0d30*/  IMAD.IADD R172, R172, 0x1, R171 ;  /* 0x00000001acac7824 */ /* 0x000fc600078e02ab */
[----:B------:R-:W-:Y:S04]  /*0d40*/  STL [R1+0x58], R12 ;  /* 0x0000580c01007387 */ /* 0x000fe80000100800 */
[----:B------:R-:W-:Y:S04]  /*0d50*/  STL [R1+0x40], R8 ;  /* 0x0000400801007387 */ /* 0x000fe80000100800 */
[----:B------:R-:W-:Y:S04]  /*0d60*/  STL [R1+0x54], R11 ;  /* 0x0000540b01007387 */ /* 0x000fe80000100800 */
[----:B------:R1:W-:Y:S04]  /*0d70*/  STL [R1+0x48], R5 ;  /* 0x0000480501007387 */ /* 0x0003e80000100800 */
[----:B------:R2:W-:Y:S01]  /*0d80*/  STL [R1+0x4c], R6 ;  /* 0x00004c0601007387 */ /* 0x0005e20000100800 */
[----:B-1----:R-:W-:-:S02]  /*0d90*/  IMAD.IADD R5, R0, 0x1, R2 ;  /* 0x0000000100057824 */ /* 0x002fc400078e0202 */
        /* <DEDUP_REMOVED lines=9> */
.L_x_2109:
        /* <DEDUP_REMOVED lines=54> */
.L_x_2033:
        /* <DEDUP_REMOVED lines=38> */
[----:B------:R-:W-:-:S04]  /*13f0*/  @UP0 UIADD3 UR4, UR30, UR31, URZ ;  /* 0x0000001f1e040290 */ /* 0x000fc8000fffe03f */
        /* <DEDUP_REMOVED lines=19> */
.L_x_2035:
        /* <DEDUP_REMOVED lines=18> */
.L_x_2036:
[----:B------:R-:W2:Y:S04]  /*1650*/  LDL R0, [R1+0x70] ;  /* 0x0000700001007983 */ /* 0x000ea80000100800 */
[----:B------:R-:W3:Y:S01]  /*1660*/  LDL R2, [R1+0x7c] ;  /* 0x00007c0001027983 */ /* 0x000ee20000100800 */
[----:B------:R-:W-:Y:S01]  /*1670*/  IABS R6, c[0x0][0x1c8] ;  /* 0x0000720000067a13 */ /* 0x000fe20000000000 */
[----:B------:R-:W-:-:S03]  /*1680*/  ULDC.64 UR14, c[0x0][0x370] ;  /* 0x0000dc00000e7ab9 */ /* 0x000fc60000000a00 */
[----:B------:R-:W1:Y:S01]  /*1690*/  I2F.RP R4, R6 ;  /* 0x0000000600047306 */ /* 0x000e620000209400 */
[----:B------:R-:W-:-:S04]  /*16a0*/  @UP1 UIMAD.WIDE.U32 UR12, UR18, UR14, URZ ;  /* 0x0000000e120c12a5 */ /* 0x000fc8000f8e003f */
[----:B------:R-:W-:-:S03]  /*16b0*/  @UP1 UIMAD UR26, UR18, UR15, UR13 ;  /* 0x0000000f121a12a4 */ /* 0x000fc6000f8e020d */
[----:B------:R-:W-:Y:S02]  /*16c0*/  @UP1 UMOV UR25, UR12 ;  /* 0x0000000c00191c82 */ /* 0x000fe40008000000 */
[----:B------:R-:W-:Y:S01]  /*16d0*/  ULDC.64 UR12, c[0x0][0x368] ;  /* 0x0000da00000c7ab9 */ /* 0x000fe20000000a00 */
[----:B-1----:R-:W1:Y:S01]  /*16e0*/  MUFU.RCP R4, R4 ;  /* 0x0000000400047308 */ /* 0x002e620000001000 */
[----:B------:R-:W-:Y:S02]  /*16f0*/  @!UP1 UIMAD UR4, UR42, UR12, URZ ;  /* 0x0000000c2a0492a4 */ /* 0x000fe4000f8e023f */
[----:B------:R-:W-:Y:S02]  /*1700*/  ULDC UR7, c[0x0][0x224] ;  /* 0x0000890000077ab9 */ /* 0x000fe40000000800 */
[----:B------:R-:W-:Y:S02]  /*1710*/  @!UP1 UIMAD UR4, UR35, UR13, UR4 ;  /* 0x0000000d230492a4 */ /* 0x000fe4000f8e0204 */
[----:B------:R-:W-:-:S02]  /*1720*/  @!UP1 UIMAD.WIDE.U32 UR12, UR35, UR12, URZ ;  /* 0x0000000c230c92a5 */ /* 0x000fc4000f8e003f */
[----:B------:R-:W-:Y:S02]  /*1730*/  ULDC.64 UR14, c[0x0][0x3d8] ;  /* 0x0000f600000e7ab9 */ /* 0x000fe40000000a00 */
[----:B------:R-:W-:Y:S02]  /*1740*/  @!UP1 UIADD3 UR26, UR13, UR4, URZ ;  /* 0x000000040d1a9290 */ /* 0x000fe4000fffe03f */
[----:B------:R-:W-:Y:S01]  /*1750*/  UIMAD UR4, UR42, UR7, UR59 ;  /* 0x000000072a0472a4 */ /* 0x000fe2000f8e023b */
[----:B-1----:R-:W-:Y:S01]  /*1760*/  IADD3 R4, R4, 0xffffffe, RZ ;  /* 0x0ffffffe04047810 */ /* 0x002fe20007ffe0ff */
[----:B------:R-:W1:Y:S03]  /*1770*/  S2UR UR7, SR_CTAID.X ;  /* 0x00000000000779c3 */ /* 0x000e660000002500 */
[----:B------:R4:W5:Y:S01]  /*1780*/  F2I.FTZ.U32.TRUNC.NTZ R5, R4 ;  /* 0x0000000400057305 */ /* 0x000962000021f000 */
[----:B------:R-:W-:-:S04]  /*1790*/  UIADD3 UR4, UR49, UR4, URZ ;  /* 0x0000000431047290 */ /* 0x000fc8000fffe03f */
[----:B------:R-:W-:Y:S02]  /*17a0*/  UIMAD UR4, UR40, UR4, UR57 ;  /* 0x00000004280472a4 */ /* 0x000fe4000f8e0239 */
[----:B------:R-:W-:Y:S02]  /*17b0*/  @!UP1 UMOV UR25, UR12 ;  /* 0x0000000c00199c82 */ /* 0x000fe40008000000 */
[----:B------:R-:W-:Y:S02]  /*17c0*/  UIADD3 UR17, UR45, UR4, URZ ;  /* 0x000000042d117290 */ /* 0x000fe4000fffe03f */
[----:B------:R-:W-:Y:S02]  /*17d0*/  UIMAD UR4, UR41, UR18, URZ ;  /* 0x00000012290472a4 */ /* 0x000fe4000f8e023f */
[----:B------:R-:W-:Y:S01]  /*17e0*/  UIMAD.WIDE.U32 UR12, UR40, UR18, URZ ;  /* 0x00000012280c72a5 */ /* 0x000fe2000f8e003f */
[----:B----4-:R-:W-:-:S03]  /*17f0*/  IMAD.MOV.U32 R4, RZ, RZ, RZ ;  /* 0x000000ffff047224 */ /* 0x010fc600078e00ff */
[----:B------:R-:W-:Y:S02]  /*1800*/  @UP1 UIADD3 UR17, UR13, UR4, URZ ;  /* 0x000000040d111290 */ /* 0x000fe4000fffe03f */
[----:B------:R-:W-:Y:S02]  /*1810*/  USEL UR22, UR44, UR12, !UP1 ;  /* 0x0000000c2c167287 */ /* 0x000fe4000c800000 */
[----:B-1----:R-:W-:-:S04]  /*1820*/  UIMAD.WIDE.U32 UR12, UR7, UR14, URZ ;  /* 0x0000000e070c72a5 */ /* 0x002fc8000f8e003f */
[----:B------:R-:W-:Y:S02]  /*1830*/  UIMAD UR10, UR7, UR15, UR13 ;  /* 0x0000000f070a72a4 */ /* 0x000fe4000f8e020d */
[----:B------:R-:W-:Y:S02]  /*1840*/  USHF.L.U32 UR7, UR35, 0x7, URZ ;  /* 0x0000000723077899 */ /* 0x000fe4000800063f */
[----:B------:R-:W-:Y:S02]  /*1850*/  USEL UR15, UR12, URZ, UP3 ;  /* 0x0000003f0c0f7287 */ /* 0x000fe40009800000 */
[----:B------:R-:W-:Y:S02]  /*1860*/  USHF.L.U64.HI UR4, UR35, 0x7, UR42 ;  /* 0x0000000723047899 */ /* 0x000fe4000801022a */
[----:B------:R-:W-:Y:S02]  /*1870*/  USEL UR12, UR7, URZ, UP6 ;  /* 0x0000003f070c7287 */ /* 0x000fe4000b000000 */
[----:B------:R-:W-:-:S02]  /*1880*/  USEL UR4, UR4, URZ, UP6 ;  /* 0x0000003f04047287 */ /* 0x000fc4000b000000 */
[----:B------:R-:W-:Y:S01]  /*1890*/  UIADD3 UR12, UP0, UR20, UR12, URZ ;  /* 0x0000000c140c7290 */ /* 0x000fe2000ff1e03f */
[----:B------:R-:W-:-:S03]  /*18a0*/  ISETP.NE.AND P1, PT, RZ, c[0x0][0x1c8], PT ;  /* 0x00007200ff007a0c */ /* 0x000fc60003f25270 */
[----:B------:R-:W-:Y:S02]  /*18b0*/  UIADD3.X UR7, UR34, UR4, URZ, UP0, !UPT ;  /* 0x0000000422077290 */ /* 0x000fe400087fe43f */
[----:B------:R-:W-:-:S04]  /*18c0*/  UIMAD UR4, UR41, UR12, URZ ;  /* 0x0000000c290472a4 */ /* 0x000fc8000f8e023f */
[----:B------:R-:W-:Y:S02]  /*18d0*/  UIMAD UR7, UR40, UR7, UR4 ;  /* 0x00000007280772a4 */ /* 0x000fe4000f8e0204 */
[----:B------:R-:W-:Y:S02]  /*18e0*/  UIMAD.WIDE.U32 UR12, UR40, UR12, URZ ;  /* 0x0000000c280c72a5 */ /* 0x000fe4000f8e003f */
[----:B------:R-:W-:Y:S02]  /*18f0*/  USEL UR10, UR10, URZ, UP3 ;  /* 0x0000003f0a0a7287 */ /* 0x000fe40009800000 */
[----:B------:R-:W-:Y:S01]  /*1900*/  UIADD3 UR7, UR13, UR7, URZ ;  /* 0x000000070d077290 */ /* 0x000fe2000fffe03f */
[----:B--2---:R5:W1:Y:S08]  /*1910*/  R2UR UR16, R0 ;  /* 0x00000000001073c2 */ /* 0x004a7000000e0000 */
[----:B---3--:R2:W3:Y:S01]  /*1920*/  R2UR UR14, R2 ;  /* 0x00000000020e73c2 */ /* 0x0084e200000e0000 */
[----:B-----5:R-:W-:-:S04]  /*1930*/  IMAD.MOV R0, RZ, RZ, -R5 ;  /* 0x000000ffff007224 */ /* 0x020fc800078e0a05 */
[----:B------:R-:W-:-:S04]  /*1940*/  IMAD R0, R0, R6, RZ ;  /* 0x0000000600007224 */ /* 0x000fc800078e02ff */
[----:B------:R-:W-:Y:S01]  /*1950*/  IMAD.HI.U32 R0, R5, R0, R4 ;  /* 0x0000000005007227 */ /* 0x000fe200078e0004 */
[----:B--2---:R-:W-:-:S05]  /*1960*/  IABS R2, UR38 ;  /* 0x0000002600027c13 */ /* 0x004fca0008000000 */
[----:B------:R-:W-:-:S04]  /*1970*/  IMAD.HI.U32 R0, R0, R2, RZ ;  /* 0x0000000200007227 */ /* 0x000fc800078e00ff */
[----:B------:R-:W-:-:S04]  /*1980*/  IMAD.MOV R4, RZ, RZ, -R0 ;  /* 0x000000ffff047224 */ /* 0x000fc800078e0a00 */
[----:B------:R-:W-:-:S05]  /*1990*/  IMAD R2, R6, R4, R2 ;  /* 0x0000000406027224 */ /* 0x000fca00078e0202 */
[----:B------:R-:W-:-:S13]  /*19a0*/  ISETP.GT.U32.AND P0, PT, R6, R2, PT ;  /* 0x000000020600720c */ /* 0x000fda0003f04070 */
[----:B------:R-:W-:-:S05]  /*19b0*/  @!P0 IMAD.IADD R2, R2, 0x1, -R6 ;  /* 0x0000000102028824 */ /* 0x000fca00078e0a06 */
[----:B------:R-:W-:Y:S02]  /*19c0*/  ISETP.GE.U32.AND P2, PT, R2, R6, PT ;  /* 0x000000060200720c */ /* 0x000fe40003f46070 */
[----:B------:R-:W-:Y:S02]  /*19d0*/  @!P0 IADD3 R0, R0, 0x1, RZ ;  /* 0x0000000100008810 */ /* 0x000fe40007ffe0ff */
[----:B---3--:R-:W-:-:S09]  /*19e0*/  ISETP.LE.AND P0, PT, RZ, UR14, PT ;  /* 0x0000000eff007c0c */ /* 0x008fd2000bf03270 */
[----:B------:R-:W-:-:S05]  /*19f0*/  @P2 IADD3 R0, R0, 0x1, RZ ;  /* 0x0000000100002810 */ /* 0x000fca0007ffe0ff */
[----:B------:R-:W-:Y:S01]  /*1a00*/  IMAD.MOV.U32 R12, RZ, RZ, R0 ;  /* 0x000000ffff0c7224 */ /* 0x000fe200078e0000 */
[----:B-1----:R-:W-:-:S03]  /*1a10*/  @UP2 USEL UR4, UR16, UR18, !UP1 ;  /* 0x0000001210042287 */ /* 0x002fc6000c800000 */
[----:B------:R-:W-:Y:S01]  /*1a20*/  @!P0 IMAD.MOV R12, RZ, RZ, -R12 ;  /* 0x000000ffff0c8224 */ /* 0x000fe200078e0a0c */
[----:B------:R-:W-:Y:S01]  /*1a30*/  PLOP3.LUT P0, PT, PT, PT, UP2, 0x80, 0x0 ;  /* 0x000000000000781c */ /* 0x000fe20003f0f028 */
[----:B------:R-:W-:Y:S02]  /*1a40*/  ULDC UR14, c[0x0][0x234] ;  /* 0x00008d00000e7ab9 */ /* 0x000fe40000000800 */
[----:B------:R-:W-:Y:S01]  /*1a50*/  @UP2 UIMAD UR19, UR38, UR14, UR4 ;  /* 0x0000000e261322a4 */ /* 0x000fe2000f8e0204 */
[----:B------:R-:W-:Y:S01]  /*1a60*/  @!P1 LOP3.LUT R12, RZ, c[0x0][0x1c8], RZ, 0x33, !PT ;  /* 0x00007200ff0c9a12 */ /* 0x000fe200078e33ff */
[----:B------:R-:W-:-:S05]  /*1a70*/  USHF.R.S32.HI UR16, URZ, 0x1f, UR21 ;  /* 0x0000001f3f107899 */ /* 0x000fca0008011415 */
[----:B------:R-:W-:Y:S01]  /*1a80*/  @!UP2 UMOV UR19, UR56 ;  /* 0x000000380013ac82 */ /* 0x000fe20008000000 */
[----:B------:R-:W-:Y:S02]  /*1a90*/  SHF.R.S32.HI R15, RZ, 0x1f, R12 ;  /* 0x0000001fff0f7819 */ /* 0x000fe4000001140c */
[----:B------:R-:W-:Y:S05]  /*1aa0*/  @!P0 BRA `(.L_x_2037) ;  /* 0x0000005000008947 */ /* 0x000fea0003800000 */
[----:B------:R-:W-:Y:S02]  /*1ab0*/  ULDC UR4, c[0x0][0x224] ;  /* 0x0000890000047ab9 */ /* 0x000fe40000000800 */
[----:B------:R-:W-:-:S04]  /*1ac0*/  @!UP1 UIMAD UR18, UR35, UR4, URZ ;  /* 0x00000004231292a4 */ /* 0x000fc8000f8e023f */
[----:B------:R-:W-:-:S04]  /*1ad0*/  ULEA UR4, UR35, UR18, 0x7 ;  /* 0x0000001223047291 */ /* 0x000fc8000f8e383f */
[----:B------:R-:W-:Y:S01]  /*1ae0*/  UIMAD UR14, UR61, UR38, UR4 ;  /* 0x000000263d0e72a4 */ /* 0x000fe2000f8e0204 */
[----:B------:R-:W-:Y:S05]  /*1af0*/  BRA `(.L_x_2038) ;  /* 0x0000001000007947 */ /* 0x000fea0003800000 */
.L_x_2037:
[----:B------:R-:W-:Y:S02]  /*1b00*/  UMOV UR14, UR60 ;  /* 0x0000003c000e7c82 */ /* 0x000fe40008000000 */
.L_x_2038:
[----:B------:R-:W1:Y:S01]  /*1b10*/  S2R R14, SR_TID.X ;  /* 0x00000000000e7919 */ /* 0x000e620000002100 */
[----:B------:R-:W-:Y:S01]  /*1b20*/  SHF.R.S32.HI R241, RZ, 0x1f, R240 ;  /* 0x0000001ffff17819 */ /* 0x000fe200000114f0 */
[----:B------:R-:W-:Y:S01]  /*1b30*/  UIADD3 UR12, UP5, UP4, UR12, UR51, UR53 ;  /* 0x000000330c0c7290 */ /* 0x000fe2000fcbe035 */
[----:B------:R-:W-:Y:S01]  /*1b40*/  IMAD.U32 R8, RZ, RZ, UR20 ;  /* 0x00000014ff087e24 */ /* 0x000fe2000f8e00ff */
[----:B------:R-:W-:Y:S02]  /*1b50*/  BSSY B1, `(.L_x_2034) ;  /* 0x0000c87000017945 */ /* 0x000fe40003800000 */
[----:B------:R-:W-:Y:S02]  /*1b60*/  UIADD3 UR18, UP1, UP0, UR15, UR12, UR22 ;  /* 0x0000000c0f127290 */ /* 0x000fe4000f83e016 */
[----:B------:R-:W-:Y:S02]  /*1b70*/  UIADD3.X UR4, UR7, UR55, UR58, UP5, UP4 ;  /* 0x0000003707047290 */ /* 0x000fe4000afe843a */
[----:B------:R-:W-:-:S02]  /*1b80*/  USHF.R.S32.HI UR22, URZ, 0x1f, UR38 ;  /* 0x0000001f3f167899 */ /* 0x000fc40008011426 */
[----:B------:R-:W-:Y:S02]  /*1b90*/  ULDC.64 UR12, c[0x0][0x1a8] ;  /* 0x00006a00000c7ab9 */ /* 0x000fe40000000a00 */
[----:B------:R-:W-:Y:S02]  /*1ba0*/  UIADD3.X UR17, UR10, UR4, UR17, UP1, UP0 ;  /* 0x000000040a117290 */ /* 0x000fe40008fe0411 */
[----:B------:R-:W-:Y:S02]  /*1bb0*/  UIMAD UR4, UR22, UR12, URZ ;  /* 0x0000000c160472a4 */ /* 0x000fe4000f8e023f */
[----:B------:R-:W-:Y:S02]  /*1bc0*/  UISETP.GE.AND UP0, UPT, UR24, 0x1, UPT ;  /* 0x000000011800788c */ /* 0x000fe4000bf06270 */
[----:B------:R-:W-:Y:S02]  /*1bd0*/  UIMAD UR15, UR38, UR13, UR4 ;  /* 0x0000000d260f72a4 */ /* 0x000fe4000f8e0204 */
[----:B------:R-:W-:Y:S01]  /*1be0*/  UIADD3 UR7, UR20, UR19, URZ ;  /* 0x0000001314077290 */ /* 0x000fe2000fffe03f */
[----:B-1----:R-:W-:Y:S01]  /*1bf0*/  SHF.R.S32.HI R9, RZ, 0x1f, R14 ;  /* 0x0000001fff097819 */ /* 0x002fe2000001140e */
[----:B------:R-:W-:-:S02]  /*1c00*/  ULDC.64 UR12, c[0x0][0x378] ;  /* 0x0000de00000c7ab9 */ /* 0x000fc40000000a00 */
[----:B------:R-:W-:Y:S01]  /*1c10*/  UIMAD UR4, UR22, UR12, URZ ;  /* 0x0000000c160472a4 */ /* 0x000fe2000f8e023f */
[----:B------:R-:W-:Y:S02]  /*1c20*/  LEA.HI R2, R9, R14, RZ, 0x3 ;  /* 0x0000000e09027211 */ /* 0x000fe400078f18ff */
[----:B------:R-:W-:Y:S02]  /*1c30*/  UMOV UR22, 0x4 ;  /* 0x0000000400167882 */ /* 0x000fe40000000000 */
[----:B------:R-:W-:Y:S01]  /*1c40*/  SHF.R.S32.HI R2, RZ, 0x3, R2 ;  /* 0x00000003ff027819 */ /* 0x000fe20000011402 */
[----:B------:R-:W-:-:S03]  /*1c50*/  UIMAD UR10, UR38, UR13, UR4 ;  /* 0x0000000d260a72a4 */ /* 0x000fc6000f8e0204 */
[----:B------:R-:W-:Y:S01]  /*1c60*/  SHF.R.S32.HI R18, RZ, 0x1f, R2 ;  /* 0x0000001fff127819 */ /* 0x000fe20000011402 */
[----:B------:R-:W-:Y:S01]  /*1c70*/  ULDC.64 UR12, c[0x0][0x370] ;  /* 0x0000dc00000c7ab9 */ /* 0x000fe20000000a00 */
[----:B------:R-:W-:Y:S01]  /*1c80*/  IADD3 R0, P0, R2, UR20, RZ ;  /* 0x0000001402007c10 */ /* 0x000fe2000ff1e0ff */
[----:B------:R-:W-:Y:S02]  /*1c90*/  UIMAD UR4, UR34, UR12, URZ ;  /* 0x0000000c220472a4 */ /* 0x000fe4000f8e023f */
[----:B------:R-:W-:Y:S01]  /*1ca0*/  UIADD3 UR12, UR20, UR14, URZ ;  /* 0x0000000e140c7290 */ /* 0x000fe2000fffe03f */
[----:B------:R-:W-:Y:S01]  /*1cb0*/  IADD3.X R7, R18, UR34, RZ, P0, !PT ;  /* 0x0000002212077c10 */ /* 0x000fe200087fe4ff */
[----:B------:R-:W-:Y:S01]  /*1cc0*/  IMAD.WIDE.U32 R4, R0, c[0x0][0x190], R240 ;  /* 0x0000640000047a25 */ /* 0x000fe200078e00f0 */
[----:B------:R-:W-:-:S03]  /*1cd0*/  UIMAD UR4, UR20, UR13, UR4 ;  /* 0x0000000d140472a4 */ /* 0x000fc6000f8e0204 */
        /* <DEDUP_REMOVED lines=9> */
[----:B------:R-:W-:-:S04]  /*1d70*/  IMAD.IADD R14, R14, 0x1, -R9 ;  /* 0x000000010e0e7824 */ /* 0x000fc800078e0a09 */
[----:B------:R-:W-:Y:S02]  /*1d80*/  IMAD R0, R0, UR52, R14 ;  /* 0x0000003400007c24 */ /* 0x000fe4000f8e020e */
[----:B------:R-:W-:-:S03]  /*1d90*/  IMAD.WIDE.U32 R4, R8, c[0x0][0x370], R4 ;  /* 0x0000dc0008047a25 */ /* 0x000fc600078e0004 */
[C---:B------:R-:W-:Y:S01]  /*1da0*/  IADD3 R9, P0, R0.reuse, UR18, RZ ;  /* 0x0000001200097c10 */ /* 0x040fe2000ff1e0ff */
[----:B------:R-:W-:Y:S01]  /*1db0*/  ULDC.64 UR18, c[0x0][0x3c8] ;  /* 0x0000f20000127ab9 */ /* 0x000fe20000000a00 */
[----:B------:R-:W-:Y:S01]  /*1dc0*/  IADD3 R5, R5, UR4, RZ ;  /* 0x0000000405057c10 */ /* 0x000fe2000fffe0ff */
[----:B------:R-:W-:Y:S01]  /*1dd0*/  ULEA.HI.SX32 UR4, UR36, 0xffffffff, 0x19 ;  /* 0xffffffff24047891 */ /* 0x000fe2000f8fca3f */
[----:B------:R-:W-:Y:S01]  /*1de0*/  LEA.HI.X.SX32 R8, R0, UR17, 0x1, P0 ;  /* 0x0000001100087c11 */ /* 0x000fe200080f0eff */
[----:B------:R-:W-:Y:S01]  /*1df0*/  IMAD.U32 R0, RZ, RZ, UR38 ;  /* 0x00000026ff007e24 */ /* 0x000fe2000f8e00ff */
[C---:B------:R-:W-:Y:S01]  /*1e00*/  LEA R10, P0, R9.reuse, c[0x0][0x350], 0x2 ;  /* 0x0000d400090a7a11 */ /* 0x040fe200078010ff */
[----:B------:R-:W-:Y:S02]  /*1e10*/  UIMAD.WIDE UR12, UR12, UR22, UR18 ;  /* 0x000000160c0c72a5 */ /* 0x000fe4000f8e0212 */
[----:B------:R-:W-:Y:S01]  /*1e20*/  IMAD.WIDE.U32 R4, R0, c[0x0][0x378], R4 ;  /* 0x0000de0000047a25 */ /* 0x000fe200078e0004 */
[----:B------:R-:W-:-:S02]  /*1e30*/  LEA.HI.X R8, R9, c[0x0][0x354], R8, 0x2, P0 ;  /* 0x0000d50009087a11 */ /* 0x000fc400000f1408 */
        /* <DEDUP_REMOVED lines=25> */
[----:B------:R-:W-:Y:S01]  /*1fd0*/  UMOV UR25, UR13 ;  /* 0x0000000d00197c82 */ /* 0x000fe20008000000 */
[----:B------:R-:W-:Y:S01]  /*1fe0*/  IMAD.MOV.U32 R245, RZ, RZ, R4 ;  /* 0x000000fffff57224 */ /* 0x000fe200078e0004 */
[----:B------:R-:W-:Y:S01]  /*1ff0*/  UIADD3 UR4, UR7, -UR4, URZ ;  /* 0x8000000407047290 */ /* 0x000fe2000fffe03f */
[----:B------:R-:W-:Y:S01]  /*2000*/  MOV R239, R10 ;  /* 0x0000000a00ef7202 */ /* 0x000fe20000000f00 */
[----:B------:R-:W-:Y:S01]  /*2010*/  UMOV UR12, UR14 ;  /* 0x0000000e000c7c82 */ /* 0x000fe20008000000 */
[----:B------:R-:W-:Y:S01]  /*2020*/  IMAD.MOV.U32 R238, RZ, RZ, R8 ;  /* 0x000000ffffee7224 */ /* 0x000fe200078e0008 */
[----:B------:R-:W-:-:S02]  /*2030*/  UISETP.NE.AND UP0, UPT, UR4, 0x1, UPT ;  /* 0x000000010400788c */ /* 0x000fc4000bf05270 */
[----:B------:R-:W-:Y:S02]  /*2040*/  UIMAD UR4, UR7, -0x80, UR24 ;  /* 0xffffff80070478a4 */ /* 0x000fe4000f8e0218 */
[----:B------:R-:W-:Y:S01]  /*2050*/  UMOV UR13, UR15 ;  /* 0x0000000f000d7c82 */ /* 0x000fe20008000000 */
[----:B------:R-:W-:Y:S03]  /*2060*/  @P0 BAR.SYNC.DEFER_BLOCKING 0x0 ;  /* 0x0000000000000b1d */ /* 0x000fe60000010000 */
        /* <DEDUP_REMOVED lines=13> */
.L_x_2041:
[----:B------:R-:W-:Y:S05]  /*2140*/  BSYNC B0 ;  /* 0x0000000000007941 */ /* 0x000fea0003800000 */
.L_x_2040:
        /* <DEDUP_REMOVED lines=16> */
.L_x_2043:
[----:B------:R-:W-:Y:S05]  /*2250*/  BSYNC B0 ;  /* 0x0000000000007941 */ /* 0x000fea0003800000 */
.L_x_2042:
        /* <DEDUP_REMOVED lines=16> */
.L_x_2045:
[----:B------:R-:W-:Y:S05]  /*2360*/  BSYNC B0 ;  /* 0x0000000000007941 */ /* 0x000fea0003800000 */
.L_x_2044:
        /* <DEDUP_REMOVED lines=19> */
.L_x_2047:
[----:B------:R-:W-:Y:S05]  /*24a0*/  BSYNC B0 ;  /* 0x0000000000007941 */ /* 0x000fea0003800000 */
.L_x_2046:
        /* <DEDUP_REMOVED lines=22> */
.L_x_2049:
[----:B------:R-:W-:Y:S05]  /*2610*/  BSYNC B0 ;  /* 0x0000000000007941 */ /* 0x000fea0003800000 */
.L_x_2048:
        /* <DEDUP_REMOVED lines=20> */
.L_x_2051:
[----:B------:R-:W-:Y:S05]  /*2760*/  BSYNC B0 ;  /* 0x0000000000007941 */ /* 0x000fea0003800000 */
.L_x_2050:
        /* <DEDUP_REMOVED lines=20> */
.L_x_2053:
[----:B------:R-:W-:Y:S05]  /*28b0*/  BSYNC B0 ;  /* 0x0000000000007941 */ /* 0x000fea0003800000 */
.L_x_2052:
        /* <DEDUP_REMOVED lines=23> */
.L_x_2055:
[----:B------:R-:W-:Y:S05]  /*2a30*/  BSYNC B0 ;  /* 0x0000000000007941 */ /* 0x000fea0003800000 */
.L_x_2054:
[----:B--2---:R-:W2:Y:S01]  /*2a40*/  LDL R19, [R1] ;  /* 0x0000000001137983 */ /* 0x004ea20000100800 */
[----:B------:R-:W-:Y:S01]  /*2a50*/  ULDC.64 UR14, c[0x0][0x198] ;  /* 0x00006600000e7ab9 */ /* 0x000fe20000000a00 */
[----:B------:R-:W-:Y:S01]  /*2a60*/  IMAD.U32 R13, RZ, RZ, UR21 ;  /* 0x00000015ff0d7e24 */ /* 0x000fe2000f8e00ff */
[----:B------:R-:W-:Y:S01]  /*2a70*/  UIMAD UR10, UR16, UR14, URZ ;  /* 0x0000000e100a72a4 */ /* 0x000fe2000f8e023f */
[----:B------:R-:W-:Y:S01]  /*2a80*/  MOV R250, 0x7f800000 ;  /* 0x7f80000000fa7802 */ /* 0x000fe20000000f00 */
[----:B------:R-:W-:Y:S01]  /*2a90*/  IMAD.MOV.U32 R251, RZ, RZ, 0x7f800000 ;  /* 0x7f800000fffb7424 */ /* 0x000fe200078e00ff */
[----:B------:R-:W-:Y:S01]  /*2aa0*/  MOV R252, 0x7f800000 ;  /* 0x7f80000000fc7802 */ /* 0x000fe20000000f00 */
[----:B------:R-:W-:Y:S01]  /*2ab0*/  UIMAD UR10, UR21, UR15, UR10 ;  /* 0x0000000f150a72a4 */ /* 0x000fe2000f8e020a */
[----:B-1----:R-:W-:-:S04]  /*2ac0*/  IMAD.WIDE.U32 R4, R13, c[0x0][0x198], R240 ;  /* 0x000066000d047a25 */ /* 0x002fc800078e00f0 */
[----:B------:R-:W-:Y:S01]  /*2ad0*/  IMAD.MOV.U32 R247, RZ, RZ, 0x7f800000 ;  /* 0x7f800000fff77424 */ /* 0x000fe200078e00ff */
[----:B------:R-:W-:Y:S01]  /*2ae0*/  IADD3 R6, P1, R4, UR28, RZ ;  /* 0x0000001c04067c10 */ /* 0x000fe2000ff3e0ff */
[----:B------:R-:W-:Y:S01]  /*2af0*/  IMAD.U32 R9, RZ, RZ, UR10 ;  /* 0x0000000aff097e24 */ /* 0x000fe2000f8e00ff */
[C---:B--2---:R-:W-:Y:S02]  /*2b00*/  IADD3 R8, R19.reuse, 0x48, RZ ;  /* 0x0000004813087810 */ /* 0x044fe40007ffe0ff */
[----:B------:R-:W-:Y:S02]  /*2b10*/  IADD3 R7, R19, 0x8, RZ ;  /* 0x0000000813077810 */ /* 0x000fe40007ffe0ff */
[----:B------:R-:W-:Y:S02]  /*2b20*/  ISETP.GE.AND P2, PT, R8, UR4, PT ;  /* 0x0000000408007c0c */ /* 0x000fe4000bf46270 */
[----:B------:R-:W-:Y:S02]  /*2b30*/  ISETP.GE.AND P4, PT, R7, UR4, PT ;  /* 0x0000000407007c0c */ /* 0x000fe4000bf86270 */
[----:B------:R-:W-:Y:S01]  /*2b40*/  IADD3.X R7, R5, UR29, R9, P1, !PT ;  /* 0x0000001d05077c10 */ /* 0x000fe20008ffe409 */
[----:B------:R-:W-:Y:S01]  /*2b50*/  IMAD.MOV.U32 R9, RZ, RZ, 0x4 ;  /* 0x00000004ff097424 */ /* 0x000fe200078e00ff */
[----:B------:R-:W-:-:S02]  /*2b60*/  IADD3 R4, R19, 0x40, RZ ;  /* 0x0000004013047810 */ /* 0x000fc40007ffe0ff */
[----:B------:R-:W-:Y:S02]  /*2b70*/  ISETP.GE.AND P5, PT, R19, UR4, PT ;  /* 0x0000000413007c0c */ /* 0x000fe4000bfa6270 */
[----:B------:R-:W-:Y:S02]  /*2b80*/  ISETP.GE.AND P3, PT, R4, UR4, PT ;  /* 0x0000000404007c0c */ /* 0x000fe4000bf66270 */
[----:B------:R-:W-:Y:S01]  /*2b90*/  MOV R4, 0x4 ;  /* 0x0000000400047802 */ /* 0x000fe20000000f00 */
[----:B------:R-:W-:Y:S01]  /*2ba0*/  @!P2 IMAD.WIDE R8, R8, R9, UR12 ;  /* 0x0000000c0808ae25 */ /* 0x000fe2000f8e0209 */
[----:B------:R-:W-:-:S03]  /*2bb0*/  UIMAD UR4, UR11, -0x80, UR5 ;  /* 0xffffff800b0478a4 */ /* 0x000fc6000f8e0205 */
[----:B------:R-:W-:Y:S01]  /*2bc0*/  IMAD.WIDE R4, R19, R4, UR12 ;  /* 0x0000000c13047e25 */ /* 0x000fe2000f8e0204 */
[----:B------:R1:W5:Y:S04]  /*2bd0*/  @!P2 LDG.E R250, [R8.64] ;  /* 0x0000002008faa981 */ /* 0x000368000c1e1900 */
        /* <DEDUP_REMOVED lines=26> */
.L_x_2057:
[----:B-1----:R-:W-:Y:S05]  /*2d80*/  BSYNC B0 ;  /* 0x0000000000007941 */ /* 0x002fea0003800000 */
.L_x_2056:
        /* <DEDUP_REMOVED lines=21> */
.L_x_2059:
[----:B------:R-:W-:Y:S05]  /*2ee0*/  BSYNC B0 ;  /* 0x0000000000007941 */ /* 0x000fea0003800000 */
.L_x_2058:
        /* <DEDUP_REMOVED lines=21> */
.L_x_2061:
[----:B------:R-:W-:Y:S05]  /*3040*/  BSYNC B0 ;  /* 0x0000000000007941 */ /* 0x000fea0003800000 */
.L_x_2060:
        /* <DEDUP_REMOVED lines=21> */
.L_x_2063:
[----:B------:R-:W-:Y:S05]  /*31a0*/  BSYNC B0 ;  /* 0x0000000000007941 */ /* 0x000fea0003800000 */
.L_x_2062:
        /* <DEDUP_REMOVED lines=29> */
.L_x_2065:
[----:B------:R-:W-:Y:S05]  /*3380*/  BSYNC B0 ;  /* 0x0000000000007941 */ /* 0x000fea0003800000 */
.L_x_2064:
        /* <DEDUP_REMOVED lines=20> */
.L_x_2067:
[----:B------:R-:W-:Y:S05]  /*34d0*/  BSYNC B0 ;  /* 0x0000000000007941 */ /* 0x000fea0003800000 */
.L_x_2066:
        /* <DEDUP_REMOVED lines=20> */
.L_x_2069:
[----:B------:R-:W-:Y:S05]  /*3620*/  BSYNC B0 ;  /* 0x0000000000007941 */ /* 0x000fea0003800000 */
.L_x_2068:
        /* <DEDUP_REMOVED lines=19> */
.L_x_2071:
[----:B------:R-:W-:Y:S05]  /*3760*/  BSYNC B0 ;  /* 0x0000000000007941 */ /* 0x000fea0003800000 */
.L_x_2070:
[----:B------:R-:W-:Y:S02]  /*3770*/  ULDC.64 UR16, c[0x0][0x318] ;  /* 0x0000c60000107ab9 */ /* 0x000fe40000000a00 */
[----:B------:R-:W-:Y:S02]  /*3780*/  USHF.R.S32.HI UR10, URZ, 0x1f, UR38 ;  /* 0x0000001f3f0a7899 */ /* 0x000fe40008011426 */
[----:B------:R-:W-:Y:S01]  /*3790*/  ULDC.64 UR18, c[0x0][0x320] ;  /* 0x0000c80000127ab9 */ /* 0x000fe20000000a00 */
[----:B------:R-:W1:Y:S01]  /*37a0*/  S2R R6, SR_TID.X ;  /* 0x0000000000067919 */ /* 0x000e620000002100 */
[----:B------:R-:W-:-:S03]  /*37b0*/  UISETP.NE.U32.AND UP1, UPT, URZ, UR16, UPT ;  /* 0x000000103f00728c */ /* 0x000fc6000bf25070 */
[----:B------:R-:W2:Y:S01]  /*37c0*/  S2R R2, SR_TID.X ;  /* 0x0000000000027919 */ /* 0x000ea20000002100 */
[----:B------:R-:W-:-:S03]  /*37d0*/  UISETP.NE.AND.EX UP1, UPT, URZ, UR17, UPT, UP1 ;  /* 0x000000113f00728c */ /* 0x000fc6000bf25310 */
[----:B------:R-:W3:Y:S03]  /*37e0*/  S2R R7, SR_TID.X ;  /* 0x0000000000077919 */ /* 0x000ee60000002100 */
[----:B------:R-:W-:Y:S01]  /*37f0*/  PLOP3.LUT P1, PT, PT, PT, UP1, 0x80, 0x0 ;  /* 0x000000000000781c */ /* 0x000fe20003f2f018 */
[----:B------:R-:W0:Y:S04]  /*3800*/  LDGDEPBAR ;  /* 0x00000000000079af */ /* 0x000e280000000000 */
[----:B------:R-:W-:Y:S02]  /*3810*/  @UP1 UIMAD UR4, UR42, UR18, URZ ;  /* 0x000000122a0412a4 */ /* 0x000fe4000f8e023f */
[----:B------:R-:W-:-:S02]  /*3820*/  @UP1 UMOV UR14, UR38 ;  /* 0x00000026000e1c82 */ /* 0x000fc40008000000 */
[----:B------:R-:W-:Y:S02]  /*3830*/  @UP1 UMOV UR15, UR10 ;  /* 0x0000000a000f1c82 */ /* 0x000fe40008000000 */
[----:B------:R-:W-:Y:S02]  /*3840*/  @UP1 UIMAD.WIDE.U32 UR14, UR35, UR18, UR14 ;  /* 0x00000012230e12a5 */ /* 0x000fe4000f8e000e */
[----:B------:R-:W-:Y:S02]  /*3850*/  @UP1 UIMAD UR19, UR35, UR19, UR4 ;  /* 0x00000013231312a4 */ /* 0x000fe4000f8e0204 */
[----:B------:R-:W-:Y:S02]  /*3860*/  @UP1 ULEA UR16, UP0, UR14, UR16, 0x2 ;  /* 0x000000100e101291 */ /* 0x000fe4000f80103f */
[----:B------:R-:W-:-:S04]  /*3870*/  @UP1 UIADD3 UR19, UR15, UR19, URZ ;  /* 0x000000130f131290 */ /* 0x000fc8000fffe03f */
[----:B------:R-:W-:Y:S01]  /*3880*/  @UP1 ULEA.HI.X UR17, UR14, UR17, UR19, 0x2, UP0 ;  /* 0x000000110e111291 */ /* 0x000fe200080f1413 */
[----:B--2---:R-:W-:-:S05]  /*3890*/  IMAD.U32 R4, RZ, RZ, UR16 ;  /* 0x00000010ff047e24 */ /* 0x004fca000f8e00ff */
[----:B------:R-:W-:-:S05]  /*38a0*/  IMAD.U32 R5, RZ, RZ, UR17 ;  /* 0x00000011ff057e24 */ /* 0x000fca000f8e00ff */
[----:B----4-:R2:W4:Y:S01]  /*38b0*/  @P1 LDG.E R4, [R4.64] ;  /* 0x0000002004041981 */ /* 0x010522000c1e1900 */
[----:B-1----:R-:W-:Y:S01]  /*38c0*/  SHF.R.S32.HI R6, RZ, 0x1f, R6 ;  /* 0x0000001fff067819 */ /* 0x002fe20000011406 */
[----:B------:R-:W-:Y:S01]  /*38d0*/  IMAD.SHL.U32 R2, R2, 0x2, RZ ;  /* 0x0000000202027824 */ /* 0x000fe200078e00ff */
[----:B------:R-:W-:Y:S01]  /*38e0*/  MOV R0, UR11 ;  /* 0x0000000b00007c02 */ /* 0x000fe20008000f00 */
[----:B------:R-:W-:Y:S01]  /*38f0*/  IMAD.MOV.U32 R242, RZ, RZ, R208 ;  /* 0x000000fffff27224 */ /* 0x000fe200078e00d0 */
[----:B---3--:R-:W-:Y:S01]  /*3900*/  LEA.HI R6, R6, R7, RZ, 0x7 ;  /* 0x0000000706067211 */ /* 0x008fe200078f38ff */
[----:B------:R-:W-:Y:S01]  /*3910*/  IMAD.MOV.U32 R7, RZ, RZ, c[0x0][0x30c] ;  /* 0x0000c300ff077624 */ /* 0x000fe200078e00ff */
[----:B------:R-:W-:Y:S01]  /*3920*/  LOP3.LUT R2, R2, 0x6, RZ, 0xc0, !PT ;  /* 0x0000000602027812 */ /* 0x000fe200078ec0ff */
[----:B------:R-:W-:Y:S01]  /*3930*/  CS2R R126, SRZ ;  /* 0x00000000007e7805 */ /* 0x000fe2000001ff00 */
[----:B------:R-:W-:Y:S01]  /*3940*/  SHF.R.S32.HI R6, RZ, 0x7, R6 ;  /* 0x00000007ff067819 */ /* 0x000fe20000011406 */
[----:B------:R-:W-:Y:S01]  /*3950*/  CS2R R124, SRZ ;  /* 0x00000000007c7805 */ /* 0x000fe2000001ff00 */
[----:B------:R-:W-:Y:S01]  /*3960*/  CS2R R130, SRZ ;  /* 0x0000000000827805 */ /* 0x000fe2000001ff00 */
[----:B------:R-:W-:Y:S01]  /*3970*/  CS2R R128, SRZ ;  /* 0x0000000000807805 */ /* 0x000fe2000001ff00 */
[----:B------:R-:W-:Y:S01]  /*3980*/  CS2R R122, SRZ ;  /* 0x00000000007a7805 */ /* 0x000fe2000001ff00 */
[----:B------:R-:W-:Y:S01]  /*3990*/  IMAD R2, R6, 0x40, R2 ;  /* 0x0000004006027824 */ /* 0x000fe200078e0202 */
[----:B------:R-:W-:Y:S01]  /*39a0*/  MOV R6, c[0x0][0x308] ;  /* 0x0000c20000067a02 */ /* 0x000fe20000000f00 */
[----:B------:R-:W-:Y:S01]  /*39b0*/  CS2R R120, SRZ ;  /* 0x0000000000787805 */ /* 0x000fe2000001ff00 */
[----:B------:R-:W-:Y:S01]  /*39c0*/  CS2R R118, SRZ ;  /* 0x0000000000767805 */ /* 0x000fe2000001ff00 */
[----:B------:R-:W-:Y:S01]  /*39d0*/  IMAD R0, R0, 0x80, R2 ;  /* 0x0000008000007824 */ /* 0x000fe200078e0202 */
[----:B------:R-:W-:Y:S01]  /*39e0*/  CS2R R116, SRZ ;  /* 0x0000000000747805 */ /* 0x000fe2000001ff00 */
[----:B------:R-:W-:Y:S01]  /*39f0*/  CS2R R110, SRZ ;  /* 0x00000000006e7805 */ /* 0x000fe2000001ff00 */
[----:B------:R-:W-:Y:S01]  /*3a00*/  CS2R R108, SRZ ;  /* 0x00000000006c7805 */ /* 0x000fe2000001ff00 */
[----:B------:R-:W-:Y:S01]  /*3a10*/  CS2R R114, SRZ ;  /* 0x0000000000727805 */ /* 0x000fe2000001ff00 */
[----:B------:R-:W-:Y:S01]  /*3a20*/  IADD3 R8, R19, -UR24, -R0 ;  /* 0x8000001813087c10 */ /* 0x000fe2000fffe800 */
[----:B------:R-:W-:Y:S01]  /*3a30*/  CS2R R112, SRZ ;  /* 0x0000000000707805 */ /* 0x000fe2000001ff00 */
[----:B--2---:R-:W4:Y:S01]  /*3a40*/  @P1 MUFU.RCP R5, c[0x0][0x238] ;  /* 0x00008e0000051b08 */ /* 0x004f220000001000 */
        /* <DEDUP_REMOVED lines=20> */
[----:B------:R-:W-:Y:S01]  /*3b90*/  IMAD.MOV.U32 R180, RZ, RZ, 0x20 ;  /* 0x00000020ffb47424 */ /* 0x000fe200078e00ff */
[----:B------:R-:W-:Y:S01]  /*3ba0*/  MOV R179, 0x40 ;  /* 0x0000004000b37802 */ /* 0x000fe20000000f00 */
[C---:B------:R-:W-:Y:S01]  /*3bb0*/  IMAD.SHL.U32 R176, R178.reuse, 0x2, RZ ;  /* 0x00000002b2b07824 */ /* 0x040fe200078e00ff */
[----:B------:R-:W-:Y:S01]  /*3bc0*/  SHF.L.U32 R175, R178, 0x1, RZ ;  /* 0x00000001b2af7819 */ /* 0x000fe200000006ff */
[----:B------:R-:W-:Y:S01]  /*3bd0*/  UMOV UR4, URZ ;  /* 0x0000003f00047c82 */ /* 0x000fe20008000000 */
[----:B----4-:R-:W-:-:S02]  /*3be0*/  @P1 FMUL.FTZ R2, R4, R5 ;  /* 0x0000000504021220 */ /* 0x010fc40000410000 */
[----:B------:R1:W2:Y:S01]  /*3bf0*/  LDG.E.64 R4, [R6.64+0x8] ;  /* 0x0000082006047981 */ /* 0x0002a2000c1e1b00 */
[----:B------:R-:W-:Y:S01]  /*3c00*/  SHF.R.S32.HI R0, RZ, 0x1f, R14 ;  /* 0x0000001fff007819 */ /* 0x000fe2000001140e */
[----:B------:R3:W4:Y:S02]  /*3c10*/  @P1 R2UR UR10, R2 ;  /* 0x00000000020a13c2 */ /* 0x00072400000e0000 */
[----:B-1----:R-:W2:Y:S01]  /*3c20*/  LDG.E.64 R6, [R6.64] ;  /* 0x0000002006067981 */ /* 0x002ea2000c1e1b00 */
[----:B---3--:R-:W-:Y:S01]  /*3c30*/  IADD3 R2, R177, 0x2000, RZ ;  /* 0x00002000b1027810 */ /* 0x008fe20007ffe0ff */
[----:B----4-:R-:W-:-:S03]  /*3c40*/  @UP1 UMOV UR4, UR10 ;  /* 0x0000000a00041c82 */ /* 0x010fc60008000000 */
[----:B------:R-:W-:-:S04]  /*3c50*/  SEL R2, R2, R177, !P0 ;  /* 0x000000b102027207 */ /* 0x000fc80004000000 */
[----:B------:R-:W-:Y:S02]  /*3c60*/  SHF.L.U32 R168, R2, 0x1, RZ ;  /* 0x0000000102a87819 */ /* 0x000fe400000006ff */
[----:B--2---:R-:W-:-:S04]  /*3c70*/  IADD3 R248, P2, P1, R4, UR50, R14 ;  /* 0x0000003204f87c10 */ /* 0x004fc8000f95e00e */
[----:B------:R-:W-:Y:S02]  /*3c80*/  IADD3.X R4, R5, UR54, R0, P2, P1 ;  /* 0x0000003605047c10 */ /* 0x000fe400097e2400 */
[----:B------:R-:W-:Y:S01]  /*3c90*/  IADD3 R0, R178, 0x2000, RZ ;  /* 0x00002000b2007810 */ /* 0x000fe20007ffe0ff */
[----:B------:R-:W1:Y:S03]  /*3ca0*/  R2UR UR15, R6 ;  /* 0x00000000060f73c2 */ /* 0x000e6600000e0000 */
[----:B------:R-:W-:-:S05]  /*3cb0*/  SEL R0, R0, R178, !P0 ;  /* 0x000000b200007207 */ /* 0x000fca0004000000 */
[----:B------:R-:W-:Y:S01]  /*3cc0*/  IMAD.SHL.U32 R174, R0, 0x2, RZ ;  /* 0x0000000200ae7824 */ /* 0x000fe200078e00ff */
[----:B-1----:R-:W-:-:S05]  /*3cd0*/  LOP3.LUT R0, R4, UR15, RZ, 0x3c, !PT ;  /* 0x0000000f04007c12 */ /* 0x002fca000f8e3cff */
[----:B------:R1:W-:Y:S02]  /*3ce0*/  STL [R1+0x2c], R0 ;  /* 0x00002c0001007387 */ /* 0x0003e40000100800 */
[----:B-1----:R-:W-:-:S05]  /*3cf0*/  IADD3 R0, R8, UR5, RZ ;  /* 0x0000000508007c10 */ /* 0x002fca000fffe0ff */
[----:B------:R1:W-:Y:S02]  /*3d00*/  STL [R1+0x30], R0 ;  /* 0x0000300001007387 */ /* 0x0003e40000100800 */
[----:B-1----:R-:W-:-:S04]  /*3d10*/  IMAD.MOV.U32 R0, RZ, RZ, c[0x0][0x22c] ;  /* 0x00008b00ff007624 */ /* 0x002fc800078e00ff */
[----:B------:R-:W-:-:S05]  /*3d20*/  IMAD R0, R0, c[0x0][0x1c0], RZ ;  /* 0x0000700000007a24 */ /* 0x000fca00078e02ff */
[C---:B------:R-:W-:Y:S01]  /*3d30*/  SHF.L.U32 R4, R0.reuse, 0x4, RZ ;  /* 0x0000000400047819 */ /* 0x040fe200000006ff */
[----:B------:R-:W-:-:S03]  /*3d40*/  IMAD.SHL.U32 R2, R0, 0x8, RZ ;  /* 0x0000000800027824 */ /* 0x000fc600078e00ff */
[----:B------:R-:W-:-:S05]  /*3d50*/  IADD3 R4, R4, 0x20, RZ ;  /* 0x0000002004047810 */ /* 0x000fca0007ffe0ff */
[----:B------:R-:W-:-:S05]  /*3d60*/  IMAD.IADD R0, R2, 0x1, R4 ;  /* 0x0000000102007824 */ /* 0x000fca00078e0204 */
[----:B------:R-:W-:-:S05]  /*3d70*/  IADD3 R0, R2, R0, RZ ;  /* 0x0000000002007210 */ /* 0x000fca0007ffe0ff */
[----:B------:R-:W-:-:S04]  /*3d80*/  IMAD.IADD R0, R2, 0x1, R0 ;  /* 0x0000000102007824 */ /* 0x000fc800078e0200 */
[----:B------:R-:W-:-:S05]  /*3d90*/  IMAD.IADD R0, R2, 0x1, R0 ;  /* 0x0000000102007824 */ /* 0x000fca00078e0200 */
[----:B------:R1:W-:Y:S02]  /*3da0*/  STL [R1+0x24], R0 ;  /* 0x0000240001007387 */ /* 0x0003e40000100800 */
[----:B-1----:R-:W-:-:S05]  /*3db0*/  IADD3 R0, R2, R0, RZ ;  /* 0x0000000002007210 */ /* 0x002fca0007ffe0ff */
[----:B------:R1:W-:Y:S02]  /*3dc0*/  STL [R1+0x20], R0 ;  /* 0x0000200001007387 */ /* 0x0003e40000100800 */
[----:B-1----:R-:W-:-:S05]  /*3dd0*/  IMAD.IADD R0, R2, 0x1, R0 ;  /* 0x0000000102007824 */ /* 0x002fca00078e0200 */
[----:B------:R1:W-:Y:S02]  /*3de0*/  STL [R1+0x1c], R0 ;  /* 0x00001c0001007387 */ /* 0x0003e40000100800 */
[----:B-1----:R-:W-:-:S04]  /*3df0*/  IMAD.IADD R0, R2, 0x1, R0 ;  /* 0x0000000102007824 */ /* 0x002fc800078e0200 */
[C---:B------:R-:W-:Y:S01]  /*3e00*/  IMAD.IADD R4, R2.reuse, 0x1, R0 ;  /* 0x0000000102047824 */ /* 0x040fe200078e0200 */
[----:B------:R-:W-:Y:S04]  /*3e10*/  STL [R1+0x18], R0 ;  /* 0x0000180001007387 */ /* 0x000fe80000100800 */
[----:B------:R1:W-:Y:S02]  /*3e20*/  STL [R1+0x14], R4 ;  /* 0x0000140401007387 */ /* 0x0003e40000100800 */
[----:B-1----:R-:W-:-:S05]  /*3e30*/  IMAD.IADD R4, R2, 0x1, R4 ;  /* 0x0000000102047824 */ /* 0x002fca00078e0204 */
[----:B------:R1:W-:Y:S01]  /*3e40*/  STL [R1+0x10], R4 ;  /* 0x0000100401007387 */ /* 0x0003e20000100800 */
[----:B------:R-:W2:Y:S01]  /*3e50*/  R2UR UR28, R7 ;  /* 0x00000000071c73c2 */ /* 0x000ea200000e0000 */
[----:B-1----:R-:W-:-:S05]  /*3e60*/  IADD3 R4, R2, R4, RZ ;  /* 0x0000000402047210 */ /* 0x002fca0007ffe0ff */
[----:B------:R1:W-:Y:S02]  /*3e70*/  STL [R1+0xc], R4 ;  /* 0x00000c0401007387 */ /* 0x0003e40000100800 */
[----:B-1----:R-:W-:-:S05]  /*3e80*/  IMAD.IADD R4, R2, 0x1, R4 ;  /* 0x0000000102047824 */ /* 0x002fca00078e0204 */
[----:B------:R1:W-:Y:S02]  /*3e90*/  STL [R1+0x8], R4 ;  /* 0x0000080401007387 */ /* 0x0003e40000100800 */
[----:B-1----:R-:W-:-:S05]  /*3ea0*/  IMAD.IADD R4, R2, 0x1, R4 ;  /* 0x0000000102047824 */ /* 0x002fca00078e0204 */
[----:B------:R-:W-:Y:S01]  /*3eb0*/  IADD3 R0, R2, R4, RZ ;  /* 0x0000000402007210 */ /* 0x000fe20007ffe0ff */
[----:B------:R1:W-:Y:S04]  /*3ec0*/  STL [R1+0x4], R4 ;  /* 0x0000040401007387 */ /* 0x0003e80000100800 */
[----:B------:R1:W-:Y:S01]  /*3ed0*/  STL [R1+0x28], R0 ;  /* 0x0000280001007387 */ /* 0x0003e20000100800 */
[----:B------:R-:W-:Y:S01]  /*3ee0*/  IMAD.WIDE.U32 R248, R248, -0x2daee0ad, RZ ;  /* 0xd2511f53f8f87825 */ /* 0x000fe200078e00ff */
[----:B------:R-:W-:Y:S02]  /*3ef0*/  UIADD3 UR24, UR15, -0x61c88647, URZ ;  /* 0x9e3779b90f187890 */ /* 0x000fe4000fffe03f */
[----:B------:R-:W-:Y:S02]  /*3f00*/  UIADD3 UR23, UR15, 0x3c6ef372, URZ ;  /* 0x3c6ef3720f177890 */ /* 0x000fe4000fffe03f */
[----:B------:R-:W-:-:S02]  /*3f10*/  UIADD3 UR21, UR15, -0x255992d5, URZ ;  /* 0xdaa66d2b0f157890 */ /* 0x000fc4000fffe03f */
[----:B------:R-:W-:Y:S02]  /*3f20*/  UIADD3 UR19, UR15, 0x78dde6e4, URZ ;  /* 0x78dde6e40f137890 */ /* 0x000fe4000fffe03f */
[----:B------:R-:W-:Y:S02]  /*3f30*/  UIADD3 UR17, UR15, 0x1715609d, URZ ;  /* 0x1715609d0f117890 */ /* 0x000fe4000fffe03f */
[----:B------:R-:W-:Y:S02]  /*3f40*/  UIADD3 UR15, UR15, -0x4ab325aa, URZ ;  /* 0xb54cda560f0f7890 */ /* 0x000fe4000fffe03f */
[----:B--2---:R-:W-:Y:S02]  /*3f50*/  UIADD3 UR29, UR28, -0x4498517b, URZ ;  /* 0xbb67ae851c1d7890 */ /* 0x004fe4000fffe03f */
[----:B------:R-:W-:Y:S02]  /*3f60*/  UIADD3 UR22, UR28, 0x76cf5d0a, URZ ;  /* 0x76cf5d0a1c167890 */ /* 0x000fe4000fffe03f */
[----:B------:R-:W-:-:S02]  /*3f70*/  UIADD3 UR20, UR28, 0x32370b8f, URZ ;  /* 0x32370b8f1c147890 */ /* 0x000fc4000fffe03f */
[----:B------:R-:W-:Y:S02]  /*3f80*/  UIADD3 UR18, UR28, -0x126145ec, URZ ;  /* 0xed9eba141c127890 */ /* 0x000fe4000fffe03f */
[----:B------:R-:W-:Y:S02]  /*3f90*/  UIADD3 UR16, UR28, -0x56f99767, URZ ;  /* 0xa90668991c107890 */ /* 0x000fe4000fffe03f */
[----:B------:R-:W-:Y:S02]  /*3fa0*/  UIADD3 UR14, UR28, 0x646e171e, URZ ;  /* 0x646e171e1c0e7890 */ /* 0x000fe4000fffe03f */
.L_x_2074:
[----:B-1----:R-:W2:Y:S01]  /*3fb0*/  LDL R0, [R1+0x3c] ;  /* 0x00003c0001007983 */ /* 0x002ea20000100800 */
[----:B------:R-:W-:Y:S02]  /*3fc0*/  USHF.L.U32 UR10, UR11, 0x7, URZ ;  /* 0x000000070b0a7899 */ /* 0x000fe4000800063f */
[----:B------:R-:W-:Y:S01]  /*3fd0*/  UISETP.GE.AND UP1, UPT, UR7, 0x1, UPT ;  /* 0x000000010700788c */ /* 0x000fe2000bf26270 */
[----:B------:R-:W0:Y:S01]  /*3fe0*/  LDGDEPBAR ;  /* 0x00000000000079af */ /* 0x000e220000000000 */
[----:B------:R-:W-:Y:S04]  /*3ff0*/  UIADD3 UR10, UR10, 0x80, URZ ;  /* 0x000000800a0a7890 */ /* 0x000fe8000fffe03f */
[----:B------:R-:W-:Y:S03]  /*4000*/  UISETP.GE.AND UP0, UPT, UR10, UR5, UPT ;  /* 0x000000050a00728c */ /* 0x000fe6000bf06270 */
[----:B------:R-:W3:Y:S04]  /*4010*/  LDL R181, [R1+0x30] ;  /* 0x0000300001b57983 */ /* 0x000ee80000100800 */
[----:B------:R-:W1:Y:S08]  /*4020*/  S2R R205, SR_TID.X ;  /* 0x0000000000cd7919 */ /* 0x000e700000002100 */
[----:B------:R-:W4:Y:S02]  /*4030*/  S2R R191, SR_TID.X ;  /* 0x0000000000bf7919 */ /* 0x000f240000002100 */
[----:B----4-:R-:W-:Y:S01]  /*4040*/  SHF.R.S32.HI R191, RZ, 0x1f, R191 ;  /* 0x0000001fffbf7819 */ /* 0x010fe200000114bf */
[----:B------:R-:W-:Y:S04]  /*4050*/  DEPBAR.LE SB0, 0x0 ;  /* 0x000080000000791a */ /* 0x000fe80000000000 */
[----:B-1----:R-:W-:Y:S01]  /*4060*/  LEA.HI R191, R191, R205, RZ, 0x7 ;  /* 0x000000cdbfbf7211 */ /* 0x002fe200078f38ff */
[----:B------:R-:W-:Y:S03]  /*4070*/  BAR.SYNC.DEFER_BLOCKING 0x0 ;  /* 0x0000000000007b1d */ /* 0x000fe60000010000 */
[----:B------:R-:W-:Y:S05]  /*4080*/  SHF.R.S32.HI R191, RZ, 0x7, R191 ;  /* 0x00000007ffbf7819 */ /* 0x000fea00000114bf */
[----:B------:R-:W-:Y:S08]  /*4090*/  LDSM.16.M88.4 R64, [R174] ;  /* 0x00000000ae40783b */ /* 0x000ff00000000200 */
[----:B------:R-:W1:Y:S08]  /*40a0*/  LDSM.16.M88.4 R16, [R170+0xc000] ;  /* 0x00c00000aa10783b */ /* 0x000e700000000200 */
[----:B------:R-:W4:Y:S08]  /*40b0*/  LDSM.16.M88.4 R60, [R174+0x2000] ;  /* 0x00200000ae3c783b */ /* 0x000f300000000200 */
[----:B------:R-:W4:Y:S08]  /*40c0*/  LDSM.16.M88.4 R32, [R170+0xc800] ;  /* 0x00c80000aa20783b */ /* 0x000f300000000200 */
[----:B------:R-:W4:Y:S08]  /*40d0*/  LDSM.16.M88.4 R48, [R170+0xd000] ;  /* 0x00d00000aa30783b */ /* 0x000f300000000200 */
[----:B------:R-:W4:Y:S01]  /*40e0*/  LDSM.16.M88.4 R132, [R170+0xd800] ;  /* 0x00d80000aa84783b */ /* 0x000f220000000200 */
[-C--:B-1----:R-:W-:Y:S07]  /*40f0*/  HMMA.16816.F32.BF16 R4, R64, R16.reuse, RZ ;  /* 0x000000104004723c */ /* 0x082fee00000418ff */
[----:B------:R-:W-:Y:S01]  /*4100*/  LDSM.16.M88.4 R140, [R173+0xc000] ;  /* 0x00c00000ad8c783b */ /* 0x000fe20000000200 */
[C---:B----4-:R-:W-:Y:S07]  /*4110*/  HMMA.16816.F32.BF16 R8, R60.reuse, R16, RZ ;  /* 0x000000103c08723c */ /* 0x050fee00000418ff */
[----:B------:R-:W-:Y:S01]  /*4120*/  LDSM.16.M88.4 R148, [R173+0xc800] ;  /* 0x00c80000ad94783b */ /* 0x000fe20000000200 */
[-C--:B------:R-:W-:Y:S07]  /*4130*/  HMMA.16816.F32.BF16 R12, R60, R18.reuse, RZ ;  /* 0x000000123c0c723c */ /* 0x080fee00000418ff */
[----:B------:R-:W-:Y:S01]  /*4140*/  LDSM.16.M88.4 R152, [R173+0xd000] ;  /* 0x00d00000ad98783b */ /* 0x000fe20000000200 */
[C---:B------:R-:W-:Y:S07]  /*4150*/  HMMA.16816.F32.BF16 R16, R64.reuse, R18, RZ ;  /* 0x000000124010723c */ /* 0x040fee00000418ff */
[----:B------:R-:W-:Y:S01]  /*4160*/  LDSM.16.M88.4 R156, [R173+0xd800] ;  /* 0x00d80000ad9c783b */ /* 0x000fe20000000200 */
[-C--:B------:R-:W-:Y:S07]  /*4170*/  HMMA.16816.F32.BF16 R20, R64, R32.reuse, RZ ;  /* 0x000000204014723c */ /* 0x080fee00000418ff */
        /* <DEDUP_REMOVED lines=12> */
[----:B--2---:R-:W-:Y:S05]  /*4240*/  R2P PR, R0, 0x6 ;  /* 0x0000000600007804 */ /* 0x004fea0000000000 */
[----:B------:R-:W-:Y:S02]  /*4250*/  SEL R2, R180, 0xffffffe0, !P1 ;  /* 0xffffffe0b4027807 */ /* 0x000fe40004800000 */
[----:B------:R-:W-:Y:S04]  /*4260*/  SEL R169, R179, 0xffffffc0, !P2 ;  /* 0xffffffc0b3a97807 */ /* 0x000fe80005000000 */
[C---:B------:R-:W-:Y:S02]  /*4270*/  IMAD.IADD R0, R174.reuse, 0x1, R2 ;  /* 0x00000001ae007824 */ /* 0x040fe400078e0202 */
[--C-:B------:R-:W-:Y:S03]  /*4280*/  IMAD.IADD R132, R174, 0x1, R169.reuse ;  /* 0x00000001ae847824 */ /* 0x100fe600078e02a9 */
[----:B------:R-:W1:Y:S08]  /*4290*/  LDSM.16.M88.4 R136, [R0] ;  /* 0x000000000088783b */ /* 0x000e700000000200 */
[----:B------:R2:W4:Y:S08]  /*42a0*/  LDSM.16.M88.4 R144, [R0+0x2000] ;  /* 0x002000000090783b */ /* 0x0005300000000200 */
[----:B------:R-:W3:Y:S08]  /*42b0*/  LDSM.16.M88.4 R160, [R132] ;  /* 0x0000000084a0783b */ /* 0x000ef00000000200 */
[----:B------:R-:W3:Y:S01]  /*42c0*/  LDSM.16.M88.4 R132, [R132+0x2000] ;  /* 0x002000008484783b */ /* 0x000ee20000000200 */
[----:B--2---:R-:W-:Y:S01]  /*42d0*/  IMAD.IADD R0, R0, 0x1, R169 ;  /* 0x0000000100007824 */ /* 0x004fe200078e02a9 */
[-C--:B-1----:R-:W-:Y:S08]  /*42e0*/  HMMA.16816.F32.BF16 R4, R136, R140.reuse, R4 ;  /* 0x0000008c8804723c */ /* 0x082ff00000041804 */
[C---:B----4-:R-:W-:Y:S08]  /*42f0*/  HMMA.16816.F32.BF16 R8, R144.reuse, R140, R8 ;  /* 0x0000008c9008723c */ /* 0x050ff00000041808 */
[-C--:B------:R-:W-:Y:S08]  /*4300*/  HMMA.16816.F32.BF16 R12, R144, R142.reuse, R12 ;  /* 0x0000008e900c723c */ /* 0x080ff0000004180c */
[C---:B------:R-:W-:Y:S01]  /*4310*/  HMMA.16816.F32.BF16 R16, R136.reuse, R142, R16 ;  /* 0x0000008e8810723c */ /* 0x040fe20000041810 */
[----:B------:R-:W1:Y:S07]  /*4320*/  LDSM.16.M88.4 R140, [R171+0xc800] ;  /* 0x00c80000ab8c783b */ /* 0x000e6e0000000200 */
[-C--:B------:R-:W-:Y:S08]  /*4330*/  HMMA.16816.F32.BF16 R20, R136, R148.reuse, R20 ;  /* 0x000000948814723c */ /* 0x080ff00000041814 */
[C---:B------:R-:W-:Y:S01]  /*4340*/  HMMA.16816.F32.BF16 R24, R144.reuse, R148, R24 ;  /* 0x000000949018723c */ /* 0x040fe20000041818 */
[----:B------:R-:W2:Y:S06]  /*4350*/  LDL R149, [R1+0x38] ;  /* 0x0000380001957983 */ /* 0x000eac0000100800 */
[----:B------:R-:W-:Y:S01]  /*4360*/  IMAD.U32 R148, RZ, RZ, UR7 ;  /* 0x00000007ff947e24 */ /* 0x000fe2000f8e00ff */
[-C--:B------:R-:W-:Y:S04]  /*4370*/  HMMA.16816.F32.BF16 R28, R144, R150.reuse, R28 ;  /* 0x00000096901c723c */ /* 0x080fe8000004181c */
[----:B---3--:R-:W-:Y:S04]  /*4380*/  IMAD R148, R148, 0x80, R181 ;  /* 0x0000008094947824 */ /* 0x008fe800078e02b5 */
[C---:B------:R-:W-:Y:S01]  /*4390*/  HMMA.16816.F32.BF16 R32, R136.reuse, R150, R32 ;  /* 0x000000968820723c */ /* 0x040fe20000041820 */
[C---:B------:R-:W-:Y:S03]  /*43a0*/  IADD3 R187, R148.reuse, -0x38, RZ ;  /* 0xffffffc894bb7810 */ /* 0x040fe60007ffe0ff */
[C---:B------:R-:W-:Y:S02]  /*43b0*/  IADD3 R182, R148.reuse, -0x29, RZ ;  /* 0xffffffd794b67810 */ /* 0x040fe40007ffe0ff */
[C---:B------:R-:W-:Y:S02]  /*43c0*/  IADD3 R181, R148.reuse, 0x17, RZ ;  /* 0x0000001794b57810 */ /* 0x040fe40007ffe0ff */
[C---:B------:R-:W-:Y:S01]  /*43d0*/  IADD3 R151, R148.reuse, -0x20, RZ ;  /* 0xffffffe094977810 */ /* 0x040fe20007ffe0ff */
[-C--:B------:R-:W-:Y:S03]  /*43e0*/  HMMA.16816.F32.BF16 R36, R136, R152.reuse, R36 ;  /* 0x000000988824723c */ /* 0x080fe60000041824 */
[C---:B------:R-:W-:Y:S02]  /*43f0*/  IADD3 R150, R148.reuse, -0x19, RZ ;  /* 0xffffffe794967810 */ /* 0x040fe40007ffe0ff */
[----:B------:R-:W-:Y:S02]  /*4400*/  IADD3 R188, R148, -0x39, RZ ;  /* 0xffffffc794bc7810 */ /* 0x000fe40007ffe0ff */
[----:B------:R-:W-:Y:S01]  /*4410*/  ISETP.GE.AND P3, PT, R150, RZ, PT ;  /* 0x000000ff9600720c */ /* 0x000fe20003f66270 */
[C---:B------:R-:W-:Y:S01]  /*4420*/  HMMA.16816.F32.BF16 R40, R144.reuse, R152, R40 ;  /* 0x000000989028723c */ /* 0x040fe20000041828 */
[C---:B------:R-:W-:Y:S03]  /*4430*/  IADD3 R183, R148.reuse, -0x30, RZ ;  /* 0xffffffd094b77810 */ /* 0x040fe60007ffe0ff */
[C---:B------:R-:W-:Y:S02]  /*4440*/  IADD3 R184, R148.reuse, 0x10, RZ ;  /* 0x0000001094b87810 */ /* 0x040fe40007ffe0ff */
[C---:B------:R-:W-:Y:S02]  /*4450*/  IADD3 R185, R148.reuse, -0x31, RZ ;  /* 0xffffffcf94b97810 */ /* 0x040fe40007ffe0ff */
[C---:B------:R-:W-:Y:S01]  /*4460*/  IADD3 R152, R148.reuse, -0x21, RZ ;  /* 0xffffffdf94987810 */ /* 0x040fe20007ffe0ff */
[-C--:B------:R-:W-:Y:S03]  /*4470*/  HMMA.16816.F32.BF16 R44, R144, R154.reuse, R44 ;  /* 0x0000009a902c723c */ /* 0x080fe6000004182c */
[C---:B------:R-:W-:Y:S02]  /*4480*/  @!P3 IADD3 R150, -R148.reuse, 0x19, RZ ;  /* 0x000000199496b810 */ /* 0x040fe40007ffe1ff */
[----:B------:R-:W-:Y:S02]  /*4490*/  ISETP.GE.AND P3, PT, R181, RZ, PT ;  /* 0x000000ffb500720c */ /* 0x000fe40003f66270 */
[C---:B------:R-:W-:Y:S01]  /*44a0*/  IADD3 R186, R148.reuse, 0xf, RZ ;  /* 0x0000000f94ba7810 */ /* 0x040fe20007ffe0ff */
[C---:B------:R-:W-:Y:S01]  /*44b0*/  HMMA.16816.F32.BF16 R48, R136.reuse, R154, R48 ;  /* 0x0000009a8830723c */ /* 0x040fe20000041830 */
[----:B------:R-:W-:Y:S07]  /*44c0*/  I2F R197, R150 ;  /* 0x0000009600c57306 */ /* 0x000fee0000201400 */
[-C--:B------:R-:W-:Y:S04]  /*44d0*/  HMMA.16816.F32.BF16 R52, R136, R156.reuse, R52 ;  /* 0x0000009c8834723c */ /* 0x080fe80000041834 */
[----:B------:R-:W-:Y:S02]  /*44e0*/  @!P3 IADD3 R181, -R148, -0x17, RZ ;  /* 0xffffffe994b5b810 */ /* 0x000fe40007ffe1ff */
[----:B------:R-:W-:Y:S02]  /*44f0*/  ISETP.GE.AND P3, PT, R188, RZ, PT ;  /* 0x000000ffbc00720c */ /* 0x000fe40003f66270 */
[C---:B------:R-:W-:Y:S01]  /*4500*/  HMMA.16816.F32.BF16 R56, R144.reuse, R156, R56 ;  /* 0x0000009c9038723c */ /* 0x040fe20000041838 */
[----:B------:R-:W3:Y:S01]  /*4510*/  LDL R156, [R1+0x2c] ;  /* 0x00002c00019c7983 */ /* 0x000ee20000100800 */
[----:B------:R-:W-:Y:S06]  /*4520*/  I2F R181, R181 ;  /* 0x000000b500b57306 */ /* 0x000fec0000201400 */
[-C--:B------:R-:W-:Y:S04]  /*4530*/  HMMA.16816.F32.BF16 R60, R144, R158.reuse, R60 ;  /* 0x0000009e903c723c */ /* 0x080fe8000004183c */
[C---:B------:R-:W-:Y:S02]  /*4540*/  @!P3 IADD3 R188, -R148.reuse, 0x39, RZ ;  /* 0x0000003994bcb810 */ /* 0x040fe40007ffe1ff */
[----:B------:R-:W-:Y:S02]  /*4550*/  PLOP3.LUT P3, PT, PT, PT, UP0, 0x80, 0x0 ;  /* 0x000000000000781c */ /* 0x000fe40003f6f008 */
[C---:B------:R-:W-:Y:S01]  /*4560*/  IADD3 R146, R148.reuse, 0x40, RZ ;  /* 0x0000004094927810 */ /* 0x040fe20007ffe0ff */
[----:B------:R-:W-:Y:S01]  /*4570*/  HMMA.16816.F32.BF16 R64, R136, R158, R64 ;  /* 0x0000009e8840723c */ /* 0x000fe20000041840 */
[----:B------:R-:W-:Y:S02]  /*4580*/  I2F R188, R188 ;  /* 0x000000bc00bc7306 */ /* 0x000fe40000201400 */
[C---:B------:R-:W-:Y:S02]  /*4590*/  IADD3 R145, R148.reuse, 0x8, RZ ;  /* 0x0000000894917810 */ /* 0x040fe40007ffe0ff */
[C---:B------:R-:W-:Y:S02]  /*45a0*/  IADD3 R144, R148.reuse, -0x1, RZ ;  /* 0xffffffff94907810 */ /* 0x040fe40007ffe0ff */
[----:B------:R-:W-:Y:S01]  /*45b0*/  IADD3 R136, R148, 0x48, RZ ;  /* 0x0000004894887810 */ /* 0x000fe20007ffe0ff */
[-C--:B------:R-:W-:Y:S01]  /*45c0*/  HMMA.16816.F32.BF16 R4, R160, R164.reuse, R4 ;  /* 0x000000a4a004723c */ /* 0x080fe20000041804 */
[----:B------:R-:W-:Y:S02]  /*45d0*/  IABS R137, R148 ;  /* 0x0000009400897213 */ /* 0x000fe40000000000 */
[----:B------:R-:W-:Y:S02]  /*45e0*/  ISETP.GE.AND P0, PT, R136, RZ, PT ;  /* 0x000000ff8800720c */ /* 0x000fe40003f06270 */
[----:B------:R-:W-:Y:S01]  /*45f0*/  ISETP.GE.AND P1, PT, R145, RZ, PT ;  /* 0x000000ff9100720c */ /* 0x000fe20003f26270 */
[----:B------:R-:W-:Y:S02]  /*4600*/  I2F R200, R137 ;  /* 0x0000008900c87306 */ /* 0x000fe40000201400 */
[C---:B------:R-:W-:Y:S07]  /*4610*/  HMMA.16816.F32.BF16 R8, R132.reuse, R164, R8 ;  /* 0x000000a48408723c */ /* 0x040fee0000041808 */
[C---:B------:R-:W-:Y:S01]  /*4620*/  IADD3 R165, R148.reuse, 0x20, RZ ;  /* 0x0000002094a57810 */ /* 0x040fe20007ffe0ff */
[-C--:B------:R-:W-:Y:S01]  /*4630*/  HMMA.16816.F32.BF16 R12, R132, R166.reuse, R12 ;  /* 0x000000a6840c723c */ /* 0x080fe2000004180c */
[----:B------:R-:W-:Y:S02]  /*4640*/  @!P0 IADD3 R136, -R148, -0x48, RZ ;  /* 0xffffffb894888810 */ /* 0x000fe40007ffe1ff */
[----:B------:R-:W-:Y:S02]  /*4650*/  ISETP.GE.AND P0, PT, R146, RZ, PT ;  /* 0x000000ff9200720c */ /* 0x000fe40003f06270 */
[----:B------:R-:W-:Y:S01]  /*4660*/  @!P1 IADD3 R145, -R148, -0x8, RZ ;  /* 0xfffffff894919810 */ /* 0x000fe20007ffe1ff */
[----:B------:R4:W-:Y:S01]  /*4670*/  I2F R211, R136 ;  /* 0x0000008800d37306 */ /* 0x0009e20000201400 */
[----:B------:R-:W-:Y:S01]  /*4680*/  ISETP.GE.AND P1, PT, R144, RZ, PT ;  /* 0x000000ff9000720c */ /* 0x000fe20003f26270 */
[C---:B------:R-:W-:Y:S01]  /*4690*/  HMMA.16816.F32.BF16 R16, R160.reuse, R166, R16 ;  /* 0x000000a6a010723c */ /* 0x040fe20000041810 */
[C---:B------:R-:W-:Y:S06]  /*46a0*/  IADD3 R164, R148.reuse, 0x1f, RZ ;  /* 0x0000001f94a47810 */ /* 0x040fec0007ffe0ff */
[C---:B------:R-:W-:Y:S01]  /*46b0*/  IADD3 R166, R148.reuse, 0x18, RZ ;  /* 0x0000001894a67810 */ /* 0x040fe20007ffe0ff */
[-C--:B-1----:R-:W-:Y:S01]  /*46c0*/  HMMA.16816.F32.BF16 R20, R160, R140.reuse, R20 ;  /* 0x0000008ca014723c */ /* 0x082fe20000041814 */
[C---:B------:R-:W-:Y:S01]  /*46d0*/  @!P0 IADD3 R146, -R148.reuse, -0x40, RZ ;  /* 0xffffffc094928810 */ /* 0x040fe20007ffe1ff */
[----:B------:R-:W1:Y:S02]  /*46e0*/  I2F R229, R145 ;  /* 0x0000009100e57306 */ /* 0x000e640000201400 */
[C---:B------:R-:W-:Y:S02]  /*46f0*/  @!P1 IADD3 R144, -R148.reuse, 0x1, RZ ;  /* 0x0000000194909810 */ /* 0x040fe40007ffe1ff */
[C---:B------:R-:W-:Y:S02]  /*4700*/  IADD3 R167, R148.reuse, -0x28, RZ ;  /* 0xffffffd894a77810 */ /* 0x040fe40007ffe0ff */
[C---:B------:R-:W-:Y:S04]  /*4710*/  HMMA.16816.F32.BF16 R24, R132.reuse, R140, R24 ;  /* 0x0000008c8418723c */ /* 0x040fe80000041818 */
[----:B------:R-:W-:Y:S01]  /*4720*/  I2F R194, R146 ;  /* 0x0000009200c27306 */ /* 0x000fe20000201400 */
[----:B----4-:R-:W4:Y:S02]  /*4730*/  LDSM.16.M88.4 R136, [R171+0xd000] ;  /* 0x00d00000ab88783b */ /* 0x010f240000000200 */
[C---:B------:R-:W-:Y:S01]  /*4740*/  IADD3 R141, R148.reuse, 0x7, RZ ;  /* 0x00000007948d7810 */ /* 0x040fe20007ffe0ff */
[-C--:B------:R-:W-:Y:S01]  /*4750*/  HMMA.16816.F32.BF16 R28, R132, R142.reuse, R28 ;  /* 0x0000008e841c723c */ /* 0x080fe2000004181c */
[----:B------:R-:W-:Y:S02]  /*4760*/  IADD3 R140, R148, 0x47, RZ ;  /* 0x00000047948c7810 */ /* 0x000fe40007ffe0ff */
[----:B------:R-:W-:Y:S02]  /*4770*/  ISETP.GE.AND P0, PT, R141, RZ, PT ;  /* 0x000000ff8d00720c */ /* 0x000fe40003f06270 */
[----:B------:R-:W-:Y:S01]  /*4780*/  ISETP.GE.AND P1, PT, R140, RZ, PT ;  /* 0x000000ff8c00720c */ /* 0x000fe20003f26270 */
[----:B------:R1:W-:Y:S02]  /*4790*/  I2F R196, R144 ;  /* 0x0000009000c47306 */ /* 0x0003e40000201400 */
[C---:B------:R-:W-:Y:S07]  /*47a0*/  HMMA.16816.F32.BF16 R32, R160.reuse, R142, R32 ;  /* 0x0000008ea020723c */ /* 0x040fee0000041820 */
[C---:B------:R-:W-:Y:S02]  /*47b0*/  IADD3 R142, R148.reuse, 0x3f, RZ ;  /* 0x0000003f948e7810 */ /* 0x040fe40007ffe0ff */
[----:B------:R-:W-:Y:S02]  /*47c0*/  @!P0 IADD3 R141, -R148, -0x7, RZ ;  /* 0xfffffff9948d8810 */ /* 0x000fe40007ffe1ff */
[----:B------:R-:W-:Y:S02]  /*47d0*/  ISETP.GE.AND P0, PT, R142, RZ, PT ;  /* 0x000000ff8e00720c */ /* 0x000fe40003f06270 */
[C---:B------:R-:W-:Y:S01]  /*47e0*/  @!P1 IADD3 R140, -R148.reuse, -0x47, RZ ;  /* 0xffffffb9948c9810 */ /* 0x040fe20007ffe1ff */
[----:B------:R4:W-:Y:S01]  /*47f0*/  I2F R228, R141 ;  /* 0x0000008d00e47306 */ /* 0x0009e20000201400 */
[----:B-1----:R-:W1:Y:S09]  /*4800*/  LDSM.16.M88.4 R144, [R171+0xd800] ;  /* 0x00d80000ab90783b */ /* 0x002e720000000200 */
[C---:B------:R-:W-:Y:S01]  /*4810*/  @!P0 IADD3 R142, -R148.reuse, -0x3f, RZ ;  /* 0xffffffc1948e8810 */ /* 0x040fe20007ffe1ff */
[----:B------:R1:W-:Y:S01]  /*4820*/  I2F R210, R140 ;  /* 0x0000008c00d27306 */ /* 0x0003e20000201400 */
[-C--:B----4-:R-:W-:Y:S09]  /*4830*/  HMMA.16816.F32.BF16 R36, R160, R136.reuse, R36 ;  /* 0x00000088a024723c */ /* 0x090ff20000041824 */
[----:B------:R4:W1:Y:S03]  /*4840*/  I2F R189, R142 ;  /* 0x0000008e00bd7306 */ /* 0x0008660000201400 */
[C---:B------:R-:W-:Y:S01]  /*4850*/  IADD3 R141, R148.reuse, 0x38, RZ ;  /* 0x00000038948d7810 */ /* 0x040fe20007ffe0ff */
[C---:B------:R-:W-:Y:S03]  /*4860*/  HMMA.16816.F32.BF16 R40, R132.reuse, R136, R40 ;  /* 0x000000888428723c */ /* 0x040fe60000041828 */
[----:B------:R-:W-:Y:S04]  /*4870*/  ISETP.GE.AND P1, PT, R141, RZ, PT ;  /* 0x000000ff8d00720c */ /* 0x000fe80003f26270 */
[C---:B------:R-:W-:Y:S01]  /*4880*/  IADD3 R136, R148.reuse, -0x8, RZ ;  /* 0xfffffff894887810 */ /* 0x040fe20007ffe0ff */
[-C--:B------:R-:W-:Y:S01]  /*4890*/  HMMA.16816.F32.BF16 R44, R132, R138.reuse, R44 ;  /* 0x0000008a842c723c */ /* 0x080fe2000004182c */
[----:B------:R-:W-:Y:S02]  /*48a0*/  IADD3 R137, R148, 0x2f, RZ ;  /* 0x0000002f94897810 */ /* 0x000fe40007ffe0ff */
[----:B------:R-:W-:Y:S02]  /*48b0*/  ISETP.GE.AND P0, PT, R136, RZ, PT ;  /* 0x000000ff8800720c */ /* 0x000fe40003f06270 */
[C---:B-1----:R-:W-:Y:S02]  /*48c0*/  IADD3 R140, R148.reuse, -0x10, RZ ;  /* 0xfffffff0948c7810 */ /* 0x042fe40007ffe0ff */
[----:B------:R-:W-:Y:S01]  /*48d0*/  ISETP.GE.AND P2, PT, R137, RZ, PT ;  /* 0x000000ff8900720c */ /* 0x000fe20003f46270 */
[C---:B------:R-:W-:Y:S01]  /*48e0*/  HMMA.16816.F32.BF16 R48, R160.reuse, R138, R48 ;  /* 0x0000008aa030723c */ /* 0x040fe20000041830 */
[C---:B------:R-:W-:Y:S03]  /*48f0*/  @!P1 IADD3 R141, -R148.reuse, -0x38, RZ ;  /* 0xffffffc8948d9810 */ /* 0x040fe60007ffe1ff */
[C---:B----4-:R-:W-:Y:S01]  /*4900*/  IADD3 R142, R148.reuse, 0x37, RZ ;  /* 0x00000037948e7810 */ /* 0x050fe20007ffe0ff */
[----:B------:R1:W-:Y:S02]  /*4910*/  I2F R193, R141 ;  /* 0x0000008d00c17306 */ /* 0x0003e40000201400 */
[C---:B------:R-:W-:Y:S01]  /*4920*/  IADD3 R138, R148.reuse, 0x30, RZ ;  /* 0x00000030948a7810 */ /* 0x040fe20007ffe0ff */
[-C--:B------:R-:W-:Y:S01]  /*4930*/  HMMA.16816.F32.BF16 R52, R160, R144.reuse, R52 ;  /* 0x00000090a034723c */ /* 0x080fe20000041834 */
[----:B------:R-:W-:Y:S02]  /*4940*/  @!P0 IADD3 R136, -R148, 0x8, RZ ;  /* 0x0000000894888810 */ /* 0x000fe40007ffe1ff */
[----:B------:R-:W-:Y:S02]  /*4950*/  ISETP.GE.AND P1, PT, R142, RZ, PT ;  /* 0x000000ff8e00720c */ /* 0x000fe40003f26270 */
[C---:B------:R-:W-:Y:S02]  /*4960*/  IADD3 R139, R148.reuse, -0x11, RZ ;  /* 0xffffffef948b7810 */ /* 0x040fe40007ffe0ff */
[C---:B------:R-:W-:Y:S01]  /*4970*/  @!P2 IADD3 R137, -R148.reuse, -0x2f, RZ ;  /* 0xffffffd19489a810 */ /* 0x040fe20007ffe1ff */
[----:B------:R4:W2:Y:S01]  /*4980*/  I2F R192, R136 ;  /* 0x0000008800c07306 */ /* 0x0008a20000201400 */
[----:B------:R-:W-:Y:S01]  /*4990*/  ISETP.GE.AND P6, PT, R139, RZ, PT ;  /* 0x000000ff8b00720c */ /* 0x000fe20003fc6270 */
[C---:B------:R-:W-:Y:S01]  /*49a0*/  HMMA.16816.F32.BF16 R56, R132.reuse, R144, R56 ;  /* 0x000000908438723c */ /* 0x040fe20000041838 */
[----:B------:R-:W-:Y:S05]  /*49b0*/  ISETP.GE.AND P2, PT, R165, RZ, PT ;  /* 0x000000ffa500720c */ /* 0x000fea0003f46270 */
[C---:B------:R-:W-:Y:S02]  /*49c0*/  @!P1 IADD3 R142, -R148.reuse, -0x37, RZ ;  /* 0xffffffc9948e9810 */ /* 0x040fe40007ffe1ff */
[----:B------:R-:W-:Y:S01]  /*49d0*/  IADD3 R144, R148, 0x27, RZ ;  /* 0x0000002794907810 */ /* 0x000fe20007ffe0ff */
[----:B------:R-:W-:Y:S01]  /*49e0*/  I2F R201, R137 ;  /* 0x0000008900c97306 */ /* 0x000fe20000201400 */
[----:B------:R-:W-:Y:S01]  /*49f0*/  ISETP.GE.AND P1, PT, R140, RZ, PT ;  /* 0x000000ff8c00720c */ /* 0x000fe20003f26270 */
[-C--:B------:R-:W-:Y:S01]  /*4a00*/  HMMA.16816.F32.BF16 R60, R132, R146.reuse, R60 ;  /* 0x00000092843c723c */ /* 0x080fe2000004183c */
[C---:B-1----:R-:W-:Y:S01]  /*4a10*/  IADD3 R141, R148.reuse, -0x9, RZ ;  /* 0xfffffff7948d7810 */ /* 0x042fe20007ffe0ff */
[----:B------:R-:W-:Y:S01]  /*4a20*/  LDSM.16.M88.4 R132, [R0+0x2000] ;  /* 0x002000000084783b */ /* 0x000fe20000000200 */
[----:B------:R-:W-:Y:S02]  /*4a30*/  @!P6 IADD3 R139, -R148, 0x11, RZ ;  /* 0x00000011948be810 */ /* 0x000fe40007ffe1ff */
[----:B------:R-:W-:Y:S02]  /*4a40*/  ISETP.GE.AND P6, PT, R152, RZ, PT ;  /* 0x000000ff9800720c */ /* 0x000fe40003fc6270 */
[----:B------:R-:W-:Y:S01]  /*4a50*/  ISETP.GE.AND P0, PT, R141, RZ, PT ;  /* 0x000000ff8d00720c */ /* 0x000fe20003f06270 */
[----:B------:R-:W-:Y:S01]  /*4a60*/  I2F R198, R142 ;  /* 0x0000008e00c67306 */ /* 0x000fe20000201400 */
[C---:B------:R-:W-:Y:S01]  /*4a70*/  IADD3 R145, R148.reuse, -0x18, RZ ;  /* 0xffffffe894917810 */ /* 0x040fe20007ffe0ff */
[----:B------:R-:W-:Y:S02]  /*4a80*/  HMMA.16816.F32.BF16 R64, R160, R146, R64 ;  /* 0x00000092a040723c */ /* 0x000fe40000041840 */
[C---:B----4-:R-:W-:Y:S02]  /*4a90*/  IADD3 R136, R148.reuse, 0x28, RZ ;  /* 0x0000002894887810 */ /* 0x050fe40007ffe0ff */
[----:B------:R-:W-:Y:S02]  /*4aa0*/  @!P1 IADD3 R140, -R148, 0x10, RZ ;  /* 0x00000010948c9810 */ /* 0x000fe40007ffe1ff */
[----:B------:R-:W-:Y:S02]  /*4ab0*/  ISETP.GE.AND P5, PT, R136, RZ, PT ;  /* 0x000000ff8800720c */ /* 0x000fe40003fa6270 */
[----:B------:R-:W-:Y:S01]  /*4ac0*/  @!P6 IADD3 R152, -R148, 0x21, RZ ;  /* 0x000000219498e810 */ /* 0x000fe20007ffe1ff */
[----:B------:R-:W-:Y:S01]  /*4ad0*/  I2F R203, R140 ;  /* 0x0000008c00cb7306 */ /* 0x000fe20000201400 */
[----:B------:R-:W-:Y:S02]  /*4ae0*/  ISETP.GE.AND P1, PT, R144, RZ, PT ;  /* 0x000000ff9000720c */ /* 0x000fe40003f26270 */
[----:B------:R-:W-:Y:S02]  /*4af0*/  @!P0 IADD3 R141, -R148, 0x9, RZ ;  /* 0x00000009948d8810 */ /* 0x000fe40007ffe1ff */
[----:B------:R-:W-:Y:S02]  /*4b00*/  ISETP.GE.AND P0, PT, R138, RZ, PT ;  /* 0x000000ff8a00720c */ /* 0x000fe40003f06270 */
[----:B------:R-:W-:Y:S02]  /*4b10*/  ISETP.GE.AND P4, PT, R145, RZ, PT ;  /* 0x000000ff9100720c */ /* 0x000fe40003f86270 */
[----:B------:R-:W-:Y:S01]  /*4b20*/  ISETP.GE.AND P6, PT, R183, RZ, PT ;  /* 0x000000ffb700720c */ /* 0x000fe20003fc6270 */
[----:B------:R-:W-:Y:S01]  /*4b30*/  I2F R217, R152 ;  /* 0x0000009800d97306 */ /* 0x000fe20000201400 */
[----:B------:R-:W-:Y:S02]  /*4b40*/  @!P5 IADD3 R136, -R148, -0x28, RZ ;  /* 0xffffffd89488d810 */ /* 0x000fe40007ffe1ff */
[----:B------:R-:W-:Y:S02]  /*4b50*/  ISETP.GE.AND P5, PT, R164, RZ, PT ;  /* 0x000000ffa400720c */ /* 0x000fe40003fa6270 */
[----:B------:R-:W-:Y:S02]  /*4b60*/  @!P1 IADD3 R144, -R148, -0x27, RZ ;  /* 0xffffffd994909810 */ /* 0x000fe40007ffe1ff */
[----:B------:R-:W-:Y:S02]  /*4b70*/  ISETP.GE.AND P1, PT, R166, RZ, PT ;  /* 0x000000ffa600720c */ /* 0x000fe40003f26270 */
[C---:B------:R-:W-:Y:S01]  /*4b80*/  @!P0 IADD3 R138, -R148.reuse, -0x30, RZ ;  /* 0xffffffd0948a8810 */ /* 0x040fe20007ffe1ff */
[----:B------:R1:W-:Y:S01]  /*4b90*/  I2F R195, R141 ;  /* 0x0000008d00c37306 */ /* 0x0003e20000201400 */
[----:B------:R-:W-:Y:S02]  /*4ba0*/  ISETP.GE.AND P0, PT, R151, RZ, PT ;  /* 0x000000ff9700720c */ /* 0x000fe40003f06270 */
[C---:B------:R-:W-:Y:S02]  /*4bb0*/  @!P4 IADD3 R145, -R148.reuse, 0x18, RZ ;  /* 0x000000189491c810 */ /* 0x040fe40007ffe1ff */
[----:B------:R-:W-:Y:S02]  /*4bc0*/  ISETP.GE.AND P4, PT, R167, RZ, PT ;  /* 0x000000ffa700720c */ /* 0x000fe40003f86270 */
[----:B------:R-:W-:Y:S02]  /*4bd0*/  @!P2 IADD3 R165, -R148, -0x20, RZ ;  /* 0xffffffe094a5a810 */ /* 0x000fe40007ffe1ff */
[----:B------:R-:W-:Y:S01]  /*4be0*/  ISETP.GE.AND P2, PT, R184, RZ, PT ;  /* 0x000000ffb800720c */ /* 0x000fe20003f46270 */
[----:B------:R-:W-:Y:S01]  /*4bf0*/  I2F R202, R138 ;  /* 0x0000008a00ca7306 */ /* 0x000fe20000201400 */
[C---:B------:R-:W-:Y:S02]  /*4c00*/  @!P5 IADD3 R164, -R148.reuse, -0x1f, RZ ;  /* 0xffffffe194a4d810 */ /* 0x040fe40007ffe1ff */
[----:B------:R-:W-:Y:S02]  /*4c10*/  ISETP.GE.AND P5, PT, R185, RZ, PT ;  /* 0x000000ffb900720c */ /* 0x000fe40003fa6270 */
[----:B------:R-:W-:Y:S02]  /*4c20*/  @!P0 IADD3 R151, -R148, 0x20, RZ ;  /* 0x0000002094978810 */ /* 0x000fe40007ffe1ff */
[----:B------:R-:W-:Y:S02]  /*4c30*/  ISETP.GE.AND P0, PT, R182, RZ, PT ;  /* 0x000000ffb600720c */ /* 0x000fe40003f06270 */
[----:B------:R-:W-:Y:S01]  /*4c40*/  @!P1 IADD3 R166, -R148, -0x18, RZ ;  /* 0xffffffe894a69810 */ /* 0x000fe20007ffe1ff */
[----:B------:R-:W4:Y:S01]  /*4c50*/  I2F R204, R139 ;  /* 0x0000008b00cc7306 */ /* 0x000f220000201400 */
[----:B------:R-:W-:Y:S02]  /*4c60*/  ISETP.GE.AND P1, PT, R186, RZ, PT ;  /* 0x000000ffba00720c */ /* 0x000fe40003f26270 */
[C---:B------:R-:W-:Y:S01]  /*4c70*/  @!P4 IADD3 R167, -R148.reuse, 0x28, RZ ;  /* 0x0000002894a7c810 */ /* 0x040fe20007ffe1ff */
[----:B-1----:R-:W-:Y:S01]  /*4c80*/  LDSM.16.M88.4 R140, [R172+0xc000] ;  /* 0x00c00000ac8c783b */ /* 0x002fe20000000200 */
[----:B------:R-:W-:Y:S02]  /*4c90*/  ISETP.GE.AND P4, PT, R187, RZ, PT ;  /* 0x000000ffbb00720c */ /* 0x000fe40003f86270 */
[C---:B------:R-:W-:Y:S02]  /*4ca0*/  @!P6 IADD3 R183, -R148.reuse, 0x30, RZ ;  /* 0x0000003094b7e810 */ /* 0x040fe40007ffe1ff */
[C---:B------:R-:W-:Y:S01]  /*4cb0*/  @!P2 IADD3 R184, -R148.reuse, -0x10, RZ ;  /* 0xfffffff094b8a810 */ /* 0x040fe20007ffe1ff */
[----:B------:R1:W-:Y:S01]  /*4cc0*/  I2F R207, R136 ;  /* 0x0000008800cf7306 */ /* 0x0003e20000201400 */
[C---:B------:R-:W-:Y:S02]  /*4cd0*/  @!P0 IADD3 R182, -R148.reuse, 0x29, RZ ;  /* 0x0000002994b68810 */ /* 0x040fe40007ffe1ff */
[----:B------:R-:W-:Y:S02]  /*4ce0*/  PLOP3.LUT P0, PT, PT, PT, UP0, 0x80, 0x0 ;  /* 0x000000000000781c */ /* 0x000fe40003f0f008 */
[C---:B------:R-:W-:Y:S02]  /*4cf0*/  @!P5 IADD3 R185, -R148.reuse, 0x31, RZ ;  /* 0x0000003194b9d810 */ /* 0x040fe40007ffe1ff */
[C---:B------:R-:W-:Y:S02]  /*4d00*/  @!P1 IADD3 R186, -R148.reuse, -0xf, RZ ;  /* 0xfffffff194ba9810 */ /* 0x040fe40007ffe1ff */
[----:B------:R-:W-:Y:S01]  /*4d10*/  @!P4 IADD3 R187, -R148, 0x38, RZ ;  /* 0x0000003894bbc810 */ /* 0x000fe20007ffe1ff */
[----:B------:R4:W-:Y:S01]  /*4d20*/  I2F R206, R144 ;  /* 0x0000009000ce7306 */ /* 0x0009e20000201400 */
[----:B------:R-:W-:Y:S01]  /*4d30*/  PLOP3.LUT P2, PT, PT, PT, UP0, 0x80, 0x0 ;  /* 0x000000000000781c */ /* 0x000fe20003f4f008 */
[----:B------:R-:W-:Y:S01]  /*4d40*/  IMAD.U32 R148, RZ, RZ, UR7 ;  /* 0x00000007ff947e24 */ /* 0x000fe2000f8e00ff */
[----:B------:R-:W-:Y:S02]  /*4d50*/  PLOP3.LUT P1, PT, PT, PT, UP0, 0x80, 0x0 ;  /* 0x000000000000781c */ /* 0x000fe40003f2f008 */
[----:B------:R-:W-:Y:S01]  /*4d60*/  PLOP3.LUT P5, PT, PT, PT, UP0, 0x80, 0x0 ;  /* 0x000000000000781c */ /* 0x000fe20003faf008 */
[----:B------:R-:W4:Y:S01]  /*4d70*/  @P0 S2R R153, SR_TID.X ;  /* 0x0000000000990919 */ /* 0x000f220000002100 */
[----:B------:R-:W-:Y:S01]  /*4d80*/  PLOP3.LUT P0, PT, PT, PT, UP0, 0x80, 0x0 ;  /* 0x000000000000781c */ /* 0x000fe20003f0f008 */
[----:B--2---:R-:W-:Y:S01]  /*4d90*/  IMAD R148, R148, 0x8, R149 ;  /* 0x0000000894947824 */ /* 0x004fe200078e0295 */
[----:B------:R-:W-:Y:S01]  /*4da0*/  PLOP3.LUT P6, PT, PT, PT, UP0, 0x80, 0x0 ;  /* 0x000000000000781c */ /* 0x000fe20003fcf008 */
[----:B------:R2:W2:Y:S01]  /*4db0*/  I2F R199, R145 ;  /* 0x0000009100c77306 */ /* 0x0004a20000201400 */
[----:B------:R-:W-:Y:S02]  /*4dc0*/  LOP3.LUT R161, R248, UR29, RZ, 0x3c, !PT ;  /* 0x0000001df8a17c12 */ /* 0x000fe4000f8e3cff */
[C---:B------:R-:W-:Y:S01]  /*4dd0*/  IADD3 R154, R148.reuse, 0x4, RZ ;  /* 0x00000004949a7810 */ /* 0x040fe20007ffe0ff */
[----:B-1----:R1:W2:Y:S01]  /*4de0*/  LDSM.16.M88.4 R136, [R0] ;  /* 0x000000000088783b */ /* 0x0022a20000000200 */
[----:B------:R-:W-:Y:S01]  /*4df0*/  PLOP3.LUT P4, PT, PT, PT, UP0, 0x80, 0x0 ;  /* 0x000000000000781c */ /* 0x000fe20003f8f008 */
[----:B------:R-:W-:Y:S04]  /*4e00*/  IMAD.WIDE.U32 R148, R148, -0x326172a9, RZ ;  /* 0xcd9e8d5794947825 */ /* 0x000fe800078e00ff */
[----:B------:R-:W-:Y:S01]  /*4e10*/  IMAD.WIDE.U32 R154, R154, -0x326172a9, RZ ;  /* 0xcd9e8d579a9a7825 */ /* 0x000fe200078e00ff */
[----:B------:R-:W2:Y:S03]  /*4e20*/  I2F R166, R166 ;  /* 0x000000a600a67306 */ /* 0x000ea60000201400 */
[----:B----4-:R-:W-:Y:S07]  /*4e30*/  IMAD.U32 R144, RZ, RZ, UR11 ;  /* 0x0000000bff907e24 */ /* 0x010fee000f8e00ff */
[----:B------:R4:W-:Y:S01]  /*4e40*/  I2F R215, R151 ;  /* 0x0000009700d77306 */ /* 0x0009e20000201400 */
[----:B-1----:R-:W-:Y:S04]  /*4e50*/  IMAD R0, R144, 0x2, R191 ;  /* 0x0000000290007824 */ /* 0x002fe800078e02bf */
[----:B------:R-:W-:Y:S05]  /*4e60*/  IMAD.SHL.U32 R0, R0, 0x2, RZ ;  /* 0x0000000200007824 */ /* 0x000fea00078e00ff */
[----:B------:R-:W1:Y:S01]  /*4e70*/  I2F R205, R165 ;  /* 0x000000a500cd7306 */ /* 0x000e620000201400 */
[----:B------:R-:W-:Y:S02]  /*4e80*/  IADD3 R144, R0, 0x1, RZ ;  /* 0x0000000100907810 */ /* 0x000fe40007ffe0ff */
[----:B------:R-:W-:Y:S01]  /*4e90*/  LOP3.LUT R146, R249, UR28, R0, 0x96, !PT ;  /* 0x0000001cf9927c12 */ /* 0x000fe2000f8e9600 */
[----:B------:R-:W-:Y:S01]  /*4ea0*/  @P3 IMAD.SHL.U32 R0, R153, 0x2, RZ ;  /* 0x0000000299003824 */ /* 0x000fe200078e00ff */
[----:B------:R-:W-:Y:S02]  /*4eb0*/  LOP3.LUT R144, R249, UR28, R144, 0x96, !PT ;  /* 0x0000001cf9907c12 */ /* 0x000fe4000f8e9690 */
[----:B------:R-:W-:Y:S01]  /*4ec0*/  PLOP3.LUT P3, PT, PT, PT, UP0, 0x80, 0x0 ;  /* 0x000000000000781c */ /* 0x000fe20003f6f008 */
[----:B------:R-:W-:Y:S01]  /*4ed0*/  IMAD.WIDE.U32 R146, R146, -0x326172a9, RZ ;  /* 0xcd9e8d5792927825 */ /* 0x000fe200078e00ff */
[----:B------:R-:W-:Y:S01]  /*4ee0*/  @P2 LOP3.LUT R0, R0, 0x6, RZ, 0xc0, !PT ;  /* 0x0000000600002812 */ /* 0x000fe200078ec0ff */
[-C--:B--2---:R-:W-:Y:S01]  /*4ef0*/  HMMA.16816.F32.BF16 R4, R136, R140.reuse, R4 ;  /* 0x0000008c8804723c */ /* 0x084fe20000041804 */
[----:B------:R-:W-:Y:S01]  /*4f00*/  PLOP3.LUT P2, PT, PT, PT, UP0, 0x80, 0x0 ;  /* 0x000000000000781c */ /* 0x000fe20003f4f008 */
[----:B------:R-:W-:Y:S01]  /*4f10*/  IMAD.WIDE.U32 R144, R144, -0x326172a9, RZ ;  /* 0xcd9e8d5790907825 */ /* 0x000fe200078e00ff */
[-C--:B---3--:R-:W-:Y:S01]  /*4f20*/  LOP3.LUT R158, R149, R156.reuse, RZ, 0x3c, !PT ;  /* 0x0000009c959e7212 */ /* 0x088fe200078e3cff */
[----:B------:R2:W3:Y:S01]  /*4f30*/  I2F R209, R164 ;  /* 0x000000a400d17306 */ /* 0x0004e20000201400 */
[----:B------:R-:W-:Y:S01]  /*4f40*/  LOP3.LUT R156, R155, R156, RZ, 0x3c, !PT ;  /* 0x0000009c9b9c7212 */ /* 0x000fe200078e3cff */
[----:B------:R-:W-:Y:S01]  /*4f50*/  @P1 IMAD R149, R191, 0x40, R0 ;  /* 0x00000040bf951824 */ /* 0x000fe200078e0200 */
[--C-:B------:R-:W-:Y:S01]  /*4f60*/  LOP3.LUT R160, R147, UR24, R148.reuse, 0x96, !PT ;  /* 0x0000001893a07c12 */ /* 0x100fe2000f8e9694 */
[C---:B------:R-:W-:Y:S01]  /*4f70*/  HMMA.16816.F32.BF16 R8, R132.reuse, R140, R8 ;  /* 0x0000008c8408723c */ /* 0x040fe20000041808 */
[----:B------:R-:W-:Y:S02]  /*4f80*/  LOP3.LUT R155, R145, UR24, R148, 0x96, !PT ;  /* 0x00000018919b7c12 */ /* 0x000fe4000f8e9694 */
[----:B------:R-:W-:Y:S01]  /*4f90*/  PLOP3.LUT P1, PT, PT, PT, UP0, 0x80, 0x0 ;  /* 0x000000000000781c */ /* 0x000fe20003f2f008 */
[----:B------:R-:W-:Y:S01]  /*4fa0*/  IMAD.U32 R148, RZ, RZ, UR11 ;  /* 0x0000000bff947e24 */ /* 0x000fe2000f8e00ff */
[--C-:B------:R-:W-:Y:S01]  /*4fb0*/  LOP3.LUT R190, R147, UR24, R154.reuse, 0x96, !PT ;  /* 0x0000001893be7c12 */ /* 0x100fe2000f8e969a */
[----:B------:R-:W-:Y:S01]  /*4fc0*/  IMAD.WIDE.U32 R158, R158, -0x2daee0ad, RZ ;  /* 0xd2511f539e9e7825 */ /* 0x000fe200078e00ff */
[----:B------:R-:W-:Y:S01]  /*4fd0*/  LOP3.LUT R162, R145, UR24, R154, 0x96, !PT ;  /* 0x0000001891a27c12 */ /* 0x000fe2000f8e969a */
[-C--:B------:R-:W-:Y:S01]  /*4fe0*/  HMMA.16816.F32.BF16 R12, R132, R142.reuse, R12 ;  /* 0x0000008e840c723c */ /* 0x080fe2000004180c */
[----:B------:R-:W1:Y:S03]  /*4ff0*/  I2F R167, R167 ;  /* 0x000000a700a77306 */ /* 0x000e660000201400 */
[----:B------:R-:W-:Y:S01]  /*5000*/  LOP3.LUT R153, R161, R159, RZ, 0x3c, !PT ;  /* 0x0000009fa1997212 */ /* 0x000fe200078e3cff */
[----:B------:R-:W-:Y:S01]  /*5010*/  @P0 IMAD R149, R148, 0x80, R149 ;  /* 0x0000008094950824 */ /* 0x000fe200078e0295 */
[----:B------:R-:W-:Y:S01]  /*5020*/  PLOP3.LUT P0, PT, PT, PT, UP0, 0x80, 0x0 ;  /* 0x000000000000781c */ /* 0x000fe20003f0f008 */
[----:B------:R-:W-:Y:S01]  /*5030*/  IMAD.WIDE.U32 R190, R190, -0x2daee0ad, RZ ;  /* 0xd2511f53bebe7825 */ /* 0x000fe200078e00ff */
[C---:B------:R-:W-:Y:S01]  /*5040*/  HMMA.16816.F32.BF16 R16, R136.reuse, R142, R16 ;  /* 0x0000008e8810723c */ /* 0x040fe20000041810 */
[----:B------:R-:W1:Y:S01]  /*5050*/  LDSM.16.M88.4 R140, [R172+0xc800] ;  /* 0x00c80000ac8c783b */ /* 0x000e620000000200 */
[----:B------:R-:W-:Y:S01]  /*5060*/  @P5 ISETP.GE.AND P5, PT, R149, UR5, PT ;  /* 0x0000000595005c0c */ /* 0x000fe2000bfa6270 */
[----:B------:R-:W-:Y:S01]  /*5070*/  I2F R186, R186 ;  /* 0x000000ba00ba7306 */ /* 0x000fe20000201400 */
[----:B------:R-:W-:Y:S02]  /*5080*/  FFMA.FTZ R6, R229, -UR4, R6 ;  /* 0x80000004e5067c23 */ /* 0x000fe40008010006 */
[----:B------:R-:W-:Y:S06]  /*5090*/  IMAD.WIDE.U32 R156, R156, -0x2daee0ad, RZ ;  /* 0xd2511f539c9c7825 */ /* 0x000fec00078e00ff */
[----:B------:R-:W-:Y:S01]  /*50a0*/  @P0 IADD3 R0, R149, 0x1, RZ ;  /* 0x0000000195000810 */ /* 0x000fe20007ffe0ff */
[----:B------:R-:W-:Y:S01]  /*50b0*/  FFMA.FTZ R9, R189, -UR4, R9 ;  /* 0x80000004bd097c23 */ /* 0x000fe20008010009 */
[----:B------:R-:W-:Y:S01]  /*50c0*/  PLOP3.LUT P0, PT, PT, PT, UP0, 0x80, 0x0 ;  /* 0x000000000000781c */ /* 0x000fe20003f0f008 */
[----:B------:R-:W-:Y:S01]  /*50d0*/  IMAD.WIDE.U32 R152, R153, -0x326172a9, RZ ;  /* 0xcd9e8d5799987825 */ /* 0x000fe200078e00ff */
[----:B------:R-:W-:Y:S01]  /*50e0*/  @P3 FSEL R6, R6, -INF , !P5 ;  /* 0xff80000006063808 */ /* 0x000fe20006800000 */
[----:B------:R-:W-:Y:S01]  /*50f0*/  I2F R187, R187 ;  /* 0x000000bb00bb7306 */ /* 0x000fe20000201400 */
[----:B------:R-:W-:Y:S01]  /*5100*/  PLOP3.LUT P3, PT, PT, PT, UP0, 0x80, 0x0 ;  /* 0x000000000000781c */ /* 0x000fe20003f6f008 */
[----:B------:R-:W-:Y:S01]  /*5110*/  FFMA.FTZ R15, R189, -UR4, R15 ;  /* 0x80000004bd0f7c23 */ /* 0x000fe2000801000f */
[----:B------:R-:W-:Y:S01]  /*5120*/  LOP3.LUT R150, R161, R157, RZ, 0x3c, !PT ;  /* 0x0000009da1967212 */ /* 0x000fe200078e3cff */
[----:B------:R-:W-:Y:S01]  /*5130*/  FFMA.FTZ R8, R194, -UR4, R8 ;  /* 0x80000004c2087c23 */ /* 0x000fe20008010008 */
[----:B------:R-:W-:Y:S01]  /*5140*/  @P6 ISETP.GE.AND P6, PT, R0, UR5, PT ;  /* 0x0000000500006c0c */ /* 0x000fe2000bfc6270 */
[----:B------:R-:W-:Y:S01]  /*5150*/  FFMA.FTZ R10, R211, -UR4, R10 ;  /* 0x80000004d30a7c23 */ /* 0x000fe2000801000a */
[----:B------:R-:W-:Y:S01]  /*5160*/  LOP3.LUT R148, R153, UR23, R146, 0x96, !PT ;  /* 0x0000001799947c12 */ /* 0x000fe2000f8e9692 */
[----:B------:R-:W-:Y:S01]  /*5170*/  FFMA.FTZ R4, R200, -UR4, R4 ;  /* 0x80000004c8047c23 */ /* 0x000fe20008010004 */
[----:B------:R-:W-:Y:S01]  /*5180*/  @P2 FSEL R8, R8, -INF , !P5 ;  /* 0xff80000008082808 */ /* 0x000fe20006800000 */
[----:B----4-:R-:W-:Y:S01]  /*5190*/  IMAD.WIDE.U32 R150, R150, -0x326172a9, RZ ;  /* 0xcd9e8d5796967825 */ /* 0x010fe200078e00ff */
[----:B------:R-:W-:Y:S01]  /*51a0*/  PLOP3.LUT P2, PT, PT, PT, UP0, 0x80, 0x0 ;  /* 0x000000000000781c */ /* 0x000fe20003f4f008 */
[----:B------:R-:W2:Y:S01]  /*51b0*/  I2F R182, R182 ;  /* 0x000000b600b67306 */ /* 0x000ea20000201400 */
[----:B------:R-:W-:Y:S01]  /*51c0*/  @P1 FSEL R4, R4, -INF , !P5 ;  /* 0xff80000004041808 */ /* 0x000fe20006800000 */
[----:B------:R-:W-:Y:S01]  /*51d0*/  FFMA.FTZ R16, R192, -UR4, R16 ;  /* 0x80000004c0107c23 */ /* 0x000fe20008010010 */
[----:B------:R-:W-:Y:S01]  /*51e0*/  @P0 FSEL R10, R10, -INF , !P5 ;  /* 0xff8000000a0a0808 */ /* 0x000fe20006800000 */
[----:B--2---:R-:W-:Y:S01]  /*51f0*/  IMAD.WIDE.U32 R164, R148, -0x2daee0ad, RZ ;  /* 0xd2511f5394a47825 */ /* 0x004fe200078e00ff */
[----:B------:R-:W-:Y:S02]  /*5200*/  PLOP3.LUT P5, PT, PT, PT, UP0, 0x80, 0x0 ;  /* 0x000000000000781c */ /* 0x000fe40003faf008 */
[----:B------:R-:W-:Y:S01]  /*5210*/  PLOP3.LUT P0, PT, PT, PT, UP0, 0x80, 0x0 ;  /* 0x000000000000781c */ /* 0x000fe20003f0f008 */
[----:B-----5:R-:W-:Y:S01]  /*5220*/  FMUL.FTZ R148, R251, 1.4426950216293334961 ;  /* 0x3fb8aa3bfb947820 */ /* 0x020fe20000410000 */
[----:B------:R-:W-:Y:S01]  /*5230*/  LOP3.LUT R157, R151, UR23, R146, 0x96, !PT ;  /* 0x00000017979d7c12 */ /* 0x000fe2000f8e9692 */
[----:B------:R-:W-:Y:S01]  /*5240*/  IMAD.WIDE.U32 R146, R160, -0x2daee0ad, RZ ;  /* 0xd2511f53a0927825 */ /* 0x000fe200078e00ff */
[--C-:B------:R-:W-:Y:S01]  /*5250*/  LOP3.LUT R159, R153, UR23, R144.reuse, 0x96, !PT ;  /* 0x00000017999f7c12 */ /* 0x100fe2000f8e9690 */
[-C--:B-1----:R-:W-:Y:S01]  /*5260*/  HMMA.16816.F32.BF16 R20, R136, R140.reuse, R20 ;  /* 0x0000008c8814723c */ /* 0x082fe20000041814 */
[----:B------:R-:W-:Y:S01]  /*5270*/  LOP3.LUT R160, R151, UR23, R144, 0x96, !PT ;  /* 0x0000001797a07c12 */ /* 0x000fe2000f8e9690 */
[----:B------:R-:W-:Y:S01]  /*5280*/  IMAD.WIDE.U32 R154, R155, -0x2daee0ad, RZ ;  /* 0xd2511f539b9a7825 */ /* 0x000fe200078e00ff */
[C---:B------:R-:W-:Y:S01]  /*5290*/  @P3 IADD3 R144, R149.reuse, 0x10, RZ ;  /* 0x0000001095903810 */ /* 0x040fe20007ffe0ff */
[----:B------:R-:W1:Y:S01]  /*52a0*/  I2F R183, R183 ;  /* 0x000000b700b77306 */ /* 0x000e620000201400 */
[----:B------:R-:W-:Y:S01]  /*52b0*/  PLOP3.LUT P3, PT, PT, PT, UP0, 0x80, 0x0 ;  /* 0x000000000000781c */ /* 0x000fe20003f6f008 */
[----:B------:R-:W-:Y:S01]  /*52c0*/  FFMA.FTZ R5, R196, -UR4, R5 ;  /* 0x80000004c4057c23 */ /* 0x000fe20008010005 */
[----:B------:R-:W-:Y:S01]  /*52d0*/  PLOP3.LUT P1, PT, PT, PT, UP0, 0x80, 0x0 ;  /* 0x000000000000781c */ /* 0x000fe20003f2f008 */
[----:B------:R-:W-:Y:S01]  /*52e0*/  FFMA.FTZ R7, R228, -UR4, R7 ;  /* 0x80000004e4077c23 */ /* 0x000fe20008010007 */
[----:B------:R-:W-:Y:S01]  /*52f0*/  @P4 IADD3 R0, R149, 0x8, RZ ;  /* 0x0000000895004810 */ /* 0x000fe20007ffe0ff */
[C---:B------:R-:W-:Y:S01]  /*5300*/  HMMA.16816.F32.BF16 R24, R132.reuse, R140, R24 ;  /* 0x0000008c8418723c */ /* 0x040fe20000041818 */
[----:B------:R-:W-:Y:S01]  /*5310*/  PLOP3.LUT P4, PT, PT, PT, UP0, 0x80, 0x0 ;  /* 0x000000000000781c */ /* 0x000fe20003f8f008 */
[----:B------:R-:W-:Y:S01]  /*5320*/  IMAD.WIDE.U32 R160, R160, -0x2daee0ad, RZ ;  /* 0xd2511f53a0a07825 */ /* 0x000fe200078e00ff */
[----:B------:R-:W-:Y:S01]  /*5330*/  @P2 FSEL R5, R5, -INF , !P6 ;  /* 0xff80000005052808 */ /* 0x000fe20007000000 */
[----:B------:R-:W2:Y:S01]  /*5340*/  I2F R184, R184 ;  /* 0x000000b800b87306 */ /* 0x000ea20000201400 */
[----:B------:R-:W-:Y:S01]  /*5350*/  PLOP3.LUT P2, PT, PT, PT, UP0, 0x80, 0x0 ;  /* 0x000000000000781c */ /* 0x000fe20003f4f008 */
[----:B------:R-:W-:Y:S01]  /*5360*/  IMAD.WIDE.U32 R162, R162, -0x2daee0ad, RZ ;  /* 0xd2511f53a2a27825 */ /* 0x000fe200078e00ff */
[----:B------:R-:W-:Y:S01]  /*5370*/  @P5 ISETP.GE.AND P5, PT, R0, UR5, PT ;  /* 0x0000000500005c0c */ /* 0x000fe2000bfa6270 */
[-C--:B------:R-:W-:Y:S01]  /*5380*/  HMMA.16816.F32.BF16 R28, R132, R142.reuse, R28 ;  /* 0x0000008e841c723c */ /* 0x080fe2000004181c */
[----:B------:R-:W-:Y:S02]  /*5390*/  @P0 FSEL R7, R7, -INF , !P6 ;  /* 0xff80000007070808 */ /* 0x000fe40007000000 */
[----:B------:R-:W-:Y:S01]  /*53a0*/  PLOP3.LUT P0, PT, PT, PT, UP0, 0x80, 0x0 ;  /* 0x000000000000781c */ /* 0x000fe20003f0f008 */
[----:B------:R-:W-:Y:S01]  /*53b0*/  FFMA.FTZ R12, R193, -UR4, R12 ;  /* 0x80000004c10c7c23 */ /* 0x000fe2000801000c */
[----:B------:R-:W-:Y:S01]  /*53c0*/  @P3 FSEL R9, R9, -INF , !P6 ;  /* 0xff80000009093808 */ /* 0x000fe20007000000 */
[----:B------:R-:W-:Y:S01]  /*53d0*/  FFMA.FTZ R22, R192, -UR4, R22 ;  /* 0x80000004c0167c23 */ /* 0x000fe20008010016 */
[----:B------:R-:W-:Y:S01]  /*53e0*/  PLOP3.LUT P3, PT, PT, PT, UP0, 0x80, 0x0 ;  /* 0x000000000000781c */ /* 0x000fe20003f6f008 */
[----:B------:R-:W-:Y:S01]  /*53f0*/  FFMA.FTZ R11, R210, -UR4, R11 ;  /* 0x80000004d20b7c23 */ /* 0x000fe2000801000b */
[----:B------:R-:W-:Y:S01]  /*5400*/  @P1 IADD3 R145, R149, 0x9, RZ ;  /* 0x0000000995911810 */ /* 0x000fe20007ffe0ff */
[C---:B------:R-:W-:Y:S01]  /*5410*/  HMMA.16816.F32.BF16 R32, R136.reuse, R142, R32 ;  /* 0x0000008e8820723c */ /* 0x040fe20000041820 */
[----:B------:R-:W-:Y:S01]  /*5420*/  PLOP3.LUT P1, PT, PT, PT, UP0, 0x80, 0x0 ;  /* 0x000000000000781c */ /* 0x000fe20003f2f008 */
[----:B------:R-:W-:Y:S01]  /*5430*/  FFMA.FTZ R14, R194, -UR4, R14 ;  /* 0x80000004c20e7c23 */ /* 0x000fe2000801000e */
[----:B------:R-:W-:Y:S01]  /*5440*/  @P2 FSEL R11, R11, -INF , !P6 ;  /* 0xff8000000b0b2808 */ /* 0x000fe20007000000 */
[----:B------:R-:W-:Y:S01]  /*5450*/  FFMA.FTZ R21, R204, -UR4, R21 ;  /* 0x80000004cc157c23 */ /* 0x000fe20008010015 */
[----:B------:R-:W-:Y:S01]  /*5460*/  PLOP3.LUT P6, PT, PT, PT, UP0, 0x80, 0x0 ;  /* 0x000000000000781c */ /* 0x000fe20003fcf008 */
[----:B------:R-:W-:Y:S01]  /*5470*/  FFMA.FTZ R25, R201, -UR4, R25 ;  /* 0x80000004c9197c23 */ /* 0x000fe20008010019 */
[----:B------:R-:W-:Y:S01]  /*5480*/  @P4 ISETP.GE.AND P4, PT, R145, UR5, PT ;  /* 0x0000000591004c0c */ /* 0x000fe2000bf86270 */
[----:B------:R-:W-:Y:S01]  /*5490*/  FFMA.FTZ R13, R198, -UR4, R13 ;  /* 0x80000004c60d7c23 */ /* 0x000fe2000801000d */
[----:B------:R-:W-:Y:S02]  /*54a0*/  @P0 FSEL R12, R12, -INF , !P5 ;  /* 0xff8000000c0c0808 */ /* 0x000fe40006800000 */
        /* <DEDUP_REMOVED lines=11> */
[C---:B------:R-:W-:Y:S01]  /*5560*/  FFMA.FTZ R20, R203.reuse, -UR4, R20 ;  /* 0x80000004cb147c23 */ /* 0x040fe20008010014 */
[----:B------:R-:W-:Y:S01]  /*5570*/  @P1 ISETP.GE.AND P1, PT, R144, UR5, PT ;  /* 0x0000000590001c0c */ /* 0x000fe2000bf26270 */
        /* <DEDUP_REMOVED lines=17> */
[----:B------:R-:W-:Y:S01]  /*5690*/  @P0 IADD3 R140, R149, 0x11, RZ ;  /* 0x00000011958c0810 */ /* 0x000fe20007ffe0ff */
[----:B------:R-:W-:Y:S01]  /*56a0*/  FFMA.FTZ R29, R206, -UR4, R29 ;  /* 0x80000004ce1d7c23 */ /* 0x000fe2000801001d */
[----:B------:R-:W-:Y:S02]  /*56b0*/  PLOP3.LUT P0, PT, PT, PT, UP0, 0x80, 0x0 ;  /* 0x000000000000781c */ /* 0x000fe40003f0f008 */
[----:B------:R-:W-:Y:S02]  /*56c0*/  @P2 FSEL R19, R19, -INF , !P4 ;  /* 0xff80000013132808 */ /* 0x000fe40006000000 */
[----:B------:R-:W-:Y:S02]  /*56d0*/  PLOP3.LUT P4, PT, PT, PT, UP0, 0x80, 0x0 ;  /* 0x000000000000781c */ /* 0x000fe40003f8f008 */
[----:B------:R-:W-:Y:S02]  /*56e0*/  @P3 IADD3 R141, R149, 0x18, RZ ;  /* 0x00000018958d3810 */ /* 0x000fe40007ffe0ff */
[----:B------:R-:W-:Y:S02]  /*56f0*/  PLOP3.LUT P3, PT, PT, PT, UP0, 0x80, 0x0 ;  /* 0x000000000000781c */ /* 0x000fe40003f6f008 */
[----:B------:R-:W-:Y:S02]  /*5700*/  FSETP.NEU.FTZ.AND P5, PT, R251, -INF , PT ;  /* 0xff800000fb00780b */ /* 0x000fe40003fbd000 */
        /* <DEDUP_REMOVED lines=11> */
[C---:B------:R-:W-:Y:S01]  /*57c0*/  @P4 IADD3 R145, R149.reuse, 0x21, RZ ;  /* 0x0000002195914810 */ /* 0x040fe20007ffe0ff */
[----:B------:R-:W-:Y:S01]  /*57d0*/  MUFU.EX2 R213, R4 ;  /* 0x0000000400d57308 */ /* 0x000fe20000000800 */
[----:B------:R-:W-:Y:S02]  /*57e0*/  PLOP3.LUT P4, PT, PT, PT, UP0, 0x80, 0x0 ;  /* 0x000000000000781c */ /* 0x000fe40003f8f008 */
[----:B------:R-:W-:Y:S02]  /*57f0*/  @P3 FSEL R24, R24, -INF , !P1 ;  /* 0xff80000018183808 */ /* 0x000fe40004800000 */
[----:B------:R-:W-:Y:S02]  /*5800*/  PLOP3.LUT P3, PT, PT, PT, UP0, 0x80, 0x0 ;  /* 0x000000000000781c */ /* 0x000fe40003f6f008 */
[----:B------:R-:W-:Y:S02]  /*5810*/  @P2 IADD3 R0, R149, 0x20, RZ ;  /* 0x0000002095002810 */ /* 0x000fe40007ffe0ff */
[----:B------:R-:W-:Y:S01]  /*5820*/  PLOP3.LUT P2, PT, PT, PT, UP0, 0x80, 0x0 ;  /* 0x000000000000781c */ /* 0x000fe20003f4f008 */
[----:B------:R-:W-:Y:S01]  /*5830*/  MUFU.EX2 R211, R16 ;  /* 0x0000001000d37308 */ /* 0x000fe20000000800 */
[----:B------:R-:W-:Y:S02]  /*5840*/  @P5 FSEL R20, R20, -INF , !P1 ;  /* 0xff80000014145808 */ /* 0x000fe40004800000 */
[----:B------:R-:W-:Y:S02]  /*5850*/  PLOP3.LUT P5, PT, PT, PT, UP0, 0x80, 0x0 ;  /* 0x000000000000781c */ /* 0x000fe40003faf008 */
[----:B------:R-:W-:Y:S01]  /*5860*/  @P6 ISETP.GE.AND P6, PT, R140, UR5, PT ;  /* 0x000000058c006c0c */ /* 0x000fe2000bfc6270 */
[C---:B------:R-:W-:Y:S01]  /*5870*/  FMUL.FTZ R140, R247.reuse, 1.4426950216293334961 ;  /* 0x3fb8aa3bf78c7820 */ /* 0x040fe20000410000 */
[----:B------:R-:W-:Y:S01]  /*5880*/  @P0 FSEL R26, R26, -INF , !P1 ;  /* 0xff8000001a1a0808 */ /* 0x000fe20004800000 */
[----:B------:R-:W-:Y:S01]  /*5890*/  FFMA.FTZ R20, R20, c[0x0][0x23c], -R148 ;  /* 0x00008f0014147a23 */ /* 0x000fe20000010894 */
[----:B------:R-:W-:Y:S01]  /*58a0*/  FSETP.NEU.FTZ.AND P0, PT, R247, -INF , PT ;  /* 0xff800000f700780b */ /* 0x000fe20003f1d000 */
[----:B------:R1:W-:Y:S01]  /*58b0*/  MUFU.EX2 R216, R5 ;  /* 0x0000000500d87308 */ /* 0x0003e20000000800 */
[----:B------:R-:W-:Y:S02]  /*58c0*/  LOP3.LUT R151, R147, UR22, R158, 0x96, !PT ;  /* 0x0000001693977c12 */ /* 0x000fe4000f8e969e */
[----:B------:R-:W-:Y:S02]  /*58d0*/  LOP3.LUT R153, R191, UR22, R156, 0x96, !PT ;  /* 0x00000016bf997c12 */ /* 0x000fe4000f8e969c */
[----:B------:R-:W-:Y:S02]  /*58e0*/  LOP3.LUT R191, R165, UR20, R146, 0x96, !PT ;  /* 0x00000014a5bf7c12 */ /* 0x000fe4000f8e9692 */
[----:B------:R-:W-:Y:S02]  /*58f0*/  @P4 ISETP.GE.AND P4, PT, R144, UR5, PT ;  /* 0x0000000590004c0c */ /* 0x000fe4000bf86270 */
[----:B------:R-:W-:Y:S01]  /*5900*/  @P3 ISETP.GE.AND P3, PT, R145, UR5, PT ;  /* 0x0000000591003c0c */ /* 0x000fe2000bf66270 */
[----:B------:R-:W1:Y:S01]  /*5910*/  I2F R165, R185 ;  /* 0x000000b900a57306 */ /* 0x000e620000201400 */
[----:B------:R-:W-:Y:S01]  /*5920*/  FSEL R140, R140, RZ, P0 ;  /* 0x000000ff8c8c7208 */ /* 0x000fe20000000000 */
[----:B------:R-:W2:Y:S01]  /*5930*/  LDSM.16.M88.4 R144, [R172+0xd000] ;  /* 0x00d00000ac90783b */ /* 0x000ea20000000200 */
[----:B------:R-:W-:Y:S02]  /*5940*/  PLOP3.LUT P0, PT, PT, PT, UP0, 0x80, 0x0 ;  /* 0x000000000000781c */ /* 0x000fe40003f0f008 */
[----:B------:R-:W-:Y:S01]  /*5950*/  @P2 ISETP.GE.AND P2, PT, R141, UR5, PT ;  /* 0x000000058d002c0c */ /* 0x000fe2000bf46270 */
[C---:B------:R-:W-:Y:S01]  /*5960*/  FMUL.FTZ R141, R252.reuse, 1.4426950216293334961 ;  /* 0x3fb8aa3bfc8d7820 */ /* 0x040fe20000410000 */
[----:B------:R-:W-:Y:S01]  /*5970*/  FSETP.NEU.FTZ.AND P1, PT, R252, -INF , PT ;  /* 0xff800000fc00780b */ /* 0x000fe20003f3d000 */
[--C-:B------:R-:W-:Y:S01]  /*5980*/  FFMA.FTZ R8, R8, c[0x0][0x23c], -R140.reuse ;  /* 0x00008f0008087a23 */ /* 0x100fe2000001088c */
[----:B------:R-:W-:Y:S01]  /*5990*/  @P5 ISETP.GE.AND P5, PT, R0, UR5, PT ;  /* 0x0000000500005c0c */ /* 0x000fe2000bfa6270 */
[C---:B------:R-:W-:Y:S01]  /*59a0*/  FMUL.FTZ R0, R250.reuse, 1.4426950216293334961 ;  /* 0x3fb8aa3bfa007820 */ /* 0x040fe20000410000 */
[----:B------:R-:W-:Y:S01]  /*59b0*/  FSEL R141, R141, RZ, P1 ;  /* 0x000000ff8d8d7208 */ /* 0x000fe20000800000 */
[--C-:B------:R-:W-:Y:S01]  /*59c0*/  FFMA.FTZ R9, R9, c[0x0][0x23c], -R140.reuse ;  /* 0x00008f0009097a23 */ /* 0x100fe2000001088c */
[----:B------:R-:W-:Y:S01]  /*59d0*/  FSETP.NEU.FTZ.AND P1, PT, R250, -INF , PT ;  /* 0xff800000fa00780b */ /* 0x000fe20003f3d000 */
[----:B------:R-:W-:Y:S01]  /*59e0*/  FFMA.FTZ R12, R12, c[0x0][0x23c], -R140 ;  /* 0x00008f000c0c7a23 */ /* 0x000fe2000001088c */
[----:B------:R-:W-:Y:S01]  /*59f0*/  LOP3.LUT R155, R155, UR22, R158, 0x96, !PT ;  /* 0x000000169b9b7c12 */ /* 0x000fe2000f8e969e */
[--C-:B------:R-:W-:Y:S01]  /*5a00*/  FFMA.FTZ R7, R7, c[0x0][0x23c], -R141.reuse ;  /* 0x00008f0007077a23 */ /* 0x100fe2000001088d */
[----:B------:R-:W-:Y:S01]  /*5a10*/  FSEL R0, R0, RZ, P1 ;  /* 0x000000ff00007208 */ /* 0x000fe20000800000 */
[--C-:B------:R-:W-:Y:S01]  /*5a20*/  FFMA.FTZ R6, R6, c[0x0][0x23c], -R141.reuse ;  /* 0x00008f0006067a23 */ /* 0x100fe2000001088d */
[----:B------:R-:W-:Y:S01]  /*5a30*/  PLOP3.LUT P1, PT, PT, PT, UP0, 0x80, 0x0 ;  /* 0x000000000000781c */ /* 0x000fe20003f2f008 */
[----:B------:R-:W-:Y:S01]  /*5a40*/  FFMA.FTZ R13, R13, c[0x0][0x23c], -R140 ;  /* 0x00008f000d0d7a23 */ /* 0x000fe2000001088c */
[----:B------:R-:W-:Y:S01]  /*5a50*/  @P0 FSEL R21, R21, -INF , !P6 ;  /* 0xff80000015150808 */ /* 0x000fe20007000000 */
[----:B------:R-:W-:Y:S01]  /*5a60*/  FFMA.FTZ R14, R14, c[0x0][0x23c], -R0 ;  /* 0x00008f000e0e7a23 */ /* 0x000fe20000010800 */
[----:B------:R-:W-:Y:S01]  /*5a70*/  PLOP3.LUT P0, PT, PT, PT, UP0, 0x80, 0x0 ;  /* 0x000000000000781c */ /* 0x000fe20003f0f008 */
[----:B-1----:R-:W-:Y:S01]  /*5a80*/  IMAD.WIDE.U32 R4, R151, -0x326172a9, RZ ;  /* 0xcd9e8d5797047825 */ /* 0x002fe200078e00ff */
[----:B------:R-:W-:Y:S01]  /*5a90*/  LOP3.LUT R163, R163, UR22, R156, 0x96, !PT ;  /* 0x00000016a3a37c12 */ /* 0x000fe2000f8e969c */
[----:B------:R1:W-:Y:S01]  /*5aa0*/  MUFU.EX2 R220, R7 ;  /* 0x0000000700dc7308 */ /* 0x0003e20000000800 */
[----:B------:R-:W-:Y:S01]  /*5ab0*/  LOP3.LUT R162, R161, UR20, R162, 0x96, !PT ;  /* 0x00000014a1a27c12 */ /* 0x000fe2000f8e96a2 */
[--C-:B------:R-:W-:Y:S02]  /*5ac0*/  FFMA.FTZ R10, R10, c[0x0][0x23c], -R0.reuse ;  /* 0x00008f000a0a7a23 */ /* 0x100fe40000010800 */
[----:B------:R-:W-:Y:S02]  /*5ad0*/  IMAD.WIDE.U32 R142, R163, -0x326172a9, RZ ;  /* 0xcd9e8d57a38e7825 */ /* 0x000fe400078e00ff */
[----:B------:R-:W-:Y:S02]  /*5ae0*/  @P1 FSEL R23, R23, -INF , !P6 ;  /* 0xff80000017171808 */ /* 0x000fe40007000000 */
[----:B------:R-:W-:Y:S01]  /*5af0*/  PLOP3.LUT P1, PT, PT, PT, UP0, 0x80, 0x0 ;  /* 0x000000000000781c */ /* 0x000fe20003f2f008 */
[--C-:B------:R-:W-:Y:S01]  /*5b00*/  FFMA.FTZ R11, R11, c[0x0][0x23c], -R0.reuse ;  /* 0x00008f000b0b7a23 */ /* 0x100fe20000010800 */
[----:B------:R-:W-:Y:S01]  /*5b10*/  @P0 FSEL R25, R25, -INF , !P6 ;  /* 0xff80000019190808 */ /* 0x000fe20007000000 */
[--C-:B------:R-:W-:Y:S01]  /*5b20*/  FFMA.FTZ R18, R18, c[0x0][0x23c], -R141.reuse ;  /* 0x00008f0012127a23 */ /* 0x100fe2000001088d */
[----:B------:R-:W-:Y:S01]  /*5b30*/  PLOP3.LUT P0, PT, PT, PT, UP0, 0x80, 0x0 ;  /* 0x000000000000781c */ /* 0x000fe20003f0f008 */
[--C-:B------:R-:W-:Y:S01]  /*5b40*/  FFMA.FTZ R19, R19, c[0x0][0x23c], -R141.reuse ;  /* 0x00008f0013137a23 */ /* 0x100fe2000001088d */
[----:B------:R1:W-:Y:S01]  /*5b50*/  MUFU.EX2 R221, R6 ;  /* 0x0000000600dd7308 */ /* 0x0003e20000000800 */
[----:B------:R-:W-:Y:S01]  /*5b60*/  FFMA.FTZ R15, R15, c[0x0][0x23c], -R0 ;  /* 0x00008f000f0f7a23 */ /* 0x000fe20000010800 */
[-C--:B--2---:R-:W-:Y:S01]  /*5b70*/  HMMA.16816.F32.BF16 R36, R136, R144.reuse, R36 ;  /* 0x000000908824723c */ /* 0x084fe20000041824 */
[--C-:B------:R-:W-:Y:S02]  /*5b80*/  FFMA.FTZ R23, R23, c[0x0][0x23c], -R141.reuse ;  /* 0x00008f0017177a23 */ /* 0x100fe4000001088d */
[--C-:B------:R-:W-:Y:S02]  /*5b90*/  FFMA.FTZ R24, R24, c[0x0][0x23c], -R140.reuse ;  /* 0x00008f0018187a23 */ /* 0x100fe4000001088c */
[----:B------:R-:W-:Y:S01]  /*5ba0*/  @P1 FSEL R27, R27, -INF , !P6 ;  /* 0xff8000001b1b1808 */ /* 0x000fe20007000000 */
[----:B------:R-:W-:Y:S01]  /*5bb0*/  FFMA.FTZ R22, R22, c[0x0][0x23c], -R141 ;  /* 0x00008f0016167a23 */ /* 0x000fe2000001088d */
[----:B------:R-:W-:Y:S01]  /*5bc0*/  PLOP3.LUT P1, PT, PT, PT, UP0, 0x80, 0x0 ;  /* 0x000000000000781c */ /* 0x000fe20003f2f008 */
[C---:B------:R-:W-:Y:S01]  /*5bd0*/  HMMA.16816.F32.BF16 R40, R132.reuse, R144, R40 ;  /* 0x000000908428723c */ /* 0x040fe20000041828 */
[----:B------:R-:W-:Y:S01]  /*5be0*/  PLOP3.LUT P6, PT, PT, PT, UP0, 0x80, 0x0 ;  /* 0x000000000000781c */ /* 0x000fe20003fcf008 */
[----:B------:R-:W-:Y:S02]  /*5bf0*/  MUFU.EX2 R224, R14 ;  /* 0x0000000e00e07308 */ /* 0x000fe40000000800 */
[----:B------:R-:W-:Y:S01]  /*5c00*/  @P0 FSEL R28, R28, -INF , !P2 ;  /* 0xff8000001c1c0808 */ /* 0x000fe20005000000 */
[----:B------:R-:W-:Y:S01]  /*5c10*/  FFMA.FTZ R25, R25, c[0x0][0x23c], -R140 ;  /* 0x00008f0019197a23 */ /* 0x000fe2000001088c */
[----:B------:R-:W-:Y:S01]  /*5c20*/  PLOP3.LUT P0, PT, PT, PT, UP0, 0x80, 0x0 ;  /* 0x000000000000781c */ /* 0x000fe20003f0f008 */
[--C-:B------:R-:W-:Y:S01]  /*5c30*/  FFMA.FTZ R27, R27, c[0x0][0x23c], -R0.reuse ;  /* 0x00008f001b1b7a23 */ /* 0x100fe20000010800 */
[-C--:B------:R-:W-:Y:S01]  /*5c40*/  HMMA.16816.F32.BF16 R44, R132, R146.reuse, R44 ;  /* 0x00000092842c723c */ /* 0x080fe2000004182c */
[----:B------:R-:W-:Y:S03]  /*5c50*/  FFMA.FTZ R26, R26, c[0x0][0x23c], -R0 ;  /* 0x00008f001a1a7a23 */ /* 0x000fe60000010800 */
[----:B------:R-:W-:Y:S01]  /*5c60*/  @P1 FSEL R30, R30, -INF , !P2 ;  /* 0xff8000001e1e1808 */ /* 0x000fe20005000000 */
[----:B------:R-:W-:Y:S01]  /*5c70*/  FFMA.FTZ R28, R28, c[0x0][0x23c], -R140 ;  /* 0x00008f001c1c7a23 */ /* 0x000fe2000001088c */
[----:B------:R-:W-:Y:S01]  /*5c80*/  PLOP3.LUT P1, PT, PT, PT, UP0, 0x80, 0x0 ;  /* 0x000000000000781c */ /* 0x000fe20003f2f008 */
[----:B------:R-:W-:Y:S01]  /*5c90*/  IMAD.WIDE.U32 R158, R159, -0x2daee0ad, RZ ;  /* 0xd2511f539f9e7825 */ /* 0x000fe200078e00ff */
[----:B------:R-:W-:Y:S01]  /*5ca0*/  @P6 FSEL R32, R32, -INF , !P2 ;  /* 0xff80000020206808 */ /* 0x000fe20005000000 */
[C---:B------:R-:W-:Y:S01]  /*5cb0*/  HMMA.16816.F32.BF16 R48, R136.reuse, R146, R48 ;  /* 0x000000928830723c */ /* 0x040fe20000041830 */
[----:B------:R-:W-:Y:S01]  /*5cc0*/  PLOP3.LUT P6, PT, PT, PT, UP0, 0x80, 0x0 ;  /* 0x000000000000781c */ /* 0x000fe20003fcf008 */
[----:B------:R2:W-:Y:S01]  /*5cd0*/  MUFU.EX2 R222, R8 ;  /* 0x0000000800de7308 */ /* 0x0005e20000000800 */
[----:B------:R-:W-:Y:S01]  /*5ce0*/  @P0 FSEL R34, R34, -INF , !P2 ;  /* 0xff80000022220808 */ /* 0x000fe20005000000 */
[----:B------:R-:W-:Y:S01]  /*5cf0*/  FFMA.FTZ R37, R217, -UR4, R37 ;  /* 0x80000004d9257c23 */ /* 0x000fe20008010025 */
[----:B------:R-:W-:Y:S01]  /*5d00*/  PLOP3.LUT P2, PT, PT, PT, UP0, 0x80, 0x0 ;  /* 0x000000000000781c */ /* 0x000fe20003f4f008 */
[----:B------:R-:W-:Y:S01]  /*5d10*/  FFMA.FTZ R32, R32, c[0x0][0x23c], -R148 ;  /* 0x00008f0020207a23 */ /* 0x000fe20000010894 */
[----:B------:R-:W-:Y:S01]  /*5d20*/  PLOP3.LUT P0, PT, PT, PT, UP0, 0x80, 0x0 ;  /* 0x000000000000781c */ /* 0x000fe20003f0f008 */
[----:B------:R-:W-:Y:S01]  /*5d30*/  FFMA.FTZ R34, R34, c[0x0][0x23c], -R141 ;  /* 0x00008f0022227a23 */ /* 0x000fe2000001088d */
[----:B------:R-:W-:Y:S03]  /*5d40*/  LOP3.LUT R159, R159, UR20, R154, 0x96, !PT ;  /* 0x000000149f9f7c12 */ /* 0x000fe6000f8e969a */
[----:B------:R-:W-:Y:S01]  /*5d50*/  @P1 FSEL R29, R29, -INF , !P4 ;  /* 0xff8000001d1d1808 */ /* 0x000fe20006000000 */
[----:B------:R-:W-:Y:S01]  /*5d60*/  MUFU.EX2 R192, R34 ;  /* 0x0000002200c07308 */ /* 0x000fe20000000800 */
[----:B------:R-:W-:Y:S01]  /*5d70*/  @P6 FSEL R31, R31, -INF , !P4 ;  /* 0xff8000001f1f6808 */ /* 0x000fe20006000000 */
[----:B------:R-:W-:Y:S01]  /*5d80*/  FFMA.FTZ R44, R166, -UR4, R44 ;  /* 0x80000004a62c7c23 */ /* 0x000fe2000801002c */
[----:B------:R-:W-:Y:S01]  /*5d90*/  PLOP3.LUT P1, PT, PT, PT, UP0, 0x80, 0x0 ;  /* 0x000000000000781c */ /* 0x000fe20003f2f008 */
[----:B------:R-:W-:Y:S01]  /*5da0*/  IMAD.WIDE.U32 R144, R159, -0x326172a9, RZ ;  /* 0xcd9e8d579f907825 */ /* 0x000fe200078e00ff */
[----:B------:R-:W-:Y:S02]  /*5db0*/  @P2 FSEL R33, R33, -INF , !P4 ;  /* 0xff80000021212808 */ /* 0x000fe40006000000 */
[----:B------:R-:W-:Y:S01]  /*5dc0*/  PLOP3.LUT P2, PT, PT, PT, UP0, 0x80, 0x0 ;  /* 0x000000000000781c */ /* 0x000fe20003f4f008 */
[----:B------:R-:W-:Y:S01]  /*5dd0*/  FFMA.FTZ R29, R29, c[0x0][0x23c], -R140 ;  /* 0x00008f001d1d7a23 */ /* 0x000fe2000001088c */
[----:B------:R-:W-:Y:S01]  /*5de0*/  @P0 FSEL R35, R35, -INF , !P4 ;  /* 0xff80000023230808 */ /* 0x000fe20006000000 */
[----:B------:R-:W-:Y:S01]  /*5df0*/  FFMA.FTZ R33, R33, c[0x0][0x23c], -R148 ;  /* 0x00008f0021217a23 */ /* 0x000fe20000010894 */
[----:B------:R-:W-:Y:S01]  /*5e00*/  PLOP3.LUT P4, PT, PT, PT, UP0, 0x80, 0x0 ;  /* 0x000000000000781c */ /* 0x000fe20003f8f008 */
[----:B------:R-:W-:Y:S01]  /*5e10*/  FFMA.FTZ R51, R217, -UR4, R51 ;  /* 0x80000004d9337c23 */ /* 0x000fe20008010033 */
[----:B------:R-:W-:Y:S01]  /*5e20*/  PLOP3.LUT P6, PT, PT, PT, UP0, 0x80, 0x0 ;  /* 0x000000000000781c */ /* 0x000fe20003fcf008 */
[----:B------:R-:W-:Y:S01]  /*5e30*/  FFMA.FTZ R42, R207, -UR4, R42 ;  /* 0x80000004cf2a7c23 */ /* 0x000fe2000801002a */
[----:B------:R-:W-:Y:S01]  /*5e40*/  PLOP3.LUT P0, PT, PT, PT, UP0, 0x80, 0x0 ;  /* 0x000000000000781c */ /* 0x000fe20003f0f008 */
[----:B------:R-:W-:Y:S01]  /*5e50*/  FFMA.FTZ R40, R205, -UR4, R40 ;  /* 0x80000004cd287c23 */ /* 0x000fe20008010028 */
[----:B------:R-:W4:Y:S01]  /*5e60*/  LDL R217, [R1] ;  /* 0x0000000001d97983 */ /* 0x000f220000100800 */
[----:B------:R-:W-:Y:S01]  /*5e70*/  MUFU.EX2 R185, R33 ;  /* 0x0000002100b97308 */ /* 0x000fe20000000800 */
[--C-:B------:R-:W-:Y:S02]  /*5e80*/  FFMA.FTZ R35, R35, c[0x0][0x23c], -R141.reuse ;  /* 0x00008f0023237a23 */ /* 0x100fe4000001088d */
[----:B------:R-:W-:Y:S01]  /*5e90*/  @P2 FSEL R40, R40, -INF , !P5 ;  /* 0xff80000028282808 */ /* 0x000fe20006800000 */
[--C-:B------:R-:W-:Y:S01]  /*5ea0*/  FFMA.FTZ R30, R30, c[0x0][0x23c], -R0.reuse ;  /* 0x00008f001e1e7a23 */ /* 0x100fe20000010800 */
[----:B------:R-:W-:Y:S01]  /*5eb0*/  PLOP3.LUT P2, PT, PT, PT, UP0, 0x80, 0x0 ;  /* 0x000000000000781c */ /* 0x000fe20003f4f008 */
[----:B------:R-:W-:Y:S01]  /*5ec0*/  FFMA.FTZ R31, R31, c[0x0][0x23c], -R0 ;  /* 0x00008f001f1f7a23 */ /* 0x000fe20000010800 */
[----:B------:R-:W-:Y:S01]  /*5ed0*/  @P4 FSEL R42, R42, -INF , !P5 ;  /* 0xff8000002a2a4808 */ /* 0x000fe20006800000 */
[----:B------:R-:W-:Y:S01]  /*5ee0*/  FFMA.FTZ R40, R40, c[0x0][0x23c], -R140 ;  /* 0x00008f0028287a23 */ /* 0x000fe2000001088c */
[----:B------:R-:W-:Y:S01]  /*5ef0*/  PLOP3.LUT P4, PT, PT, PT, UP0, 0x80, 0x0 ;  /* 0x000000000000781c */ /* 0x000fe20003f8f008 */
[----:B------:R-:W-:Y:S01]  /*5f00*/  FFMA.FTZ R38, R199, -UR4, R38 ;  /* 0x80000004c7267c23 */ /* 0x000fe20008010026 */
[----:B------:R-:W-:Y:S01]  /*5f10*/  @P0 FSEL R37, R37, -INF , !P3 ;  /* 0xff80000025250808 */ /* 0x000fe20005800000 */
[----:B------:R-:W-:Y:S01]  /*5f20*/  FFMA.FTZ R36, R215, -UR4, R36 ;  /* 0x80000004d7247c23 */ /* 0x000fe20008010024 */
[----:B------:R-:W-:Y:S01]  /*5f30*/  PLOP3.LUT P0, PT, PT, PT, UP0, 0x80, 0x0 ;  /* 0x000000000000781c */ /* 0x000fe20003f0f008 */
[----:B------:R-:W-:Y:S01]  /*5f40*/  MUFU.EX2 R189, R32 ;  /* 0x0000002000bd7308 */ /* 0x000fe20000000800 */
[----:B------:R-:W-:Y:S01]  /*5f50*/  @P6 FSEL R38, R38, -INF , !P5 ;  /* 0xff80000026266808 */ /* 0x000fe20006800000 */
[----:B------:R-:W-:Y:S01]  /*5f60*/  FFMA.FTZ R37, R37, c[0x0][0x23c], -R148 ;  /* 0x00008f0025257a23 */ /* 0x000fe20000010894 */
[----:B------:R-:W-:Y:S01]  /*5f70*/  @P1 FSEL R36, R36, -INF , !P5 ;  /* 0xff80000024241808 */ /* 0x000fe20006800000 */
[----:B------:R-:W-:Y:S01]  /*5f80*/  FFMA.FTZ R42, R42, c[0x0][0x23c], -R0 ;  /* 0x00008f002a2a7a23 */ /* 0x000fe20000010800 */
[----:B------:R-:W-:Y:S01]  /*5f90*/  PLOP3.LUT P1, PT, PT, PT, UP0, 0x80, 0x0 ;  /* 0x000000000000781c */ /* 0x000fe20003f2f008 */
[----:B------:R-:W-:Y:S01]  /*5fa0*/  FFMA.FTZ R38, R38, c[0x0][0x23c], -R141 ;  /* 0x00008f0026267a23 */ /* 0x000fe2000001088d */
[----:B------:R-:W-:Y:S01]  /*5fb0*/  PLOP3.LUT P6, PT, PT, PT, UP0, 0x80, 0x0 ;  /* 0x000000000000781c */ /* 0x000fe20003fcf008 */
[----:B------:R-:W-:Y:S01]  /*5fc0*/  FFMA.FTZ R43, R206, -UR4, R43 ;  /* 0x80000004ce2b7c23 */ /* 0x000fe2000801002b */
[----:B-1----:R-:W-:Y:S01]  /*5fd0*/  @P4 IADD3 R7, R149, 0x28, RZ ;  /* 0x0000002895074810 */ /* 0x002fe20007ffe0ff */
[----:B------:R-:W-:Y:S01]  /*5fe0*/  FFMA.FTZ R36, R36, c[0x0][0x23c], -R148 ;  /* 0x00008f0024247a23 */ /* 0x000fe20000010894 */
[----:B------:R-:W-:Y:S01]  /*5ff0*/  PLOP3.LUT P4, PT, PT, PT, UP0, 0x80, 0x0 ;  /* 0x000000000000781c */ /* 0x000fe20003f8f008 */
[----:B------:R-:W-:Y:S01]  /*6000*/  MUFU.EX2 R207, R24 ;  /* 0x0000001800cf7308 */ /* 0x000fe20000000800 */
[----:B------:R-:W-:Y:S01]  /*6010*/  @P2 FSEL R43, R43, -INF , !P3 ;  /* 0xff8000002b2b2808 */ /* 0x000fe20005800000 */
[----:B------:R-:W-:Y:S01]  /*6020*/  IMAD.WIDE.U32 R156, R157, -0x2daee0ad, RZ ;  /* 0xd2511f539d9c7825 */ /* 0x000fe200078e00ff */
[----:B------:R-:W-:Y:S02]  /*6030*/  PLOP3.LUT P2, PT, PT, PT, UP0, 0x80, 0x0 ;  /* 0x000000000000781c */ /* 0x000fe40003f4f008 */
[----:B------:R-:W-:Y:S01]  /*6040*/  PLOP3.LUT P5, PT, PT, PT, UP0, 0x80, 0x0 ;  /* 0x000000000000781c */ /* 0x000fe20003faf008 */
[----:B------:R-:W-:Y:S01]  /*6050*/  FFMA.FTZ R39, R197, -UR4, R39 ;  /* 0x80000004c5277c23 */ /* 0x000fe20008010027 */
[----:B------:R-:W-:Y:S01]  /*6060*/  @P0 IADD3 R6, R149, 0x30, RZ ;  /* 0x0000003095060810 */ /* 0x000fe20007ffe0ff */
[----:B---3--:R-:W-:Y:S01]  /*6070*/  FFMA.FTZ R41, R209, -UR4, R41 ;  /* 0x80000004d1297c23 */ /* 0x008fe20008010029 */
[----:B------:R-:W-:Y:S01]  /*6080*/  LOP3.LUT R190, R157, UR20, R190, 0x96, !PT ;  /* 0x000000149dbe7c12 */ /* 0x000fe2000f8e96be */
[----:B------:R-:W-:Y:S01]  /*6090*/  FFMA.FTZ R43, R43, c[0x0][0x23c], -R0 ;  /* 0x00008f002b2b7a23 */ /* 0x000fe20000010800 */
[----:B------:R-:W-:Y:S01]  /*60a0*/  @P1 FSEL R39, R39, -INF , !P3 ;  /* 0xff80000027271808 */ /* 0x000fe20005800000 */
[----:B------:R1:W-:Y:S01]  /*60b0*/  MUFU.EX2 R225, R9 ;  /* 0x0000000900e17308 */ /* 0x0003e20000000800 */
[----:B------:R-:W-:Y:S01]  /*60c0*/  @P6 FSEL R41, R41, -INF , !P3 ;  /* 0xff80000029296808 */ /* 0x000fe20005800000 */
[----:B------:R-:W-:Y:S01]  /*60d0*/  IMAD.WIDE.U32 R154, R155, -0x326172a9, RZ ;  /* 0xcd9e8d579b9a7825 */ /* 0x000fe200078e00ff */
[----:B------:R-:W-:Y:S02]  /*60e0*/  PLOP3.LUT P3, PT, PT, PT, UP0, 0x80, 0x0 ;  /* 0x000000000000781c */ /* 0x000fe40003f6f008 */
[----:B------:R-:W-:Y:S01]  /*60f0*/  LOP3.LUT R157, R5, UR21, R152, 0x96, !PT ;  /* 0x00000015059d7c12 */ /* 0x000fe2000f8e9698 */
[----:B------:R-:W-:Y:S01]  /*6100*/  FFMA.FTZ R41, R41, c[0x0][0x23c], -R140 ;  /* 0x00008f0029297a23 */ /* 0x000fe2000001088c */
[----:B------:R-:W-:Y:S01]  /*6110*/  LOP3.LUT R155, R155, UR21, R152, 0x96, !PT ;  /* 0x000000159b9b7c12 */ /* 0x000fe2000f8e9698 */
[----:B------:R-:W-:Y:S01]  /*6120*/  FFMA.FTZ R39, R39, c[0x0][0x23c], -R141 ;  /* 0x00008f0027277a23 */ /* 0x000fe2000001088d */
[----:B------:R-:W-:Y:S01]  /*6130*/  @P2 ISETP.GE.AND P2, PT, R7, UR5, PT ;  /* 0x0000000507002c0c */ /* 0x000fe2000bf46270 */
[----:B------:R-:W-:Y:S01]  /*6140*/  MUFU.EX2 R219, R12 ;  /* 0x0000000c00db7308 */ /* 0x000fe20000000800 */
[----:B------:R-:W-:Y:S01]  /*6150*/  @P4 ISETP.GE.AND P4, PT, R6, UR5, PT ;  /* 0x0000000506004c0c */ /* 0x000fe2000bf86270 */
[----:B------:R-:W-:Y:S01]  /*6160*/  IMAD.WIDE.U32 R6, R191, -0x326172a9, RZ ;  /* 0xcd9e8d57bf067825 */ /* 0x000fe200078e00ff */
[----:B------:R-:W-:Y:S02]  /*6170*/  @P5 IADD3 R5, R149, 0x29, RZ ;  /* 0x0000002995055810 */ /* 0x000fe40007ffe0ff */
[----:B------:R-:W-:Y:S01]  /*6180*/  PLOP3.LUT P1, PT, PT, PT, UP0, 0x80, 0x0 ;  /* 0x000000000000781c */ /* 0x000fe20003f2f008 */
[----:B------:R-:W-:Y:S01]  /*6190*/  IMAD.WIDE.U32 R152, R153, -0x326172a9, RZ ;  /* 0xcd9e8d5799987825 */ /* 0x000fe200078e00ff */
[----:B------:R-:W-:Y:S02]  /*61a0*/  PLOP3.LUT P6, PT, PT, PT, UP0, 0x80, 0x0 ;  /* 0x000000000000781c */ /* 0x000fe40003fcf008 */
[----:B------:R-:W-:Y:S01]  /*61b0*/  PLOP3.LUT P0, PT, PT, PT, UP0, 0x80, 0x0 ;  /* 0x000000000000781c */ /* 0x000fe20003f0f008 */
[----:B------:R3:W-:Y:S01]  /*61c0*/  MUFU.EX2 R218, R13 ;  /* 0x0000000d00da7308 */ /* 0x0007e20000000800 */
[----:B------:R-:W-:Y:S01]  /*61d0*/  LOP3.LUT R151, R153, UR21, R150, 0x96, !PT ;  /* 0x0000001599977c12 */ /* 0x000fe2000f8e9696 */
[----:B------:R-:W-:Y:S01]  /*61e0*/  FFMA.FTZ R48, R167, -UR4, R48 ;  /* 0x80000004a7307c23 */ /* 0x000fe20008010030 */
[----:B------:R-:W-:Y:S01]  /*61f0*/  LOP3.LUT R153, R143, UR21, R150, 0x96, !PT ;  /* 0x000000158f997c12 */ /* 0x000fe2000f8e9696 */
[----:B------:R-:W-:Y:S01]  /*6200*/  FFMA.FTZ R50, R215, -UR4, R50 ;  /* 0x80000004d7327c23 */ /* 0x000fe20008010032 */
[----:B------:R-:W-:Y:S01]  /*6210*/  @P3 ISETP.GE.AND P3, PT, R5, UR5, PT ;  /* 0x0000000505003c0c */ /* 0x000fe2000bf66270 */
[----:B------:R-:W-:Y:S01]  /*6220*/  FFMA.FTZ R45, R181, -UR4, R45 ;  /* 0x80000004b52d7c23 */ /* 0x000fe2000801002d */
[----:B------:R-:W-:Y:S01]  /*6230*/  LOP3.LUT R143, R7, UR19, R4, 0x96, !PT ;  /* 0x00000013078f7c12 */ /* 0x000fe2000f8e9604 */
[----:B------:R-:W-:Y:S01]  /*6240*/  IMAD.WIDE.U32 R4, R190, -0x326172a9, RZ ;  /* 0xcd9e8d57be047825 */ /* 0x000fe200078e00ff */
[C---:B--2---:R-:W-:Y:S01]  /*6250*/  @P1 IADD3 R8, R149.reuse, 0x31, RZ ;  /* 0x0000003195081810 */ /* 0x044fe20007ffe0ff */
[----:B------:R2:W-:Y:S01]  /*6260*/  MUFU.EX2 R210, R17 ;  /* 0x0000001100d27308 */ /* 0x0005e20000000800 */
[----:B-1----:R-:W-:Y:S01]  /*6270*/  @P6 IADD3 R9, R149, 0x38, RZ ;  /* 0x0000003895096810 */ /* 0x002fe20007ffe0ff */
[----:B------:R-:W-:Y:S01]  /*6280*/  FFMA.FTZ R49, R182, -UR4, R49 ;  /* 0x80000004b6317c23 */ /* 0x000fe20008010031 */
[----:B------:R-:W-:Y:S01]  /*6290*/  LOP3.LUT R14, R5, UR19, R152, 0x96, !PT ;  /* 0x00000013050e7c12 */ /* 0x000fe2000f8e9698 */
[----:B------:R-:W-:Y:S01]  /*62a0*/  FFMA.FTZ R5, R21, c[0x0][0x23c], -R148 ;  /* 0x00008f0015057a23 */ /* 0x000fe20000010894 */
[----:B------:R-:W-:Y:S01]  /*62b0*/  @P0 IADD3 R149, R149, 0x39, RZ ;  /* 0x0000003995950810 */ /* 0x000fe20007ffe0ff */
[----:B------:R-:W-:Y:S01]  /*62c0*/  FFMA.FTZ R46, R205, -UR4, R46 ;  /* 0x80000004cd2e7c23 */ /* 0x000fe2000801002e */
[----:B------:R-:W-:Y:S01]  /*62d0*/  PLOP3.LUT P0, PT, PT, PT, UP0, 0x80, 0x0 ;  /* 0x000000000000781c */ /* 0x000fe20003f0f008 */
[----:B------:R-:W-:Y:S01]  /*62e0*/  FFMA.FTZ R47, R209, -UR4, R47 ;  /* 0x80000004d12f7c23 */ /* 0x000fe2000801002f */
[----:B------:R-:W-:Y:S01]  /*62f0*/  PLOP3.LUT P5, PT, PT, PT, UP0, 0x80, 0x0 ;  /* 0x000000000000781c */ /* 0x000fe20003faf008 */
[----:B------:R1:W-:Y:S01]  /*6300*/  MUFU.EX2 R227, R10 ;  /* 0x0000000a00e37308 */ /* 0x0003e20000000800 */
[----:B------:R-:W-:Y:S02]  /*6310*/  PLOP3.LUT P1, PT, PT, PT, UP0, 0x80, 0x0 ;  /* 0x000000000000781c */ /* 0x000fe40003f2f008 */
[----:B------:R-:W-:Y:S01]  /*6320*/  LOP3.LUT R154, R145, UR19, R154, 0x96, !PT ;  /* 0x00000013919a7c12 */ /* 0x000fe2000f8e969a */
[----:B---3--:R-:W-:Y:S01]  /*6330*/  IMAD.WIDE.U32 R12, R157, -0x2daee0ad, RZ ;  /* 0xd2511f539d0c7825 */ /* 0x008fe200078e00ff */
[----:B------:R-:W-:Y:S03]  /*6340*/  PLOP3.LUT P6, PT, PT, PT, UP0, 0x80, 0x0 ;  /* 0x000000000000781c */ /* 0x000fe60003fcf008 */
[----:B------:R-:W-:Y:S02]  /*6350*/  IMAD.WIDE.U32 R146, R154, -0x2daee0ad, RZ ;  /* 0xd2511f539a927825 */ /* 0x000fe400078e00ff */
[----:B------:R-:W-:Y:S01]  /*6360*/  @P0 FSEL R44, R44, -INF , !P2 ;  /* 0xff8000002c2c0808 */ /* 0x000fe20005000000 */
[----:B------:R3:W-:Y:S01]  /*6370*/  MUFU.EX2 R226, R11 ;  /* 0x0000000b00e27308 */ /* 0x0007e20000000800 */
[----:B------:R-:W-:Y:S02]  /*6380*/  PLOP3.LUT P0, PT, PT, PT, UP0, 0x80, 0x0 ;  /* 0x000000000000781c */ /* 0x000fe40003f0f008 */
[----:B------:R-:W-:Y:S01]  /*6390*/  @P5 ISETP.GE.AND P5, PT, R8, UR5, PT ;  /* 0x0000000508005c0c */ /* 0x000fe2000bfa6270 */
[----:B--2---:R-:W-:Y:S01]  /*63a0*/  IMAD.WIDE.U32 R16, R151, -0x2daee0ad, RZ ;  /* 0xd2511f5397107825 */ /* 0x004fe200078e00ff */
[----:B------:R-:W-:Y:S02]  /*63b0*/  @P1 ISETP.GE.AND P1, PT, R9, UR5, PT ;  /* 0x0000000509001c0c */ /* 0x000fe4000bf26270 */
[----:B------:R-:W-:Y:S01]  /*63c0*/  @P6 ISETP.GE.AND P6, PT, R149, UR5, PT ;  /* 0x0000000595006c0c */ /* 0x000fe2000bfc6270 */
[----:B------:R-:W-:Y:S01]  /*63d0*/  IMAD.WIDE.U32 R150, R162, -0x326172a9, RZ ;  /* 0xcd9e8d57a2967825 */ /* 0x000fe200078e00ff */
[----:B------:R-:W-:Y:S01]  /*63e0*/  LOP3.LUT R156, R17, UR18, R156, 0x96, !PT ;  /* 0x00000012119c7c12 */ /* 0x000fe2000f8e969c */
[----:B------:R-:W-:Y:S02]  /*63f0*/  MUFU.EX2 R214, R18 ;  /* 0x0000001200d67308 */ /* 0x000fe40000000800 */
[----:B------:R-:W-:Y:S01]  /*6400*/  IMAD.WIDE.U32 R8, R153, -0x2daee0ad, RZ ;  /* 0xd2511f5399087825 */ /* 0x000fe200078e00ff */
[----:B-1----:R-:W-:Y:S02]  /*6410*/  LOP3.LUT R10, R13, UR18, R164, 0x96, !PT ;  /* 0x000000120d0a7c12 */ /* 0x002fe4000f8e96a4 */
[----:B------:R-:W-:Y:S01]  /*6420*/  LOP3.LUT R152, R151, UR19, R142, 0x96, !PT ;  /* 0x0000001397987c12 */ /* 0x000fe2000f8e968e */
[----:B------:R-:W-:Y:S01]  /*6430*/  IMAD.WIDE.U32 R142, R143, -0x2daee0ad, RZ ;  /* 0xd2511f538f8e7825 */ /* 0x000fe200078e00ff */
[----:B------:R-:W-:Y:S02]  /*6440*/  @P0 FSEL R46, R46, -INF , !P2 ;  /* 0xff8000002e2e0808 */ /* 0x000fe40005000000 */
[----:B------:R-:W-:Y:S01]  /*6450*/  PLOP3.LUT P0, PT, PT, PT, UP0, 0x80, 0x0 ;  /* 0x000000000000781c */ /* 0x000fe20003f0f008 */
[----:B------:R1:W2:Y:S01]  /*6460*/  MUFU.EX2 R212, R19 ;  /* 0x0000001300d47308 */ /* 0x0002a20000000800 */
[----:B------:R-:W-:Y:S04]  /*6470*/  IMAD.WIDE.U32 R152, R152, -0x2daee0ad, RZ ;  /* 0xd2511f5398987825 */ /* 0x000fe800078e00ff */
[----:B---3--:R-:W-:Y:S01]  /*6480*/  IMAD.WIDE.U32 R10, R10, -0x326172a9, RZ ;  /* 0xcd9e8d570a0a7825 */ /* 0x008fe200078e00ff */
[----:B------:R-:W-:Y:S03]  /*6490*/  LOP3.LUT R145, R153, UR16, R8, 0x96, !PT ;  /* 0x0000001099917c12 */ /* 0x000fe6000f8e9608 */
[----:B------:R-:W-:Y:S01]  /*64a0*/  FFMA.FTZ R46, R46, c[0x0][0x23c], -R0 ;  /* 0x00008f002e2e7a23 */ /* 0x000fe20000010800 */
[----:B------:R-:W-:Y:S01]  /*64b0*/  LOP3.LUT R11, R11, UR17, R6, 0x96, !PT ;  /* 0x000000110b0b7c12 */ /* 0x000fe2000f8e9606 */
[----:B------:R3:W-:Y:S01]  /*64c0*/  MUFU.EX2 R202, R20 ;  /* 0x0000001400ca7308 */ /* 0x0007e20000000800 */
[----:B------:R-:W-:Y:S01]  /*64d0*/  @P0 FSEL R48, R48, -INF , !P2 ;  /* 0xff80000030300808 */ /* 0x000fe20005000000 */
[----:B------:R-:W-:Y:S01]  /*64e0*/  FFMA.FTZ R44, R44, c[0x0][0x23c], -R140 ;  /* 0x00008f002c2c7a23 */ /* 0x000fe2000001088c */
[----:B------:R-:W-:Y:S03]  /*64f0*/  PLOP3.LUT P0, PT, PT, PT, UP0, 0x80, 0x0 ;  /* 0x000000000000781c */ /* 0x000fe60003f0f008 */
[----:B------:R-:W-:Y:S04]  /*6500*/  FFMA.FTZ R48, R48, c[0x0][0x23c], -R148 ;  /* 0x00008f0030307a23 */ /* 0x000fe80000010894 */
[----:B------:R2:W-:Y:S01]  /*6510*/  MUFU.EX2 R201, R5 ;  /* 0x0000000500c97308 */ /* 0x0005e20000000800 */
[----:B-1----:R-:W-:Y:S05]  /*6520*/  IMAD.WIDE.U32 R18, R155, -0x2daee0ad, RZ ;  /* 0xd2511f539b127825 */ /* 0x002fea00078e00ff */
[----:B------:R-:W-:Y:S02]  /*6530*/  @P0 FSEL R50, R50, -INF , !P2 ;  /* 0xff80000032320808 */ /* 0x000fe40005000000 */
[----:B------:R-:W-:Y:S02]  /*6540*/  LOP3.LUT R17, R19, UR18, R158, 0x96, !PT ;  /* 0x0000001213117c12 */ /* 0x000fe4000f8e969e */
[----:B------:R-:W-:Y:S01]  /*6550*/  LOP3.LUT R19, R9, UR18, R160, 0x96, !PT ;  /* 0x0000001209137c12 */ /* 0x000fe2000f8e96a0 */
[----:B------:R-:W-:Y:S01]  /*6560*/  MUFU.EX2 R190, R35 ;  /* 0x0000002300be7308 */ /* 0x000fe20000000800 */
[----:B------:R-:W-:Y:S01]  /*6570*/  LOP3.LUT R9, R143, UR16, R12, 0x96, !PT ;  /* 0x000000108f097c12 */ /* 0x000fe2000f8e960c */
[--C-:B------:R-:W-:Y:S01]  /*6580*/  FFMA.FTZ R50, R50, c[0x0][0x23c], -R141.reuse ;  /* 0x00008f0032327a23 */ /* 0x100fe2000001088d */
[----:B------:R-:W-:Y:S01]  /*6590*/  PLOP3.LUT P0, PT, PT, PT, UP0, 0x80, 0x0 ;  /* 0x000000000000781c */ /* 0x000fe20003f0f008 */
[----:B---3--:R-:W-:Y:S01]  /*65a0*/  IMAD.WIDE.U32 R20, R156, -0x326172a9, RZ ;  /* 0xcd9e8d579c147825 */ /* 0x008fe200078e00ff */
[----:B------:R-:W-:Y:S03]  /*65b0*/  PLOP3.LUT P2, PT, PT, PT, UP0, 0x80, 0x0 ;  /* 0x000000000000781c */ /* 0x000fe60003f4f008 */
[----:B------:R-:W-:Y:S01]  /*65c0*/  IMAD.WIDE.U32 R8, R9, -0x326172a9, RZ ;  /* 0xcd9e8d5709087825 */ /* 0x000fe200078e00ff */
[----:B------:R-:W-:Y:S01]  /*65d0*/  LOP3.LUT R12, R21, UR17, R4, 0x96, !PT ;  /* 0x00000011150c7c12 */ /* 0x000fe2000f8e9604 */
[----:B------:R-:W-:Y:S01]  /*65e0*/  MUFU.EX2 R161, R48 ;  /* 0x0000003000a17308 */ /* 0x000fe20000000800 */
[----:B------:R-:W-:Y:S01]  /*65f0*/  LOP3.LUT R21, R147, UR16, R18, 0x96, !PT ;  /* 0x0000001093157c12 */ /* 0x000fe2000f8e9612 */
[----:B------:R-:W-:Y:S01]  /*6600*/  IMAD.WIDE.U32 R18, R19, -0x326172a9, RZ ;  /* 0xcd9e8d5713127825 */ /* 0x000fe200078e00ff */
[----:B------:R-:W-:Y:S01]  /*6610*/  LOP3.LUT R13, R9, UR15, R10, 0x96, !PT ;  /* 0x0000000f090d7c12 */ /* 0x000fe2000f8e960a */
[----:B--2---:R-:W1:Y:S01]  /*6620*/  LDSM.16.M88.4 R4, [R172+0xd800] ;  /* 0x00d80000ac04783b */ /* 0x004e620000000200 */
[----:B------:R-:W-:Y:S01]  /*6630*/  LOP3.LUT R143, R8, 0xffff, RZ, 0xc0, !PT ;  /* 0x0000ffff088f7812 */ /* 0x000fe200078ec0ff */
[----:B------:R-:W-:Y:S01]  /*6640*/  IMAD.WIDE.U32 R10, R11, -0x2daee0ad, RZ ;  /* 0xd2511f530b0a7825 */ /* 0x000fe200078e00ff */
[----:B------:R-:W-:Y:S02]  /*6650*/  @P0 FSEL R45, R45, -INF , !P3 ;  /* 0xff8000002d2d0808 */ /* 0x000fe40005800000 */
[----:B------:R-:W-:Y:S01]  /*6660*/  PLOP3.LUT P0, PT, PT, PT, UP0, 0x80, 0x0 ;  /* 0x000000000000781c */ /* 0x000fe20003f0f008 */
[----:B------:R2:W-:Y:S01]  /*6670*/  MUFU.EX2 R205, R25 ;  /* 0x0000001900cd7308 */ /* 0x0005e20000000800 */
[----:B------:R-:W-:Y:S01]  /*6680*/  @P2 FSEL R47, R47, -INF , !P3 ;  /* 0xff8000002f2f2808 */ /* 0x000fe20005800000 */
[----:B------:R-:W-:Y:S01]  /*6690*/  FFMA.FTZ R45, R45, c[0x0][0x23c], -R140 ;  /* 0x00008f002d2d7a23 */ /* 0x000fe2000001088c */
[----:B------:R-:W-:Y:S02]  /*66a0*/  PLOP3.LUT P2, PT, PT, PT, UP0, 0x80, 0x0 ;  /* 0x000000000000781c */ /* 0x000fe40003f4f008 */
[----:B------:R-:W-:Y:S01]  /*66b0*/  LOP3.LUT R153, R19, UR17, R150, 0x96, !PT ;  /* 0x0000001113997c12 */ /* 0x000fe2000f8e9696 */
[----:B------:R-:W-:Y:S01]  /*66c0*/  FFMA.FTZ R47, R47, c[0x0][0x23c], -R0 ;  /* 0x00008f002f2f7a23 */ /* 0x000fe20000010800 */
[----:B------:R-:W-:Y:S02]  /*66d0*/  SHF.R.U32.HI R19, RZ, 0x18, R8 ;  /* 0x00000018ff137819 */ /* 0x000fe40000011608 */
[----:B------:R-:W-:Y:S01]  /*66e0*/  LOP3.LUT R147, R10, 0xffff, RZ, 0xc0, !PT ;  /* 0x0000ffff0a937812 */ /* 0x000fe200078ec0ff */
[----:B------:R3:W1:Y:S01]  /*66f0*/  MUFU.EX2 R223, R15 ;  /* 0x0000000f00df7308 */ /* 0x0006620000000800 */
[----:B------:R-:W-:Y:S02]  /*6700*/  SHF.R.U32.HI R150, RZ, 0x10, R10 ;  /* 0x00000010ff967819 */ /* 0x000fe4000001160a */
[----:B------:R-:W-:Y:S02]  /*6710*/  @P0 FSEL R49, R49, -INF , !P3 ;  /* 0xff80000031310808 */ /* 0x000fe40005800000 */
[----:B------:R-:W-:Y:S02]  /*6720*/  PLOP3.LUT P0, PT, PT, PT, UP0, 0x80, 0x0 ;  /* 0x000000000000781c */ /* 0x000fe40003f0f008 */
[----:B------:R-:W-:Y:S01]  /*6730*/  @P2 FSEL R51, R51, -INF , !P3 ;  /* 0xff80000033332808 */ /* 0x000fe20005800000 */
[----:B------:R-:W-:Y:S01]  /*6740*/  FFMA.FTZ R49, R49, c[0x0][0x23c], -R148 ;  /* 0x00008f0031317a23 */ /* 0x000fe20000010894 */
[----:B------:R-:W-:Y:S01]  /*6750*/  PLOP3.LUT P2, PT, PT, PT, UP0, 0x80, 0x0 ;  /* 0x000000000000781c */ /* 0x000fe20003f4f008 */
[----:B------:R-:W-:Y:S01]  /*6760*/  MUFU.EX2 R209, R27 ;  /* 0x0000001b00d17308 */ /* 0x000fe20000000800 */
[----:B------:R-:W-:Y:S01]  /*6770*/  PLOP3.LUT P3, PT, PT, PT, UP0, 0x80, 0x0 ;  /* 0x000000000000781c */ /* 0x000fe20003f6f008 */
[--C-:B------:R-:W-:Y:S01]  /*6780*/  FFMA.FTZ R51, R51, c[0x0][0x23c], -R141.reuse ;  /* 0x00008f0033337a23 */ /* 0x100fe2000001088d */
[----:B--2---:R-:W-:Y:S07]  /*6790*/  SHF.R.U32.HI R25, RZ, 0x18, R10 ;  /* 0x00000018ff197819 */ /* 0x004fee000001160a */
[----:B------:R2:W2:Y:S01]  /*67a0*/  MUFU.EX2 R200, R23 ;  /* 0x0000001700c87308 */ /* 0x0004a20000000800 */
[-C--:B-1----:R-:W-:Y:S01]  /*67b0*/  HMMA.16816.F32.BF16 R52, R136, R4.reuse, R52 ;  /* 0x000000048834723c */ /* 0x082fe20000041834 */
[----:B---3--:R-:W-:Y:S05]  /*67c0*/  IMAD.WIDE.U32 R14, R14, -0x2daee0ad, RZ ;  /* 0xd2511f530e0e7825 */ /* 0x008fea00078e00ff */
[----:B------:R-:W-:Y:S03]  /*67d0*/  LOP3.LUT R15, R15, UR16, R16, 0x96, !PT ;  /* 0x000000100f0f7c12 */ /* 0x000fe6000f8e9610 */
[----:B------:R1:W3:Y:S01]  /*67e0*/  MUFU.EX2 R203, R22 ;  /* 0x0000001600cb7308 */ /* 0x0002e20000000800 */
[C---:B------:R-:W-:Y:S02]  /*67f0*/  HMMA.16816.F32.BF16 R56, R132.reuse, R4, R56 ;  /* 0x000000048438723c */ /* 0x040fe40000041838 */
[----:B------:R-:W-:Y:S05]  /*6800*/  IMAD.WIDE.U32 R16, R17, -0x326172a9, RZ ;  /* 0xcd9e8d5711107825 */ /* 0x000fea00078e00ff */
[----:B------:R-:W-:Y:S01]  /*6810*/  LOP3.LUT R151, R17, UR17, R144, 0x96, !PT ;  /* 0x0000001111977c12 */ /* 0x000fe2000f8e9690 */
[----:B------:R-:W-:Y:S01]  /*6820*/  IMAD.WIDE.U32 R4, R15, -0x326172a9, RZ ;  /* 0xcd9e8d570f047825 */ /* 0x000fe200078e00ff */
[----:B------:R-:W-:Y:S01]  /*6830*/  LOP3.LUT R17, R8, 0xff, RZ, 0xc0, !PT ;  /* 0x000000ff08117812 */ /* 0x000fe200078ec0ff */
[-C--:B------:R-:W-:Y:S01]  /*6840*/  HMMA.16816.F32.BF16 R60, R132, R6.reuse, R60 ;  /* 0x00000006843c723c */ /* 0x080fe2000004183c */
[----:B------:R1:W-:Y:S01]  /*6850*/  MUFU.EX2 R215, R26 ;  /* 0x0000001a00d77308 */ /* 0x0003e20000000800 */
[----:B------:R-:W-:Y:S01]  /*6860*/  SHF.R.U32.HI R144, RZ, 0x10, R8 ;  /* 0x00000010ff907819 */ /* 0x000fe20000011608 */
[----:B------:R-:W-:Y:S01]  /*6870*/  IMAD.WIDE.U32 R8, R12, -0x2daee0ad, RZ ;  /* 0xd2511f530c087825 */ /* 0x000fe200078e00ff */
[----:B------:R-:W-:Y:S02]  /*6880*/  LOP3.LUT R12, R11, UR14, R142, 0x96, !PT ;  /* 0x0000000e0b0c7c12 */ /* 0x000fe4000f8e968e */
[----:B------:R-:W-:Y:S01]  /*6890*/  SHF.R.U32.HI R15, RZ, 0x10, R4 ;  /* 0x00000010ff0f7819 */ /* 0x000fe20000011604 */
[----:B------:R-:W-:Y:S01]  /*68a0*/  FFMA.FTZ R52, R183, -UR4, R52 ;  /* 0x80000004b7347c23 */ /* 0x000fe20008010034 */
[----:B------:R-:W-:Y:S01]  /*68b0*/  SHF.R.U32.HI R24, RZ, 0x18, R8 ;  /* 0x00000018ff187819 */ /* 0x000fe20000011608 */
[----:B------:R-:W-:Y:S02]  /*68c0*/  HMMA.16816.F32.BF16 R64, R136, R6, R64 ;  /* 0x000000068840723c */ /* 0x000fe40000041840 */
[----:B------:R-:W-:Y:S01]  /*68d0*/  MUFU.EX2 R159, R49 ;  /* 0x00000031009f7308 */ /* 0x000fe20000000800 */
[----:B------:R-:W-:Y:S01]  /*68e0*/  LOP3.LUT R14, R9, UR14, R14, 0x96, !PT ;  /* 0x0000000e090e7c12 */ /* 0x000fe2000f8e960e */
[----:B------:R-:W-:Y:S01]  /*68f0*/  FFMA.FTZ R54, R167, -UR4, R54 ;  /* 0x80000004a7367c23 */ /* 0x000fe20008010036 */
[----:B------:R-:W-:Y:S01]  /*6900*/  @P0 FSEL R52, R52, -INF , !P4 ;  /* 0xff80000034340808 */ /* 0x000fe20006000000 */
[----:B------:R-:W-:Y:S01]  /*6910*/  FFMA.FTZ R58, R166, -UR4, R58 ;  /* 0x80000004a63a7c23 */ /* 0x000fe2000801003a */
[----:B------:R-:W-:Y:S01]  /*6920*/  PLOP3.LUT P0, PT, PT, PT, UP0, 0x80, 0x0 ;  /* 0x000000000000781c */ /* 0x000fe20003f0f008 */
[----:B------:R-:W-:Y:S01]  /*6930*/  FFMA.FTZ R56, R184, -UR4, R56 ;  /* 0x80000004b8387c23 */ /* 0x000fe20008010038 */
[----:B------:R-:W-:Y:S03]  /*6940*/  @P2 FSEL R54, R54, -INF , !P4 ;  /* 0xff80000036362808 */ /* 0x000fe60006000000 */
[----:B------:R-:W-:Y:S01]  /*6950*/  FFMA.FTZ R52, R52, c[0x0][0x23c], -R148 ;  /* 0x00008f0034347a23 */ /* 0x000fe20000010894 */
[----:B------:R-:W-:Y:S01]  /*6960*/  PLOP3.LUT P2, PT, PT, PT, UP0, 0x80, 0x0 ;  /* 0x000000000000781c */ /* 0x000fe20003f4f008 */
[----:B------:R-:W-:Y:S01]  /*6970*/  MUFU.EX2 R166, R50 ;  /* 0x0000003200a67308 */ /* 0x000fe20000000800 */
[----:B------:R-:W-:Y:S01]  /*6980*/  @P3 FSEL R56, R56, -INF , !P4 ;  /* 0xff80000038383808 */ /* 0x000fe20006000000 */
[----:B------:R-:W-:Y:S01]  /*6990*/  FFMA.FTZ R54, R54, c[0x0][0x23c], -R141 ;  /* 0x00008f0036367a23 */ /* 0x000fe2000001088d */
[----:B------:R-:W-:Y:S01]  /*69a0*/  PLOP3.LUT P3, PT, PT, PT, UP0, 0x80, 0x0 ;  /* 0x000000000000781c */ /* 0x000fe20003f6f008 */
[----:B------:R-:W-:Y:S01]  /*69b0*/  FFMA.FTZ R63, R186, -UR4, R63 ;  /* 0x80000004ba3f7c23 */ /* 0x000fe2000801003f */
[----:B--2---:R-:W-:Y:S01]  /*69c0*/  LOP3.LUT R23, R8, 0xff, RZ, 0xc0, !PT ;  /* 0x000000ff08177812 */ /* 0x004fe200078ec0ff */
[----:B------:R-:W-:Y:S01]  /*69d0*/  FFMA.FTZ R61, R228, -UR4, R61 ;  /* 0x80000004e43d7c23 */ /* 0x000fe2000801003d */
[----:B------:R-:W-:Y:S01]  /*69e0*/  LOP3.LUT R142, R8, 0xffff, RZ, 0xc0, !PT ;  /* 0x0000ffff088e7812 */ /* 0x000fe200078ec0ff */
[----:B------:R-:W-:Y:S01]  /*69f0*/  FFMA.FTZ R56, R56, c[0x0][0x23c], -R140 ;  /* 0x00008f0038387a23 */ /* 0x000fe2000001088c */
[----:B------:R-:W-:Y:S01]  /*6a00*/  @P0 FSEL R58, R58, -INF , !P4 ;  /* 0xff8000003a3a0808 */ /* 0x000fe20006000000 */
[----:B------:R-:W-:Y:S01]  /*6a10*/  MUFU.EX2 R164, R51 ;  /* 0x0000003300a47308 */ /* 0x000fe20000000800 */
[----:B------:R-:W-:Y:S01]  /*6a20*/  PLOP3.LUT P4, PT, PT, PT, UP0, 0x80, 0x0 ;  /* 0x000000000000781c */ /* 0x000fe20003f8f008 */
[----:B------:R-:W-:Y:S01]  /*6a30*/  FFMA.FTZ R53, R165, -UR4, R53 ;  /* 0x80000004a5357c23 */ /* 0x000fe20008010035 */
[----:B------:R-:W-:Y:S01]  /*6a40*/  PLOP3.LUT P0, PT, PT, PT, UP0, 0x80, 0x0 ;  /* 0x000000000000781c */ /* 0x000fe20003f0f008 */
[----:B------:R-:W-:Y:S01]  /*6a50*/  FFMA.FTZ R59, R181, -UR4, R59 ;  /* 0x80000004b53b7c23 */ /* 0x000fe2000801003b */
[----:B------:R-:W-:Y:S01]  /*6a60*/  SHF.R.U32.HI R149, RZ, 0x10, R8 ;  /* 0x00000010ff957819 */ /* 0x000fe20000011608 */
[----:B------:R-:W-:Y:S01]  /*6a70*/  FFMA.FTZ R55, R182, -UR4, R55 ;  /* 0x80000004b6377c23 */ /* 0x000fe20008010037 */
[----:B------:R-:W-:Y:S01]  /*6a80*/  @P2 FSEL R53, R53, -INF , !P5 ;  /* 0xff80000035352808 */ /* 0x000fe20006800000 */
[----:B------:R-:W-:Y:S01]  /*6a90*/  FFMA.FTZ R57, R186, -UR4, R57 ;  /* 0x80000004ba397c23 */ /* 0x000fe20008010039 */
[----:B------:R-:W-:Y:S01]  /*6aa0*/  PLOP3.LUT P2, PT, PT, PT, UP0, 0x80, 0x0 ;  /* 0x000000000000781c */ /* 0x000fe20003f4f008 */
[----:B------:R-:W-:Y:S01]  /*6ab0*/  FFMA.FTZ R65, R188, -UR4, R65 ;  /* 0x80000004bc417c23 */ /* 0x000fe20008010041 */
[----:B------:R-:W-:Y:S01]  /*6ac0*/  @P3 FSEL R55, R55, -INF , !P5 ;  /* 0xff80000037373808 */ /* 0x000fe20006800000 */
[----:B------:R-:W-:Y:S01]  /*6ad0*/  FFMA.FTZ R67, R165, -UR4, R67 ;  /* 0x80000004a5437c23 */ /* 0x000fe20008010043 */
[----:B-1----:R-:W-:Y:S01]  /*6ae0*/  LOP3.LUT R22, R10, 0xff, RZ, 0xc0, !PT ;  /* 0x000000ff0a167812 */ /* 0x002fe200078ec0ff */
[----:B------:R-:W-:Y:S01]  /*6af0*/  MUFU.EX2 R156, R52 ;  /* 0x00000034009c7308 */ /* 0x000fe20000000800 */
[----:B------:R-:W-:Y:S01]  /*6b00*/  @P4 FSEL R57, R57, -INF , !P5 ;  /* 0xff80000039394808 */ /* 0x000fe20006800000 */
[----:B------:R-:W-:Y:S01]  /*6b10*/  FFMA.FTZ R53, R53, c[0x0][0x23c], -R148 ;  /* 0x00008f0035357a23 */ /* 0x000fe20000010894 */
[----:B------:R-:W-:Y:S01]  /*6b20*/  PLOP3.LUT P4, PT, PT, PT, UP0, 0x80, 0x0 ;  /* 0x000000000000781c */ /* 0x000fe20003f8f008 */
[----:B------:R-:W-:Y:S01]  /*6b30*/  FFMA.FTZ R58, R58, c[0x0][0x23c], -R0 ;  /* 0x00008f003a3a7a23 */ /* 0x000fe20000010800 */
[----:B------:R-:W-:Y:S01]  /*6b40*/  @P0 FSEL R59, R59, -INF , !P5 ;  /* 0xff8000003b3b0808 */ /* 0x000fe20006800000 */
[----:B------:R-:W-:Y:S01]  /*6b50*/  FFMA.FTZ R57, R57, c[0x0][0x23c], -R140 ;  /* 0x00008f0039397a23 */ /* 0x000fe2000001088c */
[----:B------:R-:W-:Y:S01]  /*6b60*/  PLOP3.LUT P5, PT, PT, PT, UP0, 0x80, 0x0 ;  /* 0x000000000000781c */ /* 0x000fe20003faf008 */
[--C-:B------:R-:W-:Y:S01]  /*6b70*/  FFMA.FTZ R55, R55, c[0x0][0x23c], -R141.reuse ;  /* 0x00008f0037377a23 */ /* 0x100fe2000001088d */
[----:B------:R-:W-:Y:S01]  /*6b80*/  PLOP3.LUT P0, PT, PT, PT, UP0, 0x80, 0x0 ;  /* 0x000000000000781c */ /* 0x000fe20003f0f008 */
[----:B------:R1:W2:Y:S01]  /*6b90*/  MUFU.EX2 R199, R28 ;  /* 0x0000001c00c77308 */ /* 0x0002a20000000800 */
[----:B------:R-:W-:Y:S01]  /*6ba0*/  SHF.R.U32.HI R10, RZ, 0x18, R4 ;  /* 0x00000018ff0a7819 */ /* 0x000fe20000011604 */
[----:B------:R-:W-:Y:S01]  /*6bb0*/  FFMA.FTZ R60, R229, -UR4, R60 ;  /* 0x80000004e53c7c23 */ /* 0x000fe2000801003c */
[----:B------:R-:W-:Y:S01]  /*6bc0*/  ISETP.LE.U32.AND P3, PT, R17, UR6, PT ;  /* 0x0000000611007c0c */ /* 0x000fe2000bf63070 */
[----:B------:R-:W-:Y:S02]  /*6bd0*/  FFMA.FTZ R62, R184, -UR4, R62 ;  /* 0x80000004b83e7c23 */ /* 0x000fe4000801003e */
[----:B------:R-:W-:Y:S01]  /*6be0*/  FFMA.FTZ R64, R187, -UR4, R64 ;  /* 0x80000004bb407c23 */ /* 0x000fe20008010040 */
[----:B------:R-:W-:Y:S01]  /*6bf0*/  @P2 FSEL R60, R60, -INF , !P1 ;  /* 0xff8000003c3c2808 */ /* 0x000fe20004800000 */
[----:B------:R-:W-:Y:S01]  /*6c00*/  FFMA.FTZ R66, R183, -UR4, R66 ;  /* 0x80000004b7427c23 */ /* 0x000fe20008010042 */
[----:B------:R-:W-:Y:S01]  /*6c10*/  @P4 FSEL R62, R62, -INF , !P1 ;  /* 0xff8000003e3e4808 */ /* 0x000fe20004800000 */
        /* <DEDUP_REMOVED lines=8> */
[----:B------:R-:W-:Y:S01]  /*6ca0*/  IMAD.WIDE.U32 R8, R21, -0x326172a9, RZ ;  /* 0xcd9e8d5715087825 */ /* 0x000fe200078e00ff */
[----:B------:R-:W-:Y:S01]  /*6cb0*/  PLOP3.LUT P0, PT, PT, PT, UP0, 0x80, 0x0 ;  /* 0x000000000000781c */ /* 0x000fe20003f0f008 */
[----:B------:R-:W-:Y:S01]  /*6cc0*/  MUFU.EX2 R155, R60 ;  /* 0x0000003c009b7308 */ /* 0x000fe20000000800 */
[----:B------:R-:W-:Y:S01]  /*6cd0*/  ISETP.LE.U32.AND P2, PT, R19, UR6, PT ;  /* 0x0000000613007c0c */ /* 0x000fe2000bf43070 */
[----:B------:R-:W-:Y:S01]  /*6ce0*/  FFMA.FTZ R66, R66, c[0x0][0x23c], -R141 ;  /* 0x00008f0042427a23 */ /* 0x000fe2000001088d */
[----:B------:R-:W-:Y:S01]  /*6cf0*/  LOP3.LUT R27, R8, 0xffff, RZ, 0xc0, !PT ;  /* 0x0000ffff081b7812 */ /* 0x000fe200078ec0ff */
[----:B------:R-:W-:Y:S01]  /*6d00*/  @!P3 FADD.FTZ R211, -R211, -RZ ;  /* 0x800000ffd3d3b221 */ /* 0x000fe20000010100 */
[----:B------:R-:W-:Y:S01]  /*6d10*/  LOP3.LUT R11, R9, UR15, R16, 0x96, !PT ;  /* 0x0000000f090b7c12 */ /* 0x000fe2000f8e9610 */
[----:B------:R-:W-:Y:S01]  /*6d20*/  FFMA.FTZ R59, R59, c[0x0][0x23c], -R0 ;  /* 0x00008f003b3b7a23 */ /* 0x000fe20000010800 */
[--C-:B------:R-:W-:Y:S02]  /*6d30*/  SHF.R.U32.HI R26, RZ, 0x18, R8.reuse ;  /* 0x00000018ff1a7819 */ /* 0x100fe40000011608 */
[C---:B------:R-:W-:Y:S01]  /*6d40*/  LOP3.LUT R9, R4.reuse, 0xffff, RZ, 0xc0, !PT ;  /* 0x0000ffff04097812 */ /* 0x040fe200078ec0ff */
[----:B------:R-:W-:Y:S01]  /*6d50*/  MUFU.EX2 R162, R62 ;  /* 0x0000003e00a27308 */ /* 0x000fe20000000800 */
[----:B-1----:R-:W-:Y:S02]  /*6d60*/  SHF.R.U32.HI R28, RZ, 0x10, R8 ;  /* 0x00000010ff1c7819 */ /* 0x002fe40000011608 */
[----:B------:R-:W-:Y:S01]  /*6d70*/  LOP3.LUT R16, R4, 0xff, RZ, 0xc0, !PT ;  /* 0x000000ff04107812 */ /* 0x000fe200078ec0ff */
[----:B------:R-:W-:Y:S01]  /*6d80*/  @!P2 FADD.FTZ R212, -R212, -RZ ;  /* 0x800000ffd4d4a221 */ /* 0x000fe20000010100 */
[----:B------:R-:W-:Y:S02]  /*6d90*/  LOP3.LUT R4, R13, 0xff, RZ, 0xc0, !PT ;  /* 0x000000ff0d047812 */ /* 0x000fe400078ec0ff */
[----:B------:R-:W-:Y:S02]  /*6da0*/  LOP3.LUT R21, R8, 0xff, RZ, 0xc0, !PT ;  /* 0x000000ff08157812 */ /* 0x000fe400078ec0ff */
[----:B------:R-:W-:Y:S01]  /*6db0*/  ISETP.LE.U32.AND P5, PT, R4, UR6, PT ;  /* 0x0000000604007c0c */ /* 0x000fe2000bfa3070 */
[----:B------:R-:W-:Y:S01]  /*6dc0*/  MUFU.EX2 R160, R54 ;  /* 0x0000003600a07308 */ /* 0x000fe20000000800 */
[----:B------:R-:W-:Y:S02]  /*6dd0*/  LOP3.LUT R8, R5, UR15, R20, 0x96, !PT ;  /* 0x0000000f05087c12 */ /* 0x000fe4000f8e9614 */
[----:B------:R-:W-:Y:S02]  /*6de0*/  SHF.R.U32.HI R4, RZ, 0x18, R13 ;  /* 0x00000018ff047819 */ /* 0x000fe4000001160d */
[----:B------:R-:W-:Y:S02]  /*6df0*/  LOP3.LUT R5, R13, 0xffff, RZ, 0xc0, !PT ;  /* 0x0000ffff0d057812 */ /* 0x000fe400078ec0ff */
[----:B------:R-:W-:Y:S02]  /*6e00*/  @P1 FSEL R63, R63, -INF , !P6 ;  /* 0xff8000003f3f1808 */ /* 0x000fe40007000000 */
[----:B------:R-:W-:Y:S01]  /*6e10*/  PLOP3.LUT P1, PT, PT, PT, UP0, 0x80, 0x0 ;  /* 0x000000000000781c */ /* 0x000fe20003f2f008 */
[----:B------:R-:W-:Y:S01]  /*6e20*/  MUFU.EX2 R165, R56 ;  /* 0x0000003800a57308 */ /* 0x000fe20000000800 */
[----:B------:R-:W-:Y:S01]  /*6e30*/  @P4 FSEL R61, R61, -INF , !P6 ;  /* 0xff8000003d3d4808 */ /* 0x000fe20007000000 */
[----:B------:R-:W-:Y:S01]  /*6e40*/  FFMA.FTZ R0, R63, c[0x0][0x23c], -R0 ;  /* 0x00008f003f007a23 */ /* 0x000fe20000010800 */
[----:B------:R-:W-:Y:S01]  /*6e50*/  ISETP.LE.U32.AND P4, PT, R4, UR6, PT ;  /* 0x0000000604007c0c */ /* 0x000fe2000bf83070 */
[----:B------:R-:W-:Y:S01]  /*6e60*/  @!P5 FADD.FTZ R213, -R213, -RZ ;  /* 0x800000ffd5d5d221 */ /* 0x000fe20000010100 */
[----:B------:R-:W-:Y:S01]  /*6e70*/  SHF.R.U32.HI R4, RZ, 0x8, R5 ;  /* 0x00000008ff047819 */ /* 0x000fe20000011605 */
[----:B------:R-:W-:Y:S01]  /*6e80*/  FFMA.FTZ R140, R61, c[0x0][0x23c], -R140 ;  /* 0x00008f003d8c7a23 */ /* 0x000fe2000001088c */
[----:B------:R-:W-:Y:S02]  /*6e90*/  SHF.R.U32.HI R5, RZ, 0x10, R13 ;  /* 0x00000010ff057819 */ /* 0x000fe4000001160d */
[----:B------:R-:W-:Y:S01]  /*6ea0*/  LOP3.LUT R4, R4, 0xffff, RZ, 0xc0, !PT ;  /* 0x0000ffff04047812 */ /* 0x000fe200078ec0ff */
[----:B------:R-:W-:Y:S01]  /*6eb0*/  MUFU.EX2 R181, R58 ;  /* 0x0000003a00b57308 */ /* 0x000fe20000000800 */
[----:B------:R-:W-:Y:S02]  /*6ec0*/  LOP3.LUT R5, R5, 0xff, RZ, 0xc0, !PT ;  /* 0x000000ff05057812 */ /* 0x000fe400078ec0ff */
[----:B------:R-:W-:Y:S02]  /*6ed0*/  @P0 FSEL R65, R65, -INF , !P6 ;  /* 0xff80000041410808 */ /* 0x000fe40007000000 */
[----:B------:R-:W-:Y:S01]  /*6ee0*/  ISETP.LE.U32.AND P0, PT, R4, UR6, PT ;  /* 0x0000000604007c0c */ /* 0x000fe2000bf03070 */
[----:B------:R-:W-:Y:S01]  /*6ef0*/  @!P4 FADD.FTZ R220, -R220, -RZ ;  /* 0x800000ffdcdcc221 */ /* 0x000fe20000010100 */
[C---:B------:R-:W-:Y:S01]  /*6f00*/  LOP3.LUT R4, R8.reuse, 0xffff, RZ, 0xc0, !PT ;  /* 0x0000ffff08047812 */ /* 0x040fe200078ec0ff */
[----:B------:R-:W-:Y:S01]  /*6f10*/  FFMA.FTZ R148, R65, c[0x0][0x23c], -R148 ;  /* 0x00008f0041947a23 */ /* 0x000fe20000010894 */
[----:B------:R-:W-:Y:S01]  /*6f20*/  @P1 FSEL R67, R67, -INF , !P6 ;  /* 0xff80000043431808 */ /* 0x000fe20007000000 */
[----:B------:R-:W-:Y:S01]  /*6f30*/  MUFU.EX2 R163, R57 ;  /* 0x0000003900a37308 */ /* 0x000fe20000000800 */
[----:B------:R-:W-:Y:S02]  /*6f40*/  ISETP.LE.U32.AND P6, PT, R5, UR6, PT ;  /* 0x0000000605007c0c */ /* 0x000fe4000bfc3070 */
[----:B------:R-:W-:Y:S01]  /*6f50*/  SHF.R.U32.HI R4, RZ, 0x8, R4 ;  /* 0x00000008ff047819 */ /* 0x000fe20000011604 */
[----:B------:R-:W-:Y:S01]  /*6f60*/  FFMA.FTZ R141, R67, c[0x0][0x23c], -R141 ;  /* 0x00008f00438d7a23 */ /* 0x000fe2000001088d */
[----:B------:R-:W-:Y:S02]  /*6f70*/  LOP3.LUT R7, R8, 0xff, RZ, 0xc0, !PT ;  /* 0x000000ff08077812 */ /* 0x000fe400078ec0ff */
[----:B------:R-:W-:Y:S01]  /*6f80*/  LOP3.LUT R4, R4, 0xffff, RZ, 0xc0, !PT ;  /* 0x0000ffff04047812 */ /* 0x000fe200078ec0ff */
[----:B------:R-:W-:Y:S01]  /*6f90*/  @!P0 FADD.FTZ R216, -R216, -RZ ;  /* 0x800000ffd8d88221 */ /* 0x000fe20000010100 */
[--C-:B------:R-:W-:Y:S01]  /*6fa0*/  SHF.R.U32.HI R6, RZ, 0x10, R8.reuse ;  /* 0x00000010ff067819 */ /* 0x100fe20000011608 */
[----:B------:R-:W-:Y:S01]  /*6fb0*/  MUFU.EX2 R157, R0 ;  /* 0x00000000009d7308 */ /* 0x000fe20000000800 */
[----:B------:R-:W-:Y:S02]  /*6fc0*/  SHF.R.U32.HI R8, RZ, 0x18, R8 ;  /* 0x00000018ff087819 */ /* 0x000fe40000011608 */
[----:B------:R-:W-:Y:S01]  /*6fd0*/  ISETP.LE.U32.AND P0, PT, R4, UR6, PT ;  /* 0x0000000604007c0c */ /* 0x000fe2000bf03070 */
[----:B------:R-:W-:Y:S01]  /*6fe0*/  @!P6 FADD.FTZ R221, -R221, -RZ ;  /* 0x800000ffdddde221 */ /* 0x000fe20000010100 */
[----:B------:R-:W-:Y:S02]  /*6ff0*/  ISETP.LE.U32.AND P6, PT, R8, UR6, PT ;  /* 0x0000000608007c0c */ /* 0x000fe4000bfc3070 */
[----:B------:R-:W-:Y:S02]  /*7000*/  ISETP.LE.U32.AND P1, PT, R7, UR6, PT ;  /* 0x0000000607007c0c */ /* 0x000fe4000bf23070 */
[----:B------:R-:W-:Y:S01]  /*7010*/  LOP3.LUT R5, R6, 0xff, RZ, 0xc0, !PT ;  /* 0x000000ff06057812 */ /* 0x000fe200078ec0ff */
[----:B------:R-:W-:Y:S01]  /*7020*/  MUFU.EX2 R158, R55 ;  /* 0x00000037009e7308 */ /* 0x000fe20000000800 */
[----:B------:R-:W-:Y:S02]  /*7030*/  SHF.R.U32.HI R4, RZ, 0x8, R9 ;  /* 0x00000008ff047819 */ /* 0x000fe40000011609 */
[----:B------:R-:W-:Y:S02]  /*7040*/  ISETP.LE.U32.AND P5, PT, R5, UR6, PT ;  /* 0x0000000605007c0c */ /* 0x000fe4000bfa3070 */
[----:B------:R-:W-:Y:S01]  /*7050*/  LOP3.LUT R5, R15, 0xff, RZ, 0xc0, !PT ;  /* 0x000000ff0f057812 */ /* 0x000fe200078ec0ff */
[----:B------:R-:W-:Y:S01]  /*7060*/  @!P0 FADD.FTZ R225, -R225, -RZ ;  /* 0x800000ffe1e18221 */ /* 0x000fe20000010100 */
[----:B------:R-:W-:Y:S01]  /*7070*/  LOP3.LUT R4, R4, 0xffff, RZ, 0xc0, !PT ;  /* 0x0000ffff04047812 */ /* 0x000fe200078ec0ff */
[----:B------:R-:W-:Y:S01]  /*7080*/  @!P6 FADD.FTZ R226, -R226, -RZ ;  /* 0x800000ffe2e2e221 */ /* 0x000fe20000010100 */
[----:B------:R-:W-:Y:S01]  /*7090*/  ISETP.LE.U32.AND P0, PT, R5, UR6, PT ;  /* 0x0000000605007c0c */ /* 0x000fe2000bf03070 */
[----:B------:R-:W-:Y:S01]  /*70a0*/  @!P1 FADD.FTZ R222, -R222, -RZ ;  /* 0x800000ffdede9221 */ /* 0x000fe20000010100 */
[----:B------:R-:W-:Y:S01]  /*70b0*/  ISETP.LE.U32.AND P6, PT, R10, UR6, PT ;  /* 0x000000060a007c0c */ /* 0x000fe2000bfc3070 */
[----:B------:R-:W-:Y:S01]  /*70c0*/  MUFU.EX2 R167, R59 ;  /* 0x0000003b00a77308 */ /* 0x000fe20000000800 */
[----:B------:R-:W-:Y:S02]  /*70d0*/  ISETP.LE.U32.AND P1, PT, R4, UR6, PT ;  /* 0x0000000604007c0c */ /* 0x000fe4000bf23070 */
[----:B------:R-:W-:Y:S01]  /*70e0*/  SHF.R.U32.HI R4, RZ, 0x8, R143 ;  /* 0x00000008ff047819 */ /* 0x000fe2000001168f */
[----:B------:R-:W-:Y:S01]  /*70f0*/  @!P5 FADD.FTZ R227, -R227, -RZ ;  /* 0x800000ffe3e3d221 */ /* 0x000fe20000010100 */
[----:B------:R-:W-:Y:S02]  /*7100*/  LOP3.LUT R6, R144, 0xff, RZ, 0xc0, !PT ;  /* 0x000000ff90067812 */ /* 0x000fe400078ec0ff */
[----:B------:R-:W-:Y:S02]  /*7110*/  LOP3.LUT R4, R4, 0xffff, RZ, 0xc0, !PT ;  /* 0x0000ffff04047812 */ /* 0x000fe400078ec0ff */
[----:B------:R-:W-:Y:S01]  /*7120*/  LOP3.LUT R7, R12, 0xff, RZ, 0xc0, !PT ;  /* 0x000000ff0c077812 */ /* 0x000fe200078ec0ff */
[----:B------:R-:W-:Y:S01]  /*7130*/  @!P0 FADD.FTZ R224, -R224, -RZ ;  /* 0x800000ffe0e08221 */ /* 0x000fe20000010100 */
[----:B------:R-:W-:Y:S01]  /*7140*/  ISETP.LE.U32.AND P0, PT, R4, UR6, PT ;  /* 0x0000000604007c0c */ /* 0x000fe2000bf03070 */
[----:B------:R-:W-:Y:S01]  /*7150*/  @!P6 FADD.FTZ R223, -R223, -RZ ;  /* 0x800000ffdfdfe221 */ /* 0x000fe20000010100 */
[----:B------:R-:W-:Y:S01]  /*7160*/  ISETP.LE.U32.AND P3, PT, R7, UR6, PT ;  /* 0x0000000607007c0c */ /* 0x000fe2000bf63070 */
[----:B------:R-:W-:Y:S01]  /*7170*/  IMAD.WIDE.U32 R4, R145, -0x326172a9, RZ ;  /* 0xcd9e8d5791047825 */ /* 0x000fe200078e00ff */
[----:B------:R-:W-:Y:S01]  /*7180*/  ISETP.LE.U32.AND P6, PT, R6, UR6, PT ;  /* 0x0000000606007c0c */ /* 0x000fe2000bfc3070 */
[----:B------:R-:W1:Y:S01]  /*7190*/  MUFU.EX2 R198, R29 ;  /* 0x0000001d00c67308 */ /* 0x000e620000000800 */
[----:B------:R-:W-:Y:S01]  /*71a0*/  LOP3.LUT R6, R12, 0xffff, RZ, 0xc0, !PT ;  /* 0x0000ffff0c067812 */ /* 0x000fe200078ec0ff */
[----:B------:R-:W-:Y:S01]  /*71b0*/  @!P1 FADD.FTZ R218, -R218, -RZ ;  /* 0x800000ffdada9221 */ /* 0x000fe20000010100 */
[----:B------:R-:W-:Y:S02]  /*71c0*/  LOP3.LUT R15, R4, 0xffff, RZ, 0xc0, !PT ;  /* 0x0000ffff040f7812 */ /* 0x000fe400078ec0ff */
        /* <DEDUP_REMOVED lines=9> */
[--C-:B------:R-:W-:Y:S02]  /*7260*/  SHF.R.U32.HI R7, RZ, 0x10, R12.reuse ;  /* 0x00000010ff077819 */ /* 0x100fe4000001160c */
[----:B------:R-:W-:Y:S02]  /*7270*/  SHF.R.U32.HI R12, RZ, 0x18, R12 ;  /* 0x00000018ff0c7819 */ /* 0x000fe4000001160c */
[----:B------:R-:W-:Y:S02]  /*7280*/  LOP3.LUT R6, R7, 0xff, RZ, 0xc0, !PT ;  /* 0x000000ff07067812 */ /* 0x000fe400078ec0ff */
[----:B------:R-:W-:Y:S02]  /*7290*/  ISETP.LE.U32.AND P6, PT, R12, UR6, PT ;  /* 0x000000060c007c0c */ /* 0x000fe4000bfc3070 */
[----:B------:R-:W-:Y:S01]  /*72a0*/  ISETP.LE.U32.AND P2, PT, R6, UR6, PT ;  /* 0x0000000606007c0c */ /* 0x000fe2000bf43070 */
[----:B------:R-:W-:Y:S01]  /*72b0*/  @!P3 FADD.FTZ R190, -R190, -RZ ;  /* 0x800000ffbebeb221 */ /* 0x000fe20000010100 */
[----:B------:R-:W-:Y:S01]  /*72c0*/  LOP3.LUT R6, R14, 0xffff, RZ, 0xc0, !PT ;  /* 0x0000ffff0e067812 */ /* 0x000fe200078ec0ff */
[----:B------:R-:W-:Y:S01]  /*72d0*/  @!P0 FADD.FTZ R201, -R201, -RZ ;  /* 0x800000ffc9c98221 */ /* 0x000fe20000010100 */
[----:B------:R-:W-:Y:S01]  /*72e0*/  ISETP.LE.U32.AND P0, PT, R8, UR6, PT ;  /* 0x0000000608007c0c */ /* 0x000fe2000bf03070 */
[----:B------:R-:W1:Y:S01]  /*72f0*/  MUFU.EX2 R206, R30 ;  /* 0x0000001e00ce7308 */ /* 0x000e620000000800 */
[--C-:B------:R-:W-:Y:S02]  /*7300*/  SHF.R.U32.HI R7, RZ, 0x10, R14.reuse ;  /* 0x00000010ff077819 */ /* 0x100fe4000001160e */
[----:B------:R-:W-:Y:S02]  /*7310*/  SHF.R.U32.HI R14, RZ, 0x18, R14 ;  /* 0x00000018ff0e7819 */ /* 0x000fe4000001160e */
[----:B------:R-:W-:Y:S01]  /*7320*/  SHF.R.U32.HI R6, RZ, 0x8, R6 ;  /* 0x00000008ff067819 */ /* 0x000fe20000011606 */
[----:B------:R-:W-:Y:S01]  /*7330*/  @!P6 FADD.FTZ R200, -R200, -RZ ;  /* 0x800000ffc8c8e221 */ /* 0x000fe20000010100 */
[----:B------:R-:W-:Y:S01]  /*7340*/  ISETP.LE.U32.AND P5, PT, R23, UR6, PT ;  /* 0x0000000617007c0c */ /* 0x000fe2000bfa3070 */
[----:B---3--:R-:W-:Y:S01]  /*7350*/  @!P2 FADD.FTZ R203, -R203, -RZ ;  /* 0x800000ffcbcba221 */ /* 0x008fe20000010100 */
[----:B------:R-:W-:Y:S01]  /*7360*/  LOP3.LUT R6, R6, 0xffff, RZ, 0xc0, !PT ;  /* 0x0000ffff06067812 */ /* 0x000fe200078ec0ff */
[----:B------:R-:W-:Y:S01]  /*7370*/  MUFU.EX2 R182, R37 ;  /* 0x0000002500b67308 */ /* 0x000fe20000000800 */
[----:B------:R-:W-:Y:S01]  /*7380*/  SHF.R.U32.HI R12, RZ, 0x8, R142 ;  /* 0x00000008ff0c7819 */ /* 0x000fe2000001168e */
[----:B------:R-:W-:Y:S01]  /*7390*/  @!P0 FADD.FTZ R207, -R207, -RZ ;  /* 0x800000ffcfcf8221 */ /* 0x000fe20000010100 */
[----:B------:R-:W-:Y:S02]  /*73a0*/  ISETP.LE.U32.AND P0, PT, R14, UR6, PT ;  /* 0x000000060e007c0c */ /* 0x000fe4000bf03070 */
[----:B------:R-:W-:Y:S02]  /*73b0*/  ISETP.LE.U32.AND P6, PT, R6, UR6, PT ;  /* 0x0000000606007c0c */ /* 0x000fe4000bfc3070 */
[----:B------:R-:W-:Y:S02]  /*73c0*/  LOP3.LUT R7, R7, 0xff, RZ, 0xc0, !PT ;  /* 0x000000ff07077812 */ /* 0x000fe400078ec0ff */
[----:B------:R-:W-:Y:S01]  /*73d0*/  LOP3.LUT R12, R12, 0xffff, RZ, 0xc0, !PT ;  /* 0x0000ffff0c0c7812 */ /* 0x000fe200078ec0ff */
[----:B--2---:R-:W-:Y:S01]  /*73e0*/  @!P5 FADD.FTZ R199, -R199, -RZ ;  /* 0x800000ffc7c7d221 */ /* 0x004fe20000010100 */
[----:B------:R-:W-:Y:S01]  /*73f0*/  ISETP.LE.U32.AND P2, PT, R7, UR6, PT ;  /* 0x0000000607007c0c */ /* 0x000fe2000bf43070 */
[----:B------:R-:W-:Y:S01]  /*7400*/  IMAD.WIDE.U32 R6, R151, -0x2daee0ad, RZ ;  /* 0xd2511f5397067825 */ /* 0x000fe200078e00ff */
[----:B------:R-:W-:Y:S01]  /*7410*/  LOP3.LUT R17, R4, 0xff, RZ, 0xc0, !PT ;  /* 0x000000ff04117812 */ /* 0x000fe200078ec0ff */
[----:B------:R-:W2:Y:S01]  /*7420*/  MUFU.EX2 R204, R31 ;  /* 0x0000001f00cc7308 */ /* 0x000ea20000000800 */
[----:B------:R-:W-:Y:S01]  /*7430*/  ISETP.LE.U32.AND P4, PT, R16, UR6, PT ;  /* 0x0000000610007c0c */ /* 0x000fe2000bf83070 */
[----:B------:R-:W-:Y:S01]  /*7440*/  @!P0 FADD.FTZ R209, -R209, -RZ ;  /* 0x800000ffd1d18221 */ /* 0x000fe20000010100 */
[----:B------:R-:W-:Y:S01]  /*7450*/  ISETP.LE.U32.AND P0, PT, R12, UR6, PT ;  /* 0x000000060c007c0c */ /* 0x000fe2000bf03070 */
[----:B------:R-:W-:Y:S01]  /*7460*/  @!P6 FADD.FTZ R205, -R205, -RZ ;  /* 0x800000ffcdcde221 */ /* 0x000fe20000010100 */
[----:B------:R-:W-:Y:S02]  /*7470*/  LOP3.LUT R12, R149, 0xff, RZ, 0xc0, !PT ;  /* 0x000000ff950c7812 */ /* 0x000fe400078ec0ff */
[----:B------:R-:W-:Y:S02]  /*7480*/  SHF.R.U32.HI R16, RZ, 0x10, R4 ;  /* 0x00000010ff107819 */ /* 0x000fe40000011604 */
[----:B------:R-:W-:Y:S01]  /*7490*/  LOP3.LUT R10, R5, UR15, R18, 0x96, !PT ;  /* 0x0000000f050a7c12 */ /* 0x000fe2000f8e9612 */
[----:B------:R-:W3:Y:S01]  /*74a0*/  MUFU.EX2 R183, R36 ;  /* 0x0000002400b77308 */ /* 0x000ee20000000800 */
[----:B------:R-:W-:Y:S01]  /*74b0*/  SHF.R.U32.HI R18, RZ, 0x18, R4 ;  /* 0x00000018ff127819 */ /* 0x000fe20000011604 */
[----:B------:R-:W-:Y:S01]  /*74c0*/  IMAD.WIDE.U32 R4, R153, -0x2daee0ad, RZ ;  /* 0xd2511f5399047825 */ /* 0x000fe200078e00ff */
[----:B------:R-:W-:Y:S02]  /*74d0*/  ISETP.LE.U32.AND P5, PT, R12, UR6, PT ;  /* 0x000000060c007c0c */ /* 0x000fe4000bfa3070 */
[----:B------:R-:W-:Y:S01]  /*74e0*/  LOP3.LUT R13, R6, 0xff, RZ, 0xc0, !PT ;  /* 0x000000ff060d7812 */ /* 0x000fe200078ec0ff */
[----:B-1----:R-:W-:Y:S01]  /*74f0*/  @!P0 FADD.FTZ R198, -R198, -RZ ;  /* 0x800000ffc6c68221 */ /* 0x002fe20000010100 */
[--C-:B------:R-:W-:Y:S01]  /*7500*/  SHF.R.U32.HI R14, RZ, 0x18, R6.reuse ;  /* 0x00000018ff0e7819 */ /* 0x100fe20000011606 */
[----:B------:R-:W-:Y:S01]  /*7510*/  @!P4 FADD.FTZ R219, -R219, -RZ ;  /* 0x800000ffdbdbc221 */ /* 0x000fe20000010100 */
[----:B------:R-:W-:Y:S01]  /*7520*/  ISETP.LE.U32.AND P1, PT, R22, UR6, PT ;  /* 0x0000000616007c0c */ /* 0x000fe2000bf23070 */
[----:B------:R-:W1:Y:S01]  /*7530*/  MUFU.EX2 R193, R40 ;  /* 0x0000002800c17308 */ /* 0x000e620000000800 */
[----:B------:R-:W-:Y:S01]  /*7540*/  SHF.R.U32.HI R22, RZ, 0x10, R6 ;  /* 0x00000010ff167819 */ /* 0x000fe20000011606 */
[----:B------:R-:W-:Y:S01]  /*7550*/  @!P2 FADD.FTZ R215, -R215, -RZ ;  /* 0x800000ffd7d7a221 */ /* 0x000fe20000010100 */
[----:B------:R-:W-:Y:S02]  /*7560*/  ISETP.LE.U32.AND P6, PT, R21, UR6, PT ;  /* 0x0000000615007c0c */ /* 0x000fe4000bfc3070 */
[----:B------:R-:W-:Y:S01]  /*7570*/  LOP3.LUT R21, R6, 0xffff, RZ, 0xc0, !PT ;  /* 0x0000ffff06157812 */ /* 0x000fe200078ec0ff */
[----:B------:R-:W-:Y:S01]  /*7580*/  @!P5 FADD.FTZ R206, -R206, -RZ ;  /* 0x800000ffceced221 */ /* 0x000fe20000010100 */
[----:B------:R-:W-:Y:S02]  /*7590*/  SHF.R.U32.HI R6, RZ, 0x8, R147 ;  /* 0x00000008ff067819 */ /* 0x000fe40000011693 */
[----:B------:R-:W-:Y:S01]  /*75a0*/  LOP3.LUT R8, R5, UR14, R152, 0x96, !PT ;  /* 0x0000000e05087c12 */ /* 0x000fe2000f8e9698 */
[----:B------:R-:W1:Y:S01]  /*75b0*/  MUFU.EX2 R197, R42 ;  /* 0x0000002a00c57308 */ /* 0x000e620000000800 */
[----:B------:R-:W-:Y:S01]  /*75c0*/  LOP3.LUT R20, R4, 0xffff, RZ, 0xc0, !PT ;  /* 0x0000ffff04147812 */ /* 0x000fe200078ec0ff */
[----:B------:R-:W-:Y:S01]  /*75d0*/  @!P1 FADD.FTZ R189, -R189, -RZ ;  /* 0x800000ffbdbd9221 */ /* 0x000fe20000010100 */
[----:B------:R-:W-:Y:S02]  /*75e0*/  LOP3.LUT R5, R6, 0xffff, RZ, 0xc0, !PT ;  /* 0x0000ffff06057812 */ /* 0x000fe400078ec0ff */
[----:B------:R-:W-:Y:S01]  /*75f0*/  LOP3.LUT R9, R7, UR14, R146, 0x96, !PT ;  /* 0x0000000e07097c12 */ /* 0x000fe2000f8e9692 */
[----:B------:R-:W-:Y:S01]  /*7600*/  @!P6 FADD.FTZ R161, -R161, -RZ ;  /* 0x800000ffa1a1e221 */ /* 0x000fe20000010100 */
[----:B------:R-:W-:Y:S02]  /*7610*/  ISETP.LE.U32.AND P0, PT, R5, UR6, PT ;  /* 0x0000000605007c0c */ /* 0x000fe4000bf03070 */
[----:B------:R-:W-:Y:S01]  /*7620*/  LOP3.LUT R5, R150, 0xff, RZ, 0xc0, !PT ;  /* 0x000000ff96057812 */ /* 0x000fe200078ec0ff */
[----:B------:R-:W1:Y:S01]  /*7630*/  MUFU.EX2 R191, R41 ;  /* 0x0000002900bf7308 */ /* 0x000e620000000800 */
[--C-:B------:R-:W-:Y:S02]  /*7640*/  SHF.R.U32.HI R19, RZ, 0x10, R4.reuse ;  /* 0x00000010ff137819 */ /* 0x100fe40000011604 */
[----:B------:R-:W-:Y:S02]  /*7650*/  ISETP.LE.U32.AND P5, PT, R5, UR6, PT ;  /* 0x0000000605007c0c */ /* 0x000fe4000bfa3070 */
[----:B------:R-:W-:Y:S02]  /*7660*/  LOP3.LUT R7, R4, 0xff, RZ, 0xc0, !PT ;  /* 0x000000ff04077812 */ /* 0x000fe400078ec0ff */
[----:B------:R-:W-:Y:S02]  /*7670*/  SHF.R.U32.HI R12, RZ, 0x18, R4 ;  /* 0x00000018ff0c7819 */ /* 0x000fe40000011604 */
[----:B------:R-:W-:Y:S01]  /*7680*/  LOP3.LUT R4, R11, 0xffff, RZ, 0xc0, !PT ;  /* 0x0000ffff0b047812 */ /* 0x000fe200078ec0ff */
[----:B------:R-:W-:Y:S01]  /*7690*/  @!P0 FADD.FTZ R185, -R185, -RZ ;  /* 0x800000ffb9b98221 */ /* 0x000fe20000010100 */
[----:B------:R-:W-:Y:S01]  /*76a0*/  ISETP.LE.U32.AND P4, PT, R24, UR6, PT ;  /* 0x0000000618007c0c */ /* 0x000fe2000bf83070 */
[----:B------:R-:W1:Y:S01]  /*76b0*/  MUFU.EX2 R196, R43 ;  /* 0x0000002b00c47308 */ /* 0x000e620000000800 */
[----:B------:R-:W-:Y:S02]  /*76c0*/  LOP3.LUT R6, R11, 0xff, RZ, 0xc0, !PT ;  /* 0x000000ff0b067812 */ /* 0x000fe400078ec0ff */
[----:B------:R-:W-:Y:S01]  /*76d0*/  SHF.R.U32.HI R5, RZ, 0x8, R4 ;  /* 0x00000008ff057819 */ /* 0x000fe20000011604 */
[----:B------:R-:W-:Y:S01]  /*76e0*/  @!P5 FADD.FTZ R192, -R192, -RZ ;  /* 0x800000ffc0c0d221 */ /* 0x000fe20000010100 */
[--C-:B------:R-:W-:Y:S02]  /*76f0*/  SHF.R.U32.HI R4, RZ, 0x18, R11.reuse ;  /* 0x00000018ff047819 */ /* 0x100fe4000001160b */
[----:B------:R-:W-:Y:S02]  /*7700*/  SHF.R.U32.HI R11, RZ, 0x10, R11 ;  /* 0x00000010ff0b7819 */ /* 0x000fe4000001160b */
[----:B------:R-:W-:Y:S01]  /*7710*/  LOP3.LUT R5, R5, 0xffff, RZ, 0xc0, !PT ;  /* 0x0000ffff05057812 */ /* 0x000fe200078ec0ff */
[----:B------:R-:W-:Y:S01]  /*7720*/  MUFU.EX2 R194, R46 ;  /* 0x0000002e00c27308 */ /* 0x000fe20000000800 */
[----:B------:R-:W-:Y:S01]  /*7730*/  LOP3.LUT R11, R11, 0xff, RZ, 0xc0, !PT ;  /* 0x000000ff0b0b7812 */ /* 0x000fe200078ec0ff */
[----:B--2---:R-:W-:Y:S01]  /*7740*/  @!P4 FADD.FTZ R204, -R204, -RZ ;  /* 0x800000ffccccc221 */ /* 0x004fe20000010100 */
[----:B------:R-:W-:Y:S02]  /*7750*/  ISETP.LE.U32.AND P0, PT, R5, UR6, PT ;  /* 0x0000000605007c0c */ /* 0x000fe4000bf03070 */
[----:B------:R-:W-:Y:S02]  /*7760*/  ISETP.LE.U32.AND P5, PT, R11, UR6, PT ;  /* 0x000000060b007c0c */ /* 0x000fe4000bfa3070 */
[----:B------:R-:W-:Y:S02]  /*7770*/  LOP3.LUT R5, R10, 0xff, RZ, 0xc0, !PT ;  /* 0x000000ff0a057812 */ /* 0x000fe400078ec0ff */
[----:B------:R-:W-:Y:S01]  /*7780*/  ISETP.LE.U32.AND P1, PT, R4, UR6, PT ;  /* 0x0000000604007c0c */ /* 0x000fe2000bf23070 */
[----:B------:R-:W-:Y:S01]  /*7790*/  MUFU.EX2 R195, R47 ;  /* 0x0000002f00c37308 */ /* 0x000fe20000000800 */
[----:B------:R-:W-:Y:S02]  /*77a0*/  LOP3.LUT R4, R10, 0xffff, RZ, 0xc0, !PT ;  /* 0x0000ffff0a047812 */ /* 0x000fe400078ec0ff */
[----:B------:R-:W-:Y:S02]  /*77b0*/  ISETP.LE.U32.AND P4, PT, R6, UR6, PT ;  /* 0x0000000606007c0c */ /* 0x000fe4000bf83070 */
[----:B------:R-:W-:Y:S01]  /*77c0*/  ISETP.LE.U32.AND P3, PT, R5, UR6, PT ;  /* 0x0000000605007c0c */ /* 0x000fe2000bf63070 */
[----:B------:R-:W-:Y:S01]  /*77d0*/  @!P0 FADD.FTZ R182, -R182, -RZ ;  /* 0x800000ffb6b68221 */ /* 0x000fe20000010100 */
[--C-:B------:R-:W-:Y:S01]  /*77e0*/  SHF.R.U32.HI R5, RZ, 0x18, R10.reuse ;  /* 0x00000018ff057819 */ /* 0x100fe2000001160a */
[----:B------:R-:W-:Y:S01]  /*77f0*/  @!P5 FADD.FTZ R186, -R186, -RZ ;  /* 0x800000ffbabad221 */ /* 0x000fe20000010100 */
[----:B------:R-:W-:Y:S01]  /*7800*/  SHF.R.U32.HI R10, RZ, 0x10, R10 ;  /* 0x00000010ff0a7819 */ /* 0x000fe2000001160a */
[----:B------:R-:W2:Y:S01]  /*7810*/  MUFU.EX2 R184, R39 ;  /* 0x0000002700b87308 */ /* 0x000ea20000000800 */
[----:B------:R-:W-:Y:S02]  /*7820*/  SHF.R.U32.HI R4, RZ, 0x8, R4 ;  /* 0x00000008ff047819 */ /* 0x000fe40000011604 */
[----:B------:R-:W-:Y:S02]  /*7830*/  LOP3.LUT R10, R10, 0xff, RZ, 0xc0, !PT ;  /* 0x000000ff0a0a7812 */ /* 0x000fe400078ec0ff */
[----:B------:R-:W-:Y:S01]  /*7840*/  LOP3.LUT R4, R4, 0xffff, RZ, 0xc0, !PT ;  /* 0x0000ffff04047812 */ /* 0x000fe200078ec0ff */
[----:B---3--:R-:W-:Y:S01]  /*7850*/  @!P4 FADD.FTZ R183, -R183, -RZ ;  /* 0x800000ffb7b7c221 */ /* 0x008fe20000010100 */
[----:B------:R-:W-:Y:S01]  /*7860*/  ISETP.LE.U32.AND P5, PT, R10, UR6, PT ;  /* 0x000000060a007c0c */ /* 0x000fe2000bfa3070 */
[----:B-1----:R-:W-:Y:S01]  /*7870*/  @!P3 FADD.FTZ R193, -R193, -RZ ;  /* 0x800000ffc1c1b221 */ /* 0x002fe20000010100 */
[----:B------:R-:W-:Y:S01]  /*7880*/  ISETP.LE.U32.AND P0, PT, R4, UR6, PT ;  /* 0x0000000604007c0c */ /* 0x000fe2000bf03070 */
[----:B------:R-:W1:Y:S01]  /*7890*/  MUFU.EX2 R187, R44 ;  /* 0x0000002c00bb7308 */ /* 0x000e620000000800 */
[----:B------:R-:W-:Y:S02]  /*78a0*/  ISETP.LE.U32.AND P4, PT, R5, UR6, PT ;  /* 0x0000000605007c0c */ /* 0x000fe4000bf83070 */
[----:B------:R-:W-:Y:S02]  /*78b0*/  SHF.R.U32.HI R4, RZ, 0x8, R15 ;  /* 0x00000008ff047819 */ /* 0x000fe4000001160f */
[----:B------:R-:W-:Y:S02]  /*78c0*/  LOP3.LUT R5, R16, 0xff, RZ, 0xc0, !PT ;  /* 0x000000ff10057812 */ /* 0x000fe400078ec0ff */
[----:B------:R-:W-:Y:S02]  /*78d0*/  LOP3.LUT R4, R4, 0xffff, RZ, 0xc0, !PT ;  /* 0x0000ffff04047812 */ /* 0x000fe400078ec0ff */
[----:B------:R-:W-:Y:S01]  /*78e0*/  ISETP.LE.U32.AND P3, PT, R5, UR6, PT ;  /* 0x0000000605007c0c */ /* 0x000fe2000bf63070 */
[----:B------:R-:W-:Y:S01]  /*78f0*/  @!P5 FADD.FTZ R197, -R197, -RZ ;  /* 0x800000ffc5c5d221 */ /* 0x000fe20000010100 */
[----:B------:R-:W-:Y:S01]  /*7900*/  ISETP.LE.U32.AND P5, PT, R18, UR6, PT ;  /* 0x0000000612007c0c */ /* 0x000fe2000bfa3070 */
[----:B------:R-:W-:Y:S01]  /*7910*/  @!P0 FADD.FTZ R191, -R191, -RZ ;  /* 0x800000ffbfbf8221 */ /* 0x000fe20000010100 */
[----:B------:R-:W-:Y:S01]  /*7920*/  ISETP.LE.U32.AND P0, PT, R4, UR6, PT ;  /* 0x0000000604007c0c */ /* 0x000fe2000bf03070 */
[----:B------:R-:W-:Y:S01]  /*7930*/  @!P4 FADD.FTZ R196, -R196, -RZ ;  /* 0x800000ffc4c4c221 */ /* 0x000fe20000010100 */
[----:B------:R-:W-:Y:S01]  /*7940*/  LOP3.LUT R4, R28, 0xff, RZ, 0xc0, !PT ;  /* 0x000000ff1c047812 */ /* 0x000fe200078ec0ff */
[----:B--2---:R-:W-:Y:S01]  /*7950*/  @!P1 FADD.FTZ R184, -R184, -RZ ;  /* 0x800000ffb8b89221 */ /* 0x004fe20000010100 */
[----:B------:R-:W-:Y:S01]  /*7960*/  LOP3.LUT R5, R9, 0xffff, RZ, 0xc0, !PT ;  /* 0x0000ffff09057812 */ /* 0x000fe200078ec0ff */
[----:B------:R-:W-:Y:S01]  /*7970*/  MUFU.EX2 R152, R64 ;  /* 0x0000004000987308 */ /* 0x000fe20000000800 */
[----:B------:R-:W-:Y:S02]  /*7980*/  ISETP.LE.U32.AND P4, PT, R4, UR6, PT ;  /* 0x0000000604007c0c */ /* 0x000fe4000bf83070 */
[----:B------:R-:W-:Y:S01]  /*7990*/  SHF.R.U32.HI R4, RZ, 0x8, R27 ;  /* 0x00000008ff047819 */ /* 0x000fe2000001161b */
[----:B------:R-:W-:Y:S01]  /*79a0*/  @!P3 FADD.FTZ R194, -R194, -RZ ;  /* 0x800000ffc2c2b221 */ /* 0x000fe20000010100 */
[----:B------:R-:W-:Y:S01]  /*79b0*/  SHF.R.U32.HI R6, RZ, 0x8, R5 ;  /* 0x00000008ff067819 */ /* 0x000fe20000011605 */
[----:B------:R-:W-:Y:S01]  /*79c0*/  @!P5 FADD.FTZ R195, -R195, -RZ ;  /* 0x800000ffc3c3d221 */ /* 0x000fe20000010100 */
[----:B------:R-:W-:Y:S02]  /*79d0*/  LOP3.LUT R4, R4, 0xffff, RZ, 0xc0, !PT ;  /* 0x0000ffff04047812 */ /* 0x000fe400078ec0ff */
[----:B------:R-:W-:Y:S01]  /*79e0*/  ISETP.LE.U32.AND P5, PT, R7, UR6, PT ;  /* 0x0000000607007c0c */ /* 0x000fe2000bfa3070 */
[----:B------:R2:W-:Y:S01]  /*79f0*/  MUFU.EX2 R151, R148 ;  /* 0x0000009400977308 */ /* 0x0005e20000000800 */
[----:B------:R-:W-:Y:S02]  /*7a00*/  LOP3.LUT R7, R9, 0xff, RZ, 0xc0, !PT ;  /* 0x000000ff09077812 */ /* 0x000fe400078ec0ff */
[----:B------:R-:W-:Y:S01]  /*7a10*/  ISETP.LE.U32.AND P3, PT, R4, UR6, PT ;  /* 0x0000000604007c0c */ /* 0x000fe2000bf63070 */
[----:B------:R-:W-:Y:S01]  /*7a20*/  @!P4 FADD.FTZ R166, -R166, -RZ ;  /* 0x800000ffa6a6c221 */ /* 0x000fe20000010100 */
[----:B------:R-:W-:Y:S02]  /*7a30*/  SHF.R.U32.HI R4, RZ, 0x10, R9 ;  /* 0x00000010ff047819 */ /* 0x000fe40000011609 */
[----:B------:R-:W-:Y:S02]  /*7a40*/  ISETP.LE.U32.AND P6, PT, R7, UR6, PT ;  /* 0x0000000607007c0c */ /* 0x000fe4000bfc3070 */
[----:B------:R-:W-:Y:S01]  /*7a50*/  LOP3.LUT R5, R4, 0xff, RZ, 0xc0, !PT ;  /* 0x000000ff04057812 */ /* 0x000fe200078ec0ff */
[----:B------:R-:W3:Y:S01]  /*7a60*/  MUFU.EX2 R188, R45 ;  /* 0x0000002d00bc7308 */ /* 0x000ee20000000800 */
[----:B------:R-:W-:Y:S01]  /*7a70*/  LOP3.LUT R4, R6, 0xffff, RZ, 0xc0, !PT ;  /* 0x0000ffff06047812 */ /* 0x000fe200078ec0ff */
[----:B------:R-:W-:Y:S01]  /*7a80*/  @!P5 FADD.FTZ R155, -R155, -RZ ;  /* 0x800000ff9b9bd221 */ /* 0x000fe20000010100 */
[----:B------:R-:W-:Y:S02]  /*7a90*/  ISETP.LE.U32.AND P1, PT, R17, UR6, PT ;  /* 0x0000000611007c0c */ /* 0x000fe4000bf23070 */
[----:B------:R-:W-:Y:S01]  /*7aa0*/  ISETP.LE.U32.AND P4, PT, R4, UR6, PT ;  /* 0x0000000604007c0c */ /* 0x000fe2000bf83070 */
[----:B------:R-:W-:Y:S01]  /*7ab0*/  @!P3 FADD.FTZ R159, -R159, -RZ ;  /* 0x800000ff9f9fb221 */ /* 0x000fe20000010100 */
[----:B------:R-:W-:Y:S02]  /*7ac0*/  LOP3.LUT R4, R8, 0xffff, RZ, 0xc0, !PT ;  /* 0x0000ffff08047812 */ /* 0x000fe400078ec0ff */
[----:B------:R-:W-:Y:S01]  /*7ad0*/  ISETP.LE.U32.AND P3, PT, R5, UR6, PT ;  /* 0x0000000605007c0c */ /* 0x000fe2000bf63070 */
[----:B------:R-:W-:Y:S01]  /*7ae0*/  @!P6 FADD.FTZ R156, -R156, -RZ ;  /* 0x800000ff9c9ce221 */ /* 0x000fe20000010100 */
[----:B------:R-:W-:Y:S01]  /*7af0*/  LOP3.LUT R5, R8, 0xff, RZ, 0xc0, !PT ;  /* 0x000000ff08057812 */ /* 0x000fe200078ec0ff */
[----:B------:R-:W4:Y:S01]  /*7b00*/  MUFU.EX2 R150, R66 ;  /* 0x0000004200967308 */ /* 0x000f220000000800 */
[----:B------:R-:W-:Y:S01]  /*7b10*/  SHF.R.U32.HI R4, RZ, 0x8, R4 ;  /* 0x00000008ff047819 */ /* 0x000fe20000011604 */
[----:B--2---:R-:W-:Y:S01]  /*7b20*/  IMAD.IADD R148, R2, 0x1, R176 ;  /* 0x0000000102947824 */ /* 0x004fe200078e02b0 */
[----:B------:R-:W-:Y:S01]  /*7b30*/  ISETP.LE.U32.AND P6, PT, R5, UR6, PT ;  /* 0x0000000605007c0c */ /* 0x000fe2000bfc3070 */
[----:B-1----:R-:W-:Y:S01]  /*7b40*/  @!P1 FADD.FTZ R187, -R187, -RZ ;  /* 0x800000ffbbbb9221 */ /* 0x002fe20000010100 */
[----:B------:R-:W-:Y:S01]  /*7b50*/  SHF.R.U32.HI R5, RZ, 0x10, R8 ;  /* 0x00000010ff057819 */ /* 0x000fe20000011608 */
[----:B------:R-:W-:Y:S01]  /*7b60*/  @!P4 FADD.FTZ R154, -R154, -RZ ;  /* 0x800000ff9a9ac221 */ /* 0x000fe20000010100 */
[----:B------:R-:W-:Y:S02]  /*7b70*/  LOP3.LUT R4, R4, 0xffff, RZ, 0xc0, !PT ;  /* 0x0000ffff04047812 */ /* 0x000fe400078ec0ff */
[----:B------:R-:W-:Y:S01]  /*7b80*/  LOP3.LUT R5, R5, 0xff, RZ, 0xc0, !PT ;  /* 0x000000ff05057812 */ /* 0x000fe200078ec0ff */
[----:B------:R-:W-:Y:S01]  /*7b90*/  @!P3 FADD.FTZ R160, -R160, -RZ ;  /* 0x800000ffa0a0b221 */ /* 0x000fe20000010100 */
[----:B------:R-:W-:Y:S01]  /*7ba0*/  ISETP.LE.U32.AND P4, PT, R4, UR6, PT ;  /* 0x0000000604007c0c */ /* 0x000fe2000bf83070 */
[----:B---3--:R-:W-:Y:S01]  /*7bb0*/  @!P0 FADD.FTZ R188, -R188, -RZ ;  /* 0x800000ffbcbc8221 */ /* 0x008fe20000010100 */
[----:B------:R-:W-:Y:S01]  /*7bc0*/  SHF.R.U32.HI R4, RZ, 0x8, R21 ;  /* 0x00000008ff047819 */ /* 0x000fe20000011615 */
[----:B------:R-:W-:Y:S01]  /*7bd0*/  MUFU.EX2 R149, R141 ;  /* 0x0000008d00957308 */ /* 0x000fe20000000800 */
[----:B------:R-:W-:Y:S01]  /*7be0*/  ISETP.LE.U32.AND P3, PT, R5, UR6, PT ;  /* 0x0000000605007c0c */ /* 0x000fe2000bf63070 */
[----:B------:R-:W-:Y:S01]  /*7bf0*/  @!P6 FADD.FTZ R165, -R165, -RZ ;  /* 0x800000ffa5a5e221 */ /* 0x000fe20000010100 */
[----:B------:R-:W-:Y:S02]  /*7c00*/  LOP3.LUT R4, R4, 0xffff, RZ, 0xc0, !PT ;  /* 0x0000ffff04047812 */ /* 0x000fe400078ec0ff */
[----:B------:R-:W-:Y:S02]  /*7c10*/  ISETP.LE.U32.AND P1, PT, R13, UR6, PT ;  /* 0x000000060d007c0c */ /* 0x000fe4000bf23070 */
[----:B------:R-:W-:Y:S02]  /*7c20*/  ISETP.LE.U32.AND P6, PT, R4, UR6, PT ;  /* 0x0000000604007c0c */ /* 0x000fe4000bfc3070 */
[----:B------:R-:W-:Y:S01]  /*7c30*/  SHF.R.U32.HI R6, RZ, 0x8, R20 ;  /* 0x00000008ff067819 */ /* 0x000fe20000011614 */
[----:B------:R-:W-:Y:S01]  /*7c40*/  @!P4 FADD.FTZ R163, -R163, -RZ ;  /* 0x800000ffa3a3c221 */ /* 0x000fe20000010100 */
[----:B------:R-:W-:Y:S01]  /*7c50*/  LOP3.LUT R4, R22, 0xff, RZ, 0xc0, !PT ;  /* 0x000000ff16047812 */ /* 0x000fe200078ec0ff */
[----:B------:R-:W1:Y:S01]  /*7c60*/  MUFU.EX2 R153, R140 ;  /* 0x0000008c00997308 */ /* 0x000e620000000800 */
[----:B------:R-:W-:Y:S01]  /*7c70*/  F2FP.RELU.BF16.PACK_AB R7, R216, R213 ;  /* 0x000000d5d807723e */ /* 0x000fe200000018ff */
[----:B------:R-:W-:Y:S01]  /*7c80*/  @!P3 FADD.FTZ R181, -R181, -RZ ;  /* 0x800000ffb5b5b221 */ /* 0x000fe20000010100 */
[----:B------:R-:W-:Y:S02]  /*7c90*/  LOP3.LUT R5, R19, 0xff, RZ, 0xc0, !PT ;  /* 0x000000ff13057812 */ /* 0x000fe400078ec0ff */
[----:B------:R-:W-:Y:S01]  /*7ca0*/  ISETP.LE.U32.AND P3, PT, R4, UR6, PT ;  /* 0x0000000604007c0c */ /* 0x000fe2000bf63070 */
[----:B------:R-:W-:Y:S01]  /*7cb0*/  @!P1 FADD.FTZ R152, -R152, -RZ ;  /* 0x800000ff98989221 */ /* 0x000fe20000010100 */
[----:B------:R-:W-:Y:S01]  /*7cc0*/  LOP3.LUT R4, R6, 0xffff, RZ, 0xc0, !PT ;  /* 0x0000ffff06047812 */ /* 0x000fe200078ec0ff */
[----:B------:R-:W-:Y:S01]  /*7cd0*/  @!P6 FADD.FTZ R151, -R151, -RZ ;  /* 0x800000ff9797e221 */ /* 0x000fe20000010100 */
[----:B------:R-:W-:Y:S01]  /*7ce0*/  F2FP.RELU.BF16.PACK_AB R6, R220, R221 ;  /* 0x000000dddc06723e */ /* 0x000fe200000018ff */
[----:B------:R2:W-:Y:S01]  /*7cf0*/  STS [R230+0x1c000], R7 ;  /* 0x01c00007e6007388 */ /* 0x0005e20000000800 */
[----:B------:R-:W-:Y:S02]  /*7d00*/  ISETP.LE.U32.AND P1, PT, R5, UR6, PT ;  /* 0x0000000605007c0c */ /* 0x000fe4000bf23070 */
[----:B------:R-:W-:Y:S01]  /*7d10*/  F2FP.RELU.BF16.PACK_AB R5, R210, R211 ;  /* 0x000000d3d205723e */ /* 0x000fe200000018ff */
[----:B------:R3:W-:Y:S01]  /*7d20*/  STS [R230+0x1c400], R6 ;  /* 0x01c40006e6007388 */ /* 0x0007e20000000800 */
[----:B------:R-:W-:Y:S02]  /*7d30*/  ISETP.LE.U32.AND P6, PT, R4, UR6, PT ;  /* 0x0000000604007c0c */ /* 0x000fe4000bfc3070 */
[----:B------:R-:W-:Y:S01]  /*7d40*/  F2FP.RELU.BF16.PACK_AB R4, R212, R214 ;  /* 0x000000d6d404723e */ /* 0x000fe200000018ff */
[----:B------:R3:W-:Y:S01]  /*7d50*/  STS [R233+0x1c000], R5 ;  /* 0x01c00005e9007388 */ /* 0x0007e20000000800 */
[----:B------:R-:W-:Y:S01]  /*7d60*/  SHF.R.U32.HI R8, RZ, 0x18, R8 ;  /* 0x00000018ff087819 */ /* 0x000fe20000011608 */
[----:B----4-:R-:W-:Y:S01]  /*7d70*/  @!P3 FADD.FTZ R150, -R150, -RZ ;  /* 0x800000ff9696b221 */ /* 0x010fe20000010100 */
[----:B------:R-:W-:Y:S01]  /*7d80*/  ISETP.LE.U32.AND P2, PT, R26, UR6, PT ;  /* 0x000000061a007c0c */ /* 0x000fe2000bf43070 */
[----:B------:R4:W-:Y:S01]  /*7d90*/  STS [R233+0x1c400], R4 ;  /* 0x01c40004e9007388 */ /* 0x0009e20000000800 */
[----:B------:R-:W-:Y:S01]  /*7da0*/  ISETP.LE.U32.AND P4, PT, R8, UR6, PT ;  /* 0x0000000608007c0c */ /* 0x000fe2000bf83070 */
[----:B------:R-:W-:Y:S01]  /*7db0*/  @!P1 FADD.FTZ R162, -R162, -RZ ;  /* 0x800000ffa2a29221 */ /* 0x000fe20000010100 */
[----:B------:R-:W-:Y:S02]  /*7dc0*/  F2FP.RELU.BF16.PACK_AB R8, R201, R202 ;  /* 0x000000cac908723e */ /* 0x000fe400000018ff */
[----:B------:R-:W-:Y:S01]  /*7dd0*/  F2FP.RELU.BF16.PACK_AB R0, R196, R197 ;  /* 0x000000c5c400723e */ /* 0x000fe200000018ff */
[----:B-1----:R-:W-:Y:S01]  /*7de0*/  @!P6 FADD.FTZ R153, -R153, -RZ ;  /* 0x800000ff9999e221 */ /* 0x002fe20000010100 */
[----:B------:R-:W-:Y:S02]  /*7df0*/  SHF.R.U32.HI R9, RZ, 0x18, R9 ;  /* 0x00000018ff097819 */ /* 0x000fe40000011609 */
[----:B------:R-:W-:Y:S02]  /*7e00*/  ISETP.LE.U32.AND P0, PT, R14, UR6, PT ;  /* 0x000000060e007c0c */ /* 0x000fe4000bf03070 */
[----:B------:R-:W-:Y:S01]  /*7e10*/  FSETP.GE.FTZ.AND P1, PT, R210, RZ, PT ;  /* 0x000000ffd200720b */ /* 0x000fe20003f36000 */
[----:B------:R-:W-:Y:S01]  /*7e20*/  @!P2 FADD.FTZ R164, -R164, -RZ ;  /* 0x800000ffa4a4a221 */ /* 0x000fe20000010100 */
[----:B--2---:R-:W-:Y:S01]  /*7e30*/  F2FP.RELU.BF16.PACK_AB R7, R225, R222 ;  /* 0x000000dee107723e */ /* 0x004fe200000018ff */
[----:B------:R-:W-:Y:S01]  /*7e40*/  @!P4 FADD.FTZ R167, -R167, -RZ ;  /* 0x800000ffa7a7c221 */ /* 0x000fe20000010100 */
[----:B------:R-:W-:Y:S02]  /*7e50*/  ISETP.LE.U32.AND P2, PT, R9, UR6, PT ;  /* 0x0000000609007c0c */ /* 0x000fe4000bf43070 */
[----:B---3--:R-:W-:Y:S01]  /*7e60*/  F2FP.RELU.BF16.PACK_AB R6, R226, R227 ;  /* 0x000000e3e206723e */ /* 0x008fe200000018ff */
[----:B------:R1:W-:Y:S01]  /*7e70*/  STS [R230+0x1e000], R7 ;  /* 0x01e00007e6007388 */ /* 0x0003e20000000800 */
[----:B------:R-:W-:Y:S02]  /*7e80*/  FSETP.GE.FTZ.AND P3, PT, R189, RZ, PT ;  /* 0x000000ffbd00720b */ /* 0x000fe40003f76000 */
[----:B------:R-:W-:Y:S01]  /*7e90*/  F2FP.RELU.BF16.PACK_AB R5, R218, R219 ;  /* 0x000000dbda05723e */ /* 0x000fe200000018ff */
[----:B------:R2:W-:Y:S01]  /*7ea0*/  STS [R230+0x1e400], R6 ;  /* 0x01e40006e6007388 */ /* 0x0005e20000000800 */
[----:B------:R-:W-:Y:S01]  /*7eb0*/  @!P0 FADD.FTZ R149, -R149, -RZ ;  /* 0x800000ff95958221 */ /* 0x000fe20000010100 */
[----:B------:R-:W-:Y:S02]  /*7ec0*/  FSETP.GE.FTZ.AND P4, PT, R201, RZ, PT ;  /* 0x000000ffc900720b */ /* 0x000fe40003f96000 */
[----:B----4-:R-:W-:Y:S01]  /*7ed0*/  F2FP.RELU.BF16.PACK_AB R4, R223, R224 ;  /* 0x000000e0df04723e */ /* 0x010fe200000018ff */
[----:B------:R3:W-:Y:S01]  /*7ee0*/  STS [R233+0x1e000], R5 ;  /* 0x01e00005e9007388 */ /* 0x0007e20000000800 */
[----:B------:R-:W-:Y:S01]  /*7ef0*/  @!P2 FADD.FTZ R158, -R158, -RZ ;  /* 0x800000ff9e9ea221 */ /* 0x000fe20000010100 */
[----:B------:R-:W-:Y:S02]  /*7f00*/  ISETP.LE.U32.AND P2, PT, R12, UR6, PT ;  /* 0x000000060c007c0c */ /* 0x000fe4000bf43070 */
[----:B------:R4:W-:Y:S04]  /*7f10*/  STS [R233+0x1e400], R4 ;  /* 0x01e40004e9007388 */ /* 0x0009e80000000800 */
[----:B------:R-:W-:Y:S07]  /*7f20*/  STS [R237+0x1c000], R8 ;  /* 0x01c00008ed007388 */ /* 0x000fee0000000800 */
[----:B------:R-:W-:Y:S01]  /*7f30*/  @!P2 FADD.FTZ R157, -R157, -RZ ;  /* 0x800000ff9d9da221 */ /* 0x000fe20000010100 */
[----:B-1----:R-:W-:Y:S02]  /*7f40*/  F2FP.RELU.BF16.PACK_AB R7, R200, R203 ;  /* 0x000000cbc807723e */ /* 0x002fe400000018ff */
[----:B------:R-:W-:Y:S02]  /*7f50*/  FSETP.GE.FTZ.AND P2, PT, R211, RZ, PT ;  /* 0x000000ffd300720b */ /* 0x000fe40003f56000 */
[----:B--2---:R-:W-:Y:S01]  /*7f60*/  F2FP.RELU.BF16.PACK_AB R6, R205, R207 ;  /* 0x000000cfcd06723e */ /* 0x004fe200000018ff */
        /* <DEDUP_REMOVED lines=11> */
[----:B----4-:R-:W-:Y:S05]  /*8020*/  F2FP.RELU.BF16.PACK_AB R6, R198, R199 ;  /* 0x000000c7c606723e */ /* 0x010fea00000018ff */
[----:B------:R3:W-:Y:S04]  /*8030*/  STS [R236+0x1e000], R6 ;  /* 0x01e00006ec007388 */ /* 0x0007e80000000800 */
[----:B------:R4:W-:Y:S01]  /*8040*/  STS [R231+0x1c000], R4 ;  /* 0x01c00004e7007388 */ /* 0x0009e20000000800 */
[----:B-1----:R-:W-:Y:S05]  /*8050*/  F2FP.RELU.BF16.PACK_AB R7, R184, R186 ;  /* 0x000000bab807723e */ /* 0x002fea00000018ff */
[----:B------:R1:W-:Y:S01]  /*8060*/  STS [R231+0x1c400], R7 ;  /* 0x01c40007e7007388 */ /* 0x0003e20000000800 */
[----:B--2---:R-:W-:Y:S05]  /*8070*/  F2FP.RELU.BF16.PACK_AB R5, R159, R161 ;  /* 0x000000a19f05723e */ /* 0x004fea00000018ff */
[----:B------:R2:W-:Y:S01]  /*8080*/  STS [R232+0x1c000], R5 ;  /* 0x01c00005e8007388 */ /* 0x0005e20000000800 */
[----:B---3--:R-:W-:Y:S02]  /*8090*/  F2FP.RELU.BF16.PACK_AB R6, R191, R193 ;  /* 0x000000c1bf06723e */ /* 0x008fe400000018ff */
[----:B----4-:R-:W-:Y:S05]  /*80a0*/  F2FP.RELU.BF16.PACK_AB R4, R164, R166 ;  /* 0x000000a6a404723e */ /* 0x010fea00000018ff */
[----:B------:R3:W-:Y:S04]  /*80b0*/  STS [R232+0x1c400], R4 ;  /* 0x01c40004e8007388 */ /* 0x0007e80000000800 */
[----:B------:R4:W-:Y:S01]  /*80c0*/  STS [R231+0x1e000], R6 ;  /* 0x01e00006e7007388 */ /* 0x0009e20000000800 */
[----:B-1----:R-:W-:Y:S03]  /*80d0*/  F2FP.RELU.BF16.PACK_AB R7, R188, R187 ;  /* 0x000000bbbc07723e */ /* 0x002fe600000018ff */
[----:B------:R1:W-:Y:S04]  /*80e0*/  STS [R231+0x1e400], R0 ;  /* 0x01e40000e7007388 */ /* 0x0003e80000000800 */
[----:B------:R1:W-:Y:S01]  /*80f0*/  STS [R232+0x1e000], R7 ;  /* 0x01e00007e8007388 */ /* 0x0003e20000000800 */
[----:B--2---:R-:W-:Y:S02]  /*8100*/  F2FP.RELU.BF16.PACK_AB R5, R154, R156 ;  /* 0x0000009c9a05723e */ /* 0x004fe400000018ff */
[----:B---3--:R-:W-:Y:S02]  /*8110*/  F2FP.RELU.BF16.PACK_AB R4, R158, R160 ;  /* 0x000000a09e04723e */ /* 0x008fe400000018ff */
[----:B----4-:R-:W-:Y:S02]  /*8120*/  F2FP.RELU.BF16.PACK_AB R6, R195, R194 ;  /* 0x000000c2c306723e */ /* 0x010fe400000018ff */
[----:B-1----:R-:W-:Y:S03]  /*8130*/  F2FP.RELU.BF16.PACK_AB R0, R151, R152 ;  /* 0x000000989700723e */ /* 0x002fe600000018ff */
        /* <DEDUP_REMOVED lines=68> */
[----:B------:R-:W3:Y:S01]  /*8580*/  LDG.E R145, [R146.64] ;  /* 0x0000002092917981 */ /* 0x000ee2000c1e1900 */
        /* <DEDUP_REMOVED lines=25> */
[C---:B---3--:R-:W-:Y:S01]  /*8720*/  FADD.FTZ R2, -R145.reuse, R4 ;  /* 0x0000000491027221 */ /* 0x048fe20000010100 */
[C---:B------:R-:W-:Y:S01]  /*8730*/  HMMA.16816.F32.BF16 R16, R136.reuse, R134, R16 ;  /* 0x000000868810723c */ /* 0x040fe20000041810 */
[----:B------:R1:W2:Y:S02]  /*8740*/  LDG.E R4, [R146.64+0x20] ;  /* 0x0000202092047981 */ /* 0x0002a4000c1e1900 */
[----:B------:R-:W-:Y:S01]  /*8750*/  FADD.FTZ R0, -R145, R5 ;  /* 0x0000000591007221 */ /* 0x000fe20000010100 */
[-C--:B------:R-:W-:Y:S01]  /*8760*/  FSEL R2, R2, R145.reuse, P0 ;  /* 0x0000009102027208 */ /* 0x080fe20000000000 */
[----:B------:R-:W3:Y:S01]  /*8770*/  LDSM.16.M88.4 R132, [R172+0x10800] ;  /* 0x01080000ac84783b */ /* 0x000ee20000000200 */
[----:B------:R-:W-:Y:S03]  /*8780*/  FSETP.GE.FTZ.AND P0, PT, R216, RZ, PT ;  /* 0x000000ffd800720b */ /* 0x000fe60003f16000 */
[----:B------:R-:W-:Y:S03]  /*8790*/  FMUL.FTZ R213, R213, R2 ;  /* 0x00000002d5d57220 */ /* 0x000fe60000410000 */
[-C--:B------:R-:W-:Y:S01]  /*87a0*/  FSEL R0, R0, R145.reuse, P0 ;  /* 0x0000009100007208 */ /* 0x080fe20000000000 */
[----:B------:R1:W4:Y:S01]  /*87b0*/  LDG.E R2, [R146.64+0x100] ;  /* 0x0001002092027981 */ /* 0x000322000c1e1900 */
[----:B------:R-:W-:Y:S03]  /*87c0*/  FSETP.GE.FTZ.AND P0, PT, R202, RZ, PT ;  /* 0x000000ffca00720b */ /* 0x000fe60003f16000 */
[----:B------:R-:W-:Y:S02]  /*87d0*/  FMUL.FTZ R216, R216, R0 ;  /* 0x00000000d8d87220 */ /* 0x000fe40000410000 */
[----:B------:R1:W4:Y:S05]  /*87e0*/  LDG.E R0, [R146.64+0x120] ;  /* 0x0001202092007981 */ /* 0x00032a000c1e1900 */
[C---:B------:R-:W-:Y:S02]  /*87f0*/  FADD.FTZ R16, -R145.reuse, R16 ;  /* 0x0000001091107221 */ /* 0x040fe40000010100 */
[----:B------:R-:W-:Y:S03]  /*8800*/  FADD.FTZ R17, -R145, R17 ;  /* 0x0000001191117221 */ /* 0x000fe60000010100 */
[-C--:B------:R-:W-:Y:S02]  /*8810*/  FSEL R16, R16, R145.reuse, P2 ;  /* 0x0000009110107208 */ /* 0x080fe40001000000 */
[----:B------:R-:W-:Y:S02]  /*8820*/  FSEL R17, R17, R145, P1 ;  /* 0x0000009111117208 */ /* 0x000fe40000800000 */
[----:B------:R-:W-:Y:S01]  /*8830*/  FSETP.GE.FTZ.AND P1, PT, R183, RZ, PT ;  /* 0x000000ffb700720b */ /* 0x000fe20003f36000 */
[----:B------:R-:W-:Y:S01]  /*8840*/  FMUL.FTZ R211, R211, R16 ;  /* 0x00000010d3d37220 */ /* 0x000fe20000410000 */
[----:B------:R-:W-:Y:S01]  /*8850*/  FSETP.GE.FTZ.AND P2, PT, R185, RZ, PT ;  /* 0x000000ffb900720b */ /* 0x000fe20003f56000 */
[----:B------:R-:W-:Y:S02]  /*8860*/  FMUL.FTZ R210, R210, R17 ;  /* 0x00000011d2d27220 */ /* 0x000fe40000410000 */
[----:B-1----:R-:W-:Y:S01]  /*8870*/  IMAD.MOV.U32 R146, RZ, RZ, R239 ;  /* 0x000000ffff927224 */ /* 0x002fe200078e00ef */
[-C--:B---3--:R-:W-:Y:S01]  /*8880*/  HMMA.16816.F32.BF16 R20, R136, R132.reuse, R20 ;  /* 0x000000848814723c */ /* 0x088fe20000041814 */
[----:B------:R-:W-:Y:S07]  /*8890*/  IMAD.MOV.U32 R147, RZ, RZ, R238 ;  /* 0x000000ffff937224 */ /* 0x000fee00078e00ee */
[C---:B------:R-:W-:Y:S08]  /*88a0*/  HMMA.16816.F32.BF16 R24, R140.reuse, R132, R24 ;  /* 0x000000848c18723c */ /* 0x040ff00000041818 */
[-C--:B------:R-:W-:Y:S08]  /*88b0*/  HMMA.16816.F32.BF16 R28, R140, R134.reuse, R28 ;  /* 0x000000868c1c723c */ /* 0x080ff0000004181c */
[C---:B------:R-:W-:Y:S01]  /*88c0*/  FADD.FTZ R20, -R145.reuse, R20 ;  /* 0x0000001491147221 */ /* 0x040fe20000010100 */
[C---:B------:R-:W-:Y:S01]  /*88d0*/  HMMA.16816.F32.BF16 R32, R136.reuse, R134, R32 ;  /* 0x000000868820723c */ /* 0x040fe20000041820 */
[----:B------:R-:W1:Y:S02]  /*88e0*/  LDSM.16.M88.4 R132, [R172+0x11000] ;  /* 0x01100000ac84783b */ /* 0x000e640000000200 */
[----:B------:R-:W-:Y:S01]  /*88f0*/  FADD.FTZ R21, -R145, R21 ;  /* 0x0000001591157221 */ /* 0x000fe20000010100 */
[-C--:B------:R-:W-:Y:S02]  /*8900*/  FSEL R20, R20, R145.reuse, P0 ;  /* 0x0000009114147208 */ /* 0x080fe40000000000 */
[----:B------:R-:W-:Y:S02]  /*8910*/  FSETP.GE.FTZ.AND P0, PT, R182, RZ, PT ;  /* 0x000000ffb600720b */ /* 0x000fe40003f16000 */
[----:B------:R-:W-:Y:S01]  /*8920*/  FSEL R21, R21, R145, P4 ;  /* 0x0000009115157208 */ /* 0x000fe20002000000 */
[----:B------:R-:W-:Y:S01]  /*8930*/  FMUL.FTZ R202, R202, R20 ;  /* 0x00000014caca7220 */ /* 0x000fe20000410000 */
[----:B------:R-:W-:Y:S03]  /*8940*/  FSETP.GE.FTZ.AND P4, PT, R160, RZ, PT ;  /* 0x000000ffa000720b */ /* 0x000fe60003f96000 */
[----:B------:R-:W-:Y:S11]  /*8950*/  FMUL.FTZ R201, R201, R21 ;  /* 0x00000015c9c97220 */ /* 0x000ff60000410000 */
[C---:B------:R-:W-:Y:S02]  /*8960*/  FADD.FTZ R20, -R145.reuse, R32 ;  /* 0x0000002091147221 */ /* 0x040fe40000010100 */
[----:B------:R-:W-:Y:S03]  /*8970*/  FADD.FTZ R17, -R145, R33 ;  /* 0x0000002191117221 */ /* 0x000fe60000010100 */
[-C--:B------:R-:W-:Y:S02]  /*8980*/  FSEL R20, R20, R145.reuse, P3 ;  /* 0x0000009114147208 */ /* 0x080fe40001800000 */
        /* <DEDUP_REMOVED lines=30> */
[----:B------:R-:W-:Y:S03]  /*8b70*/  HMMA.16816.F32.BF16 R64, R136, R134, R64 ;  /* 0x000000868840723c */ /* 0x000fe60000041840 */
[----:B------:R-:W-:Y:S01]  /*8b80*/  FADD.FTZ R52, -R145, R52 ;  /* 0x0000003491347221 */ /* 0x000fe20000010100 */
[-C--:B------:R-:W-:Y:S02]  /*8b90*/  FSEL R53, R53, R145.reuse, P1 ;  /* 0x0000009135357208 */ /* 0x080fe40000800000 */
[----:B------:R-:W-:Y:S02]  /*8ba0*/  FSETP.GE.FTZ.AND P1, PT, R152, RZ, PT ;  /* 0x000000ff9800720b */ /* 0x000fe40003f36000 */
[----:B------:R-:W-:Y:S01]  /*8bb0*/  FSEL R52, R52, R145, P2 ;  /* 0x0000009134347208 */ /* 0x000fe20001000000 */
[----:B------:R-:W-:Y:S01]  /*8bc0*/  FMUL.FTZ R154, R154, R53 ;  /* 0x000000359a9a7220 */ /* 0x000fe20000410000 */
[----:B------:R-:W-:Y:S03]  /*8bd0*/  FSETP.GE.FTZ.AND P2, PT, R150, RZ, PT ;  /* 0x000000ff9600720b */ /* 0x000fe60003f56000 */
[----:B------:R-:W-:Y:S11]  /*8be0*/  FMUL.FTZ R156, R156, R52 ;  /* 0x000000349c9c7220 */ /* 0x000ff60000410000 */
[C---:B------:R-:W-:Y:S05]  /*8bf0*/  FADD.FTZ R64, -R145.reuse, R64 ;  /* 0x0000004091407221 */ /* 0x040fea0000010100 */
[----:B------:R-:W-:Y:S01]  /*8c00*/  FSEL R64, R64, R145, P1 ;  /* 0x0000009140407208 */ /* 0x000fe20000800000 */
[----:B------:R-:W-:Y:S01]  /*8c10*/  @P0 FADD.FTZ R145, -R145, R65 ;  /* 0x0000004191910221 */ /* 0x000fe20000010100 */
[----:B------:R-:W-:Y:S02]  /*8c20*/  FSETP.GE.FTZ.AND P1, PT, R221, RZ, PT ;  /* 0x000000ffdd00720b */ /* 0x000fe40003f36000 */
[----:B------:R-:W-:Y:S01]  /*8c30*/  FSETP.GE.FTZ.AND P0, PT, R220, RZ, PT ;  /* 0x000000ffdc00720b */ /* 0x000fe20003f16000 */
[----:B------:R-:W-:Y:S02]  /*8c40*/  FMUL.FTZ R152, R152, R64 ;  /* 0x0000004098987220 */ /* 0x000fe40000410000 */
[----:B------:R-:W-:Y:S02]  /*8c50*/  FMUL.FTZ R145, R151, R145 ;  /* 0x0000009197917220 */ /* 0x000fe40000410000 */
[C---:B--2---:R-:W-:Y:S02]  /*8c60*/  FADD.FTZ R6, -R4.reuse, R6 ;  /* 0x0000000604067221 */ /* 0x044fe40000010100 */
[C---:B------:R-:W-:Y:S02]  /*8c70*/  FADD.FTZ R18, -R4.reuse, R18 ;  /* 0x0000001204127221 */ /* 0x040fe40000010100 */
[----:B------:R-:W-:Y:S01]  /*8c80*/  FADD.FTZ R22, -R4, R22 ;  /* 0x0000001604167221 */ /* 0x000fe20000010100 */
[-C--:B------:R-:W-:Y:S01]  /*8c90*/  FSEL R6, R6, R4.reuse, P1 ;  /* 0x0000000406067208 */ /* 0x080fe20000800000 */
[----:B------:R-:W-:Y:S01]  /*8ca0*/  FADD.FTZ R34, -R4, R34 ;  /* 0x0000002204227221 */ /* 0x000fe20000010100 */
[----:B------:R-:W-:Y:S01]  /*8cb0*/  FSETP.GE.FTZ.AND P1, PT, R214, RZ, PT ;  /* 0x000000ffd600720b */ /* 0x000fe20003f36000 */
[C---:B------:R-:W-:Y:S02]  /*8cc0*/  FADD.FTZ R7, -R4.reuse, R7 ;  /* 0x0000000704077221 */ /* 0x040fe40000010100 */
[----:B------:R-:W-:Y:S01]  /*8cd0*/  FADD.FTZ R38, -R4, R38 ;  /* 0x0000002604267221 */ /* 0x000fe20000010100 */
[-C--:B------:R-:W-:Y:S01]  /*8ce0*/  FSEL R18, R18, R4.reuse, P1 ;  /* 0x0000000412127208 */ /* 0x080fe20000800000 */
[C---:B------:R-:W-:Y:S01]  /*8cf0*/  FADD.FTZ R19, -R4.reuse, R19 ;  /* 0x0000001304137221 */ /* 0x040fe20000010100 */
[----:B------:R-:W-:Y:S01]  /*8d00*/  FSETP.GE.FTZ.AND P1, PT, R203, RZ, PT ;  /* 0x000000ffcb00720b */ /* 0x000fe20003f36000 */
[C---:B------:R-:W-:Y:S01]  /*8d10*/  FADD.FTZ R50, -R4.reuse, R50 ;  /* 0x0000003204327221 */ /* 0x040fe20000010100 */
[-C--:B------:R-:W-:Y:S01]  /*8d20*/  FSEL R7, R7, R4.reuse, P0 ;  /* 0x0000000407077208 */ /* 0x080fe20000000000 */
[----:B------:R-:W-:Y:S01]  /*8d30*/  FADD.FTZ R23, -R4, R23 ;  /* 0x0000001704177221 */ /* 0x000fe20000010100 */
[----:B------:R-:W-:Y:S01]  /*8d40*/  FSEL R22, R22, R4, P1 ;  /* 0x0000000416167208 */ /* 0x000fe20000800000 */
[----:B------:R-:W-:Y:S01]  /*8d50*/  FADD.FTZ R35, -R4, R35 ;  /* 0x0000002304237221 */ /* 0x000fe20000010100 */
[----:B------:R-:W-:Y:S01]  /*8d60*/  FSETP.GE.FTZ.AND P1, PT, R192, RZ, PT ;  /* 0x000000ffc000720b */ /* 0x000fe20003f36000 */
[----:B------:R-:W-:Y:S01]  /*8d70*/  FADD.FTZ R39, -R4, R39 ;  /* 0x0000002704277221 */ /* 0x000fe20000010100 */
[----:B------:R-:W-:Y:S01]  /*8d80*/  FSETP.GE.FTZ.AND P0, PT, R212, RZ, PT ;  /* 0x000000ffd400720b */ /* 0x000fe20003f16000 */
[----:B------:R-:W-:Y:S01]  /*8d90*/  FMUL.FTZ R65, R221, R6 ;  /* 0x00000006dd417220 */ /* 0x000fe20000410000 */
[-C--:B------:R-:W-:Y:S01]  /*8da0*/  FSEL R34, R34, R4.reuse, P1 ;  /* 0x0000000422227208 */ /* 0x080fe20000800000 */
[----:B------:R-:W-:Y:S01]  /*8db0*/  FMUL.FTZ R64, R220, R7 ;  /* 0x00000007dc407220 */ /* 0x000fe20000410000 */
[----:B------:R-:W-:Y:S01]  /*8dc0*/  FSETP.GE.FTZ.AND P1, PT, R186, RZ, PT ;  /* 0x000000ffba00720b */ /* 0x000fe20003f36000 */
[C---:B------:R-:W-:Y:S01]  /*8dd0*/  FADD.FTZ R51, -R4.reuse, R51 ;  /* 0x0000003304337221 */ /* 0x040fe20000010100 */
[-C--:B------:R-:W-:Y:S01]  /*8de0*/  FSEL R19, R19, R4.reuse, P0 ;  /* 0x0000000413137208 */ /* 0x080fe20000000000 */
[----:B------:R-:W-:Y:S01]  /*8df0*/  FADD.FTZ R54, -R4, R54 ;  /* 0x0000003604367221 */ /* 0x000fe20000010100 */
[-C--:B------:R-:W-:Y:S01]  /*8e00*/  FSEL R38, R38, R4.reuse, P1 ;  /* 0x0000000426267208 */ /* 0x080fe20000800000 */
[----:B------:R-:W-:Y:S01]  /*8e10*/  FADD.FTZ R7, -R4, R55 ;  /* 0x0000003704077221 */ /* 0x000fe20000010100 */
[----:B------:R-:W-:Y:S01]  /*8e20*/  FSETP.GE.FTZ.AND P1, PT, R166, RZ, PT ;  /* 0x000000ffa600720b */ /* 0x000fe20003f36000 */
[----:B------:R-:W-:Y:S01]  /*8e30*/  FADD.FTZ R6, -R4, R66 ;  /* 0x0000004204067221 */ /* 0x000fe20000010100 */
[----:B------:R-:W-:Y:S01]  /*8e40*/  FSETP.GE.FTZ.AND P0, PT, R200, RZ, PT ;  /* 0x000000ffc800720b */ /* 0x000fe20003f16000 */
[----:B----4-:R-:W-:Y:S01]  /*8e50*/  FADD.FTZ R5, -R2, R8 ;  /* 0x0000000802057221 */ /* 0x010fe20000010100 */
[----:B------:R-:W-:Y:S01]  /*8e60*/  FSEL R50, R50, R4, P1 ;  /* 0x0000000432327208 */ /* 0x000fe20000800000 */
[----:B------:R-:W-:Y:S01]  /*8e70*/  FMUL.FTZ R203, R203, R22 ;  /* 0x00000016cbcb7220 */ /* 0x000fe20000410000 */
[----:B------:R-:W-:Y:S01]  /*8e80*/  FSETP.GE.FTZ.AND P1, PT, R149, RZ, PT ;  /* 0x000000ff9500720b */ /* 0x000fe20003f36000 */
[C---:B------:R-:W-:Y:S01]  /*8e90*/  FADD.FTZ R56, -R2.reuse, R56 ;  /* 0x0000003802387221 */ /* 0x040fe20000010100 */
[-C--:B------:R-:W-:Y:S01]  /*8ea0*/  FSEL R23, R23, R4.reuse, P0 ;  /* 0x0000000417177208 */ /* 0x080fe20000000000 */
        /* <DEDUP_REMOVED lines=17> */
[----:B------:R-:W-:Y:S01]  /*8fc0*/  FSEL R51, R51, R4, P0 ;  /* 0x0000000433337208 */ /* 0x000fe20000000000 */
[----:B------:R-:W-:Y:S01]  /*8fd0*/  @P1 FADD.FTZ R4, -R4, R67 ;  /* 0x0000004304041221 */ /* 0x000fe20000010100 */
[----:B------:R-:W-:Y:S01]  /*8fe0*/  FSETP.GE.FTZ.AND P0, PT, R222, RZ, PT ;  /* 0x000000ffde00720b */ /* 0x000fe20003f16000 */
[----:B------:R-:W-:Y:S01]  /*8ff0*/  FMUL.FTZ R150, R150, R6 ;  /* 0x0000000696967220 */ /* 0x000fe20000410000 */
[----:B------:R-:W-:Y:S01]  /*9000*/  FSETP.GE.FTZ.AND P2, PT, R218, RZ, PT ;  /* 0x000000ffda00720b */ /* 0x000fe20003f56000 */
[----:B------:R-:W-:Y:S01]  /*9010*/  FMUL.FTZ R149, R149, R4 ;  /* 0x0000000495957220 */ /* 0x000fe20000410000 */
[-C--:B------:R-:W-:Y:S01]  /*9020*/  FSEL R5, R5, R2.reuse, P0 ;  /* 0x0000000205057208 */ /* 0x080fe20000000000 */
        /* <DEDUP_REMOVED lines=12> */
[----:B------:R-:W-:Y:S01]  /*90f0*/  FADD.FTZ R4, -R2, R44 ;  /* 0x0000002c02047221 */ /* 0x000fe20000010100 */
[----:B------:R-:W-:Y:S01]  /*9100*/  FSETP.GE.FTZ.AND P0, PT, R187, RZ, PT ;  /* 0x000000ffbb00720b */ /* 0x000fe20003f16000 */
[----:B------:R-:W-:Y:S01]  /*9110*/  FMUL.FTZ R22, R218, R6 ;  /* 0x00000006da167220 */ /* 0x000fe20000410000 */
        /* <DEDUP_REMOVED lines=177> */
.L_x_2072:
        /* <DEDUP_REMOVED lines=212> */
.L_x_2073:
        /* <DEDUP_REMOVED lines=20> */
[----:B------:R-:W-:Y:S02]  /*aab0*/  IMAD R152, R152, 0x18, RZ ;  /* 0x0000001898987824 */ /* 0x000fe400078e02ff */
        /* <DEDUP_REMOVED lines=104> */
[----:B------:R-:W-:Y:S04]  /*b140*/  IMAD R2, R2, 0x38, RZ ;  /* 0x0000003802027824 */ /* 0x000fe800078e02ff */
[C---:B------:R-:W-:Y:S08]  /*b150*/  HMMA.16816.F32.BF16 R16, R36.reuse, R50, R16 ;  /* 0x000000322410723c */ /* 0x040ff00000041810 */
[-C--:B--2---:R-:W-:Y:S08]  /*b160*/  HMMA.16816.F32.BF16 R20, R36, R60.reuse, R20 ;  /* 0x0000003c2414723c */ /* 0x084ff00000041814 */
[C---:B------:R-:W-:Y:S07]  /*b170*/  HMMA.16816.F32.BF16 R24, R52.reuse, R60, R24 ;  /* 0x0000003c3418723c */ /* 0x040fee0000041818 */
[----:B------:R-:W-:Y:S01]  /*b180*/  IADD3 R61, R149, 0x20, RZ ;  /* 0x00000020953d7810 */ /* 0x000fe20007ffe0ff */
[-C--:B------:R-:W-:Y:S01]  /*b190*/  HMMA.16816.F32.BF16 R28, R52, R62.reuse, R28 ;  /* 0x0000003e341c723c */ /* 0x080fe2000004181c */
[----:B------:R-:W2:Y:S03]  /*b1a0*/  LDL R55, [R1+0x14] ;  /* 0x0000140001377983 */ /* 0x000ea60000100800 */
[----:B------:R-:W-:Y:S01]  /*b1b0*/  IMAD.IADD R61, R145, 0x1, R61 ;  /* 0x00000001913d7824 */ /* 0x000fe200078e023d */
[----:B------:R-:W-:Y:S01]  /*b1c0*/  IADD3 R60, R149, 0x20, RZ ;  /* 0x00000020953c7810 */ /* 0x000fe20007ffe0ff */
[----:B------:R-:W3:Y:S02]  /*b1d0*/  LDL R54, [R1+0x10] ;  /* 0x0000100001367983 */ /* 0x000ee40000100800 */
[----:B------:R-:W-:Y:S03]  /*b1e0*/  HMMA.16816.F32.BF16 R32, R36, R62, R32 ;  /* 0x0000003e2420723c */ /* 0x000fe60000041820 */
[----:B------:R-:W3:Y:S01]  /*b1f0*/  LDL R53, [R1+0xc] ;  /* 0x00000c0001357983 */ /* 0x000ee20000100800 */
[C---:B------:R-:W-:Y:S02]  /*b200*/  IMAD.IADD R61, R145.reuse, 0x1, R61 ;  /* 0x00000001913d7824 */ /* 0x040fe400078e023d */
[----:B------:R-:W-:Y:S01]  /*b210*/  IMAD.IADD R60, R145, 0x1, R60 ;  /* 0x00000001913c7824 */ /* 0x000fe200078e023c */
[C---:B------:R-:W-:Y:S01]  /*b220*/  IADD3 R63, R149.reuse, 0x20, RZ ;  /* 0x00000020953f7810 */ /* 0x040fe20007ffe0ff */
[-C--:B----4-:R-:W-:Y:S01]  /*b230*/  HMMA.16816.F32.BF16 R4, R40, R56.reuse, R4 ;  /* 0x000000382804723c */ /* 0x090fe20000041804 */
[----:B------:R-:W3:Y:S04]  /*b240*/  LDL R52, [R1+0x8] ;  /* 0x0000080001347983 */ /* 0x000ee80000100800 */
[----:B------:R-:W-:Y:S01]  /*b250*/  IMAD.MOV.U32 R36, RZ, RZ, R239 ;  /* 0x000000ffff247224 */ /* 0x000fe200078e00ef */
[----:B------:R-:W-:Y:S01]  /*b260*/  IADD3 R62, R149, 0x20, RZ ;  /* 0x00000020953e7810 */ /* 0x000fe20007ffe0ff */
[----:B------:R-:W-:Y:S01]  /*b270*/  IMAD.MOV.U32 R37, RZ, RZ, R238 ;  /* 0x000000ffff257224 */ /* 0x000fe200078e00ee */
[C---:B------:R-:W-:Y:S01]  /*b280*/  HMMA.16816.F32.BF16 R8, R64.reuse, R56, R8 ;  /* 0x000000384008723c */ /* 0x040fe20000041808 */
[----:B------:R-:W3:Y:S03]  /*b290*/  LDL R57, [R1+0x1c] ;  /* 0x00001c0001397983 */ /* 0x000ee60000100800 */
[CC--:B------:R-:W-:Y:S01]  /*b2a0*/  LEA R38, P1, R145.reuse, R36.reuse, 0x2 ;  /* 0x0000002491267211 */ /* 0x0c0fe200078210ff */
[----:B------:R-:W-:Y:S01]  /*b2b0*/  IMAD.IADD R62, R145, 0x1, R62 ;  /* 0x00000001913e7824 */ /* 0x000fe200078e023e */
[----:B------:R-:W3:Y:S01]  /*b2c0*/  LDL R56, [R1+0x18] ;  /* 0x0000180001387983 */ /* 0x000ee20000100800 */
[-C--:B------:R-:W-:Y:S01]  /*b2d0*/  LEA R44, P0, R149, R36.reuse, 0x2 ;  /* 0x00000024952c7211 */ /* 0x080fe200078010ff */
[-C--:B------:R-:W-:Y:S04]  /*b2e0*/  HMMA.16816.F32.BF16 R12, R64, R58.reuse, R12 ;  /* 0x0000003a400c723c */ /* 0x080fe8000004180c */
[CC--:B------:R-:W-:Y:S01]  /*b2f0*/  LEA.HI.X.SX32 R39, R145.reuse, R37.reuse, 0x2, P1 ;  /* 0x0000002591277211 */ /* 0x0c0fe200008f16ff */
[----:B------:R-:W-:Y:S01]  /*b300*/  IMAD.IADD R60, R145, 0x1, R60 ;  /* 0x00000001913c7824 */ /* 0x000fe200078e023c */
[-C--:B------:R-:W-:Y:S01]  /*b310*/  LEA.HI.X.SX32 R45, R149, R37.reuse, 0x2, P0 ;  /* 0x00000025952d7211 */ /* 0x080fe200000f16ff */
[----:B------:R1:W-:Y:S01]  /*b320*/  RED.E.ADD.F32.FTZ.RN.STRONG.GPU [R36.64], R4 ;  /* 0x000000042400798e */ /* 0x0003e2000c10e788 */
[C---:B------:R-:W-:Y:S04]  /*b330*/  HMMA.16816.F32.BF16 R16, R40.reuse, R58, R16 ;  /* 0x0000003a2810723c */ /* 0x040fe80000041810 */
[----:B------:R-:W3:Y:S01]  /*b340*/  LDL R59, [R1+0x24] ;  /* 0x00002400013b7983 */ /* 0x000ee20000100800 */
[-C--:B------:R-:W-:Y:S01]  /*b350*/  LEA R50, P6, R63, R36.reuse, 0x2 ;  /* 0x000000243f327211 */ /* 0x080fe200078c10ff */
[----:B------:R-:W-:Y:S01]  /*b360*/  IMAD.IADD R60, R145, 0x1, R60 ;  /* 0x00000001913c7824 */ /* 0x000fe200078e023c */
[CC--:B------:R-:W-:Y:S01]  /*b370*/  LEA R48, P5, R62.reuse, R36.reuse, 0x2 ;  /* 0x000000243e307211 */ /* 0x0c0fe200078a10ff */
[-C--:B------:R-:W-:Y:S01]  /*b380*/  HMMA.16816.F32.BF16 R20, R40, R132.reuse, R20 ;  /* 0x000000842814723c */ /* 0x080fe20000041814 */
[----:B------:R-:W3:Y:S03]  /*b390*/  LDL R58, [R1+0x20] ;  /* 0x00002000013a7983 */ /* 0x000ee60000100800 */
[-C--:B------:R-:W-:Y:S02]  /*b3a0*/  LEA.HI.X.SX32 R51, R63, R37.reuse, 0x2, P6 ;  /* 0x000000253f337211 */ /* 0x080fe400030f16ff */
[----:B------:R1:W-:Y:S01]  /*b3b0*/  RED.E.ADD.F32.FTZ.RN.STRONG.GPU [R38.64], R5 ;  /* 0x000000052600798e */ /* 0x0003e2000c10e788 */
[-C--:B------:R-:W-:Y:S01]  /*b3c0*/  LEA.HI.X.SX32 R49, R62, R37.reuse, 0x2, P5 ;  /* 0x000000253e317211 */ /* 0x080fe200028f16ff */
[C---:B------:R-:W-:Y:S03]  /*b3d0*/  HMMA.16816.F32.BF16 R24, R64.reuse, R132, R24 ;  /* 0x000000844018723c */ /* 0x040fe60000041818 */
[----:B------:R1:W-:Y:S05]  /*b3e0*/  RED.E.ADD.F32.FTZ.RN.STRONG.GPU [R44.64], R6 ;  /* 0x000000062c00798e */ /* 0x0003ea000c10e788 */
[-C--:B------:R-:W-:Y:S04]  /*b3f0*/  HMMA.16816.F32.BF16 R28, R64, R134.reuse, R28 ;  /* 0x00000086401c723c */ /* 0x080fe8000004181c */
[CC--:B-1----:R-:W-:Y:S04]  /*b400*/  LEA R4, P0, R151.reuse, R36.reuse, 0x2 ;  /* 0x0000002497047211 */ /* 0x0c2fe800078010ff */
[----:B------:R-:W-:Y:S07]  /*b410*/  HMMA.16816.F32.BF16 R32, R40, R134, R32 ;  /* 0x000000862820723c */ /* 0x000fee0000041820 */
[CC--:B------:R-:W-:Y:S02]  /*b420*/  LEA R42, P1, R152.reuse, R36.reuse, 0x2 ;  /* 0x00000024982a7211 */ /* 0x0c0fe400078210ff */
[-C--:B------:R-:W-:Y:S03]  /*b430*/  LEA.HI.X.SX32 R5, R151, R37.reuse, 0x2, P0 ;  /* 0x0000002597057211 */ /* 0x080fe600000f16ff */
[-C--:B------:R-:W-:Y:S02]  /*b440*/  LEA.HI.X.SX32 R43, R152, R37.reuse, 0x2, P1 ;  /* 0x00000025982b7211 */ /* 0x080fe400008f16ff */
[-C--:B------:R-:W-:Y:S01]  /*b450*/  LEA R40, P1, R150, R36.reuse, 0x2 ;  /* 0x0000002496287211 */ /* 0x080fe200078210ff */
[----:B------:R-:W-:Y:S01]  /*b460*/  IMAD.MOV.U32 R44, RZ, RZ, c[0x0][0x22c] ;  /* 0x00008b00ff2c7624 */ /* 0x000fe200078e00ff */
[-C--:B------:R-:W-:Y:S01]  /*b470*/  LEA R6, P0, R0, R36.reuse, 0x2 ;  /* 0x0000002400067211 */ /* 0x080fe200078010ff */
[----:B------:R1:W-:Y:S01]  /*b480*/  RED.E.ADD.F32.FTZ.RN.STRONG.GPU [R42.64], R7 ;  /* 0x000000072a00798e */ /* 0x0003e2000c10e788 */
[-C--:B------:R-:W-:Y:S01]  /*b490*/  LEA.HI.X.SX32 R41, R150, R37.reuse, 0x2, P1 ;  /* 0x0000002596297211 */ /* 0x080fe200008f16ff */
[----:B------:R-:W-:Y:S03]  /*b4a0*/  IMAD R44, R44, c[0x0][0x1c0], RZ ;  /* 0x000070002c2c7a24 */ /* 0x000fe600078e02ff */
[----:B------:R1:W-:Y:S01]  /*b4b0*/  RED.E.ADD.F32.FTZ.RN.STRONG.GPU [R4.64], R8 ;  /* 0x000000080400798e */ /* 0x0003e2000c10e788 */
[----:B------:R-:W-:Y:S04]  /*b4c0*/  IMAD R44, R44, 0x68, RZ ;  /* 0x000000682c2c7824 */ /* 0x000fe800078e02ff */
[----:B------:R1:W-:Y:S02]  /*b4d0*/  RED.E.ADD.F32.FTZ.RN.STRONG.GPU [R40.64], R9 ;  /* 0x000000092800798e */ /* 0x0003e4000c10e788 */
[-C--:B-1----:R-:W-:Y:S01]  /*b4e0*/  LEA.HI.X.SX32 R7, R0, R37.reuse, 0x2, P0 ;  /* 0x0000002500077211 */ /* 0x082fe200000f16ff */
[----:B------:R-:W-:Y:S02]  /*b4f0*/  IMAD.MOV.U32 R0, RZ, RZ, c[0x0][0x22c] ;  /* 0x00008b00ff007624 */ /* 0x000fe400078e00ff */
[----:B------:R-:W-:Y:S02]  /*b500*/  IMAD.MOV.U32 R43, RZ, RZ, c[0x0][0x22c] ;  /* 0x00008b00ff2b7624 */ /* 0x000fe400078e00ff */
[----:B------:R1:W-:Y:S01]  /*b510*/  RED.E.ADD.F32.FTZ.RN.STRONG.GPU [R6.64], R10 ;  /* 0x0000000a0600798e */ /* 0x0003e2000c10e788 */
[-C--:B------:R-:W-:Y:S01]  /*b520*/  LEA R4, P1, R2, R36.reuse, 0x2 ;  /* 0x0000002402047211 */ /* 0x080fe200078210ff */
[----:B------:R-:W-:Y:S02]  /*b530*/  IMAD R0, R0, c[0x0][0x1c0], RZ ;  /* 0x0000700000007a24 */ /* 0x000fe400078e02ff */
[----:B------:R-:W-:Y:S01]  /*b540*/  IMAD R43, R43, c[0x0][0x1c0], RZ ;  /* 0x000070002b2b7a24 */ /* 0x000fe200078e02ff */
[-C--:B------:R-:W-:Y:S01]  /*b550*/  LEA.HI.X.SX32 R5, R2, R37.reuse, 0x2, P1 ;  /* 0x0000002502057211 */ /* 0x080fe200008f16ff */
[----:B------:R-:W-:Y:S02]  /*b560*/  IMAD.SHL.U32 R0, R0, 0x40, RZ ;  /* 0x0000004000007824 */ /* 0x000fe400078e00ff */
[----:B------:R-:W-:Y:S02]  /*b570*/  IMAD.MOV.U32 R2, RZ, RZ, c[0x0][0x22c] ;  /* 0x00008b00ff027624 */ /* 0x000fe400078e00ff */
[----:B------:R1:W-:Y:S01]  /*b580*/  RED.E.ADD.F32.FTZ.RN.STRONG.GPU [R4.64], R11 ;  /* 0x0000000b0400798e */ /* 0x0003e2000c10e788 */
[-C--:B------:R-:W-:Y:S01]  /*b590*/  LEA R8, P0, R0, R36.reuse, 0x2 ;  /* 0x0000002400087211 */ /* 0x080fe200078010ff */
[----:B------:R-:W-:Y:S02]  /*b5a0*/  IMAD R2, R2, c[0x0][0x1c0], RZ ;  /* 0x0000700002027a24 */ /* 0x000fe400078e02ff */
[----:B------:R-:W-:Y:S01]  /*b5b0*/  IMAD.MOV.U32 R42, RZ, RZ, c[0x0][0x22c] ;  /* 0x00008b00ff2a7624 */ /* 0x000fe200078e00ff */
[-C--:B------:R-:W-:Y:S01]  /*b5c0*/  LEA.HI.X.SX32 R9, R0, R37.reuse, 0x2, P0 ;  /* 0x0000002500097211 */ /* 0x080fe200000f16ff */
[----:B------:R-:W-:Y:S02]  /*b5d0*/  IMAD.MOV.U32 R0, RZ, RZ, c[0x0][0x22c] ;  /* 0x00008b00ff007624 */ /* 0x000fe400078e00ff */
[----:B------:R-:W-:Y:S02]  /*b5e0*/  IMAD R2, R2, 0x58, RZ ;  /* 0x0000005802027824 */ /* 0x000fe400078e02ff */
        /* <DEDUP_REMOVED lines=8> */
[CC--:B------:R-:W-:Y:S03]  /*b670*/  LEA R46, P4, R61.reuse, R36.reuse, 0x2 ;  /* 0x000000243d2e7211 */ /* 0x0c0fe600078810ff */
[----:B------:R1:W-:Y:S01]  /*b680*/  RED.E.ADD.F32.FTZ.RN.STRONG.GPU [R6.64], R17 ;  /* 0x000000110600798e */ /* 0x0003e2000c10e788 */
[CC--:B------:R-:W-:Y:S02]  /*b690*/  LEA R4, P0, R0.reuse, R36.reuse, 0x2 ;  /* 0x0000002400047211 */ /* 0x0c0fe400078010ff */
[-C--:B------:R-:W-:Y:S02]  /*b6a0*/  LEA.HI.X.SX32 R47, R61, R37.reuse, 0x2, P4 ;  /* 0x000000253d2f7211 */ /* 0x080fe400020f16ff */
[-C--:B------:R-:W-:Y:S01]  /*b6b0*/  LEA.HI.X.SX32 R5, R0, R37.reuse, 0x2, P0 ;  /* 0x0000002500057211 */ /* 0x080fe200000f16ff */
[----:B------:R-:W-:Y:S04]  /*b6c0*/  IMAD.MOV.U32 R0, RZ, RZ, c[0x0][0x22c] ;  /* 0x00008b00ff007624 */ /* 0x000fe800078e00ff */
[----:B------:R-:W-:Y:S01]  /*b6d0*/  IMAD R0, R0, c[0x0][0x1c0], RZ ;  /* 0x0000700000007a24 */ /* 0x000fe200078e02ff */
[-C--:B------:R-:W-:Y:S01]  /*b6e0*/  LEA R16, P1, R2, R36.reuse, 0x2 ;  /* 0x0000002402107211 */ /* 0x080fe200078210ff */
[----:B------:R1:W-:Y:S01]  /*b6f0*/  RED.E.ADD.F32.FTZ.RN.STRONG.GPU [R4.64], R18 ;  /* 0x000000120400798e */ /* 0x0003e2000c10e788 */
[-C--:B------:R-:W-:Y:S01]  /*b700*/  LEA R8, P2, R44, R36.reuse, 0x2 ;  /* 0x000000242c087211 */ /* 0x080fe200078410ff */
[----:B------:R-:W-:Y:S03]  /*b710*/  IMAD R0, R0, 0x60, RZ ;  /* 0x0000006000007824 */ /* 0x000fe600078e02ff */
[-C--:B------:R-:W-:Y:S02]  /*b720*/  LEA.HI.X.SX32 R9, R44, R37.reuse, 0x2, P2 ;  /* 0x000000252c097211 */ /* 0x080fe400010f16ff */
[-C--:B------:R-:W-:Y:S02]  /*b730*/  LEA R10, P0, R0, R36.reuse, 0x2 ;  /* 0x00000024000a7211 */ /* 0x080fe400078010ff */
[-C--:B------:R-:W-:Y:S02]  /*b740*/  LEA R44, P3, R60, R36.reuse, 0x2 ;  /* 0x000000243c2c7211 */ /* 0x080fe400078610ff */
[-C--:B------:R-:W-:Y:S02]  /*b750*/  LEA.HI.X.SX32 R11, R0, R37.reuse, 0x2, P0 ;  /* 0x00000025000b7211 */ /* 0x080fe400000f16ff */
[----:B------:R-:W4:Y:S01]  /*b760*/  LDL R0, [R1+0x28] ;  /* 0x0000280001007983 */ /* 0x000f220000100800 */
[-C--:B------:R-:W-:Y:S02]  /*b770*/  LEA.HI.X.SX32 R45, R60, R37.reuse, 0x2, P3 ;  /* 0x000000253c2d7211 */ /* 0x080fe400018f16ff */
[-C--:B-1----:R-:W-:Y:S02]  /*b780*/  LEA.HI.X.SX32 R17, R2, R37.reuse, 0x2, P1 ;  /* 0x0000002502117211 */ /* 0x082fe400008f16ff */
[----:B------:R-:W4:Y:S01]  /*b790*/  LDL R2, [R1+0x4] ;  /* 0x0000040001027983 */ /* 0x000f220000100800 */
[CC--:B------:R-:W-:Y:S04]  /*b7a0*/  LEA R6, P1, R43.reuse, R36.reuse, 0x2 ;  /* 0x000000242b067211 */ /* 0x0c0fe800078210ff */
[----:B------:R-:W-:Y:S01]  /*b7b0*/  RED.E.ADD.F32.FTZ.RN.STRONG.GPU [R16.64], R19 ;  /* 0x000000131000798e */ /* 0x000fe2000c10e788 */
[-C--:B------:R-:W-:Y:S02]  /*b7c0*/  LEA.HI.X.SX32 R7, R43, R37.reuse, 0x2, P1 ;  /* 0x000000252b077211 */ /* 0x080fe400008f16ff */
[CC--:B------:R-:W-:Y:S02]  /*b7d0*/  LEA R4, P0, R42.reuse, R36.reuse, 0x2 ;  /* 0x000000242a047211 */ /* 0x0c0fe400078010ff */
[----:B------:R-:W-:Y:S02]  /*b7e0*/  RED.E.ADD.F32.FTZ.RN.STRONG.GPU [R10.64], R12 ;  /* 0x0000000c0a00798e */ /* 0x000fe4000c10e788 */
[-C--:B------:R-:W-:Y:S03]  /*b7f0*/  LEA.HI.X.SX32 R5, R42, R37.reuse, 0x2, P0 ;  /* 0x000000252a057211 */ /* 0x080fe600000f16ff */
[----:B------:R-:W-:Y:S05]  /*b800*/  RED.E.ADD.F32.FTZ.RN.STRONG.GPU [R8.64], R13 ;  /* 0x0000000d0800798e */ /* 0x000fea000c10e788 */
[----:B------:R2:W-:Y:S05]  /*b810*/  RED.E.ADD.F32.FTZ.RN.STRONG.GPU [R6.64], R14 ;  /* 0x0000000e0600798e */ /* 0x0005ea000c10e788 */
        /* <DEDUP_REMOVED lines=9> */
[-C--:B-1----:R-:W-:Y:S02]  /*b8b0*/  LEA.HI.X.SX32 R15, R55, R37.reuse, 0x2, P5 ;  /* 0x00000025370f7211 */ /* 0x082fe400028f16ff */
[CC--:B---3--:R-:W-:Y:S04]  /*b8c0*/  LEA R12, P4, R54.reuse, R36.reuse, 0x2 ;  /* 0x00000024360c7211 */ /* 0x0c8fe800078810ff */
[-C--:B------:R-:W-:Y:S02]  /*b8d0*/  LEA.HI.X.SX32 R13, R54, R37.reuse, 0x2, P4 ;  /* 0x00000025360d7211 */ /* 0x080fe400020f16ff */
[CC--:B------:R-:W-:Y:S04]  /*b8e0*/  LEA R10, P3, R53.reuse, R36.reuse, 0x2 ;  /* 0x00000024350a7211 */ /* 0x0c0fe800078610ff */
[-C--:B------:R-:W-:Y:S02]  /*b8f0*/  LEA.HI.X.SX32 R11, R53, R37.reuse, 0x2, P3 ;  /* 0x00000025350b7211 */ /* 0x080fe400018f16ff */
[CC--:B------:R-:W-:Y:S04]  /*b900*/  LEA R18, P0, R57.reuse, R36.reuse, 0x2 ;  /* 0x0000002439127211 */ /* 0x0c0fe800078010ff */
[-C--:B------:R-:W-:Y:S02]  /*b910*/  LEA.HI.X.SX32 R19, R57, R37.reuse, 0x2, P0 ;  /* 0x0000002539137211 */ /* 0x080fe400000f16ff */
        /* <DEDUP_REMOVED lines=8> */
[-C--:B------:R-:W-:Y:S03]  /*b9a0*/  LEA.HI.X.SX32 R9, R52, R37.reuse, 0x2, P2 ;  /* 0x0000002534097211 */ /* 0x080fe600010f16ff */
[----:B------:R-:W-:Y:S05]  /*b9b0*/  RED.E.ADD.F32.FTZ.RN.STRONG.GPU [R40.64], R27 ;  /* 0x0000001b2800798e */ /* 0x000fea000c10e788 */
[----:B------:R-:W-:Y:S05]  /*b9c0*/  RED.E.ADD.F32.FTZ.RN.STRONG.GPU [R18.64], R32 ;  /* 0x000000201200798e */ /* 0x000fea000c10e788 */
[----:B------:R-:W-:Y:S05]  /*b9d0*/  RED.E.ADD.F32.FTZ.RN.STRONG.GPU [R16.64], R33 ;  /* 0x000000211000798e */ /* 0x000fea000c10e788 */
[----:B------:R-:W-:Y:S05]  /*b9e0*/  RED.E.ADD.F32.FTZ.RN.STRONG.GPU [R14.64], R34 ;  /* 0x000000220e00798e */ /* 0x000fea000c10e788 */
[----:B------:R-:W-:Y:S05]  /*b9f0*/  RED.E.ADD.F32.FTZ.RN.STRONG.GPU [R12.64], R35 ;  /* 0x000000230c00798e */ /* 0x000fea000c10e788 */
[----:B------:R-:W-:Y:S05]  /*ba00*/  RED.E.ADD.F32.FTZ.RN.STRONG.GPU [R10.64], R28 ;  /* 0x0000001c0a00798e */ /* 0x000fea000c10e788 */
[----:B------:R-:W-:Y:S05]  /*ba10*/  RED.E.ADD.F32.FTZ.RN.STRONG.GPU [R8.64], R29 ;  /* 0x0000001d0800798e */ /* 0x000fea000c10e788 */
[----:B------:R-:W-:Y:S05]  /*ba20*/  LDSM.16.MT88.4 R8, [R168] ;  /* 0x00000000a808783b */ /* 0x000fea0000004200 */
[----:B------:R-:W-:Y:S05]  /*ba30*/  LDSM.16.MT88.4 R12, [R3+0x18000] ;  /* 0x01800000030c783b */ /* 0x000fea0000004200 */
[----:B------:R-:W-:Y:S05]  /*ba40*/  LDSM.16.MT88.4 R24, [R168+0x800] ;  /* 0x00080000a818783b */ /* 0x000fea0000004200 */
        /* <DEDUP_REMOVED lines=10> */
[----:B------:R-:W-:Y:S02]  /*baf0*/  UIADD3 UR7, UR7, -0x1, URZ ;  /* 0xffffffff07077890 */ /* 0x000fe4000fffe03f */
[----:B------:R-:W-:Y:S01]  /*bb00*/  @UP1 UIADD3.X UR25, UR25, -0x1, URZ, UP0, !UPT ;  /* 0xffffffff19191890 */ /* 0x000fe200087fe43f */
[----:B------:R-:W-:Y:S05]  /*bb10*/  RED.E.ADD.F32.FTZ.RN.STRONG.GPU [R6.64], R30 ;  /* 0x0000001e0600798e */ /* 0x000fea000c10e788 */
        /* <DEDUP_REMOVED lines=283> */
.L_x_2075:
        /* <DEDUP_REMOVED lines=19> */
.L_x_2076:
        /* <DEDUP_REMOVED lines=45> */
.L_x_2078:
[----:B------:R-:W-:Y:S05]  /*d0d0*/  BSYNC B0 ;  /* 0x0000000000007941 */ /* 0x000fea0003800000 */
.L_x_2077:
        /* <DEDUP_REMOVED lines=15> */
.L_x_2080:
[----:B------:R-:W-:Y:S05]  /*d1d0*/  BSYNC B0 ;  /* 0x0000000000007941 */ /* 0x000fea0003800000 */
.L_x_2079:
        /* <DEDUP_REMOVED lines=15> */
.L_x_2082:
[----:B------:R-:W-:Y:S05]  /*d2d0*/  BSYNC B0 ;  /* 0x0000000000007941 */ /* 0x000fea0003800000 */
.L_x_2081:
        /* <DEDUP_REMOVED lines=14> */
.L_x_2084:
[----:B------:R-:W-:Y:S05]  /*d3c0*/  BSYNC B0 ;  /* 0x0000000000007941 */ /* 0x000fea0003800000 */
.L_x_2083:
        /* <DEDUP_REMOVED lines=25> */
.L_x_2086:
[----:B------:R-:W-:Y:S05]  /*d560*/  BSYNC B0 ;  /* 0x0000000000007941 */ /* 0x000fea0003800000 */
.L_x_2085:
        /* <DEDUP_REMOVED lines=13> */
.L_x_2088:
[----:B------:R-:W-:Y:S05]  /*d640*/  BSYNC B0 ;  /* 0x0000000000007941 */ /* 0x000fea0003800000 */
.L_x_2087:
        /* <DEDUP_REMOVED lines=13> */
.L_x_2090:
[----:B------:R-:W-:Y:S05]  /*d720*/  BSYNC B0 ;  /* 0x0000000000007941 */ /* 0x000fea0003800000 */
.L_x_2089:
        /* <DEDUP_REMOVED lines=12> */
.L_x_2039:
        /* <DEDUP_REMOVED lines=21> */
.L_x_2092:
        /* <DEDUP_REMOVED lines=19> */
.L_x_2093:
        /* <DEDUP_REMOVED lines=36> */
.L_x_2095:
[----:B------:R-:W-:Y:S05]  /*dcb0*/  BSYNC B0 ;  /* 0x0000000000007941 */ /* 0x000fea0003800000 */
.L_x_2094:
        /* <DEDUP_REMOVED lines=15> */
.L_x_2097:
[----:B------:R-:W-:Y:S05]  /*ddb0*/  BSYNC B0 ;  /* 0x0000000000007941 */ /* 0x000fea0003800000 */
.L_x_2096:
        /* <DEDUP_REMOVED lines=15> */
.L_x_2099:
[----:B------:R-:W-:Y:S05]  /*deb0*/  BSYNC B0 ;  /* 0x0000000000007941 */ /* 0x000fea0003800000 */
.L_x_2098:
        /* <DEDUP_REMOVED lines=14> */
.L_x_2101:
[----:B------:R-:W-:Y:S05]  /*dfa0*/  BSYNC B0 ;  /* 0x0000000000007941 */ /* 0x000fea0003800000 */
.L_x_2100:
        /* <DEDUP_REMOVED lines=25> */
.L_x_2103:
[----:B------:R-:W-:Y:S05]  /*e140*/  BSYNC B0 ;  /* 0x0000000000007941 */ /* 0x000fea0003800000 */
.L_x_2102:
        /* <DEDUP_REMOVED lines=13> */
.L_x_2105:
[----:B------:R-:W-:Y:S05]  /*e220*/  BSYNC B0 ;  /* 0x0000000000007941 */ /* 0x000fea0003800000 */
.L_x_2104:
        /* <DEDUP_REMOVED lines=13> */
.L_x_2107:
[----:B------:R-:W-:Y:S05]  /*e300*/  BSYNC B0 ;  /* 0x0000000000007941 */ /* 0x000fea0003800000 */
.L_x_2106:
        /* <DEDUP_REMOVED lines=11> */
.L_x_2091:
[----:B------:R-:W-:Y:S05]  /*e3c0*/  BSYNC B1 ;  /* 0x0000000000017941 */ /* 0x000fea0003800000 */
.L_x_2034:
        /* <DEDUP_REMOVED lines=11> */
.L_x_2108:
[----:B------:R-:W-:Y:S05]  /*e480*/  EXIT ;  /* 0x000000000000794d */ /* 0x000fea0003800000 */
.L_x_2110:
        /* <DEDUP_REMOVED lines=15> */
.L_x_2491:


//--------------------- .text._ZN5flash44flash_bwd_dq_dk_dv_loop_seqk_parallel_kernelI23Flash_bwd_kernel_traitsILi64ELi128ELi128ELi8ELi4ELi4ELi4ELb0ELb0EN7cutlass10bfloat16_tE19Flash_kernel_traitsILi64ELi128ELi128ELi8ES3_EELb0ELb0ELb0ELb1ELb0ELb0ELb1EEEvNS_16Flash_bwd_paramsE --------------------------
	.section	.text._ZN5flash44flash_bwd_dq_dk_dv_loop_seqk_parallel_kernelI23Flash_bwd_kernel_traitsILi64ELi128ELi128ELi8ELi4ELi4ELi4ELb0ELb0EN7cutlass10bfloat16_tE19Flash_kernel_traitsILi64ELi128ELi128ELi8ES3_EELb0ELb0ELb0ELb1ELb0ELb0ELb1EEEvNS_16Flash_bwd_paramsE,"ax",@progbits
	.sectioninfo	@"SHI_REGISTERS=255"
	.align	128
        .global         _ZN5flash44flash_bwd_dq_dk_dv_loop_seqk_parallel_kernelI23Flash_bwd_kernel_traitsILi64ELi128ELi128ELi8ELi4ELi4ELi4ELb0ELb0EN7cutlass10bfloat16_tE19Flash_kernel_traitsILi64ELi128ELi128ELi8ES3_EELb0ELb0ELb0ELb1ELb0ELb0ELb1EEEvNS_16Flash_bwd_paramsE
        .type           _ZN5flash44flash_bwd_dq_dk_dv_loop_seqk_parallel_kernelI23Flash_bwd_kernel_traitsILi64ELi128ELi128ELi8ELi4ELi4ELi4ELb0ELb0EN7cutlass10bfloat16_tE19Flash_kernel_traitsILi64ELi128ELi128ELi8ES3_EELb0ELb0ELb0ELb1ELb0ELb0ELb1EEEvNS_16Flash_bwd_paramsE,@function
        .size           _ZN5flash44flash_bwd_dq_dk_dv_loop_seqk_parallel_kernelI23Flash_bwd_kernel_traitsILi64ELi128ELi128ELi8ELi4ELi4ELi4ELb0ELb0EN7cutlass10bfloat16_tE19Flash_kernel_traitsILi64ELi128ELi128ELi8ES3_EELb0ELb0ELb0ELb1ELb0ELb0ELb1EEEvNS_16Flash_bwd_paramsE,(.L_x_2492 - _ZN5flash44flash_bwd_dq_dk_dv_loop_seqk_parallel_kernelI23Flash_bwd_kernel_traitsILi64ELi128ELi128ELi8ELi4ELi4ELi4ELb0ELb0EN7cutlass10bfloat16_tE19Flash_kernel_traitsILi64ELi128ELi128ELi8ES3_EELb0ELb0ELb0ELb1ELb0ELb0ELb1EEEvNS_16Flash_bwd_paramsE)
        .other          _ZN5flash44flash_bwd_dq_dk_dv_loop_seqk_parallel_kernelI23Flash_bwd_kernel_traitsILi64ELi128ELi128ELi8ELi4ELi4ELi4ELb0ELb0EN7cutlass10bfloat16_tE19Flash_kernel_traitsILi64ELi128ELi128ELi8ES3_EELb0ELb0ELb0ELb1ELb0ELb0ELb1EEEvNS_16Flash_bwd_paramsE,@"STO_CUDA_ENTRY STV_DEFAULT"
_ZN5flash44flash_bwd_dq_dk_dv_loop_seqk_parallel_kernelI23Flash_bwd_kernel_traitsILi64ELi128ELi128ELi8ELi4ELi4ELi4ELb0ELb0EN7cutlass10bfloat16_tE19Flash_kernel_traitsILi64ELi128ELi128ELi8ES3_EELb0ELb0ELb0ELb1ELb0ELb0ELb1EEEvNS_16Flash_bwd_paramsE:
.text._ZN5flash44flash_bwd_dq_dk_dv_loop_seqk_parallel_kernelI23Flash_bwd_kernel_traitsILi64ELi128ELi128ELi8ELi4ELi4ELi4ELb0ELb0EN7cutlass10bfloat16_tE19Flash_kernel_traitsILi64ELi128ELi128ELi8ES3_EELb0ELb0ELb0ELb1ELb0ELb0ELb1EEEvNS_16Flash_bwd_paramsE:
        /* <DEDUP_REMOVED lines=131> */
[C---:B------:R-:W-:Y:S01]  /*0830*/  IMAD.SHL.U32 R7, R165.reuse, 0x10, RZ ;  /* 0x00000010a5077824 */ /* 0x040fe200078e00ff */
        /* <DEDUP_REMOVED lines=31> */
[--C-:B------:R-:W-:Y:S01]  /*0a30*/  SHF.R.U32.HI R5, RZ, 0x3, R2.reuse ;  /* 0x00000003ff057819 */ /* 0x100fe20000011602 */
[----:B------:R-:W-:Y:S01]  /*0a40*/  IMAD.IADD R206, R199, 0x1, R203 ;  /* 0x00000001c7ce7824 */ /* 0x000fe200078e02cb */
        /* <DEDUP_REMOVED lines=33> */
[C---:B------:R-:W-:Y:S01]  /*0c60*/  @P1 IADD3 R10, R8.reuse, 0x1fe0, RZ ;  /* 0x00001fe0080a1810 */ /* 0x040fe20007ffe0ff */
        /* <DEDUP_REMOVED lines=25> */
.L_x_2187:
        /* <DEDUP_REMOVED lines=54> */
.L_x_2111:
        /* <DEDUP_REMOVED lines=58> */
.L_x_2113:
        /* <DEDUP_REMOVED lines=18> */
.L_x_2114:
        /* <DEDUP_REMOVED lines=71> */
.L_x_2115:
[----:B------:R-:W-:Y:S02]  /*1a90*/  UMOV UR11, UR54 ;  /* 0x00000036000b7c82 */ /* 0x000fe40008000000 */
.L_x_2116:
        /* <DEDUP_REMOVED lines=98> */
.L_x_2119:
[----:B------:R-:W-:Y:S05]  /*20c0*/  BSYNC B0 ;  /* 0x0000000000007941 */ /* 0x000fea0003800000 */
.L_x_2118:
        /* <DEDUP_REMOVED lines=16> */
.L_x_2121:
[----:B------:R-:W-:Y:S05]  /*21d0*/  BSYNC B0 ;  /* 0x0000000000007941 */ /* 0x000fea0003800000 */
.L_x_2120:
        /* <DEDUP_REMOVED lines=16> */
.L_x_2123:
[----:B------:R-:W-:Y:S05]  /*22e0*/  BSYNC B0 ;  /* 0x0000000000007941 */ /* 0x000fea0003800000 */
.L_x_2122:
        /* <DEDUP_REMOVED lines=19> */
.L_x_2125:
[----:B------:R-:W-:Y:S05]  /*2420*/  BSYNC B0 ;  /* 0x0000000000007941 */ /* 0x000fea0003800000 */
.L_x_2124:
        /* <DEDUP_REMOVED lines=22> */
.L_x_2127:
[----:B------:R-:W-:Y:S05]  /*2590*/  BSYNC B0 ;  /* 0x0000000000007941 */ /* 0x000fea0003800000 */
.L_x_2126:
        /* <DEDUP_REMOVED lines=20> */
.L_x_2129:
[----:B------:R-:W-:Y:S05]  /*26e0*/  BSYNC B0 ;  /* 0x0000000000007941 */ /* 0x000fea0003800000 */
.L_x_2128:
        /* <DEDUP_REMOVED lines=20> */
.L_x_2131:
[----:B------:R-:W-:Y:S05]  /*2830*/  BSYNC B0 ;  /* 0x0000000000007941 */ /* 0x000fea0003800000 */
.L_x_2130:
        /* <DEDUP_REMOVED lines=23> */
.L_x_2133:
[----:B------:R-:W-:Y:S05]  /*29b0*/  BSYNC B0 ;  /* 0x0000000000007941 */ /* 0x000fea0003800000 */
.L_x_2132:
        /* <DEDUP_REMOVED lines=60> */
.L_x_2135:
[----:B------:R-:W-:Y:S05]  /*2d80*/  BSYNC B0 ;  /* 0x0000000000007941 */ /* 0x000fea0003800000 */
.L_x_2134:
        /* <DEDUP_REMOVED lines=21> */
.L_x_2137:
[----:B------:R-:W-:Y:S05]  /*2ee0*/  BSYNC B0 ;  /* 0x0000000000007941 */ /* 0x000fea0003800000 */
.L_x_2136:
        /* <DEDUP_REMOVED lines=21> */
.L_x_2139:
[----:B------:R-:W-:Y:S05]  /*3040*/  BSYNC B0 ;  /* 0x0000000000007941 */ /* 0x000fea0003800000 */
.L_x_2138:
        /* <DEDUP_REMOVED lines=21> */
.L_x_2141:
[----:B------:R-:W-:Y:S05]  /*31a0*/  BSYNC B0 ;  /* 0x0000000000007941 */ /* 0x000fea0003800000 */
.L_x_2140:
        /* <DEDUP_REMOVED lines=29> */
.L_x_2143:
[----:B------:R-:W-:Y:S05]  /*3380*/  BSYNC B0 ;  /* 0x0000000000007941 */ /* 0x000fea0003800000 */
.L_x_2142:
        /* <DEDUP_REMOVED lines=20> */
.L_x_2145:
[----:B------:R-:W-:Y:S05]  /*34d0*/  BSYNC B0 ;  /* 0x0000000000007941 */ /* 0x000fea0003800000 */
.L_x_2144:
        /* <DEDUP_REMOVED lines=20> */
.L_x_2147:
[----:B------:R-:W-:Y:S05]  /*3620*/  BSYNC B0 ;  /* 0x0000000000007941 */ /* 0x000fea0003800000 */
.L_x_2146:
        /* <DEDUP_REMOVED lines=19> */
.L_x_2149:
[----:B------:R-:W-:Y:S05]  /*3760*/  BSYNC B0 ;  /* 0x0000000000007941 */ /* 0x000fea0003800000 */
.L_x_2148:
        /* <DEDUP_REMOVED lines=55> */
[----:B------:R-:W-:Y:S01]  /*3ae0*/  MOV R166, 0x40 ;  /* 0x0000004000a67802 */ /* 0x000fe20000000f00 */
[----:B------:R-:W-:Y:S01]  /*3af0*/  IMAD.MOV.U32 R167, RZ, RZ, 0x20 ;  /* 0x00000020ffa77424 */ /* 0x000fe200078e00ff */
[----:B------:R-:W-:Y:S01]  /*3b00*/  UMOV UR4, URZ ;  /* 0x0000003f00047c82 */ /* 0x000fe20008000000 */
[----:B------:R-:W-:-:S02]  /*3b10*/  IMAD.SHL.U32 R158, R165, 0x2, RZ ;  /* 0x00000002a59e7824 */ /* 0x000fc400078e00ff */
        /* <DEDUP_REMOVED lines=11> */
[----:B-----5:R-:W-:Y:S01]  /*3bd0*/  IMAD R0, R0, 0x80, R6 ;  /* 0x0000008000007824 */ /* 0x020fe200078e0206 */
[----:B------:R-:W-:-:S04]  /*3be0*/  SHF.L.U64.HI R6, R19, 0x2, R15 ;  /* 0x0000000213067819 */ /* 0x000fc8000001020f */
[----:B------:R-:W-:-:S04]  /*3bf0*/  IADD3 R0, R19, -UR28, -R0 ;  /* 0x8000001c13007c10 */ /* 0x000fc8000fffe800 */
[----:B------:R-:W-:-:S05]  /*3c00*/  IADD3 R0, R0, UR5, RZ ;  /* 0x0000000500007c10 */ /* 0x000fca000fffe0ff */
[----:B------:R1:W-:Y:S02]  /*3c10*/  STL [R1+0x44], R0 ;  /* 0x0000440001007387 */ /* 0x0003e40000100800 */
[----:B-1----:R-:W-:Y:S01]  /*3c20*/  IADD3 R0, R5, 0x20, RZ ;  /* 0x0000002005007810 */ /* 0x002fe20007ffe0ff */
[----:B------:R-:W-:-:S04]  /*3c30*/  IMAD.SHL.U32 R5, R19, 0x4, RZ ;  /* 0x0000000413057824 */ /* 0x000fc800078e00ff */
        /* <DEDUP_REMOVED lines=8> */
[----:B------:R-:W-:Y:S04]  /*3cc0*/  STL [R1+0x40], R6 ;  /* 0x0000400601007387 */ /* 0x000fe80000100800 */
[----:B------:R2:W-:Y:S04]  /*3cd0*/  STL [R1+0x28], R2 ;  /* 0x0000280201007387 */ /* 0x0005e80000100800 */
[----:B------:R3:W-:Y:S01]  /*3ce0*/  STL [R1+0x3c], R5 ;  /* 0x00003c0501007387 */ /* 0x0007e20000100800 */
[----:B-1----:R-:W-:-:S02]  /*3cf0*/  IADD3 R0, R19, -0x80, RZ ;  /* 0xffffff8013007810 */ /* 0x002fc40007ffe0ff */
[----:B--2---:R-:W-:-:S04]  /*3d00*/  IADD3 R2, R4, R2, RZ ;  /* 0x0000000204027210 */ /* 0x004fc80007ffe0ff */
[----:B---3--:R-:W-:Y:S01]  /*3d10*/  IADD3 R5, R4, R2, RZ ;  /* 0x0000000204057210 */ /* 0x008fe20007ffe0ff */
[----:B------:R1:W-:Y:S04]  /*3d20*/  STL [R1+0x24], R2 ;  /* 0x0000240201007387 */ /* 0x0003e80000100800 */
[----:B------:R-:W-:Y:S01]  /*3d30*/  STL [R1+0x20], R5 ;  /* 0x0000200501007387 */ /* 0x000fe20000100800 */
[----:B-1----:R-:W-:Y:S01]  /*3d40*/  IMAD.SHL.U32 R2, R0, 0x4, RZ ;  /* 0x0000000400027824 */ /* 0x002fe200078e00ff */
[----:B------:R-:W-:-:S04]  /*3d50*/  IADD3 R0, R4, R5, RZ ;  /* 0x0000000504007210 */ /* 0x000fc80007ffe0ff */
        /* <DEDUP_REMOVED lines=10> */
.L_x_2152:
[----:B------:R-:W2:Y:S01]  /*3e00*/  LDL R52, [R1+0x44] ;  /* 0x0000440001347983 */ /* 0x000ea20000100800 */
[----:B------:R-:W-:Y:S01]  /*3e10*/  MOV R168, UR8 ;  /* 0x0000000800a87c02 */ /* 0x000fe20008000f00 */
[----:B------:R-:W-:Y:S02]  /*3e20*/  USHF.L.U32 UR9, UR20, 0x7, URZ ;  /* 0x0000000714097899 */ /* 0x000fe4000800063f */
[----:B-1----:R-:W2:Y:S02]  /*3e30*/  LDL R0, [R1+0x54] ;  /* 0x0000540001007983 */ /* 0x002ea40000100800 */
[----:B------:R-:W-:Y:S02]  /*3e40*/  UIADD3 UR9, UR9, 0x80, URZ ;  /* 0x0000008009097890 */ /* 0x000fe4000fffe03f */
[----:B------:R-:W0:Y:S02]  /*3e50*/  LDGDEPBAR ;  /* 0x00000000000079af */ /* 0x000e240000000000 */
[----:B------:R-:W-:Y:S06]  /*3e60*/  UISETP.GE.AND UP0, UPT, UR9, UR5, UPT ;  /* 0x000000050900728c */ /* 0x000fec000bf06270 */
        /* <DEDUP_REMOVED lines=53> */
[----:B------:R-:W-:Y:S04]  /*41c0*/  STL [R1+0x9c], R68 ;  /* 0x00009c4401007387 */ /* 0x000fe80000100800 */
[----:B------:R-:W-:Y:S04]  /*41d0*/  STL [R1+0x98], R3 ;  /* 0x0000980301007387 */ /* 0x000fe80000100800 */
[----:B-1----:R-:W3:Y:S04]  /*41e0*/  LDL R71, [R1+0x4c] ;  /* 0x00004c0001477983 */ /* 0x002ee80000100800 */
[----:B----4-:R-:W4:Y:S04]  /*41f0*/  LDL R70, [R1+0x8] ;  /* 0x0000080001467983 */ /* 0x010f280000100800 */
[----:B------:R-:W3:Y:S01]  /*4200*/  LDL R69, [R1+0xc] ;  /* 0x00000c0001457983 */ /* 0x000ee20000100800 */
[----:B------:R-:W-:Y:S04]  /*4210*/  DEPBAR.LE SB0, 0x0 ;  /* 0x000080000000791a */ /* 0x000fe80000000000 */
[----:B------:R-:W-:Y:S08]  /*4220*/  BAR.SYNC.DEFER_BLOCKING 0x0 ;  /* 0x0000000000007b1d */ /* 0x000ff00000010000 */
[----:B------:R-:W-:Y:S08]  /*4230*/  LDSM.16.M88.4 R64, [R163] ;  /* 0x00000000a340783b */ /* 0x000ff00000000200 */
[----:B------:R-:W1:Y:S08]  /*4240*/  LDSM.16.M88.4 R16, [R159+0xc000] ;  /* 0x00c000009f10783b */ /* 0x000e700000000200 */
[----:B------:R-:W1:Y:S01]  /*4250*/  LDSM.16.M88.4 R60, [R163+0x2000] ;  /* 0x00200000a33c783b */ /* 0x000e620000000200 */
[----:B--2---:R-:W-:Y:S07]  /*4260*/  LEA R168, R168, R52, 0x7 ;  /* 0x00000034a8a87211 */ /* 0x004fee00078e38ff */
[----:B------:R-:W2:Y:S01]  /*4270*/  LDSM.16.M88.4 R32, [R159+0xc800] ;  /* 0x00c800009f20783b */ /* 0x000ea20000000200 */
[----:B------:R-:W-:Y:S02]  /*4280*/  R2P PR, R0, 0x6 ;  /* 0x0000000600007804 */ /* 0x000fe40000000000 */
[----:B------:R-:W-:Y:S02]  /*4290*/  IABS R56, R168 ;  /* 0x000000a800387213 */ /* 0x000fe40000000000 */
[----:B------:R-:W-:Y:S02]  /*42a0*/  IADD3 R148, R168, -0x1, RZ ;  /* 0xffffffffa8947810 */ /* 0x000fe40007ffe0ff */
[----:B------:R-:W-:Y:S01]  /*42b0*/  I2F R194, R56 ;  /* 0x0000003800c27306 */ /* 0x000fe20000201400 */
[----:B------:R-:W2:Y:S01]  /*42c0*/  LDSM.16.M88.4 R48, [R159+0xd000] ;  /* 0x00d000009f30783b */ /* 0x000ea20000000200 */
[----:B------:R-:W-:Y:S02]  /*42d0*/  SEL R2, R167, 0xffffffe0, !P1 ;  /* 0xffffffe0a7027807 */ /* 0x000fe40004800000 */
[----:B------:R-:W-:Y:S02]  /*42e0*/  ISETP.GE.AND P0, PT, R148, RZ, PT ;  /* 0x000000ff9400720c */ /* 0x000fe40003f06270 */
[----:B------:R-:W-:Y:S02]  /*42f0*/  IADD3 R0, R163, R2, RZ ;  /* 0x00000002a3007210 */ /* 0x000fe40007ffe0ff */
[C---:B------:R-:W-:Y:S01]  /*4300*/  IADD3 R152, R168.reuse, 0x8, RZ ;  /* 0x00000008a8987810 */ /* 0x040fe20007ffe0ff */
[----:B------:R-:W2:Y:S01]  /*4310*/  LDSM.16.M88.4 R132, [R159+0xd800] ;  /* 0x00d800009f84783b */ /* 0x000ea20000000200 */
[----:B------:R-:W-:Y:S02]  /*4320*/  IADD3 R153, R168, 0x7, RZ ;  /* 0x00000007a8997810 */ /* 0x000fe40007ffe0ff */
[----:B------:R-:W-:Y:S02]  /*4330*/  ISETP.GE.AND P1, PT, R152, RZ, PT ;  /* 0x000000ff9800720c */ /* 0x000fe40003f26270 */
[C---:B------:R-:W-:Y:S01]  /*4340*/  IADD3 R170, R168.reuse, 0x2f, RZ ;  /* 0x0000002fa8aa7810 */ /* 0x040fe20007ffe0ff */
[-C--:B-1----:R-:W-:Y:S02]  /*4350*/  HMMA.16816.F32.BF16 R4, R64, R16.reuse, RZ ;  /* 0x000000104004723c */ /* 0x082fe400000418ff */
[----:B------:R-:W-:Y:S01]  /*4360*/  LDSM.16.M88.4 R136, [R0] ;  /* 0x000000000088783b */ /* 0x000fe20000000200 */
[----:B------:R-:W-:Y:S02]  /*4370*/  @!P0 IADD3 R148, -R168, 0x1, RZ ;  /* 0x00000001a8948810 */ /* 0x000fe40007ffe1ff */
[----:B------:R-:W-:Y:S02]  /*4380*/  SEL R157, R166, 0xffffffc0, !P2 ;  /* 0xffffffc0a69d7807 */ /* 0x000fe40005000000 */
[----:B------:R1:W-:Y:S01]  /*4390*/  I2F R193, R148 ;  /* 0x0000009400c17306 */ /* 0x0003e20000201400 */
[----:B------:R-:W-:Y:S01]  /*43a0*/  ISETP.GE.AND P0, PT, R153, RZ, PT ;  /* 0x000000ff9900720c */ /* 0x000fe20003f06270 */
[C---:B------:R-:W-:Y:S01]  /*43b0*/  HMMA.16816.F32.BF16 R8, R60.reuse, R16, RZ ;  /* 0x000000103c08723c */ /* 0x040fe200000418ff */
[----:B------:R-:W2:Y:S01]  /*43c0*/  LDSM.16.M88.4 R140, [R162+0xc000] ;  /* 0x00c00000a28c783b */ /* 0x000ea20000000200 */
[----:B------:R-:W-:Y:S02]  /*43d0*/  PLOP3.LUT P3, PT, PT, PT, UP0, 0x80, 0x0 ;  /* 0x000000000000781c */ /* 0x000fe40003f6f008 */
[C---:B------:R-:W-:Y:S02]  /*43e0*/  @!P1 IADD3 R152, -R168.reuse, -0x8, RZ ;  /* 0xfffffff8a8989810 */ /* 0x040fe40007ffe1ff */
[C---:B------:R-:W-:Y:S02]  /*43f0*/  IADD3 R171, R168.reuse, 0x30, RZ ;  /* 0x00000030a8ab7810 */ /* 0x040fe40007ffe0ff */
[----:B------:R2:W-:Y:S01]  /*4400*/  I2F R198, R152 ;  /* 0x0000009800c67306 */ /* 0x0005e20000201400 */
[-C--:B------:R-:W-:Y:S01]  /*4410*/  HMMA.16816.F32.BF16 R12, R60, R18.reuse, RZ ;  /* 0x000000123c0c723c */ /* 0x080fe200000418ff */
[----:B------:R-:W2:Y:S01]  /*4420*/  LDSM.16.M88.4 R144, [R0+0x2000] ;  /* 0x002000000090783b */ /* 0x000ea20000000200 */
[----:B------:R-:W-:Y:S02]  /*4430*/  PLOP3.LUT P4, PT, PT, PT, UP0, 0x80, 0x0 ;  /* 0x000000000000781c */ /* 0x000fe40003f8f008 */
[C---:B------:R-:W-:Y:S02]  /*4440*/  @!P0 IADD3 R153, -R168.reuse, -0x7, RZ ;  /* 0xfffffff9a8998810 */ /* 0x040fe40007ffe1ff */
[C---:B------:R-:W-:Y:S02]  /*4450*/  IADD3 R169, R168.reuse, 0x28, RZ ;  /* 0x00000028a8a97810 */ /* 0x040fe40007ffe0ff */
[C---:B------:R-:W-:Y:S01]  /*4460*/  HMMA.16816.F32.BF16 R16, R64.reuse, R18, RZ ;  /* 0x000000124010723c */ /* 0x040fe200000418ff */
[----:B------:R2:W-:Y:S01]  /*4470*/  I2F R197, R153 ;  /* 0x0000009900c57306 */ /* 0x0005e20000201400 */
[----:B------:R-:W-:Y:S02]  /*4480*/  PLOP3.LUT P6, PT, PT, PT, UP0, 0x80, 0x0 ;  /* 0x000000000000781c */ /* 0x000fe40003fcf008 */
[----:B------:R-:W-:Y:S01]  /*4490*/  PLOP3.LUT P5, PT, PT, PT, UP0, 0x80, 0x0 ;  /* 0x000000000000781c */ /* 0x000fe20003faf008 */
[----:B-1----:R-:W1:Y:S03]  /*44a0*/  LDSM.16.M88.4 R148, [R162+0xc800] ;  /* 0x00c80000a294783b */ /* 0x002e660000000200 */
[-C--:B--2---:R-:W-:Y:S01]  /*44b0*/  HMMA.16816.F32.BF16 R20, R64, R32.reuse, RZ ;  /* 0x000000204014723c */ /* 0x084fe200000418ff */
[C---:B------:R-:W-:Y:S07]  /*44c0*/  IADD3 R152, R168.reuse, 0x48, RZ ;  /* 0x00000048a8987810 */ /* 0x040fee0007ffe0ff */
[C---:B------:R-:W-:Y:S08]  /*44d0*/  HMMA.16816.F32.BF16 R24, R60.reuse, R32, RZ ;  /* 0x000000203c18723c */ /* 0x040ff000000418ff */
[-C--:B------:R-:W-:Y:S01]  /*44e0*/  HMMA.16816.F32.BF16 R28, R60, R34.reuse, RZ ;  /* 0x000000223c1c723c */ /* 0x080fe200000418ff */
[C---:B------:R-:W-:Y:S07]  /*44f0*/  IADD3 R153, R168.reuse, -0x11, RZ ;  /* 0xffffffefa8997810 */ /* 0x040fee0007ffe0ff */
[C---:B------:R-:W-:Y:S08]  /*4500*/  HMMA.16816.F32.BF16 R32, R64.reuse, R34, RZ ;  /* 0x000000224020723c */ /* 0x040ff000000418ff */
[-C--:B------:R-:W-:Y:S08]  /*4510*/  HMMA.16816.F32.BF16 R36, R64, R48.reuse, RZ ;  /* 0x000000304024723c */ /* 0x080ff000000418ff */
[C---:B------:R-:W-:Y:S08]  /*4520*/  HMMA.16816.F32.BF16 R40, R60.reuse, R48, RZ ;  /* 0x000000303c28723c */ /* 0x040ff000000418ff */
[-C--:B------:R-:W-:Y:S08]  /*4530*/  HMMA.16816.F32.BF16 R44, R60, R50.reuse, RZ ;  /* 0x000000323c2c723c */ /* 0x080ff000000418ff */
[C---:B------:R-:W-:Y:S08]  /*4540*/  HMMA.16816.F32.BF16 R48, R64.reuse, R50, RZ ;  /* 0x000000324030723c */ /* 0x040ff000000418ff */
[-C--:B------:R-:W-:Y:S08]  /*4550*/  HMMA.16816.F32.BF16 R52, R64, R132.reuse, RZ ;  /* 0x000000844034723c */ /* 0x080ff000000418ff */
[C---:B------:R-:W-:Y:S07]  /*4560*/  HMMA.16816.F32.BF16 R56, R60.reuse, R132, RZ ;  /* 0x000000843c38723c */ /* 0x040fee00000418ff */
[C---:B------:R-:W-:Y:S01]  /*4570*/  IADD3 R132, R168.reuse, 0x40, RZ ;  /* 0x00000040a8847810 */ /* 0x040fe20007ffe0ff */
[-C--:B------:R-:W-:Y:S01]  /*4580*/  HMMA.16816.F32.BF16 R60, R60, R134.reuse, RZ ;  /* 0x000000863c3c723c */ /* 0x080fe200000418ff */
[----:B------:R-:W-:Y:S02]  /*4590*/  IADD3 R133, R168, 0x3f, RZ ;  /* 0x0000003fa8857810 */ /* 0x000fe40007ffe0ff */
[----:B------:R-:W-:Y:S02]  /*45a0*/  ISETP.GE.AND P1, PT, R132, RZ, PT ;  /* 0x000000ff8400720c */ /* 0x000fe40003f26270 */
[----:B------:R-:W-:Y:S03]  /*45b0*/  ISETP.GE.AND P0, PT, R133, RZ, PT ;  /* 0x000000ff8500720c */ /* 0x000fe60003f06270 */
[----:B------:R-:W-:Y:S08]  /*45c0*/  HMMA.16816.F32.BF16 R64, R64, R134, RZ ;  /* 0x000000864040723c */ /* 0x000ff000000418ff */
[-C--:B------:R-:W-:Y:S01]  /*45d0*/  HMMA.16816.F32.BF16 R4, R136, R140.reuse, R4 ;  /* 0x0000008c8804723c */ /* 0x080fe20000041804 */
[----:B------:R-:W-:Y:S02]  /*45e0*/  @!P1 IADD3 R132, -R168, -0x40, RZ ;  /* 0xffffffc0a8849810 */ /* 0x000fe40007ffe1ff */
[----:B------:R-:W-:Y:S02]  /*45f0*/  ISETP.GE.AND P1, PT, R152, RZ, PT ;  /* 0x000000ff9800720c */ /* 0x000fe40003f26270 */
[----:B------:R-:W-:Y:S01]  /*4600*/  I2F R174, R132 ;  /* 0x0000008400ae7306 */ /* 0x000fe20000201400 */
[C---:B------:R-:W-:Y:S02]  /*4610*/  @!P0 IADD3 R133, -R168.reuse, -0x3f, RZ ;  /* 0xffffffc1a8858810 */ /* 0x040fe40007ffe1ff */
[C---:B------:R-:W-:Y:S07]  /*4620*/  HMMA.16816.F32.BF16 R8, R144.reuse, R140, R8 ;  /* 0x0000008c9008723c */ /* 0x040fee0000041808 */
[----:B------:R2:W-:Y:S01]  /*4630*/  I2F R173, R133 ;  /* 0x0000008500ad7306 */ /* 0x0005e20000201400 */
[C---:B------:R-:W-:Y:S01]  /*4640*/  IADD3 R140, R168.reuse, 0x47, RZ ;  /* 0x00000047a88c7810 */ /* 0x040fe20007ffe0ff */
[-C--:B------:R-:W-:Y:S03]  /*4650*/  HMMA.16816.F32.BF16 R12, R144, R142.reuse, R12 ;  /* 0x0000008e900c723c */ /* 0x080fe6000004180c */
[----:B------:R-:W-:Y:S02]  /*4660*/  IADD3 R141, R168, 0x38, RZ ;  /* 0x00000038a88d7810 */ /* 0x000fe40007ffe0ff */
[----:B------:R-:W-:Y:S02]  /*4670*/  ISETP.GE.AND P0, PT, R140, RZ, PT ;  /* 0x000000ff8c00720c */ /* 0x000fe40003f06270 */
[C---:B------:R-:W-:Y:S01]  /*4680*/  @!P1 IADD3 R152, -R168.reuse, -0x48, RZ ;  /* 0xffffffb8a8989810 */ /* 0x040fe20007ffe1ff */
[C---:B------:R-:W-:Y:S01]  /*4690*/  HMMA.16816.F32.BF16 R16, R136.reuse, R142, R16 ;  /* 0x0000008e8810723c */ /* 0x040fe20000041810 */
[----:B------:R-:W-:Y:S02]  /*46a0*/  ISETP.GE.AND P1, PT, R141, RZ, PT ;  /* 0x000000ff8d00720c */ /* 0x000fe40003f26270 */
[----:B------:R2:W-:Y:S05]  /*46b0*/  I2F R196, R152 ;  /* 0x0000009800c47306 */ /* 0x0005ea0000201400 */
[-C--:B-1----:R-:W-:Y:S04]  /*46c0*/  HMMA.16816.F32.BF16 R20, R136, R148.reuse, R20 ;  /* 0x000000948814723c */ /* 0x082fe80000041814 */
[C---:B------:R-:W-:Y:S01]  /*46d0*/  @!P0 IADD3 R140, -R168.reuse, -0x47, RZ ;  /* 0xffffffb9a88c8810 */ /* 0x040fe20007ffe1ff */
[----:B--2---:R-:W1:Y:S01]  /*46e0*/  LDSM.16.M88.4 R132, [R162+0xd000] ;  /* 0x00d00000a284783b */ /* 0x004e620000000200 */
[C---:B------:R-:W-:Y:S02]  /*46f0*/  @!P1 IADD3 R141, -R168.reuse, -0x38, RZ ;  /* 0xffffffc8a88d9810 */ /* 0x040fe40007ffe1ff */
[----:B------:R-:W-:Y:S01]  /*4700*/  I2F R195, R140 ;  /* 0x0000008c00c37306 */ /* 0x000fe20000201400 */
[C---:B------:R-:W-:Y:S07]  /*4710*/  HMMA.16816.F32.BF16 R24, R144.reuse, R148, R24 ;  /* 0x000000949018723c */ /* 0x040fee0000041818 */
[C---:B------:R-:W-:Y:S01]  /*4720*/  IADD3 R148, R168.reuse, -0x9, RZ ;  /* 0xfffffff7a8947810 */ /* 0x040fe20007ffe0ff */
[-C--:B------:R-:W-:Y:S01]  /*4730*/  HMMA.16816.F32.BF16 R28, R144, R150.reuse, R28 ;  /* 0x00000096901c723c */ /* 0x080fe2000004181c */
[----:B------:R2:W-:Y:S03]  /*4740*/  I2F R184, R141 ;  /* 0x0000008d00b87306 */ /* 0x0005e60000201400 */
[C---:B------:R-:W-:Y:S02]  /*4750*/  IADD3 R152, R168.reuse, 0x37, RZ ;  /* 0x00000037a8987810 */ /* 0x040fe40007ffe0ff */
[----:B------:R-:W-:Y:S02]  /*4760*/  IADD3 R149, R168, -0x8, RZ ;  /* 0xfffffff8a8957810 */ /* 0x000fe40007ffe0ff */
[C---:B------:R-:W-:Y:S01]  /*4770*/  HMMA.16816.F32.BF16 R32, R136.reuse, R150, R32 ;  /* 0x000000968820723c */ /* 0x040fe20000041820 */
[----:B------:R-:W-:Y:S02]  /*4780*/  ISETP.GE.AND P0, PT, R152, RZ, PT ;  /* 0x000000ff9800720c */ /* 0x000fe40003f06270 */
[----:B------:R-:W-:Y:S04]  /*4790*/  ISETP.GE.AND P1, PT, R149, RZ, PT ;  /* 0x000000ff9500720c */ /* 0x000fe80003f26270 */
[C---:B------:R-:W-:Y:S07]  /*47a0*/  IADD3 R150, R168.reuse, -0x10, RZ ;  /* 0xfffffff0a8967810 */ /* 0x040fee0007ffe0ff */
[----:B------:R-:W-:Y:S02]  /*47b0*/  @!P0 IADD3 R152, -R168, -0x37, RZ ;  /* 0xffffffc9a8988810 */ /* 0x000fe40007ffe1ff */
[----:B------:R-:W-:Y:S01]  /*47c0*/  ISETP.GE.AND P0, PT, R148, RZ, PT ;  /* 0x000000ff9400720c */ /* 0x000fe20003f06270 */
[----:B--2---:R-:W2:Y:S01]  /*47d0*/  LDSM.16.M88.4 R140, [R162+0xd800] ;  /* 0x00d80000a28c783b */ /* 0x004ea20000000200 */
[----:B------:R3:W-:Y:S01]  /*47e0*/  I2F R183, R152 ;  /* 0x0000009800b77306 */ /* 0x0007e20000201400 */
[----:B------:R-:W-:Y:S01]  /*47f0*/  @!P1 IADD3 R149, -R168, 0x8, RZ ;  /* 0x00000008a8959810 */ /* 0x000fe20007ffe1ff */
[-C--:B-1----:R-:W-:Y:S01]  /*4800*/  HMMA.16816.F32.BF16 R36, R136, R132.reuse, R36 ;  /* 0x000000848824723c */ /* 0x082fe20000041824 */
[----:B------:R-:W-:Y:S07]  /*4810*/  ISETP.GE.AND P1, PT, R150, RZ, PT ;  /* 0x000000ff9600720c */ /* 0x000fee0003f26270 */
[----:B------:R-:W-:Y:S01]  /*4820*/  I2F R176, R149 ;  /* 0x0000009500b07306 */ /* 0x000fe20000201400 */
[C---:B------:R-:W-:Y:S03]  /*4830*/  HMMA.16816.F32.BF16 R40, R144.reuse, R132, R40 ;  /* 0x000000849028723c */ /* 0x040fe60000041828 */
[C---:B------:R-:W-:Y:S02]  /*4840*/  @!P0 IADD3 R148, -R168.reuse, 0x9, RZ ;  /* 0x00000009a8948810 */ /* 0x040fe40007ffe1ff */
[----:B------:R-:W-:Y:S02]  /*4850*/  ISETP.GE.AND P0, PT, R153, RZ, PT ;  /* 0x000000ff9900720c */ /* 0x000fe40003f06270 */
[C---:B------:R-:W-:Y:S01]  /*4860*/  @!P1 IADD3 R150, -R168.reuse, 0x10, RZ ;  /* 0x00000010a8969810 */ /* 0x040fe20007ffe1ff */
[-C--:B------:R-:W-:Y:S01]  /*4870*/  HMMA.16816.F32.BF16 R44, R144, R134.reuse, R44 ;  /* 0x00000086902c723c */ /* 0x080fe2000004182c */
[----:B------:R-:W-:Y:S01]  /*4880*/  I2F R175, R148 ;  /* 0x0000009400af7306 */ /* 0x000fe20000201400 */
[----:B------:R-:W-:Y:S02]  /*4890*/  ISETP.GE.AND P1, PT, R171, RZ, PT ;  /* 0x000000ffab00720c */ /* 0x000fe40003f26270 */
[-C--:B---3--:R-:W-:Y:S04]  /*48a0*/  IADD3 R152, R163, R157.reuse, RZ ;  /* 0x0000009da3987210 */ /* 0x088fe80007ffe0ff */
[C---:B------:R-:W-:Y:S04]  /*48b0*/  HMMA.16816.F32.BF16 R48, R136.reuse, R134, R48 ;  /* 0x000000868830723c */ /* 0x040fe80000041830 */
[----:B------:R-:W-:Y:S01]  /*48c0*/  @!P0 IADD3 R153, -R168, 0x11, RZ ;  /* 0x00000011a8998810 */ /* 0x000fe20007ffe1ff */
[----:B------:R-:W-:Y:S01]  /*48d0*/  LDSM.16.M88.4 R132, [R152] ;  /* 0x000000009884783b */ /* 0x000fe20000000200 */
[----:B------:R1:W-:Y:S01]  /*48e0*/  I2F R187, R150 ;  /* 0x0000009600bb7306 */ /* 0x0003e20000201400 */
[----:B------:R-:W-:Y:S02]  /*48f0*/  ISETP.GE.AND P0, PT, R170, RZ, PT ;  /* 0x000000ffaa00720c */ /* 0x000fe40003f06270 */
[C---:B------:R-:W-:Y:S02]  /*4900*/  @!P1 IADD3 R171, -R168.reuse, -0x30, RZ ;  /* 0xffffffd0a8ab9810 */ /* 0x040fe40007ffe1ff */
[----:B------:R-:W-:Y:S01]  /*4910*/  ISETP.GE.AND P1, PT, R169, RZ, PT ;  /* 0x000000ffa900720c */ /* 0x000fe20003f26270 */
[-C--:B--2---:R-:W-:Y:S04]  /*4920*/  HMMA.16816.F32.BF16 R52, R136, R140.reuse, R52 ;  /* 0x0000008c8834723c */ /* 0x084fe80000041834 */
[----:B------:R2:W-:Y:S04]  /*4930*/  I2F R189, R153 ;  /* 0x0000009900bd7306 */ /* 0x0005e80000201400 */
[C---:B------:R-:W-:Y:S01]  /*4940*/  @!P0 IADD3 R170, -R168.reuse, -0x2f, RZ ;  /* 0xffffffd1a8aa8810 */ /* 0x040fe20007ffe1ff */
[C---:B------:R-:W-:Y:S05]  /*4950*/  HMMA.16816.F32.BF16 R56, R144.reuse, R140, R56 ;  /* 0x0000008c9038723c */ /* 0x040fea0000041838 */
[----:B------:R-:W-:Y:S01]  /*4960*/  I2F R170, R170 ;  /* 0x000000aa00aa7306 */ /* 0x000fe20000201400 */
[C---:B------:R-:W-:Y:S02]  /*4970*/  @!P1 IADD3 R169, -R168.reuse, -0x28, RZ ;  /* 0xffffffd8a8a99810 */ /* 0x040fe40007ffe1ff */
[C---:B------:R-:W-:Y:S01]  /*4980*/  IADD3 R141, R168.reuse, 0x27, RZ ;  /* 0x00000027a88d7810 */ /* 0x040fe20007ffe0ff */
[-C--:B------:R-:W-:Y:S01]  /*4990*/  HMMA.16816.F32.BF16 R60, R144, R142.reuse, R60 ;  /* 0x0000008e903c723c */ /* 0x080fe2000004183c */
[----:B-1----:R-:W1:Y:S02]  /*49a0*/  LDSM.16.M88.4 R148, [R160+0xc000] ;  /* 0x00c00000a094783b */ /* 0x002e640000000200 */
[----:B------:R-:W-:Y:S03]  /*49b0*/  ISETP.GE.AND P0, PT, R141, RZ, PT ;  /* 0x000000ff8d00720c */ /* 0x000fe60003f06270 */
[----:B------:R3:W-:Y:S01]  /*49c0*/  I2F R188, R169 ;  /* 0x000000a900bc7306 */ /* 0x0007e20000201400 */
[C---:B------:R-:W-:Y:S02]  /*49d0*/  IADD3 R140, R168.reuse, -0x18, RZ ;  /* 0xffffffe8a88c7810 */ /* 0x040fe40007ffe0ff */
[----:B------:R-:W-:Y:S01]  /*49e0*/  IADD3 R144, R168, -0x19, RZ ;  /* 0xffffffe7a8907810 */ /* 0x000fe20007ffe0ff */
[----:B--2---:R-:W2:Y:S01]  /*49f0*/  LDSM.16.M88.4 R152, [R152+0x2000] ;  /* 0x002000009898783b */ /* 0x004ea20000000200 */
[----:B------:R-:W-:Y:S01]  /*4a00*/  ISETP.GE.AND P1, PT, R140, RZ, PT ;  /* 0x000000ff8c00720c */ /* 0x000fe20003f26270 */
[----:B------:R-:W-:Y:S01]  /*4a10*/  HMMA.16816.F32.BF16 R64, R136, R142, R64 ;  /* 0x0000008e8840723c */ /* 0x000fe20000041840 */
[C---:B------:R-:W-:Y:S02]  /*4a20*/  IADD3 R146, R168.reuse, -0x20, RZ ;  /* 0xffffffe0a8927810 */ /* 0x040fe40007ffe0ff */
[C---:B------:R-:W-:Y:S01]  /*4a30*/  IADD3 R145, R168.reuse, -0x21, RZ ;  /* 0xffffffdfa8917810 */ /* 0x040fe20007ffe0ff */
[----:B------:R-:W-:Y:S01]  /*4a40*/  I2F R171, R171 ;  /* 0x000000ab00ab7306 */ /* 0x000fe20000201400 */
[----:B------:R-:W-:Y:S01]  /*4a50*/  @!P0 IADD3 R141, -R168, -0x27, RZ ;  /* 0xffffffd9a88d8810 */ /* 0x000fe20007ffe1ff */
[----:B------:R-:W4:Y:S01]  /*4a60*/  LDSM.16.M88.4 R136, [R160+0xc800] ;  /* 0x00c80000a088783b */ /* 0x000f220000000200 */
[----:B------:R-:W-:Y:S05]  /*4a70*/  ISETP.GE.AND P0, PT, R144, RZ, PT ;  /* 0x000000ff9000720c */ /* 0x000fea0003f06270 */
[----:B------:R-:W-:Y:S02]  /*4a80*/  @!P1 IADD3 R140, -R168, 0x18, RZ ;  /* 0x00000018a88c9810 */ /* 0x000fe40007ffe1ff */
[----:B------:R-:W-:Y:S01]  /*4a90*/  I2F R190, R141 ;  /* 0x0000008d00be7306 */ /* 0x000fe20000201400 */
[----:B------:R-:W-:Y:S02]  /*4aa0*/  ISETP.GE.AND P1, PT, R146, RZ, PT ;  /* 0x000000ff9200720c */ /* 0x000fe40003f26270 */
[C---:B---3--:R-:W-:Y:S03]  /*4ab0*/  IADD3 R169, R168.reuse, -0x30, RZ ;  /* 0xffffffd0a8a97810 */ /* 0x048fe60007ffe0ff */
[C---:B------:R-:W-:Y:S02]  /*4ac0*/  @!P0 IADD3 R144, -R168.reuse, 0x19, RZ ;  /* 0x00000019a8908810 */ /* 0x040fe40007ffe1ff */
[----:B------:R-:W-:Y:S02]  /*4ad0*/  ISETP.GE.AND P0, PT, R145, RZ, PT ;  /* 0x000000ff9100720c */ /* 0x000fe40003f06270 */
[----:B------:R3:W-:Y:S04]  /*4ae0*/  I2F R181, R144 ;  /* 0x0000009000b57306 */ /* 0x0007e80000201400 */
[C---:B------:R-:W-:Y:S01]  /*4af0*/  @!P1 IADD3 R146, -R168.reuse, 0x20, RZ ;  /* 0x00000020a8929810 */ /* 0x040fe20007ffe1ff */
[-C--:B-1----:R-:W-:Y:S05]  /*4b00*/  HMMA.16816.F32.BF16 R4, R132, R148.reuse, R4 ;  /* 0x000000948404723c */ /* 0x082fea0000041804 */
[----:B------:R1:W-:Y:S01]  /*4b10*/  I2F R178, R140 ;  /* 0x0000008c00b27306 */ /* 0x0003e20000201400 */
[----:B------:R-:W-:Y:S02]  /*4b20*/  @!P0 IADD3 R145, -R168, 0x21, RZ ;  /* 0x00000021a8918810 */ /* 0x000fe40007ffe1ff */
[C---:B--2---:R-:W-:Y:S07]  /*4b30*/  HMMA.16816.F32.BF16 R8, R152.reuse, R148, R8 ;  /* 0x000000949808723c */ /* 0x044fee0000041808 */
[----:B------:R2:W-:Y:S01]  /*4b40*/  I2F R192, R146 ;  /* 0x0000009200c07306 */ /* 0x0005e20000201400 */
[----:B------:R-:W-:Y:S01]  /*4b50*/  IADD3 R148, R0, R157, RZ ;  /* 0x0000009d00947210 */ /* 0x000fe20007ffe0ff */
[-C--:B------:R-:W-:Y:S03]  /*4b60*/  HMMA.16816.F32.BF16 R12, R152, R150.reuse, R12 ;  /* 0x00000096980c723c */ /* 0x080fe6000004180c */
[C---:B------:R-:W-:Y:S02]  /*4b70*/  IADD3 R149, R168.reuse, -0x29, RZ ;  /* 0xffffffd7a8957810 */ /* 0x040fe40007ffe0ff */
[C---:B---3--:R-:W-:Y:S02]  /*4b80*/  IADD3 R144, R168.reuse, 0x20, RZ ;  /* 0x00000020a8907810 */ /* 0x048fe40007ffe0ff */
[----:B------:R-:W-:Y:S01]  /*4b90*/  IADD3 R0, R168, -0x31, RZ ;  /* 0xffffffcfa8007810 */ /* 0x000fe20007ffe0ff */
[----:B------:R3:W-:Y:S01]  /*4ba0*/  I2F R191, R145 ;  /* 0x0000009100bf7306 */ /* 0x0007e20000201400 */
[----:B------:R-:W-:Y:S01]  /*4bb0*/  ISETP.GE.AND P1, PT, R144, RZ, PT ;  /* 0x000000ff9000720c */ /* 0x000fe20003f26270 */
[C---:B------:R-:W-:Y:S01]  /*4bc0*/  HMMA.16816.F32.BF16 R16, R132.reuse, R150, R16 ;  /* 0x000000968410723c */ /* 0x040fe20000041810 */
[----:B-1----:R-:W1:Y:S06]  /*4bd0*/  LDSM.16.M88.4 R140, [R160+0xd000] ;  /* 0x00d00000a08c783b */ /* 0x002e6c0000000200 */
[C---:B------:R-:W-:Y:S01]  /*4be0*/  IADD3 R150, R168.reuse, -0x28, RZ ;  /* 0xffffffd8a8967810 */ /* 0x040fe20007ffe0ff */
[-C--:B----4-:R-:W-:Y:S04]  /*4bf0*/  HMMA.16816.F32.BF16 R20, R132, R136.reuse, R20 ;  /* 0x000000888414723c */ /* 0x090fe80000041814 */
[C---:B------:R-:W-:Y:S02]  /*4c00*/  @!P1 IADD3 R144, -R168.reuse, -0x20, RZ ;  /* 0xffffffe0a8909810 */ /* 0x040fe40007ffe1ff */
[----:B--2---:R-:W-:Y:S02]  /*4c10*/  IADD3 R146, R168, 0x1f, RZ ;  /* 0x0000001fa8927810 */ /* 0x004fe40007ffe0ff */
[----:B------:R2:W-:Y:S01]  /*4c20*/  I2F R182, R144 ;  /* 0x0000009000b67306 */ /* 0x0005e20000201400 */
[C---:B------:R-:W-:Y:S01]  /*4c30*/  HMMA.16816.F32.BF16 R24, R152.reuse, R136, R24 ;  /* 0x000000889818723c */ /* 0x040fe20000041818 */
[----:B------:R-:W-:Y:S02]  /*4c40*/  ISETP.GE.AND P0, PT, R146, RZ, PT ;  /* 0x000000ff9200720c */ /* 0x000fe40003f06270 */
[C---:B---3--:R-:W-:Y:S05]  /*4c50*/  IADD3 R145, R168.reuse, 0x18, RZ ;  /* 0x00000018a8917810 */ /* 0x048fea0007ffe0ff */
[-C--:B------:R-:W-:Y:S01]  /*4c60*/  HMMA.16816.F32.BF16 R28, R152, R138.reuse, R28 ;  /* 0x0000008a981c723c */ /* 0x080fe2000004181c */
[----:B------:R-:W-:Y:S05]  /*4c70*/  ISETP.GE.AND P1, PT, R145, RZ, PT ;  /* 0x000000ff9100720c */ /* 0x000fea0003f26270 */
[C---:B------:R-:W-:Y:S02]  /*4c80*/  @!P0 IADD3 R146, -R168.reuse, -0x1f, RZ ;  /* 0xffffffe1a8928810 */ /* 0x040fe40007ffe1ff */
[C---:B------:R-:W-:Y:S01]  /*4c90*/  HMMA.16816.F32.BF16 R32, R132.reuse, R138, R32 ;  /* 0x0000008a8420723c */ /* 0x040fe20000041820 */
[----:B------:R-:W3:Y:S01]  /*4ca0*/  LDSM.16.M88.4 R136, [R160+0xd800] ;  /* 0x00d80000a088783b */ /* 0x000ee20000000200 */
[----:B------:R-:W-:Y:S04]  /*4cb0*/  I2F R179, R146 ;  /* 0x0000009200b37306 */ /* 0x000fe80000201400 */
[C---:B------:R-:W-:Y:S02]  /*4cc0*/  @!P1 IADD3 R145, -R168.reuse, -0x18, RZ ;  /* 0xffffffe8a8919810 */ /* 0x040fe40007ffe1ff */
[----:B--2---:R-:W-:Y:S01]  /*4cd0*/  IADD3 R144, R168, 0x17, RZ ;  /* 0x00000017a8907810 */ /* 0x004fe20007ffe0ff */
[-C--:B-1----:R-:W-:Y:S01]  /*4ce0*/  HMMA.16816.F32.BF16 R36, R132, R140.reuse, R36 ;  /* 0x0000008c8424723c */ /* 0x082fe20000041824 */
[----:B------:R-:W-:Y:S02]  /*4cf0*/  ISETP.GE.AND P1, PT, R150, RZ, PT ;  /* 0x000000ff9600720c */ /* 0x000fe40003f26270 */
[----:B------:R-:W-:Y:S01]  /*4d00*/  I2F R186, R145 ;  /* 0x0000009100ba7306 */ /* 0x000fe20000201400 */
[----:B------:R-:W-:Y:S04]  /*4d10*/  ISETP.GE.AND P0, PT, R144, RZ, PT ;  /* 0x000000ff9000720c */ /* 0x000fe80003f06270 */
[C---:B------:R-:W-:Y:S06]  /*4d20*/  HMMA.16816.F32.BF16 R40, R152.reuse, R140, R40 ;  /* 0x0000008c9828723c */ /* 0x040fec0000041828 */
[C---:B------:R-:W-:Y:S02]  /*4d30*/  @!P1 IADD3 R150, -R168.reuse, 0x28, RZ ;  /* 0x00000028a8969810 */ /* 0x040fe40007ffe1ff */
[-C--:B------:R-:W-:Y:S01]  /*4d40*/  HMMA.16816.F32.BF16 R44, R152, R142.reuse, R44 ;  /* 0x0000008e982c723c */ /* 0x080fe2000004182c */
[C---:B------:R-:W-:Y:S01]  /*4d50*/  @!P0 IADD3 R144, -R168.reuse, -0x17, RZ ;  /* 0xffffffe9a8908810 */ /* 0x040fe20007ffe1ff */
[----:B------:R-:W-:Y:S01]  /*4d60*/  I2F R180, R150 ;  /* 0x0000009600b47306 */ /* 0x000fe20000201400 */
[----:B------:R-:W-:Y:S02]  /*4d70*/  ISETP.GE.AND P0, PT, R149, RZ, PT ;  /* 0x000000ff9500720c */ /* 0x000fe40003f06270 */
[----:B------:R-:W-:Y:S03]  /*4d80*/  ISETP.GE.AND P1, PT, R169, RZ, PT ;  /* 0x000000ffa900720c */ /* 0x000fe60003f26270 */
[C---:B------:R-:W-:Y:S01]  /*4d90*/  HMMA.16816.F32.BF16 R48, R132.reuse, R142, R48 ;  /* 0x0000008e8430723c */ /* 0x040fe20000041830 */
[----:B------:R-:W-:Y:S03]  /*4da0*/  LDSM.16.M88.4 R140, [R148] ;  /* 0x00000000948c783b */ /* 0x000fe60000000200 */
[----:B------:R1:W-:Y:S04]  /*4db0*/  I2F R185, R144 ;  /* 0x0000009000b97306 */ /* 0x0003e80000201400 */
[----:B------:R-:W-:Y:S01]  /*4dc0*/  @!P0 IADD3 R149, -R168, 0x29, RZ ;  /* 0x00000029a8958810 */ /* 0x000fe20007ffe1ff */
[-C--:B---3--:R-:W-:Y:S01]  /*4dd0*/  HMMA.16816.F32.BF16 R52, R132, R136.reuse, R52 ;  /* 0x000000888434723c */ /* 0x088fe20000041834 */
[----:B------:R-:W-:Y:S02]  /*4de0*/  ISETP.GE.AND P0, PT, R0, RZ, PT ;  /* 0x000000ff0000720c */ /* 0x000fe40003f06270 */
[C---:B------:R-:W-:Y:S02]  /*4df0*/  @!P1 IADD3 R169, -R168.reuse, 0x30, RZ ;  /* 0x00000030a8a99810 */ /* 0x040fe40007ffe1ff */
[----:B------:R2:W-:Y:S03]  /*4e00*/  I2F R177, R149 ;  /* 0x0000009500b17306 */ /* 0x0005e60000201400 */
[C---:B------:R-:W-:Y:S06]  /*4e10*/  HMMA.16816.F32.BF16 R56, R152.reuse, R136, R56 ;  /* 0x000000889838723c */ /* 0x040fec0000041838 */
[C---:B------:R-:W-:Y:S01]  /*4e20*/  @!P0 IADD3 R0, -R168.reuse, 0x31, RZ ;  /* 0x00000031a8008810 */ /* 0x040fe20007ffe1ff */
[----:B------:R-:W-:Y:S01]  /*4e30*/  I2F R169, R169 ;  /* 0x000000a900a97306 */ /* 0x000fe20000201400 */
[-C--:B------:R-:W-:Y:S01]  /*4e40*/  HMMA.16816.F32.BF16 R60, R152, R138.reuse, R60 ;  /* 0x0000008a983c723c */ /* 0x080fe2000004183c */
[C---:B------:R-:W-:Y:S01]  /*4e50*/  IADD3 R137, R168.reuse, 0x10, RZ ;  /* 0x00000010a8897810 */ /* 0x040fe20007ffe0ff */
[----:B-1----:R-:W1:Y:S02]  /*4e60*/  LDSM.16.M88.4 R144, [R161+0xc000] ;  /* 0x00c00000a190783b */ /* 0x002e640000000200 */
[----:B------:R-:W-:Y:S02]  /*4e70*/  IADD3 R136, R168, 0xf, RZ ;  /* 0x0000000fa8887810 */ /* 0x000fe40007ffe0ff */
[----:B------:R-:W-:Y:S02]  /*4e80*/  ISETP.GE.AND P1, PT, R137, RZ, PT ;  /* 0x000000ff8900720c */ /* 0x000fe40003f26270 */
[----:B------:R-:W-:Y:S01]  /*4e90*/  HMMA.16816.F32.BF16 R64, R132, R138, R64 ;  /* 0x0000008a8440723c */ /* 0x000fe20000041840 */
[----:B------:R3:W-:Y:S01]  /*4ea0*/  I2F R152, R0 ;  /* 0x0000000000987306 */ /* 0x0007e20000201400 */
[----:B------:R-:W-:Y:S01]  /*4eb0*/  ISETP.GE.AND P0, PT, R136, RZ, PT ;  /* 0x000000ff8800720c */ /* 0x000fe20003f06270 */
[----:B--2---:R-:W2:Y:S04]  /*4ec0*/  LDSM.16.M88.4 R148, [R148+0x2000] ;  /* 0x002000009494783b */ /* 0x004ea80000000200 */
[----:B------:R-:W-:Y:S04]  /*4ed0*/  IADD3 R132, R168, -0x38, RZ ;  /* 0xffffffc8a8847810 */ /* 0x000fe80007ffe0ff */
[----:B------:R-:W-:Y:S02]  /*4ee0*/  ISETP.GE.AND P2, PT, R132, RZ, PT ;  /* 0x000000ff8400720c */ /* 0x000fe40003f46270 */
[C---:B------:R-:W-:Y:S02]  /*4ef0*/  @!P1 IADD3 R137, -R168.reuse, -0x10, RZ ;  /* 0xfffffff0a8899810 */ /* 0x040fe40007ffe1ff */
[C---:B------:R-:W-:Y:S02]  /*4f00*/  @!P0 IADD3 R136, -R168.reuse, -0xf, RZ ;  /* 0xfffffff1a8888810 */ /* 0x040fe40007ffe1ff */
[----:B------:R-:W-:Y:S02]  /*4f10*/  PLOP3.LUT P0, PT, PT, PT, UP0, 0x80, 0x0 ;  /* 0x000000000000781c */ /* 0x000fe40003f0f008 */
[----:B------:R-:W-:Y:S05]  /*4f20*/  I2F R137, R137 ;  /* 0x0000008900897306 */ /* 0x000fea0000201400 */
[C---:B------:R-:W-:Y:S02]  /*4f30*/  @!P2 IADD3 R132, -R168.reuse, 0x38, RZ ;  /* 0x00000038a884a810 */ /* 0x040fe40007ffe1ff */
[----:B---3--:R-:W-:Y:S02]  /*4f40*/  IADD3 R0, R168, -0x39, RZ ;  /* 0xffffffc7a8007810 */ /* 0x008fe40007ffe0ff */
[----:B------:R-:W-:Y:S01]  /*4f50*/  FSETP.NEU.FTZ.AND P2, PT, R70, -INF , PT ;  /* 0xff8000004600780b */ /* 0x000fe20003f5d000 */
[----:B------:R-:W-:Y:S01]  /*4f60*/  I2F R136, R136 ;  /* 0x0000008800887306 */ /* 0x000fe20000201400 */
[----:B------:R-:W-:Y:S01]  /*4f70*/  ISETP.GE.AND P1, PT, R0, RZ, PT ;  /* 0x000000ff0000720c */ /* 0x000fe20003f26270 */
[-C--:B-1----:R-:W-:Y:S08]  /*4f80*/  HMMA.16816.F32.BF16 R4, R140, R144.reuse, R4 ;  /* 0x000000908c04723c */ /* 0x082ff00000041804 */
[----:B------:R-:W-:Y:S04]  /*4f90*/  I2F R132, R132 ;  /* 0x0000008400847306 */ /* 0x000fe80000201400 */
[----:B------:R-:W-:Y:S01]  /*4fa0*/  @!P1 IADD3 R0, -R168, 0x39, RZ ;  /* 0x00000039a8009810 */ /* 0x000fe20007ffe1ff */
[C---:B--2---:R-:W-:Y:S01]  /*4fb0*/  HMMA.16816.F32.BF16 R8, R148.reuse, R144, R8 ;  /* 0x000000909408723c */ /* 0x044fe20000041808 */
[----:B------:R-:W-:Y:S04]  /*4fc0*/  PLOP3.LUT P1, PT, PT, PT, UP0, 0x80, 0x0 ;  /* 0x000000000000781c */ /* 0x000fe80003f2f008 */
[----:B------:R-:W-:Y:S03]  /*4fd0*/  I2F R133, R0 ;  /* 0x0000000000857306 */ /* 0x000fe60000201400 */
[-C--:B------:R-:W-:Y:S04]  /*4fe0*/  HMMA.16816.F32.BF16 R12, R148, R146.reuse, R12 ;  /* 0x00000092940c723c */ /* 0x080fe8000004180c */
[----:B------:R-:W-:Y:S02]  /*4ff0*/  FMUL.FTZ R4, R4, c[0x0][0x2ec] ;  /* 0x0000bb0004047a20 */ /* 0x000fe40000410000 */
[----:B------:R-:W-:Y:S02]  /*5000*/  FMUL.FTZ R5, R5, c[0x0][0x2ec] ;  /* 0x0000bb0005057a20 */ /* 0x000fe40000410000 */
[C---:B------:R-:W-:Y:S01]  /*5010*/  HMMA.16816.F32.BF16 R16, R140.reuse, R146, R16 ;  /* 0x000000928c10723c */ /* 0x040fe20000041810 */
[----:B------:R-:W1:Y:S03]  /*5020*/  MUFU.TANH R250, R4 ;  /* 0x0000000400fa7308 */ /* 0x000e660000002400 */
        /* <DEDUP_REMOVED lines=17> */
[----:B--2---:R-:W-:Y:S04]  /*5140*/  MOV R11, UR20 ;  /* 0x00000014000b7c02 */ /* 0x004fe80008000f00 */
[----:B------:R-:W-:Y:S05]  /*5150*/  LEA R11, R11, R71, 0x7 ;  /* 0x000000470b0b7211 */ /* 0x000fea00078e38ff */
[----:B------:R2:W-:Y:S01]  /*5160*/  MUFU.TANH R109, R9 ;  /* 0x00000009006d7308 */ /* 0x0005e20000002400 */
[C---:B------:R-:W-:Y:S01]  /*5170*/  @P3 ISETP.GE.AND P3, PT, R11.reuse, UR5, PT ;  /* 0x000000050b003c0c */ /* 0x040fe2000bf66270 */
[----:B---3--:R-:W-:Y:S01]  /*5180*/  FMUL.FTZ R10, R70, 1.4426950216293334961 ;  /* 0x3fb8aa3b460a7820 */ /* 0x008fe20000410000 */
[----:B------:R-:W-:Y:S02]  /*5190*/  @P0 IADD3 R0, R11, 0x1, RZ ;  /* 0x000000010b000810 */ /* 0x000fe40007ffe0ff */
[----:B------:R-:W-:Y:S02]  /*51a0*/  PLOP3.LUT P0, PT, PT, PT, UP0, 0x80, 0x0 ;  /* 0x000000000000781c */ /* 0x000fe40003f0f008 */
[----:B------:R-:W-:Y:S03]  /*51b0*/  FSEL R10, R10, RZ, P2 ;  /* 0x000000ff0a0a7208 */ /* 0x000fe60001000000 */
[----:B------:R3:W-:Y:S01]  /*51c0*/  MUFU.TANH R108, R12 ;  /* 0x0000000c006c7308 */ /* 0x0007e20000002400 */
[C---:B------:R-:W-:Y:S02]  /*51d0*/  FSETP.NEU.FTZ.AND P2, PT, R69.reuse, -INF , PT ;  /* 0xff8000004500780b */ /* 0x040fe40003f5d000 */
[----:B------:R-:W-:Y:S01]  /*51e0*/  @P4 ISETP.GE.AND P4, PT, R0, UR5, PT ;  /* 0x0000000500004c0c */ /* 0x000fe2000bf86270 */
[----:B----4-:R-:W4:Y:S06]  /*51f0*/  LDL R13, [R1] ;  /* 0x00000000010d7983 */ /* 0x010f2c0000100800 */
[----:B------:R-:W-:Y:S01]  /*5200*/  MUFU.TANH R85, R15 ;  /* 0x0000000f00557308 */ /* 0x000fe20000002400 */
[----:B--2---:R-:W-:Y:S05]  /*5210*/  FMUL.FTZ R9, R69, 1.4426950216293334961 ;  /* 0x3fb8aa3b45097820 */ /* 0x004fea0000410000 */
[----:B------:R-:W-:Y:S04]  /*5220*/  FSEL R9, R9, RZ, P2 ;  /* 0x000000ff09097208 */ /* 0x000fe80001000000 */
[----:B------:R1:W-:Y:S01]  /*5230*/  MUFU.TANH R110, R8 ;  /* 0x00000008006e7308 */ /* 0x0003e20000002400 */
[----:B---3--:R-:W2:Y:S09]  /*5240*/  LDL R12, [R1+0x4] ;  /* 0x00000400010c7983 */ /* 0x008eb20000100800 */
[----:B------:R-:W-:Y:S10]  /*5250*/  MUFU.TANH R86, R14 ;  /* 0x0000000e00567308 */ /* 0x000ff40000002400 */
[----:B------:R-:W3:Y:S01]  /*5260*/  MUFU.TANH R249, R5 ;  /* 0x0000000500f97308 */ /* 0x000ee20000002400 */
[----:B-1----:R-:W-:Y:S05]  /*5270*/  FFMA.FTZ R8, R194, -UR4, R250 ;  /* 0x80000004c2087c23 */ /* 0x002fea00080100fa */
[----:B------:R-:W-:Y:S04]  /*5280*/  @P1 FSEL R8, R8, -INF , !P3 ;  /* 0xff80000008081808 */ /* 0x000fe80005800000 */
[----:B------:R-:W1:Y:S01]  /*5290*/  MUFU.TANH R3, R6 ;  /* 0x0000000600037308 */ /* 0x000e620000002400 */
[----:B------:R-:W-:Y:S01]  /*52a0*/  PLOP3.LUT P1, PT, PT, PT, UP0, 0x80, 0x0 ;  /* 0x000000000000781c */ /* 0x000fe20003f2f008 */
[--C-:B------:R-:W-:Y:S08]  /*52b0*/  FFMA.FTZ R8, R8, c[0x0][0x23c], -R10.reuse ;  /* 0x00008f0008087a23 */ /* 0x100ff0000001080a */
[----:B------:R1:W-:Y:S01]  /*52c0*/  MUFU.EX2 R229, R8 ;  /* 0x0000000800e57308 */ /* 0x0003e20000000800 */
[----:B---3--:R-:W-:Y:S05]  /*52d0*/  FFMA.FTZ R0, R193, -UR4, R249 ;  /* 0x80000004c1007c23 */ /* 0x008fea00080100f9 */
[----:B------:R-:W-:Y:S04]  /*52e0*/  @P0 FSEL R0, R0, -INF , !P4 ;  /* 0xff80000000000808 */ /* 0x000fe80006000000 */
[----:B------:R3:W3:Y:S01]  /*52f0*/  MUFU.TANH R68, R7 ;  /* 0x0000000700447308 */ /* 0x0006e20000002400 */
[----:B------:R-:W-:Y:S01]  /*5300*/  PLOP3.LUT P0, PT, PT, PT, UP0, 0x80, 0x0 ;  /* 0x000000000000781c */ /* 0x000fe20003f0f008 */
[----:B------:R-:W-:Y:S08]  /*5310*/  FFMA.FTZ R0, R0, c[0x0][0x23c], -R10 ;  /* 0x00008f0000007a23 */ /* 0x000ff0000001080a */
[----:B------:R3:W-:Y:S01]  /*5320*/  MUFU.EX2 R245, R0 ;  /* 0x0000000000f57308 */ /* 0x0007e20000000800 */
[----:B-1----:R-:W-:Y:S05]  /*5330*/  FFMA.FTZ R8, R198, -UR4, R3 ;  /* 0x80000004c6087c23 */ /* 0x002fea0008010003 */
[----:B------:R-:W-:Y:S04]  /*5340*/  @P1 FSEL R8, R8, -INF , !P3 ;  /* 0xff80000008081808 */ /* 0x000fe80005800000 */
[----:B------:R-:W1:Y:S01]  /*5350*/  MUFU.TANH R244, R16 ;  /* 0x0000001000f47308 */ /* 0x000e620000002400 */
[----:B------:R-:W-:Y:S01]  /*5360*/  PLOP3.LUT P1, PT, PT, PT, UP0, 0x80, 0x0 ;  /* 0x000000000000781c */ /* 0x000fe20003f2f008 */
[----:B---3--:R-:W3:Y:S01]  /*5370*/  LDSM.16.M88.4 R4, [R161+0xc800] ;  /* 0x00c80000a104783b */ /* 0x008ee20000000200 */
[--C-:B------:R-:W-:Y:S07]  /*5380*/  FFMA.FTZ R8, R8, c[0x0][0x23c], -R9.reuse ;  /* 0x00008f0008087a23 */ /* 0x100fee0000010809 */
[----:B------:R-:W-:Y:S01]  /*5390*/  MUFU.EX2 R16, R8 ;  /* 0x0000000800107308 */ /* 0x000fe20000000800 */
[----:B------:R-:W-:Y:S05]  /*53a0*/  FFMA.FTZ R0, R197, -UR4, R68 ;  /* 0x80000004c5007c23 */ /* 0x000fea0008010044 */
[----:B------:R-:W-:Y:S04]  /*53b0*/  @P0 FSEL R0, R0, -INF , !P4 ;  /* 0xff80000000000808 */ /* 0x000fe80006000000 */
[----:B------:R-:W1:Y:S01]  /*53c0*/  MUFU.TANH R242, R17 ;  /* 0x0000001100f27308 */ /* 0x000e620000002400 */
[----:B------:R-:W-:Y:S01]  /*53d0*/  PLOP3.LUT P0, PT, PT, PT, UP0, 0x80, 0x0 ;  /* 0x000000000000781c */ /* 0x000fe20003f0f008 */
[----:B------:R-:W-:Y:S08]  /*53e0*/  FFMA.FTZ R0, R0, c[0x0][0x23c], -R9 ;  /* 0x00008f0000007a23 */ /* 0x000ff00000010809 */
[----:B------:R1:W-:Y:S10]  /*53f0*/  MUFU.EX2 R15, R0 ;  /* 0x00000000000f7308 */ /* 0x0003f40000000800 */
[----:B------:R-:W-:Y:S01]  /*5400*/  MUFU.TANH R119, R19 ;  /* 0x0000001300777308 */ /* 0x000fe20000002400 */
[-C--:B---3--:R-:W-:Y:S09]  /*5410*/  HMMA.16816.F32.BF16 R20, R140, R4.reuse, R20 ;  /* 0x000000048c14723c */ /* 0x088ff20000041814 */
[----:B------:R-:W3:Y:S01]  /*5420*/  MUFU.TANH R120, R18 ;  /* 0x0000001200787308 */ /* 0x000ee20000002400 */
[C---:B------:R-:W-:Y:S02]  /*5430*/  HMMA.16816.F32.BF16 R24, R148.reuse, R4, R24 ;  /* 0x000000049418723c */ /* 0x040fe40000041818 */
[----:B-1----:R-:W-:Y:S05]  /*5440*/  FFMA.FTZ R0, R173, -UR4, R109 ;  /* 0x80000004ad007c23 */ /* 0x002fea000801006d */
[----:B------:R-:W-:Y:S01]  /*5450*/  FFMA.FTZ R4, R174, -UR4, R110 ;  /* 0x80000004ae047c23 */ /* 0x000fe2000801006e */
[-C--:B------:R-:W-:Y:S01]  /*5460*/  HMMA.16816.F32.BF16 R28, R148, R6.reuse, R28 ;  /* 0x00000006941c723c */ /* 0x080fe2000004181c */
[----:B------:R-:W-:Y:S02]  /*5470*/  @P0 FSEL R0, R0, -INF , !P4 ;  /* 0xff80000000000808 */ /* 0x000fe40006000000 */
[----:B------:R-:W-:Y:S01]  /*5480*/  PLOP3.LUT P0, PT, PT, PT, UP0, 0x80, 0x0 ;  /* 0x000000000000781c */ /* 0x000fe20003f0f008 */
[----:B------:R-:W-:Y:S01]  /*5490*/  FFMA.FTZ R5, R196, -UR4, R88 ;  /* 0x80000004c4057c23 */ /* 0x000fe20008010058 */
[----:B------:R-:W-:Y:S02]  /*54a0*/  @P1 FSEL R4, R4, -INF , !P3 ;  /* 0xff80000004041808 */ /* 0x000fe40005800000 */
[----:B------:R-:W-:Y:S01]  /*54b0*/  PLOP3.LUT P1, PT, PT, PT, UP0, 0x80, 0x0 ;  /* 0x000000000000781c */ /* 0x000fe20003f2f008 */
[C---:B------:R-:W-:Y:S01]  /*54c0*/  HMMA.16816.F32.BF16 R32, R140.reuse, R6, R32 ;  /* 0x000000068c20723c */ /* 0x040fe20000041820 */
[----:B------:R-:W-:Y:S03]  /*54d0*/  FMUL.FTZ R21, R21, c[0x0][0x2ec] ;  /* 0x0000bb0015157a20 */ /* 0x000fe60000410000 */
[----:B------:R-:W-:Y:S01]  /*54e0*/  FMUL.FTZ R23, R23, c[0x0][0x2ec] ;  /* 0x0000bb0017177a20 */ /* 0x000fe20000410000 */
[----:B------:R-:W-:Y:S01]  /*54f0*/  MUFU.TANH R240, R21 ;  /* 0x0000001500f07308 */ /* 0x000fe20000002400 */
[----:B------:R-:W-:Y:S02]  /*5500*/  FMUL.FTZ R22, R22, c[0x0][0x2ec] ;  /* 0x0000bb0016167a20 */ /* 0x000fe40000410000 */
[----:B------:R-:W-:Y:S04]  /*5510*/  FMUL.FTZ R25, R25, c[0x0][0x2ec] ;  /* 0x0000bb0019197a20 */ /* 0x000fe80000410000 */
[----:B------:R-:W-:Y:S01]  /*5520*/  @P1 FSEL R5, R5, -INF , !P3 ;  /* 0xff80000005051808 */ /* 0x000fe20005800000 */
[----:B------:R-:W-:Y:S01]  /*5530*/  FMUL.FTZ R24, R24, c[0x0][0x2ec] ;  /* 0x0000bb0018187a20 */ /* 0x000fe20000410000 */
[----:B------:R-:W-:Y:S01]  /*5540*/  PLOP3.LUT P1, PT, PT, PT, UP0, 0x80, 0x0 ;  /* 0x000000000000781c */ /* 0x000fe20003f2f008 */
[----:B------:R-:W-:Y:S01]  /*5550*/  MUFU.TANH R101, R25 ;  /* 0x0000001900657308 */ /* 0x000fe20000002400 */
[----:B------:R-:W-:Y:S01]  /*5560*/  PLOP3.LUT P3, PT, PT, PT, UP0, 0x80, 0x0 ;  /* 0x000000000000781c */ /* 0x000fe20003f6f008 */
[----:B------:R-:W-:Y:S02]  /*5570*/  FMUL.FTZ R27, R27, c[0x0][0x2ec] ;  /* 0x0000bb001b1b7a20 */ /* 0x000fe40000410000 */
[----:B------:R-:W-:Y:S02]  /*5580*/  FMUL.FTZ R26, R26, c[0x0][0x2ec] ;  /* 0x0000bb001a1a7a20 */ /* 0x000fe40000410000 */
[----:B------:R-:W-:Y:S02]  /*5590*/  FMUL.FTZ R29, R29, c[0x0][0x2ec] ;  /* 0x0000bb001d1d7a20 */ /* 0x000fe40000410000 */
[----:B------:R-:W-:Y:S02]  /*55a0*/  FMUL.FTZ R28, R28, c[0x0][0x2ec] ;  /* 0x0000bb001c1c7a20 */ /* 0x000fe40000410000 */
[----:B------:R-:W-:Y:S01]  /*55b0*/  MUFU.TANH R115, R23 ;  /* 0x0000001700737308 */ /* 0x000fe20000002400 */
        /* <DEDUP_REMOVED lines=8> */
[----:B------:R-:W1:Y:S10]  /*5640*/  MUFU.TANH R241, R20 ;  /* 0x0000001400f17308 */ /* 0x000e740000002400 */
[----:B------:R-:W-:Y:S10]  /*5650*/  MUFU.TANH R79, R27 ;  /* 0x0000001b004f7308 */ /* 0x000ff40000002400 */
[----:B------:R-:W1:Y:S10]  /*5660*/  MUFU.TANH R116, R22 ;  /* 0x0000001600747308 */ /* 0x000e740000002400 */
[----:B------:R-:W-:Y:S10]  /*5670*/  MUFU.TANH R80, R26 ;  /* 0x0000001a00507308 */ /* 0x000ff40000002400 */
[----:B------:R-:W-:Y:S10]  /*5680*/  MUFU.TANH R222, R33 ;  /* 0x0000002100de7308 */ /* 0x000ff40000002400 */
[----:B------:R-:W-:Y:S10]  /*5690*/  MUFU.TANH R99, R29 ;  /* 0x0000001d00637308 */ /* 0x000ff40000002400 */
[----:B------:R-:W1:Y:S10]  /*56a0*/  MUFU.TANH R224, R32 ;  /* 0x0000002000e07308 */ /* 0x000e740000002400 */
[----:B------:R-:W1:Y:S10]  /*56b0*/  MUFU.TANH R100, R28 ;  /* 0x0000001c00647308 */ /* 0x000e740000002400 */
[----:B------:R-:W-:Y:S10]  /*56c0*/  MUFU.TANH R246, R35 ;  /* 0x0000002300f67308 */ /* 0x000ff40000002400 */
[----:B------:R-:W1:Y:S10]  /*56d0*/  MUFU.TANH R77, R31 ;  /* 0x0000001f004d7308 */ /* 0x000e740000002400 */
[----:B------:R-:W-:Y:S01]  /*56e0*/  MUFU.TANH R247, R34 ;  /* 0x0000002200f77308 */ /* 0x000fe20000002400 */
[C---:B----4-:R-:W-:Y:S01]  /*56f0*/  FMUL.FTZ R8, R13.reuse, 1.4426950216293334961 ;  /* 0x3fb8aa3b0d087820 */ /* 0x050fe20000410000 */
[----:B------:R-:W-:Y:S01]  /*5700*/  FSETP.NEU.FTZ.AND P2, PT, R13, -INF , PT ;  /* 0xff8000000d00780b */ /* 0x000fe20003f5d000 */
[----:B------:R-:W-:Y:S03]  /*5710*/  FFMA.FTZ R13, R176, -UR4, R244 ;  /* 0x80000004b00d7c23 */ /* 0x000fe600080100f4 */
[----:B------:R-:W-:Y:S04]  /*5720*/  FSEL R8, R8, RZ, P2 ;  /* 0x000000ff08087208 */ /* 0x000fe80001000000 */
[----:B------:R-:W4:Y:S01]  /*5730*/  MUFU.TANH R78, R30 ;  /* 0x0000001e004e7308 */ /* 0x000f220000002400 */
[--C-:B------:R-:W-:Y:S09]  /*5740*/  FFMA.FTZ R4, R4, c[0x0][0x23c], -R8.reuse ;  /* 0x00008f0004047a23 */ /* 0x100ff20000010808 */
[----:B------:R1:W-:Y:S01]  /*5750*/  MUFU.EX2 R114, R4 ;  /* 0x0000000400727308 */ /* 0x0003e20000000800 */
[C---:B--2---:R-:W-:Y:S01]  /*5760*/  FSETP.NEU.FTZ.AND P2, PT, R12.reuse, -INF , PT ;  /* 0xff8000000c00780b */ /* 0x044fe20003f5d000 */
[----:B-1----:R-:W-:Y:S02]  /*5770*/  FMUL.FTZ R4, R12, 1.4426950216293334961 ;  /* 0x3fb8aa3b0c047820 */ /* 0x002fe40000410000 */
[----:B------:R-:W-:Y:S03]  /*5780*/  FFMA.FTZ R12, R0, c[0x0][0x23c], -R8 ;  /* 0x00008f00000c7a23 */ /* 0x000fe60000010808 */
[----:B------:R-:W-:Y:S01]  /*5790*/  FSEL R0, R4, RZ, P2 ;  /* 0x000000ff04007208 */ /* 0x000fe20001000000 */
[----:B------:R-:W-:Y:S01]  /*57a0*/  FFMA.FTZ R4, R195, -UR4, R87 ;  /* 0x80000004c3047c23 */ /* 0x000fe20008010057 */
[----:B------:R-:W-:Y:S01]  /*57b0*/  PLOP3.LUT P2, PT, PT, PT, UP0, 0x80, 0x0 ;  /* 0x000000000000781c */ /* 0x000fe20003f4f008 */
[----:B------:R1:W-:Y:S02]  /*57c0*/  MUFU.EX2 R113, R12 ;  /* 0x0000000c00717308 */ /* 0x0003e40000000800 */
[--C-:B------:R-:W-:Y:S01]  /*57d0*/  FFMA.FTZ R5, R5, c[0x0][0x23c], -R0.reuse ;  /* 0x00008f0005057a23 */ /* 0x100fe20000010800 */
[----:B------:R-:W-:Y:S02]  /*57e0*/  @P0 FSEL R4, R4, -INF , !P4 ;  /* 0xff80000004040808 */ /* 0x000fe40006000000 */
[----:B------:R-:W-:Y:S02]  /*57f0*/  PLOP3.LUT P0, PT, PT, PT, UP0, 0x80, 0x0 ;  /* 0x000000000000781c */ /* 0x000fe40003f0f008 */
[----:B------:R-:W-:Y:S01]  /*5800*/  PLOP3.LUT P4, PT, PT, PT, UP0, 0x80, 0x0 ;  /* 0x000000000000781c */ /* 0x000fe20003f8f008 */
[----:B------:R-:W-:Y:S02]  /*5810*/  FFMA.FTZ R4, R4, c[0x0][0x23c], -R0 ;  /* 0x00008f0004047a23 */ /* 0x000fe40000010800 */
[----:B------:R2:W-:Y:S10]  /*5820*/  MUFU.EX2 R92, R5 ;  /* 0x00000005005c7308 */ /* 0x0005f40000000800 */
[----:B------:R3:W-:Y:S01]  /*5830*/  MUFU.EX2 R91, R4 ;  /* 0x00000004005b7308 */ /* 0x0007e20000000800 */
[----:B-1----:R-:W-:Y:S02]  /*5840*/  FFMA.FTZ R12, R175, -UR4, R242 ;  /* 0x80000004af0c7c23 */ /* 0x002fe400080100f2 */
[----:B--2---:R-:W-:Y:S01]  /*5850*/  FFMA.FTZ R5, R184, -UR4, R108 ;  /* 0x80000004b8057c23 */ /* 0x004fe2000801006c */
[C---:B---3--:R-:W-:Y:S02]  /*5860*/  @P1 IADD3 R4, R11.reuse, 0x8, RZ ;  /* 0x000000080b041810 */ /* 0x048fe40007ffe0ff */
[----:B------:R-:W-:Y:S02]  /*5870*/  PLOP3.LUT P1, PT, PT, PT, UP0, 0x80, 0x0 ;  /* 0x000000000000781c */ /* 0x000fe40003f2f008 */
[----:B------:R-:W-:Y:S02]  /*5880*/  @P2 ISETP.GE.AND P2, PT, R4, UR5, PT ;  /* 0x0000000504002c0c */ /* 0x000fe4000bf46270 */
[----:B------:R-:W-:Y:S02]  /*5890*/  @P0 IADD3 R4, R11, 0x9, RZ ;  /* 0x000000090b040810 */ /* 0x000fe40007ffe0ff */
[----:B------:R-:W-:Y:S02]  /*58a0*/  PLOP3.LUT P0, PT, PT, PT, UP0, 0x80, 0x0 ;  /* 0x000000000000781c */ /* 0x000fe40003f0f008 */
[----:B------:R-:W-:Y:S01]  /*58b0*/  @P3 ISETP.GE.AND P3, PT, R4, UR5, PT ;  /* 0x0000000504003c0c */ /* 0x000fe2000bf66270 */
[----:B------:R-:W-:Y:S06]  /*58c0*/  FFMA.FTZ R4, R183, -UR4, R107 ;  /* 0x80000004b7047c23 */ /* 0x000fec000801006b */
[----:B------:R-:W-:Y:S02]  /*58d0*/  @P1 FSEL R5, R5, -INF , !P2 ;  /* 0xff80000005051808 */ /* 0x000fe40005000000 */
[----:B------:R-:W-:Y:S03]  /*58e0*/  PLOP3.LUT P1, PT, PT, PT, UP0, 0x80, 0x0 ;  /* 0x000000000000781c */ /* 0x000fe60003f2f008 */
[--C-:B------:R-:W-:Y:S01]  /*58f0*/  FFMA.FTZ R5, R5, c[0x0][0x23c], -R8.reuse ;  /* 0x00008f0005057a23 */ /* 0x100fe20000010808 */
[----:B------:R-:W-:Y:S02]  /*5900*/  @P0 FSEL R4, R4, -INF , !P3 ;  /* 0xff80000004040808 */ /* 0x000fe40005800000 */
[----:B------:R-:W-:Y:S01]  /*5910*/  PLOP3.LUT P0, PT, PT, PT, UP0, 0x80, 0x0 ;  /* 0x000000000000781c */ /* 0x000fe20003f0f008 */
[----:B------:R1:W-:Y:S02]  /*5920*/  MUFU.EX2 R112, R5 ;  /* 0x0000000500707308 */ /* 0x0003e40000000800 */
[----:B------:R-:W-:Y:S08]  /*5930*/  FFMA.FTZ R4, R4, c[0x0][0x23c], -R8 ;  /* 0x00008f0004047a23 */ /* 0x000ff00000010808 */
[----:B------:R2:W-:Y:S01]  /*5940*/  MUFU.EX2 R111, R4 ;  /* 0x00000004006f7308 */ /* 0x0005e20000000800 */
[----:B-1----:R-:W-:Y:S05]  /*5950*/  FFMA.FTZ R5, R174, -UR4, R86 ;  /* 0x80000004ae057c23 */ /* 0x002fea0008010056 */
[----:B------:R-:W-:Y:S02]  /*5960*/  @P1 FSEL R5, R5, -INF , !P2 ;  /* 0xff80000005051808 */ /* 0x000fe40005000000 */
[----:B------:R-:W-:Y:S01]  /*5970*/  PLOP3.LUT P1, PT, PT, PT, UP0, 0x80, 0x0 ;  /* 0x000000000000781c */ /* 0x000fe20003f2f008 */
[----:B--2---:R-:W-:Y:S01]  /*5980*/  FFMA.FTZ R4, R173, -UR4, R85 ;  /* 0x80000004ad047c23 */ /* 0x004fe20008010055 */
[----:B------:R-:W-:Y:S01]  /*5990*/  MOV R173, R3 ;  /* 0x0000000300ad7202 */ /* 0x000fe20000000f00 */
[--C-:B------:R-:W-:Y:S03]  /*59a0*/  FFMA.FTZ R5, R5, c[0x0][0x23c], -R0.reuse ;  /* 0x00008f0005057a23 */ /* 0x100fe60000010800 */
[----:B------:R-:W-:Y:S01]  /*59b0*/  @P0 FSEL R4, R4, -INF , !P3 ;  /* 0xff80000004040808 */ /* 0x000fe20005800000 */
[----:B------:R-:W-:Y:S01]  /*59c0*/  MUFU.EX2 R90, R5 ;  /* 0x00000005005a7308 */ /* 0x000fe20000000800 */
[----:B------:R-:W-:Y:S03]  /*59d0*/  PLOP3.LUT P0, PT, PT, PT, UP0, 0x80, 0x0 ;  /* 0x000000000000781c */ /* 0x000fe60003f0f008 */
[----:B------:R-:W-:Y:S02]  /*59e0*/  FFMA.FTZ R4, R4, c[0x0][0x23c], -R0 ;  /* 0x00008f0004047a23 */ /* 0x000fe40000010800 */
[----:B------:R-:W-:Y:S02]  /*59f0*/  @P1 FSEL R13, R13, -INF , !P2 ;  /* 0xff8000000d0d1808 */ /* 0x000fe40005000000 */
[----:B------:R-:W-:Y:S03]  /*5a00*/  PLOP3.LUT P1, PT, PT, PT, UP0, 0x80, 0x0 ;  /* 0x000000000000781c */ /* 0x000fe60003f2f008 */
[--C-:B------:R-:W-:Y:S01]  /*5a10*/  FFMA.FTZ R13, R13, c[0x0][0x23c], -R10.reuse ;  /* 0x00008f000d0d7a23 */ /* 0x100fe2000001080a */
[----:B------:R1:W-:Y:S02]  /*5a20*/  MUFU.EX2 R89, R4 ;  /* 0x0000000400597308 */ /* 0x0003e40000000800 */
[----:B------:R-:W-:Y:S02]  /*5a30*/  @P0 FSEL R12, R12, -INF , !P3 ;  /* 0xff8000000c0c0808 */ /* 0x000fe40005800000 */
[----:B------:R-:W-:Y:S03]  /*5a40*/  PLOP3.LUT P0, PT, PT, PT, UP0, 0x80, 0x0 ;  /* 0x000000000000781c */ /* 0x000fe60003f0f008 */
[----:B------:R-:W-:Y:S03]  /*5a50*/  FFMA.FTZ R12, R12, c[0x0][0x23c], -R10 ;  /* 0x00008f000c0c7a23 */ /* 0x000fe6000001080a */
[----:B------:R2:W-:Y:S10]  /*5a60*/  MUFU.EX2 R237, R13 ;  /* 0x0000000d00ed7308 */ /* 0x0005f40000000800 */
[----:B------:R3:W-:Y:S01]  /*5a70*/  MUFU.EX2 R236, R12 ;  /* 0x0000000c00ec7308 */ /* 0x0007e20000000800 */
[----:B-1----:R-:W1:Y:S01]  /*5a80*/  LDSM.16.M88.4 R4, [R161+0xd000] ;  /* 0x00d00000a104783b */ /* 0x002e620000000200 */
[----:B--2---:R-:W-:Y:S05]  /*5a90*/  FFMA.FTZ R13, R194, -UR4, R120 ;  /* 0x80000004c20d7c23 */ /* 0x004fea0008010078 */
[----:B------:R-:W-:Y:S02]  /*5aa0*/  @P1 FSEL R13, R13, -INF , !P2 ;  /* 0xff8000000d0d1808 */ /* 0x000fe40005000000 */
[----:B------:R-:W-:Y:S02]  /*5ab0*/  PLOP3.LUT P1, PT, PT, PT, UP0, 0x80, 0x0 ;  /* 0x000000000000781c */ /* 0x000fe40003f2f008 */
[----:B------:R-:W-:Y:S01]  /*5ac0*/  PLOP3.LUT P2, PT, PT, PT, UP0, 0x80, 0x0 ;  /* 0x000000000000781c */ /* 0x000fe20003f4f008 */
[----:B---3--:R-:W-:Y:S02]  /*5ad0*/  FFMA.FTZ R12, R193, -UR4, R119 ;  /* 0x80000004c10c7c23 */ /* 0x008fe40008010077 */
[--C-:B------:R-:W-:Y:S03]  /*5ae0*/  FFMA.FTZ R13, R13, c[0x0][0x23c], -R9.reuse ;  /* 0x00008f000d0d7a23 */ /* 0x100fe60000010809 */
[----:B------:R-:W-:Y:S01]  /*5af0*/  @P0 FSEL R12, R12, -INF , !P3 ;  /* 0xff8000000c0c0808 */ /* 0x000fe20005800000 */
[----:B------:R2:W-:Y:S01]  /*5b00*/  MUFU.EX2 R14, R13 ;  /* 0x0000000d000e7308 */ /* 0x0005e20000000800 */
[----:B------:R-:W-:Y:S02]  /*5b10*/  PLOP3.LUT P0, PT, PT, PT, UP0, 0x80, 0x0 ;  /* 0x000000000000781c */ /* 0x000fe40003f0f008 */
[----:B------:R-:W-:Y:S01]  /*5b20*/  PLOP3.LUT P3, PT, PT, PT, UP0, 0x80, 0x0 ;  /* 0x000000000000781c */ /* 0x000fe20003f6f008 */
[----:B------:R-:W-:Y:S06]  /*5b30*/  FFMA.FTZ R12, R12, c[0x0][0x23c], -R9 ;  /* 0x00008f000c0c7a23 */ /* 0x000fec0000010809 */
[----:B------:R3:W-:Y:S01]  /*5b40*/  MUFU.EX2 R121, R12 ;  /* 0x0000000c00797308 */ /* 0x0007e20000000800 */
[-C--:B-1----:R-:W-:Y:S08]  /*5b50*/  HMMA.16816.F32.BF16 R36, R140, R4.reuse, R36 ;  /* 0x000000048c24723c */ /* 0x082ff00000041824 */
[C---:B------:R-:W-:Y:S01]  /*5b60*/  HMMA.16816.F32.BF16 R40, R148.reuse, R4, R40 ;  /* 0x000000049428723c */ /* 0x040fe20000041828 */
[----:B--2---:R-:W-:Y:S06]  /*5b70*/  FFMA.FTZ R13, R187, -UR4, R241 ;  /* 0x80000004bb0d7c23 */ /* 0x004fec00080100f1 */
[----:B------:R-:W-:Y:S01]  /*5b80*/  FFMA.FTZ R4, R175, -UR4, R115 ;  /* 0x80000004af047c23 */ /* 0x000fe20008010073 */
[-C--:B------:R-:W-:Y:S01]  /*5b90*/  HMMA.16816.F32.BF16 R44, R148, R6.reuse, R44 ;  /* 0x00000006942c723c */ /* 0x080fe2000004182c */
[----:B------:R-:W-:Y:S03]  /*5ba0*/  FFMA.FTZ R5, R171, -UR4, R102 ;  /* 0x80000004ab057c23 */ /* 0x000fe60008010066 */
[----:B---3--:R-:W-:Y:S02]  /*5bb0*/  @P1 IADD3 R12, R11, 0x10, RZ ;  /* 0x000000100b0c1810 */ /* 0x008fe40007ffe0ff */
[----:B------:R-:W-:Y:S02]  /*5bc0*/  PLOP3.LUT P1, PT, PT, PT, UP0, 0x80, 0x0 ;  /* 0x000000000000781c */ /* 0x000fe40003f2f008 */
[----:B------:R-:W-:Y:S01]  /*5bd0*/  FMUL.FTZ R37, R37, c[0x0][0x2ec] ;  /* 0x0000bb0025257a20 */ /* 0x000fe20000410000 */
[----:B------:R-:W-:Y:S01]  /*5be0*/  @P2 ISETP.GE.AND P2, PT, R12, UR5, PT ;  /* 0x000000050c002c0c */ /* 0x000fe2000bf46270 */
[C---:B------:R-:W-:Y:S02]  /*5bf0*/  HMMA.16816.F32.BF16 R48, R140.reuse, R6, R48 ;  /* 0x000000068c30723c */ /* 0x040fe40000041830 */
[----:B------:R-:W-:Y:S01]  /*5c00*/  FMUL.FTZ R39, R39, c[0x0][0x2ec] ;  /* 0x0000bb0027277a20 */ /* 0x000fe20000410000 */
[----:B------:R-:W-:Y:S01]  /*5c10*/  @P0 IADD3 R12, R11, 0x11, RZ ;  /* 0x000000110b0c0810 */ /* 0x000fe20007ffe0ff */
[----:B------:R-:W-:Y:S01]  /*5c20*/  FMUL.FTZ R36, R36, c[0x0][0x2ec] ;  /* 0x0000bb0024247a20 */ /* 0x000fe20000410000 */
[----:B------:R-:W-:Y:S01]  /*5c30*/  PLOP3.LUT P0, PT, PT, PT, UP0, 0x80, 0x0 ;  /* 0x000000000000781c */ /* 0x000fe20003f0f008 */
[----:B------:R-:W-:Y:S01]  /*5c40*/  FMUL.FTZ R41, R41, c[0x0][0x2ec] ;  /* 0x0000bb0029297a20 */ /* 0x000fe20000410000 */
[----:B------:R-:W-:Y:S01]  /*5c50*/  @P3 ISETP.GE.AND P3, PT, R12, UR5, PT ;  /* 0x000000050c003c0c */ /* 0x000fe2000bf66270 */
[----:B------:R-:W-:Y:S01]  /*5c60*/  FFMA.FTZ R12, R189, -UR4, R240 ;  /* 0x80000004bd0c7c23 */ /* 0x000fe200080100f0 */
[----:B------:R-:W1:Y:S03]  /*5c70*/  MUFU.TANH R217, R37 ;  /* 0x0000002500d97308 */ /* 0x000e660000002400 */
[----:B------:R-:W-:Y:S01]  /*5c80*/  FMUL.FTZ R40, R40, c[0x0][0x2ec] ;  /* 0x0000bb0028287a20 */ /* 0x000fe20000410000 */
[----:B------:R-:W-:Y:S01]  /*5c90*/  @P1 FSEL R13, R13, -INF , !P2 ;  /* 0xff8000000d0d1808 */ /* 0x000fe20005000000 */
[----:B------:R-:W-:Y:S01]  /*5ca0*/  FMUL.FTZ R38, R38, c[0x0][0x2ec] ;  /* 0x0000bb0026267a20 */ /* 0x000fe20000410000 */
[----:B------:R-:W-:Y:S01]  /*5cb0*/  PLOP3.LUT P1, PT, PT, PT, UP0, 0x80, 0x0 ;  /* 0x000000000000781c */ /* 0x000fe20003f2f008 */
[----:B------:R-:W-:Y:S02]  /*5cc0*/  FMUL.FTZ R43, R43, c[0x0][0x2ec] ;  /* 0x0000bb002b2b7a20 */ /* 0x000fe40000410000 */
[--C-:B------:R-:W-:Y:S01]  /*5cd0*/  FFMA.FTZ R13, R13, c[0x0][0x23c], -R10.reuse ;  /* 0x00008f000d0d7a23 */ /* 0x100fe2000001080a */
[----:B------:R-:W-:Y:S01]  /*5ce0*/  MUFU.TANH R238, R39 ;  /* 0x0000002700ee7308 */ /* 0x000fe20000002400 */
[----:B------:R-:W-:Y:S01]  /*5cf0*/  FMUL.FTZ R42, R42, c[0x0][0x2ec] ;  /* 0x0000bb002a2a7a20 */ /* 0x000fe20000410000 */
[----:B------:R-:W-:Y:S01]  /*5d00*/  @P0 FSEL R12, R12, -INF , !P3 ;  /* 0xff8000000c0c0808 */ /* 0x000fe20005800000 */
[----:B------:R-:W-:Y:S01]  /*5d10*/  FMUL.FTZ R45, R45, c[0x0][0x2ec] ;  /* 0x0000bb002d2d7a20 */ /* 0x000fe20000410000 */
[----:B------:R-:W-:Y:S01]  /*5d20*/  PLOP3.LUT P0, PT, PT, PT, UP0, 0x80, 0x0 ;  /* 0x000000000000781c */ /* 0x000fe20003f0f008 */
[----:B------:R-:W-:Y:S02]  /*5d30*/  FMUL.FTZ R48, R48, c[0x0][0x2ec] ;  /* 0x0000bb0030307a20 */ /* 0x000fe40000410000 */
[----:B------:R-:W-:Y:S02]  /*5d40*/  FFMA.FTZ R12, R12, c[0x0][0x23c], -R10 ;  /* 0x00008f000c0c7a23 */ /* 0x000fe4000001080a */
[----:B------:R-:W-:Y:S01]  /*5d50*/  FMUL.FTZ R49, R49, c[0x0][0x2ec] ;  /* 0x0000bb0031317a20 */ /* 0x000fe20000410000 */
[----:B------:R2:W-:Y:S01]  /*5d60*/  MUFU.EX2 R168, R13 ;  /* 0x0000000d00a87308 */ /* 0x0005e20000000800 */
[----:B------:R-:W-:Y:S02]  /*5d70*/  FMUL.FTZ R44, R44, c[0x0][0x2ec] ;  /* 0x0000bb002c2c7a20 */ /* 0x000fe40000410000 */
[----:B------:R-:W-:Y:S02]  /*5d80*/  FMUL.FTZ R50, R50, c[0x0][0x2ec] ;  /* 0x0000bb0032327a20 */ /* 0x000fe40000410000 */
[----:B------:R-:W-:Y:S02]  /*5d90*/  FMUL.FTZ R47, R47, c[0x0][0x2ec] ;  /* 0x0000bb002f2f7a20 */ /* 0x000fe40000410000 */
[----:B------:R-:W-:Y:S01]  /*5da0*/  FMUL.FTZ R51, R51, c[0x0][0x2ec] ;  /* 0x0000bb0033337a20 */ /* 0x000fe20000410000 */
[----:B------:R-:W-:Y:S01]  /*5db0*/  @P0 FSEL R4, R4, -INF , !P3 ;  /* 0xff80000004040808 */ /* 0x000fe20005800000 */
[----:B------:R-:W-:Y:S01]  /*5dc0*/  FMUL.FTZ R46, R46, c[0x0][0x2ec] ;  /* 0x0000bb002e2e7a20 */ /* 0x000fe20000410000 */
[----:B------:R-:W-:Y:S01]  /*5dd0*/  MUFU.TANH R95, R41 ;  /* 0x00000029005f7308 */ /* 0x000fe20000002400 */
[----:B------:R-:W-:Y:S02]  /*5de0*/  PLOP3.LUT P0, PT, PT, PT, UP0, 0x80, 0x0 ;  /* 0x000000000000781c */ /* 0x000fe40003f0f008 */
[--C-:B------:R-:W-:Y:S07]  /*5df0*/  FFMA.FTZ R4, R4, c[0x0][0x23c], -R9.reuse ;  /* 0x00008f0004047a23 */ /* 0x100fee0000010809 */
[----:B------:R3:W-:Y:S01]  /*5e00*/  MUFU.EX2 R117, R4 ;  /* 0x0000000400757308 */ /* 0x0007e20000000800 */
[----:B--2---:R-:W-:Y:S05]  /*5e10*/  FFMA.FTZ R13, R176, -UR4, R116 ;  /* 0x80000004b00d7c23 */ /* 0x004fea0008010074 */
[----:B------:R-:W-:Y:S04]  /*5e20*/  @P1 FSEL R13, R13, -INF , !P2 ;  /* 0xff8000000d0d1808 */ /* 0x000fe80005000000 */
[----:B------:R-:W-:Y:S01]  /*5e30*/  MUFU.TANH R96, R40 ;  /* 0x0000002800607308 */ /* 0x000fe20000002400 */
[----:B------:R-:W-:Y:S01]  /*5e40*/  PLOP3.LUT P1, PT, PT, PT, UP0, 0x80, 0x0 ;  /* 0x000000000000781c */ /* 0x000fe20003f2f008 */
[----:B------:R-:W-:Y:S08]  /*5e50*/  FFMA.FTZ R13, R13, c[0x0][0x23c], -R9 ;  /* 0x00008f000d0d7a23 */ /* 0x000ff00000010809 */
[----:B------:R2:W-:Y:S01]  /*5e60*/  MUFU.EX2 R118, R13 ;  /* 0x0000000d00767308 */ /* 0x0005e20000000800 */
[----:B---3--:R-:W-:Y:S03]  /*5e70*/  FFMA.FTZ R4, R170, -UR4, R101 ;  /* 0x80000004aa047c23 */ /* 0x008fe60008010065 */
[----:B------:R-:W-:Y:S02]  /*5e80*/  @P1 FSEL R5, R5, -INF , !P2 ;  /* 0xff80000005051808 */ /* 0x000fe40005000000 */
[----:B------:R-:W-:Y:S02]  /*5e90*/  PLOP3.LUT P1, PT, PT, PT, UP0, 0x80, 0x0 ;  /* 0x000000000000781c */ /* 0x000fe40003f2f008 */
[----:B------:R-:W-:Y:S01]  /*5ea0*/  @P0 FSEL R4, R4, -INF , !P3 ;  /* 0xff80000004040808 */ /* 0x000fe20005800000 */
[--C-:B------:R-:W-:Y:S01]  /*5eb0*/  FFMA.FTZ R5, R5, c[0x0][0x23c], -R8.reuse ;  /* 0x00008f0005057a23 */ /* 0x100fe20000010808 */
[----:B------:R-:W-:Y:S01]  /*5ec0*/  MUFU.TANH R71, R43 ;  /* 0x0000002b00477308 */ /* 0x000fe20000002400 */
[----:B------:R-:W-:Y:S02]  /*5ed0*/  PLOP3.LUT P0, PT, PT, PT, UP0, 0x80, 0x0 ;  /* 0x000000000000781c */ /* 0x000fe40003f0f008 */
[----:B------:R-:W-:Y:S07]  /*5ee0*/  FFMA.FTZ R4, R4, c[0x0][0x23c], -R8 ;  /* 0x00008f0004047a23 */ /* 0x000fee0000010808 */
[----:B------:R3:W-:Y:S01]  /*5ef0*/  MUFU.EX2 R105, R4 ;  /* 0x0000000400697308 */ /* 0x0007e20000000800 */
[----:B--2---:R-:W-:Y:S09]  /*5f00*/  FFMA.FTZ R13, R178, -UR4, R224 ;  /* 0x80000004b20d7c23 */ /* 0x004ff200080100e0 */
[----:B------:R2:W-:Y:S10]  /*5f10*/  MUFU.EX2 R106, R5 ;  /* 0x00000005006a7308 */ /* 0x0005f40000000800 */
[----:B------:R-:W-:Y:S01]  /*5f20*/  MUFU.TANH R72, R42 ;  /* 0x0000002a00487308 */ /* 0x000fe20000002400 */
[----:B---3--:R-:W-:Y:S05]  /*5f30*/  FFMA.FTZ R4, R183, -UR4, R79 ;  /* 0x80000004b7047c23 */ /* 0x008fea000801004f */
[----:B------:R-:W-:Y:S04]  /*5f40*/  @P0 FSEL R4, R4, -INF , !P3 ;  /* 0xff80000004040808 */ /* 0x000fe80005800000 */
[----:B------:R-:W-:Y:S01]  /*5f50*/  MUFU.TANH R195, R48 ;  /* 0x0000003000c37308 */ /* 0x000fe20000002400 */
[----:B------:R-:W-:Y:S02]  /*5f60*/  PLOP3.LUT P0, PT, PT, PT, UP0, 0x80, 0x0 ;  /* 0x000000000000781c */ /* 0x000fe40003f0f008 */
[----:B------:R-:W-:Y:S01]  /*5f70*/  PLOP3.LUT P3, PT, PT, PT, UP0, 0x80, 0x0 ;  /* 0x000000000000781c */ /* 0x000fe20003f6f008 */
[----:B------:R-:W-:Y:S02]  /*5f80*/  FFMA.FTZ R4, R4, c[0x0][0x23c], -R0 ;  /* 0x00008f0004047a23 */ /* 0x000fe40000010800 */
[----:B--2---:R-:W-:Y:S04]  /*5f90*/  FFMA.FTZ R5, R184, -UR4, R80 ;  /* 0x80000004b8057c23 */ /* 0x004fe80008010050 */
[----:B------:R2:W-:Y:S01]  /*5fa0*/  MUFU.EX2 R83, R4 ;  /* 0x0000000400537308 */ /* 0x0005e20000000800 */
[----:B------:R-:W-:Y:S02]  /*5fb0*/  @P1 FSEL R5, R5, -INF , !P2 ;  /* 0xff80000005051808 */ /* 0x000fe40005000000 */
[----:B------:R-:W-:Y:S02]  /*5fc0*/  PLOP3.LUT P1, PT, PT, PT, UP0, 0x80, 0x0 ;  /* 0x000000000000781c */ /* 0x000fe40003f2f008 */
[----:B------:R-:W-:Y:S01]  /*5fd0*/  PLOP3.LUT P2, PT, PT, PT, UP0, 0x80, 0x0 ;  /* 0x000000000000781c */ /* 0x000fe20003f4f008 */
[----:B------:R-:W-:Y:S04]  /*5fe0*/  FFMA.FTZ R5, R5, c[0x0][0x23c], -R0 ;  /* 0x00008f0005057a23 */ /* 0x000fe80000010800 */
[----:B------:R3:W-:Y:S10]  /*5ff0*/  MUFU.EX2 R84, R5 ;  /* 0x0000000500547308 */ /* 0x0007f40000000800 */
[----:B------:R-:W-:Y:S01]  /*6000*/  MUFU.TANH R93, R45 ;  /* 0x0000002d005d7308 */ /* 0x000fe20000002400 */
[C---:B--2---:R-:W-:Y:S02]  /*6010*/  @P1 IADD3 R4, R11.reuse, 0x18, RZ ;  /* 0x000000180b041810 */ /* 0x044fe40007ffe0ff */
[----:B------:R-:W-:Y:S02]  /*6020*/  PLOP3.LUT P1, PT, PT, PT, UP0, 0x80, 0x0 ;  /* 0x000000000000781c */ /* 0x000fe40003f2f008 */
[----:B------:R-:W-:Y:S02]  /*6030*/  @P2 ISETP.GE.AND P2, PT, R4, UR5, PT ;  /* 0x0000000504002c0c */ /* 0x000fe4000bf46270 */
[----:B------:R-:W-:Y:S03]  /*6040*/  @P0 IADD3 R4, R11, 0x19, RZ ;  /* 0x000000190b040810 */ /* 0x000fe60007ffe0ff */
[----:B------:R-:W-:Y:S01]  /*6050*/  MUFU.TANH R194, R49 ;  /* 0x0000003100c27308 */ /* 0x000fe20000002400 */
[----:B------:R-:W-:Y:S01]  /*6060*/  PLOP3.LUT P0, PT, PT, PT, UP0, 0x80, 0x0 ;  /* 0x000000000000781c */ /* 0x000fe20003f0f008 */
[----:B---3--:R-:W-:Y:S01]  /*6070*/  FFMA.FTZ R5, R188, -UR4, R100 ;  /* 0x80000004bc057c23 */ /* 0x008fe20008010064 */
[----:B------:R-:W-:Y:S01]  /*6080*/  @P3 ISETP.GE.AND P3, PT, R4, UR5, PT ;  /* 0x0000000504003c0c */ /* 0x000fe2000bf66270 */
[----:B------:R-:W-:Y:S04]  /*6090*/  FFMA.FTZ R4, R190, -UR4, R99 ;  /* 0x80000004be047c23 */ /* 0x000fe80008010063 */
[----:B------:R-:W-:Y:S02]  /*60a0*/  @P1 FSEL R5, R5, -INF , !P2 ;  /* 0xff80000005051808 */ /* 0x000fe40005000000 */
[----:B------:R2:W-:Y:S01]  /*60b0*/  MUFU.EX2 R155, R12 ;  /* 0x0000000c009b7308 */ /* 0x0005e20000000800 */
[----:B------:R-:W-:Y:S02]  /*60c0*/  PLOP3.LUT P1, PT, PT, PT, UP0, 0x80, 0x0 ;  /* 0x000000000000781c */ /* 0x000fe40003f2f008 */
[--C-:B------:R-:W-:Y:S03]  /*60d0*/  FFMA.FTZ R5, R5, c[0x0][0x23c], -R8.reuse ;  /* 0x00008f0005057a23 */ /* 0x100fe60000010808 */
[----:B------:R-:W-:Y:S02]  /*60e0*/  @P0 FSEL R4, R4, -INF , !P3 ;  /* 0xff80000004040808 */ /* 0x000fe40005800000 */
[----:B------:R-:W-:Y:S02]  /*60f0*/  PLOP3.LUT P0, PT, PT, PT, UP0, 0x80, 0x0 ;  /* 0x000000000000781c */ /* 0x000fe40003f0f008 */
[----:B------:R-:W-:Y:S01]  /*6100*/  MUFU.TANH R94, R44 ;  /* 0x0000002c005e7308 */ /* 0x000fe20000002400 */
[----:B------:R-:W-:Y:S09]  /*6110*/  FFMA.FTZ R4, R4, c[0x0][0x23c], -R8 ;  /* 0x00008f0004047a23 */ /* 0x000ff20000010808 */
[----:B------:R3:W-:Y:S01]  /*6120*/  MUFU.EX2 R103, R4 ;  /* 0x0000000400677308 */ /* 0x0007e20000000800 */
[----:B--2---:R-:W-:Y:S09]  /*6130*/  FFMA.FTZ R12, R181, -UR4, R222 ;  /* 0x80000004b50c7c23 */ /* 0x004ff200080100de */
[----:B------:R4:W-:Y:S10]  /*6140*/  MUFU.EX2 R104, R5 ;  /* 0x0000000500687308 */ /* 0x0009f40000000800 */
[----:B------:R-:W-:Y:S01]  /*6150*/  MUFU.TANH R69, R47 ;  /* 0x0000002f00457308 */ /* 0x000fe20000002400 */
[----:B---3--:R-:W-:Y:S01]  /*6160*/  FFMA.FTZ R4, R170, -UR4, R77 ;  /* 0x80000004aa047c23 */ /* 0x008fe2000801004d */
[----:B------:R-:W-:Y:S04]  /*6170*/  MOV R170, R16 ;  /* 0x0000001000aa7202 */ /* 0x000fe80000000f00 */
[----:B------:R-:W-:Y:S04]  /*6180*/  @P0 FSEL R4, R4, -INF , !P3 ;  /* 0xff80000004040808 */ /* 0x000fe80005800000 */
[----:B------:R-:W-:Y:S01]  /*6190*/  MUFU.TANH R223, R50 ;  /* 0x0000003200df7308 */ /* 0x000fe20000002400 */
[----:B------:R-:W-:Y:S01]  /*61a0*/  PLOP3.LUT P0, PT, PT, PT, UP0, 0x80, 0x0 ;  /* 0x000000000000781c */ /* 0x000fe20003f0f008 */
[----:B----4-:R-:W-:Y:S01]  /*61b0*/  FFMA.FTZ R5, R171, -UR4, R78 ;  /* 0x80000004ab057c23 */ /* 0x010fe2000801004e */
[----:B------:R-:W-:Y:S01]  /*61c0*/  MOV R171, R68 ;  /* 0x0000004400ab7202 */ /* 0x000fe20000000f00 */
[--C-:B------:R-:W-:Y:S03]  /*61d0*/  FFMA.FTZ R4, R4, c[0x0][0x23c], -R0.reuse ;  /* 0x00008f0004047a23 */ /* 0x100fe60000010800 */
[----:B------:R-:W-:Y:S03]  /*61e0*/  @P1 FSEL R5, R5, -INF , !P2 ;  /* 0xff80000005051808 */ /* 0x000fe60005000000 */
[----:B------:R-:W-:Y:S01]  /*61f0*/  MUFU.TANH R70, R46 ;  /* 0x0000002e00467308 */ /* 0x000fe20000002400 */
[----:B------:R-:W-:Y:S01]  /*6200*/  PLOP3.LUT P1, PT, PT, PT, UP0, 0x80, 0x0 ;  /* 0x000000000000781c */ /* 0x000fe20003f2f008 */
[----:B------:R-:W-:Y:S02]  /*6210*/  FFMA.FTZ R5, R5, c[0x0][0x23c], -R0 ;  /* 0x00008f0005057a23 */ /* 0x000fe40000010800 */
[----:B------:R-:W-:Y:S02]  /*6220*/  @P0 FSEL R12, R12, -INF , !P3 ;  /* 0xff8000000c0c0808 */ /* 0x000fe40005800000 */
[----:B------:R-:W-:Y:S03]  /*6230*/  PLOP3.LUT P0, PT, PT, PT, UP0, 0x80, 0x0 ;  /* 0x000000000000781c */ /* 0x000fe60003f0f008 */
[--C-:B------:R-:W-:Y:S01]  /*6240*/  FFMA.FTZ R12, R12, c[0x0][0x23c], -R10.reuse ;  /* 0x00008f000c0c7a23 */ /* 0x100fe2000001080a */
[----:B------:R-:W-:Y:S04]  /*6250*/  MUFU.EX2 R82, R5 ;  /* 0x0000000500527308 */ /* 0x000fe80000000800 */
[----:B------:R-:W-:Y:S02]  /*6260*/  @P1 FSEL R13, R13, -INF , !P2 ;  /* 0xff8000000d0d1808 */ /* 0x000fe40005000000 */
[----:B------:R-:W-:Y:S03]  /*6270*/  PLOP3.LUT P1, PT, PT, PT, UP0, 0x80, 0x0 ;  /* 0x000000000000781c */ /* 0x000fe60003f2f008 */
[----:B------:R-:W-:Y:S01]  /*6280*/  FFMA.FTZ R13, R13, c[0x0][0x23c], -R10 ;  /* 0x00008f000d0d7a23 */ /* 0x000fe2000001080a */
[----:B------:R2:W-:Y:S10]  /*6290*/  MUFU.EX2 R196, R12 ;  /* 0x0000000c00c47308 */ /* 0x0005f40000000800 */
[----:B------:R3:W-:Y:S10]  /*62a0*/  MUFU.EX2 R81, R4 ;  /* 0x0000000400517308 */ /* 0x0007f40000000800 */
[----:B------:R4:W-:Y:S01]  /*62b0*/  MUFU.EX2 R216, R13 ;  /* 0x0000000d00d87308 */ /* 0x0009e20000000800 */
[----:B--2---:R-:W-:Y:S05]  /*62c0*/  FFMA.FTZ R12, R189, -UR4, R246 ;  /* 0x80000004bd0c7c23 */ /* 0x004fea00080100f6 */
[----:B------:R-:W-:Y:S04]  /*62d0*/  @P0 FSEL R12, R12, -INF , !P3 ;  /* 0xff8000000c0c0808 */ /* 0x000fe80005800000 */
[----:B------:R-:W-:Y:S01]  /*62e0*/  MUFU.TANH R221, R51 ;  /* 0x0000003300dd7308 */ /* 0x000fe20000002400 */
[----:B------:R-:W-:Y:S02]  /*62f0*/  PLOP3.LUT P0, PT, PT, PT, UP0, 0x80, 0x0 ;  /* 0x000000000000781c */ /* 0x000fe40003f0f008 */
[----:B------:R-:W-:Y:S01]  /*6300*/  PLOP3.LUT P3, PT, PT, PT, UP0, 0x80, 0x0 ;  /* 0x000000000000781c */ /* 0x000fe20003f6f008 */
[----:B------:R-:W-:Y:S01]  /*6310*/  FFMA.FTZ R12, R12, c[0x0][0x23c], -R9 ;  /* 0x00008f000c0c7a23 */ /* 0x000fe20000010809 */
[----:B---3--:R-:W2:Y:S05]  /*6320*/  LDSM.16.M88.4 R4, [R161+0xd800] ;  /* 0x00d80000a104783b */ /* 0x008eaa0000000200 */
[----:B------:R3:W-:Y:S01]  /*6330*/  MUFU.EX2 R232, R12 ;  /* 0x0000000c00e87308 */ /* 0x0007e20000000800 */
[----:B----4-:R-:W-:Y:S05]  /*6340*/  FFMA.FTZ R13, R187, -UR4, R247 ;  /* 0x80000004bb0d7c23 */ /* 0x010fea00080100f7 */
[----:B------:R-:W-:Y:S04]  /*6350*/  @P1 FSEL R13, R13, -INF , !P2 ;  /* 0xff8000000d0d1808 */ /* 0x000fe80005000000 */
[----:B------:R-:W4:Y:S01]  /*6360*/  MUFU.TANH R218, R36 ;  /* 0x0000002400da7308 */ /* 0x000f220000002400 */
[----:B------:R-:W-:Y:S02]  /*6370*/  PLOP3.LUT P1, PT, PT, PT, UP0, 0x80, 0x0 ;  /* 0x000000000000781c */ /* 0x000fe40003f2f008 */
[----:B------:R-:W-:Y:S01]  /*6380*/  PLOP3.LUT P2, PT, PT, PT, UP0, 0x80, 0x0 ;  /* 0x000000000000781c */ /* 0x000fe20003f4f008 */
[----:B------:R-:W-:Y:S06]  /*6390*/  FFMA.FTZ R13, R13, c[0x0][0x23c], -R9 ;  /* 0x00008f000d0d7a23 */ /* 0x000fec0000010809 */
[----:B------:R4:W-:Y:S04]  /*63a0*/  MUFU.EX2 R233, R13 ;  /* 0x0000000d00e97308 */ /* 0x0009e80000000800 */
[C---:B---3--:R-:W-:Y:S02]  /*63b0*/  @P1 IADD3 R12, R11.reuse, 0x20, RZ ;  /* 0x000000200b0c1810 */ /* 0x048fe40007ffe0ff */
[----:B------:R-:W-:Y:S02]  /*63c0*/  PLOP3.LUT P1, PT, PT, PT, UP0, 0x80, 0x0 ;  /* 0x000000000000781c */ /* 0x000fe40003f2f008 */
[----:B------:R-:W-:Y:S02]  /*63d0*/  @P2 ISETP.GE.AND P2, PT, R12, UR5, PT ;  /* 0x000000050c002c0c */ /* 0x000fe4000bf46270 */
[----:B------:R-:W-:Y:S01]  /*63e0*/  @P0 IADD3 R12, R11, 0x21, RZ ;  /* 0x000000210b0c0810 */ /* 0x000fe20007ffe0ff */
[----:B------:R-:W3:Y:S01]  /*63f0*/  MUFU.TANH R239, R38 ;  /* 0x0000002600ef7308 */ /* 0x000ee20000002400 */
[----:B------:R-:W-:Y:S02]  /*6400*/  PLOP3.LUT P0, PT, PT, PT, UP0, 0x80, 0x0 ;  /* 0x000000000000781c */ /* 0x000fe40003f0f008 */
[----:B------:R-:W-:Y:S01]  /*6410*/  @P3 ISETP.GE.AND P3, PT, R12, UR5, PT ;  /* 0x000000050c003c0c */ /* 0x000fe2000bf66270 */
[----:B-1----:R-:W-:Y:S01]  /*6420*/  FFMA.FTZ R12, R191, -UR4, R217 ;  /* 0x80000004bf0c7c23 */ /* 0x002fe200080100d9 */
[-C--:B--2---:R-:W-:Y:S01]  /*6430*/  HMMA.16816.F32.BF16 R52, R140, R4.reuse, R52 ;  /* 0x000000048c34723c */ /* 0x084fe20000041834 */
[----:B----4-:R-:W-:Y:S07]  /*6440*/  FFMA.FTZ R13, R192, -UR4, R218 ;  /* 0x80000004c00d7c23 */ /* 0x010fee00080100da */
[C---:B------:R-:W-:Y:S04]  /*6450*/  HMMA.16816.F32.BF16 R56, R148.reuse, R4, R56 ;  /* 0x000000049438723c */ /* 0x040fe80000041838 */
[----:B------:R-:W-:Y:S02]  /*6460*/  @P0 FSEL R12, R12, -INF , !P3 ;  /* 0xff8000000c0c0808 */ /* 0x000fe40005800000 */
[----:B------:R-:W-:Y:S01]  /*6470*/  PLOP3.LUT P0, PT, PT, PT, UP0, 0x80, 0x0 ;  /* 0x000000000000781c */ /* 0x000fe20003f0f008 */
[----:B------:R-:W-:Y:S01]  /*6480*/  FFMA.FTZ R4, R181, -UR4, R238 ;  /* 0x80000004b5047c23 */ /* 0x000fe200080100ee */
[----:B------:R-:W-:Y:S01]  /*6490*/  @P1 FSEL R13, R13, -INF , !P2 ;  /* 0xff8000000d0d1808 */ /* 0x000fe20005000000 */
[----:B------:R-:W-:Y:S01]  /*64a0*/  FFMA.FTZ R12, R12, c[0x0][0x23c], -R10 ;  /* 0x00008f000c0c7a23 */ /* 0x000fe2000001080a */
[-C--:B------:R-:W-:Y:S01]  /*64b0*/  HMMA.16816.F32.BF16 R60, R148, R6.reuse, R60 ;  /* 0x00000006943c723c */ /* 0x080fe2000004183c */
[----:B------:R-:W2:Y:S01]  /*64c0*/  LDL R150, [R1+0x40] ;  /* 0x0000400001967983 */ /* 0x000ea20000100800 */
[----:B------:R-:W-:Y:S01]  /*64d0*/  FFMA.FTZ R5, R182, -UR4, R96 ;  /* 0x80000004b6057c23 */ /* 0x000fe20008010060 */
[----:B------:R-:W-:Y:S01]  /*64e0*/  MUFU.EX2 R153, R12 ;  /* 0x0000000c00997308 */ /* 0x000fe20000000800 */
[----:B------:R-:W-:Y:S01]  /*64f0*/  FFMA.FTZ R13, R13, c[0x0][0x23c], -R10 ;  /* 0x00008f000d0d7a23 */ /* 0x000fe2000001080a */
[----:B------:R-:W-:Y:S01]  /*6500*/  PLOP3.LUT P1, PT, PT, PT, UP0, 0x80, 0x0 ;  /* 0x000000000000781c */ /* 0x000fe20003f2f008 */
[----:B------:R-:W-:Y:S01]  /*6510*/  FMUL.FTZ R52, R52, c[0x0][0x2ec] ;  /* 0x0000bb0034347a20 */ /* 0x000fe20000410000 */
[----:B------:R-:W-:Y:S01]  /*6520*/  IADD3 R148, R2, R158, RZ ;  /* 0x0000009e02947210 */ /* 0x000fe20007ffe0ff */
[----:B------:R-:W-:Y:S01]  /*6530*/  FMUL.FTZ R54, R54, c[0x0][0x2ec] ;  /* 0x0000bb0036367a20 */ /* 0x000fe20000410000 */
[----:B------:R-:W-:Y:S01]  /*6540*/  @P0 FSEL R4, R4, -INF , !P3 ;  /* 0xff80000004040808 */ /* 0x000fe20005800000 */
[----:B------:R-:W-:Y:S01]  /*6550*/  HMMA.16816.F32.BF16 R64, R140, R6, R64 ;  /* 0x000000068c40723c */ /* 0x000fe20000041840 */
[----:B------:R-:W-:Y:S01]  /*6560*/  PLOP3.LUT P0, PT, PT, PT, UP0, 0x80, 0x0 ;  /* 0x000000000000781c */ /* 0x000fe20003f0f008 */
[----:B------:R-:W-:Y:S01]  /*6570*/  FMUL.FTZ R53, R53, c[0x0][0x2ec] ;  /* 0x0000bb0035357a20 */ /* 0x000fe20000410000 */
[----:B------:R3:W-:Y:S01]  /*6580*/  MUFU.EX2 R154, R13 ;  /* 0x0000000d009a7308 */ /* 0x0007e20000000800 */
[----:B------:R-:W-:Y:S01]  /*6590*/  FFMA.FTZ R4, R4, c[0x0][0x23c], -R9 ;  /* 0x00008f0004047a23 */ /* 0x000fe20000010809 */
[----:B------:R-:W-:Y:S01]  /*65a0*/  MOV R151, R15 ;  /* 0x0000000f00977202 */ /* 0x000fe20000000f00 */
[----:B------:R-:W-:Y:S01]  /*65b0*/  FMUL.FTZ R56, R56, c[0x0][0x2ec] ;  /* 0x0000bb0038387a20 */ /* 0x000fe20000410000 */
[----:B------:R-:W-:Y:S01]  /*65c0*/  F2FP.BF16.PACK_AB R7, R236, R237 ;  /* 0x000000edec07723e */ /* 0x000fe200000010ff */
[----:B------:R-:W-:Y:S01]  /*65d0*/  FFMA.FTZ R6, R177, -UR4, R194 ;  /* 0x80000004b1067c23 */ /* 0x000fe200080100c2 */
[----:B------:R-:W-:Y:S03]  /*65e0*/  MOV R149, R14 ;  /* 0x0000000e00957202 */ /* 0x000fe60000000f00 */
        /* <DEDUP_REMOVED lines=10> */
[----:B---3--:R-:W-:Y:S02]  /*6690*/  FFMA.FTZ R13, R178, -UR4, R239 ;  /* 0x80000004b20d7c23 */ /* 0x008fe400080100ef */
[----:B------:R-:W-:Y:S02]  /*66a0*/  FMUL.FTZ R65, R65, c[0x0][0x2ec] ;  /* 0x0000bb0041417a20 */ /* 0x000fe40000410000 */
[----:B------:R-:W-:Y:S01]  /*66b0*/  FMUL.FTZ R66, R66, c[0x0][0x2ec] ;  /* 0x0000bb0042427a20 */ /* 0x000fe20000410000 */
[----:B------:R-:W-:Y:S01]  /*66c0*/  MUFU.TANH R226, R61 ;  /* 0x0000003d00e27308 */ /* 0x000fe20000002400 */
[----:B------:R-:W-:Y:S01]  /*66d0*/  FMUL.FTZ R67, R67, c[0x0][0x2ec] ;  /* 0x0000bb0043437a20 */ /* 0x000fe20000410000 */
[----:B------:R-:W-:Y:S01]  /*66e0*/  @P1 FSEL R13, R13, -INF , !P2 ;  /* 0xff8000000d0d1808 */ /* 0x000fe20005000000 */
[----:B------:R-:W-:Y:S01]  /*66f0*/  FMUL.FTZ R63, R63, c[0x0][0x2ec] ;  /* 0x0000bb003f3f7a20 */ /* 0x000fe20000410000 */
[----:B------:R-:W-:Y:S01]  /*6700*/  PLOP3.LUT P1, PT, PT, PT, UP0, 0x80, 0x0 ;  /* 0x000000000000781c */ /* 0x000fe20003f2f008 */
[----:B-1----:R-:W-:Y:S02]  /*6710*/  FFMA.FTZ R4, R179, -UR4, R95 ;  /* 0x80000004b3047c23 */ /* 0x002fe4000801005f */
[----:B------:R-:W-:Y:S03]  /*6720*/  FFMA.FTZ R13, R13, c[0x0][0x23c], -R9 ;  /* 0x00008f000d0d7a23 */ /* 0x000fe60000010809 */
[----:B------:R-:W-:Y:S01]  /*6730*/  @P0 FSEL R4, R4, -INF , !P3 ;  /* 0xff80000004040808 */ /* 0x000fe20005800000 */
[----:B------:R-:W-:Y:S01]  /*6740*/  MUFU.TANH R252, R62 ;  /* 0x0000003e00fc7308 */ /* 0x000fe20000002400 */
[----:B------:R-:W-:Y:S03]  /*6750*/  PLOP3.LUT P0, PT, PT, PT, UP0, 0x80, 0x0 ;  /* 0x000000000000781c */ /* 0x000fe60003f0f008 */
[--C-:B------:R-:W-:Y:S02]  /*6760*/  FFMA.FTZ R4, R4, c[0x0][0x23c], -R8.reuse ;  /* 0x00008f0004047a23 */ /* 0x100fe40000010808 */
[----:B------:R-:W-:Y:S02]  /*6770*/  @P1 FSEL R5, R5, -INF , !P2 ;  /* 0xff80000005051808 */ /* 0x000fe40005000000 */
[----:B------:R-:W-:Y:S02]  /*6780*/  PLOP3.LUT P1, PT, PT, PT, UP0, 0x80, 0x0 ;  /* 0x000000000000781c */ /* 0x000fe40003f2f008 */
[----:B------:R1:W-:Y:S01]  /*6790*/  MUFU.EX2 R97, R4 ;  /* 0x0000000400617308 */ /* 0x0003e20000000800 */
[----:B------:R-:W-:Y:S09]  /*67a0*/  FFMA.FTZ R5, R5, c[0x0][0x23c], -R8 ;  /* 0x00008f0005057a23 */ /* 0x000ff20000010808 */
[----:B------:R3:W-:Y:S10]  /*67b0*/  MUFU.EX2 R98, R5 ;  /* 0x0000000500627308 */ /* 0x0007f40000000800 */
[----:B------:R-:W-:Y:S01]  /*67c0*/  MUFU.TANH R178, R64 ;  /* 0x0000004000b27308 */ /* 0x000fe20000002400 */
[----:B-1----:R-:W-:Y:S05]  /*67d0*/  FFMA.FTZ R4, R190, -UR4, R71 ;  /* 0x80000004be047c23 */ /* 0x002fea0008010047 */
[----:B------:R-:W-:Y:S04]  /*67e0*/  @P0 FSEL R4, R4, -INF , !P3 ;  /* 0xff80000004040808 */ /* 0x000fe80005800000 */
[----:B------:R-:W-:Y:S01]  /*67f0*/  MUFU.TANH R176, R65 ;  /* 0x0000004100b07308 */ /* 0x000fe20000002400 */
[----:B------:R-:W-:Y:S02]  /*6800*/  PLOP3.LUT P0, PT, PT, PT, UP0, 0x80, 0x0 ;  /* 0x000000000000781c */ /* 0x000fe40003f0f008 */
[----:B------:R-:W-:Y:S01]  /*6810*/  PLOP3.LUT P3, PT, PT, PT, UP0, 0x80, 0x0 ;  /* 0x000000000000781c */ /* 0x000fe20003f6f008 */
[----:B------:R-:W-:Y:S02]  /*6820*/  FFMA.FTZ R4, R4, c[0x0][0x23c], -R0 ;  /* 0x00008f0004047a23 */ /* 0x000fe40000010800 */
[----:B---3--:R-:W-:Y:S04]  /*6830*/  FFMA.FTZ R5, R188, -UR4, R72 ;  /* 0x80000004bc057c23 */ /* 0x008fe80008010048 */
[----:B------:R1:W-:Y:S01]  /*6840*/  MUFU.EX2 R75, R4 ;  /* 0x00000004004b7308 */ /* 0x0003e20000000800 */
[----:B------:R-:W-:Y:S02]  /*6850*/  @P1 FSEL R5, R5, -INF , !P2 ;  /* 0xff80000005051808 */ /* 0x000fe40005000000 */
[----:B------:R-:W-:Y:S02]  /*6860*/  PLOP3.LUT P1, PT, PT, PT, UP0, 0x80, 0x0 ;  /* 0x000000000000781c */ /* 0x000fe40003f2f008 */
[----:B------:R-:W-:Y:S01]  /*6870*/  PLOP3.LUT P2, PT, PT, PT, UP0, 0x80, 0x0 ;  /* 0x000000000000781c */ /* 0x000fe20003f4f008 */
[----:B------:R-:W-:Y:S04]  /*6880*/  FFMA.FTZ R5, R5, c[0x0][0x23c], -R0 ;  /* 0x00008f0005057a23 */ /* 0x000fe80000010800 */
[----:B------:R3:W-:Y:S10]  /*6890*/  MUFU.EX2 R76, R5 ;  /* 0x00000005004c7308 */ /* 0x0007f40000000800 */
[----:B------:R-:W-:Y:S01]  /*68a0*/  MUFU.TANH R187, R66 ;  /* 0x0000004200bb7308 */ /* 0x000fe20000002400 */
[C---:B-1----:R-:W-:Y:S02]  /*68b0*/  @P1 IADD3 R4, R11.reuse, 0x28, RZ ;  /* 0x000000280b041810 */ /* 0x042fe40007ffe0ff */
        /* <DEDUP_REMOVED lines=9> */
[----:B------:R-:W-:Y:S01]  /*6950*/  MUFU.TANH R251, R63 ;  /* 0x0000003f00fb7308 */ /* 0x000fe20000002400 */
[----:B------:R-:W-:Y:S02]  /*6960*/  PLOP3.LUT P1, PT, PT, PT, UP0, 0x80, 0x0 ;  /* 0x000000000000781c */ /* 0x000fe40003f2f008 */
[--C-:B------:R-:W-:Y:S03]  /*6970*/  FFMA.FTZ R5, R5, c[0x0][0x23c], -R8.reuse ;  /* 0x00008f0005057a23 */ /* 0x100fe60000010808 */
[----:B------:R-:W-:Y:S02]  /*6980*/  @P0 FSEL R4, R4, -INF , !P3 ;  /* 0xff80000004040808 */ /* 0x000fe40005800000 */
[----:B------:R-:W-:Y:S02]  /*6990*/  PLOP3.LUT P0, PT, PT, PT, UP0, 0x80, 0x0 ;  /* 0x000000000000781c */ /* 0x000fe40003f0f008 */
[----:B------:R-:W-:Y:S01]  /*69a0*/  MUFU.EX2 R227, R13 ;  /* 0x0000000d00e37308 */ /* 0x000fe20000000800 */
[----:B------:R-:W-:Y:S09]  /*69b0*/  FFMA.FTZ R4, R4, c[0x0][0x23c], -R8 ;  /* 0x00008f0004047a23 */ /* 0x000ff20000010808 */
[----:B------:R1:W-:Y:S10]  /*69c0*/  MUFU.EX2 R243, R4 ;  /* 0x0000000400f37308 */ /* 0x0003f40000000800 */
[----:B------:R3:W-:Y:S10]  /*69d0*/  MUFU.EX2 R248, R5 ;  /* 0x0000000500f87308 */ /* 0x0007f40000000800 */
[----:B------:R-:W4:Y:S01]  /*69e0*/  MUFU.TANH R193, R52 ;  /* 0x0000003400c17308 */ /* 0x000f220000002400 */
[----:B-1----:R-:W-:Y:S05]  /*69f0*/  FFMA.FTZ R4, R179, -UR4, R69 ;  /* 0x80000004b3047c23 */ /* 0x002fea0008010045 */
[----:B------:R-:W-:Y:S04]  /*6a00*/  @P0 FSEL R4, R4, -INF , !P3 ;  /* 0xff80000004040808 */ /* 0x000fe80005800000 */
[----:B------:R-:W-:Y:S01]  /*6a10*/  MUFU.TANH R220, R54 ;  /* 0x0000003600dc7308 */ /* 0x000fe20000002400 */
[----:B------:R-:W-:Y:S01]  /*6a20*/  PLOP3.LUT P0, PT, PT, PT, UP0, 0x80, 0x0 ;  /* 0x000000000000781c */ /* 0x000fe20003f0f008 */
[----:B------:R-:W-:Y:S02]  /*6a30*/  FFMA.FTZ R4, R4, c[0x0][0x23c], -R0 ;  /* 0x00008f0004047a23 */ /* 0x000fe40000010800 */
[----:B---3--:R-:W-:Y:S06]  /*6a40*/  FFMA.FTZ R5, R182, -UR4, R70 ;  /* 0x80000004b6057c23 */ /* 0x008fec0008010046 */
[----:B------:R1:W-:Y:S01]  /*6a50*/  MUFU.EX2 R73, R4 ;  /* 0x0000000400497308 */ /* 0x0003e20000000800 */
[----:B------:R-:W-:Y:S02]  /*6a60*/  @P1 FSEL R5, R5, -INF , !P6 ;  /* 0xff80000005051808 */ /* 0x000fe40007000000 */
[----:B------:R-:W-:Y:S03]  /*6a70*/  PLOP3.LUT P1, PT, PT, PT, UP0, 0x80, 0x0 ;  /* 0x000000000000781c */ /* 0x000fe60003f2f008 */
[----:B------:R-:W-:Y:S04]  /*6a80*/  FFMA.FTZ R5, R5, c[0x0][0x23c], -R0 ;  /* 0x00008f0005057a23 */ /* 0x000fe80000010800 */
[----:B------:R3:W-:Y:S06]  /*6a90*/  MUFU.EX2 R74, R5 ;  /* 0x00000005004a7308 */ /* 0x0007ec0000000800 */
[----:B------:R-:W-:Y:S02]  /*6aa0*/  @P1 FSEL R6, R6, -INF , !P3 ;  /* 0xff80000006061808 */ /* 0x000fe40005800000 */
[----:B------:R-:W-:Y:S02]  /*6ab0*/  PLOP3.LUT P1, PT, PT, PT, UP0, 0x80, 0x0 ;  /* 0x000000000000781c */ /* 0x000fe40003f2f008 */
[----:B------:R-:W2:Y:S01]  /*6ac0*/  MUFU.TANH R189, R53 ;  /* 0x0000003500bd7308 */ /* 0x000ea20000002400 */
[--C-:B------:R-:W-:Y:S02]  /*6ad0*/  FFMA.FTZ R6, R6, c[0x0][0x23c], -R10.reuse ;  /* 0x00008f0006067a23 */ /* 0x100fe4000001080a */
[----:B-1----:R-:W-:Y:S05]  /*6ae0*/  FFMA.FTZ R4, R180, -UR4, R195 ;  /* 0x80000004b4047c23 */ /* 0x002fea00080100c3 */
[----:B------:R-:W-:Y:S02]  /*6af0*/  @P0 FSEL R4, R4, -INF , !P6 ;  /* 0xff80000004040808 */ /* 0x000fe40007000000 */
[----:B------:R1:W-:Y:S01]  /*6b00*/  MUFU.EX2 R182, R6 ;  /* 0x0000000600b67308 */ /* 0x0003e20000000800 */
[----:B------:R-:W-:Y:S02]  /*6b10*/  PLOP3.LUT P0, PT, PT, PT, UP0, 0x80, 0x0 ;  /* 0x000000000000781c */ /* 0x000fe40003f0f008 */
[--C-:B------:R-:W-:Y:S02]  /*6b20*/  FFMA.FTZ R4, R4, c[0x0][0x23c], -R10.reuse ;  /* 0x00008f0004047a23 */ /* 0x100fe4000001080a */
[----:B---3--:R-:W-:Y:S05]  /*6b30*/  FFMA.FTZ R5, R192, -UR4, R223 ;  /* 0x80000004c0057c23 */ /* 0x008fea00080100df */
[----:B------:R3:W-:Y:S04]  /*6b40*/  MUFU.EX2 R183, R4 ;  /* 0x0000000400b77308 */ /* 0x0007e80000000800 */
[----:B------:R-:W-:Y:S02]  /*6b50*/  @P0 FSEL R5, R5, -INF , !P6 ;  /* 0xff80000005050808 */ /* 0x000fe40007000000 */
[----:B------:R-:W-:Y:S02]  /*6b60*/  PLOP3.LUT P6, PT, PT, PT, UP0, 0x80, 0x0 ;  /* 0x000000000000781c */ /* 0x000fe40003fcf008 */
[----:B------:R-:W-:Y:S01]  /*6b70*/  PLOP3.LUT P0, PT, PT, PT, UP0, 0x80, 0x0 ;  /* 0x000000000000781c */ /* 0x000fe20003f0f008 */
[----:B------:R-:W-:Y:S01]  /*6b80*/  FFMA.FTZ R5, R5, c[0x0][0x23c], -R9 ;  /* 0x00008f0005057a23 */ /* 0x000fe20000010809 */
[----:B------:R-:W-:Y:S01]  /*6b90*/  MUFU.TANH R235, R56 ;  /* 0x0000003800eb7308 */ /* 0x000fe20000002400 */
[C---:B-1----:R-:W-:Y:S02]  /*6ba0*/  @P4 IADD3 R6, R11.reuse, 0x30, RZ ;  /* 0x000000300b064810 */ /* 0x042fe40007ffe0ff */
[----:B------:R-:W-:Y:S02]  /*6bb0*/  PLOP3.LUT P4, PT, PT, PT, UP0, 0x80, 0x0 ;  /* 0x000000000000781c */ /* 0x000fe40003f8f008 */
[----:B------:R-:W-:Y:S05]  /*6bc0*/  @P5 ISETP.GE.AND P5, PT, R6, UR5, PT ;  /* 0x0000000506005c0c */ /* 0x000fea000bfa6270 */
[----:B------:R4:W-:Y:S01]  /*6bd0*/  MUFU.EX2 R192, R5 ;  /* 0x0000000500c07308 */ /* 0x0009e20000000800 */
[----:B------:R-:W-:Y:S02]  /*6be0*/  @P2 IADD3 R6, R11, 0x31, RZ ;  /* 0x000000310b062810 */ /* 0x000fe40007ffe0ff */
[----:B------:R-:W-:Y:S01]  /*6bf0*/  PLOP3.LUT P2, PT, PT, PT, UP0, 0x80, 0x0 ;  /* 0x000000000000781c */ /* 0x000fe20003f4f008 */
[----:B---3--:R-:W-:Y:S01]  /*6c00*/  FFMA.FTZ R4, R191, -UR4, R221 ;  /* 0x80000004bf047c23 */ /* 0x008fe200080100dd */
[----:B------:R-:W-:Y:S04]  /*6c10*/  @P6 ISETP.GE.AND P6, PT, R6, UR5, PT ;  /* 0x0000000506006c0c */ /* 0x000fe8000bfc6270 */
[----:B------:R-:W-:Y:S01]  /*6c20*/  @P1 FSEL R4, R4, -INF , !P3 ;  /* 0xff80000004041808 */ /* 0x000fe20005800000 */
[----:B------:R-:W1:Y:S01]  /*6c30*/  MUFU.TANH R219, R55 ;  /* 0x0000003700db7308 */ /* 0x000e620000002400 */
[----:B------:R-:W-:Y:S02]  /*6c40*/  PLOP3.LUT P3, PT, PT, PT, UP0, 0x80, 0x0 ;  /* 0x000000000000781c */ /* 0x000fe40003f6f008 */
[----:B------:R-:W-:Y:S01]  /*6c50*/  PLOP3.LUT P1, PT, PT, PT, UP0, 0x80, 0x0 ;  /* 0x000000000000781c */ /* 0x000fe20003f2f008 */
[----:B------:R-:W-:Y:S06]  /*6c60*/  FFMA.FTZ R4, R4, c[0x0][0x23c], -R9 ;  /* 0x00008f0004047a23 */ /* 0x000fec0000010809 */
[----:B------:R2:W-:Y:S01]  /*6c70*/  MUFU.EX2 R191, R4 ;  /* 0x0000000400bf7308 */ /* 0x0005e20000000800 */
[----:B----4-:R-:W-:Y:S03]  /*6c80*/  FFMA.FTZ R5, R169, -UR4, R193 ;  /* 0x80000004a9057c23 */ /* 0x010fe600080100c1 */
[C---:B------:R-:W-:Y:S02]  /*6c90*/  @P3 IADD3 R6, R11.reuse, 0x38, RZ ;  /* 0x000000380b063810 */ /* 0x040fe40007ffe0ff */
[----:B------:R-:W-:Y:S02]  /*6ca0*/  @P4 IADD3 R11, R11, 0x39, RZ ;  /* 0x000000390b0b4810 */ /* 0x000fe40007ffe0ff */
[----:B------:R-:W-:Y:S02]  /*6cb0*/  @P0 FSEL R5, R5, -INF , !P5 ;  /* 0xff80000005050808 */ /* 0x000fe40006800000 */
[----:B------:R-:W-:Y:S01]  /*6cc0*/  MUFU.TANH R166, R58 ;  /* 0x0000003a00a67308 */ /* 0x000fe20000002400 */
[----:B------:R-:W-:Y:S02]  /*6cd0*/  PLOP3.LUT P0, PT, PT, PT, UP0, 0x80, 0x0 ;  /* 0x000000000000781c */ /* 0x000fe40003f0f008 */
[--C-:B------:R-:W-:Y:S07]  /*6ce0*/  FFMA.FTZ R5, R5, c[0x0][0x23c], -R10.reuse ;  /* 0x00008f0005057a23 */ /* 0x100fee000001080a */
[----:B------:R3:W-:Y:S01]  /*6cf0*/  MUFU.EX2 R181, R5 ;  /* 0x0000000500b57308 */ /* 0x0007e20000000800 */
[----:B--2---:R-:W-:Y:S05]  /*6d00*/  FFMA.FTZ R4, R152, -UR4, R189 ;  /* 0x8000000498047c23 */ /* 0x004fea00080100bd */
[----:B------:R-:W-:Y:S04]  /*6d10*/  @P1 FSEL R4, R4, -INF , !P6 ;  /* 0xff80000004041808 */ /* 0x000fe80007000000 */
[----:B------:R-:W2:Y:S01]  /*6d20*/  MUFU.TANH R234, R57 ;  /* 0x0000003900ea7308 */ /* 0x000ea20000002400 */
[----:B------:R-:W-:Y:S01]  /*6d30*/  PLOP3.LUT P1, PT, PT, PT, UP0, 0x80, 0x0 ;  /* 0x000000000000781c */ /* 0x000fe20003f2f008 */
[----:B------:R-:W-:Y:S08]  /*6d40*/  FFMA.FTZ R4, R4, c[0x0][0x23c], -R10 ;  /* 0x00008f0004047a23 */ /* 0x000ff0000001080a */
[----:B------:R1:W-:Y:S01]  /*6d50*/  MUFU.EX2 R179, R4 ;  /* 0x0000000400b37308 */ /* 0x0003e20000000800 */
[----:B---3--:R-:W-:Y:S05]  /*6d60*/  FFMA.FTZ R5, R180, -UR4, R220 ;  /* 0x80000004b4057c23 */ /* 0x008fea00080100dc */
[----:B------:R-:W-:Y:S04]  /*6d70*/  @P0 FSEL R5, R5, -INF , !P5 ;  /* 0xff80000005050808 */ /* 0x000fe80006800000 */
[----:B------:R-:W3:Y:S01]  /*6d80*/  MUFU.TANH R167, R59 ;  /* 0x0000003b00a77308 */ /* 0x000ee20000002400 */
[----:B------:R-:W-:Y:S01]  /*6d90*/  PLOP3.LUT P0, PT, PT, PT, UP0, 0x80, 0x0 ;  /* 0x000000000000781c */ /* 0x000fe20003f0f008 */
[----:B------:R-:W-:Y:S08]  /*6da0*/  FFMA.FTZ R5, R5, c[0x0][0x23c], -R9 ;  /* 0x00008f0005057a23 */ /* 0x000ff00000010809 */
[----:B------:R4:W-:Y:S01]  /*6db0*/  MUFU.EX2 R190, R5 ;  /* 0x0000000500be7308 */ /* 0x0009e20000000800 */
[----:B-1----:R-:W-:Y:S05]  /*6dc0*/  FFMA.FTZ R4, R177, -UR4, R219 ;  /* 0x80000004b1047c23 */ /* 0x002fea00080100db */
[----:B------:R-:W-:Y:S02]  /*6dd0*/  @P1 FSEL R4, R4, -INF , !P6 ;  /* 0xff80000004041808 */ /* 0x000fe40007000000 */
[----:B------:R-:W-:Y:S03]  /*6de0*/  PLOP3.LUT P1, PT, PT, PT, UP0, 0x80, 0x0 ;  /* 0x000000000000781c */ /* 0x000fe60003f2f008 */
[----:B------:R-:W-:Y:S04]  /*6df0*/  FFMA.FTZ R4, R4, c[0x0][0x23c], -R9 ;  /* 0x00008f0004047a23 */ /* 0x000fe80000010809 */
[----:B------:R2:W1:Y:S01]  /*6e00*/  MUFU.EX2 R188, R4 ;  /* 0x0000000400bc7308 */ /* 0x0004620000000800 */
[----:B----4-:R-:W-:Y:S05]  /*6e10*/  FFMA.FTZ R5, R137, -UR4, R235 ;  /* 0x8000000489057c23 */ /* 0x010fea00080100eb */
[----:B------:R-:W-:Y:S02]  /*6e20*/  @P2 FSEL R5, R5, -INF , !P5 ;  /* 0xff80000005052808 */ /* 0x000fe40006800000 */
[----:B------:R-:W-:Y:S03]  /*6e30*/  PLOP3.LUT P2, PT, PT, PT, UP0, 0x80, 0x0 ;  /* 0x000000000000781c */ /* 0x000fe60003f4f008 */
[----:B------:R-:W-:Y:S04]  /*6e40*/  FFMA.FTZ R5, R5, c[0x0][0x23c], -R8 ;  /* 0x00008f0005057a23 */ /* 0x000fe80000010808 */
[----:B------:R4:W-:Y:S01]  /*6e50*/  MUFU.EX2 R231, R5 ;  /* 0x0000000500e77308 */ /* 0x0009e20000000800 */
[----:B--2---:R-:W-:Y:S05]  /*6e60*/  FFMA.FTZ R4, R136, -UR4, R234 ;  /* 0x8000000488047c23 */ /* 0x004fea00080100ea */
[----:B------:R-:W-:Y:S02]  /*6e70*/  @P2 ISETP.GE.AND P3, PT, R6, UR5, PT ;  /* 0x0000000506002c0c */ /* 0x000fe4000bf66270 */
[----:B------:R-:W-:Y:S02]  /*6e80*/  F2FP.BF16.PACK_AB R6, R151, R170 ;  /* 0x000000aa9706723e */ /* 0x000fe400000010ff */
[----:B------:R-:W-:Y:S02]  /*6e90*/  PLOP3.LUT P2, PT, PT, PT, UP0, 0x80, 0x0 ;  /* 0x000000000000781c */ /* 0x000fe40003f4f008 */
[----:B------:R-:W-:Y:S01]  /*6ea0*/  @P0 FSEL R4, R4, -INF , !P6 ;  /* 0xff80000004040808 */ /* 0x000fe20007000000 */
[----:B------:R2:W-:Y:S01]  /*6eb0*/  STS [R199+0x1c400], R6 ;  /* 0x01c40006c7007388 */ /* 0x0005e20000000800 */
[----:B------:R-:W-:Y:S03]  /*6ec0*/  PLOP3.LUT P0, PT, PT, PT, UP0, 0x80, 0x0 ;  /* 0x000000000000781c */ /* 0x000fe60003f0f008 */
[----:B------:R-:W-:Y:S04]  /*6ed0*/  FFMA.FTZ R4, R4, c[0x0][0x23c], -R8 ;  /* 0x00008f0004047a23 */ /* 0x000fe80000010808 */
[----:B------:R3:W-:Y:S01]  /*6ee0*/  MUFU.EX2 R230, R4 ;  /* 0x0000000400e67308 */ /* 0x0007e20000000800 */
[----:B----4-:R-:W-:Y:S05]  /*6ef0*/  FFMA.FTZ R5, R186, -UR4, R166 ;  /* 0x80000004ba057c23 */ /* 0x010fea00080100a6 */
[----:B------:R-:W-:Y:S02]  /*6f00*/  @P1 FSEL R5, R5, -INF , !P5 ;  /* 0xff80000005051808 */ /* 0x000fe40006800000 */
[----:B------:R-:W-:Y:S03]  /*6f10*/  PLOP3.LUT P1, PT, PT, PT, UP0, 0x80, 0x0 ;  /* 0x000000000000781c */ /* 0x000fe60003f2f008 */
[--C-:B------:R-:W-:Y:S04]  /*6f20*/  FFMA.FTZ R5, R5, c[0x0][0x23c], -R0.reuse ;  /* 0x00008f0005057a23 */ /* 0x100fe80000010800 */
[----:B------:R4:W-:Y:S01]  /*6f30*/  MUFU.EX2 R68, R5 ;  /* 0x0000000500447308 */ /* 0x0009e20000000800 */
[----:B--2---:R-:W-:Y:S05]  /*6f40*/  F2FP.BF16.PACK_AB R6, R121, R149 ;  /* 0x000000957906723e */ /* 0x004fea00000010ff */
[----:B------:R-:W-:Y:S01]  /*6f50*/  @P1 ISETP.GE.AND P1, PT, R11, UR5, PT ;  /* 0x000000050b001c0c */ /* 0x000fe2000bf26270 */
[----:B---3--:R-:W-:Y:S05]  /*6f60*/  FFMA.FTZ R4, R185, -UR4, R167 ;  /* 0x80000004b9047c23 */ /* 0x008fea00080100a7 */
[----:B------:R-:W-:Y:S02]  /*6f70*/  @P0 FSEL R4, R4, -INF , !P6 ;  /* 0xff80000004040808 */ /* 0x000fe40007000000 */
[----:B------:R-:W-:Y:S03]  /*6f80*/  PLOP3.LUT P0, PT, PT, PT, UP0, 0x80, 0x0 ;  /* 0x000000000000781c */ /* 0x000fe60003f0f008 */
[----:B------:R-:W-:Y:S04]  /*6f90*/  FFMA.FTZ R4, R4, c[0x0][0x23c], -R0 ;  /* 0x00008f0004047a23 */ /* 0x000fe80000010800 */
[----:B------:R2:W-:Y:S01]  /*6fa0*/  MUFU.EX2 R3, R4 ;  /* 0x0000000400037308 */ /* 0x0005e20000000800 */
[----:B----4-:R-:W-:Y:S05]  /*6fb0*/  FFMA.FTZ R5, R198, -UR4, R228 ;  /* 0x80000004c6057c23 */ /* 0x010fea00080100e4 */
[----:B------:R-:W-:Y:S02]  /*6fc0*/  @P2 FSEL R5, R5, -INF , !P3 ;  /* 0xff80000005052808 */ /* 0x000fe40005800000 */
[----:B------:R-:W-:Y:S03]  /*6fd0*/  PLOP3.LUT P2, PT, PT, PT, UP0, 0x80, 0x0 ;  /* 0x000000000000781c */ /* 0x000fe60003f4f008 */
[----:B------:R-:W-:Y:S04]  /*6fe0*/  FFMA.FTZ R5, R5, c[0x0][0x23c], -R8 ;  /* 0x00008f0005057a23 */ /* 0x000fe80000010808 */
[----:B------:R3:W-:Y:S01]  /*6ff0*/  MUFU.EX2 R186, R5 ;  /* 0x0000000500ba7308 */ /* 0x0007e20000000800 */
[----:B--2---:R-:W-:Y:S05]  /*7000*/  FFMA.FTZ R4, R197, -UR4, R226 ;  /* 0x80000004c5047c23 */ /* 0x004fea00080100e2 */
[----:B------:R-:W-:Y:S02]  /*7010*/  @P0 FSEL R4, R4, -INF , !P1 ;  /* 0xff80000004040808 */ /* 0x000fe40004800000 */
[----:B------:R-:W-:Y:S03]  /*7020*/  PLOP3.LUT P0, PT, PT, PT, UP0, 0x80, 0x0 ;  /* 0x000000000000781c */ /* 0x000fe60003f0f008 */
[----:B------:R-:W-:Y:S02]  /*7030*/  FFMA.FTZ R8, R4, c[0x0][0x23c], -R8 ;  /* 0x00008f0004087a23 */ /* 0x000fe40000010808 */
[----:B------:R-:W-:Y:S02]  /*7040*/  FFMA.FTZ R4, R137, -UR4, R252 ;  /* 0x8000000489047c23 */ /* 0x000fe400080100fc */
[----:B------:R-:W-:Y:S01]  /*7050*/  MUFU.EX2 R185, R8 ;  /* 0x0000000800b97308 */ /* 0x000fe20000000800 */
[----:B---3--:R-:W-:Y:S02]  /*7060*/  F2FP.BF16.PACK_AB R5, R245, R229 ;  /* 0x000000e5f505723e */ /* 0x008fe400000010ff */
[----:B------:R-:W-:Y:S02]  /*7070*/  @P2 FSEL R4, R4, -INF , !P3 ;  /* 0xff80000004042808 */ /* 0x000fe40005800000 */
[----:B------:R-:W-:Y:S01]  /*7080*/  PLOP3.LUT P2, PT, PT, PT, UP0, 0x80, 0x0 ;  /* 0x000000000000781c */ /* 0x000fe20003f4f008 */
[----:B------:R2:W-:Y:S02]  /*7090*/  STS [R199+0x1c000], R5 ;  /* 0x01c00005c7007388 */ /* 0x0005e40000000800 */
[----:B------:R-:W-:Y:S02]  /*70a0*/  FFMA.FTZ R4, R4, c[0x0][0x23c], -R0 ;  /* 0x00008f0004047a23 */ /* 0x000fe40000010800 */
[----:B------:R3:W-:Y:S02]  /*70b0*/  STS [R202+0x1c000], R7 ;  /* 0x01c00007ca007388 */ /* 0x0007e40000000800 */
[----:B------:R4:W-:Y:S02]  /*70c0*/  MUFU.EX2 R198, R4 ;  /* 0x0000000400c67308 */ /* 0x0009e40000000800 */
[----:B------:R1:W-:Y:S01]  /*70d0*/  STS [R202+0x1c400], R6 ;  /* 0x01c40006ca007388 */ /* 0x0003e20000000800 */
[----:B--2---:R-:W-:Y:S01]  /*70e0*/  FFMA.FTZ R5, R132, -UR4, R178 ;  /* 0x8000000484057c23 */ /* 0x004fe200080100b2 */
[----:B---3--:R-:W-:Y:S01]  /*70f0*/  F2FP.BF16.PACK_AB R7, R113, R114 ;  /* 0x000000727107723e */ /* 0x008fe200000010ff */
[----:B----4-:R-:W-:Y:S03]  /*7100*/  FFMA.FTZ R4, R133, -UR4, R176 ;  /* 0x8000000485047c23 */ /* 0x010fe600080100b0 */
[----:B------:R-:W-:Y:S02]  /*7110*/  @P0 FSEL R5, R5, -INF , !P3 ;  /* 0xff80000005050808 */ /* 0x000fe40005800000 */
[----:B-1----:R-:W-:Y:S01]  /*7120*/  F2FP.BF16.PACK_AB R6, R91, R92 ;  /* 0x0000005c5b06723e */ /* 0x002fe200000010ff */
[----:B------:R1:W-:Y:S01]  /*7130*/  STS [R199+0x1e000], R7 ;  /* 0x01e00007c7007388 */ /* 0x0003e20000000800 */
[----:B------:R-:W-:Y:S01]  /*7140*/  PLOP3.LUT P0, PT, PT, PT, UP0, 0x80, 0x0 ;  /* 0x000000000000781c */ /* 0x000fe20003f0f008 */
[--C-:B------:R-:W-:Y:S01]  /*7150*/  FFMA.FTZ R5, R5, c[0x0][0x23c], -R10.reuse ;  /* 0x00008f0005057a23 */ /* 0x100fe2000001080a */
[----:B------:R-:W-:Y:S01]  /*7160*/  @P2 FSEL R4, R4, -INF , !P1 ;  /* 0xff80000004042808 */ /* 0x000fe20004800000 */
[----:B------:R2:W-:Y:S01]  /*7170*/  STS [R199+0x1e400], R6 ;  /* 0x01e40006c7007388 */ /* 0x0005e20000000800 */
[----:B------:R-:W-:Y:S01]  /*7180*/  PLOP3.LUT P2, PT, PT, PT, UP0, 0x80, 0x0 ;  /* 0x000000000000781c */ /* 0x000fe20003f4f008 */
[----:B------:R3:W-:Y:S02]  /*7190*/  MUFU.EX2 R175, R5 ;  /* 0x0000000500af7308 */ /* 0x0007e40000000800 */
[----:B------:R-:W-:Y:S01]  /*71a0*/  FFMA.FTZ R10, R4, c[0x0][0x23c], -R10 ;  /* 0x00008f00040a7a23 */ /* 0x000fe2000001080a */
[----:B------:R-:W-:Y:S07]  /*71b0*/  F2FP.BF16.PACK_AB R4, R155, R168 ;  /* 0x000000a89b04723e */ /* 0x000fee00000010ff */
[----:B------:R-:W2:Y:S01]  /*71c0*/  MUFU.EX2 R174, R10 ;  /* 0x0000000a00ae7308 */ /* 0x000ea20000000800 */
[----:B-1----:R-:W-:Y:S02]  /*71d0*/  F2FP.BF16.PACK_AB R7, R111, R112 ;  /* 0x000000706f07723e */ /* 0x002fe400000010ff */
[----:B--2---:R-:W-:Y:S01]  /*71e0*/  F2FP.BF16.PACK_AB R6, R89, R90 ;  /* 0x0000005a5906723e */ /* 0x004fe200000010ff */
[----:B---3--:R-:W-:Y:S02]  /*71f0*/  FFMA.FTZ R5, R169, -UR4, R187 ;  /* 0x80000004a9057c23 */ /* 0x008fe400080100bb */
[----:B------:R1:W-:Y:S04]  /*7200*/  STS [R202+0x1e000], R7 ;  /* 0x01e00007ca007388 */ /* 0x0003e80000000800 */
[----:B------:R2:W-:Y:S01]  /*7210*/  STS [R202+0x1e400], R6 ;  /* 0x01e40006ca007388 */ /* 0x0005e20000000800 */
[----:B------:R-:W-:Y:S02]  /*7220*/  @P2 FSEL R5, R5, -INF , !P3 ;  /* 0xff80000005052808 */ /* 0x000fe40005800000 */
[----:B------:R-:W-:Y:S01]  /*7230*/  PLOP3.LUT P2, PT, PT, PT, UP0, 0x80, 0x0 ;  /* 0x000000000000781c */ /* 0x000fe20003f4f008 */
[----:B------:R3:W-:Y:S01]  /*7240*/  STS [R206+0x1c000], R4 ;  /* 0x01c00004ce007388 */ /* 0x0007e20000000800 */
[----:B------:R-:W-:Y:S01]  /*7250*/  UISETP.GE.AND UP0, UPT, UR8, 0x1, UPT ;  /* 0x000000010800788c */ /* 0x000fe2000bf06270 */
[--C-:B------:R-:W-:Y:S01]  /*7260*/  FFMA.FTZ R8, R5, c[0x0][0x23c], -R9.reuse ;  /* 0x00008f0005087a23 */ /* 0x100fe20000010809 */
[----:B------:R-:W-:Y:S01]  /*7270*/  F2FP.BF16.PACK_AB R5, R232, R233 ;  /* 0x000000e9e805723e */ /* 0x000fe200000010ff */
[----:B------:R-:W4:Y:S02]  /*7280*/  LDL R169, [R1+0x3c] ;  /* 0x00003c0001a97983 */ /* 0x000f240000100800 */
[----:B------:R3:W-:Y:S01]  /*7290*/  MUFU.EX2 R180, R8 ;  /* 0x0000000800b47308 */ /* 0x0007e20000000800 */
[----:B-1----:R-:W-:Y:S02]  /*72a0*/  F2FP.BF16.PACK_AB R7, R117, R118 ;  /* 0x000000767507723e */ /* 0x002fe400000010ff */
[----:B--2---:R-:W-:Y:S03]  /*72b0*/  F2FP.BF16.PACK_AB R6, R196, R216 ;  /* 0x000000d8c406723e */ /* 0x004fe600000010ff */
[----:B------:R1:W-:Y:S01]  /*72c0*/  STS [R206+0x1c400], R7 ;  /* 0x01c40007ce007388 */ /* 0x0003e20000000800 */
[----:B---3--:R-:W-:Y:S03]  /*72d0*/  FFMA.FTZ R4, R152, -UR4, R184 ;  /* 0x8000000498047c23 */ /* 0x008fe600080100b8 */
[----:B------:R2:W-:Y:S04]  /*72e0*/  STS [R205+0x1c000], R6 ;  /* 0x01c00006cd007388 */ /* 0x0005e80000000800 */
[----:B------:R3:W-:Y:S01]  /*72f0*/  STS [R205+0x1c400], R5 ;  /* 0x01c40005cd007388 */ /* 0x0007e20000000800 */
[----:B------:R-:W-:Y:S02]  /*7300*/  @P0 FSEL R4, R4, -INF , !P1 ;  /* 0xff80000004040808 */ /* 0x000fe40004800000 */
[----:B------:R-:W-:Y:S03]  /*7310*/  F2FP.BF16.PACK_AB R8, R83, R84 ;  /* 0x000000545308723e */ /* 0x000fe600000010ff */
[----:B------:R-:W-:Y:S02]  /*7320*/  FFMA.FTZ R9, R4, c[0x0][0x23c], -R9 ;  /* 0x00008f0004097a23 */ /* 0x000fe40000010809 */
[----:B------:R-:W-:Y:S01]  /*7330*/  FFMA.FTZ R4, R136, -UR4, R251 ;  /* 0x8000000488047c23 */ /* 0x000fe200080100fb */
[----:B------:R-:W-:Y:S01]  /*7340*/  STS [R206+0x1e400], R8 ;  /* 0x01e40008ce007388 */ /* 0x000fe20000000800 */
[----:B------:R-:W3:Y:S03]  /*7350*/  MUFU.EX2 R177, R9 ;  /* 0x0000000900b17308 */ /* 0x000ee60000000800 */
[----:B------:R-:W-:Y:S02]  /*7360*/  @P2 FSEL R4, R4, -INF , !P1 ;  /* 0xff80000004042808 */ /* 0x000fe40004800000 */
[----:B-1----:R-:W-:Y:S03]  /*7370*/  F2FP.BF16.PACK_AB R7, R105, R106 ;  /* 0x0000006a6907723e */ /* 0x002fe600000010ff */
[----:B------:R-:W-:Y:S01]  /*7380*/  FFMA.FTZ R0, R4, c[0x0][0x23c], -R0 ;  /* 0x00008f0004007a23 */ /* 0x000fe20000010800 */
[----:B------:R-:W-:Y:S02]  /*7390*/  F2FP.BF16.PACK_AB R4, R182, R183 ;  /* 0x000000b7b604723e */ /* 0x000fe400000010ff */
[----:B--2---:R-:W-:Y:S01]  /*73a0*/  F2FP.BF16.PACK_AB R6, R81, R82 ;  /* 0x000000525106723e */ /* 0x004fe200000010ff */
[----:B------:R1:W-:Y:S01]  /*73b0*/  STS [R206+0x1e000], R7 ;  /* 0x01e00007ce007388 */ /* 0x0003e20000000800 */
[----:B------:R2:W1:Y:S01]  /*73c0*/  MUFU.EX2 R197, R0 ;  /* 0x0000000000c57308 */ /* 0x0004620000000800 */
[----:B---3--:R-:W-:Y:S02]  /*73d0*/  F2FP.BF16.PACK_AB R5, R153, R154 ;  /* 0x0000009a9905723e */ /* 0x008fe400000010ff */
[----:B------:R3:W-:Y:S01]  /*73e0*/  STS [R205+0x1e400], R6 ;  /* 0x01e40006cd007388 */ /* 0x0007e20000000800 */
[----:B-1----:R-:W-:Y:S02]  /*73f0*/  F2FP.BF16.PACK_AB R7, R103, R104 ;  /* 0x000000686707723e */ /* 0x002fe400000010ff */
[----:B--2---:R-:W-:Y:S02]  /*7400*/  F2FP.BF16.PACK_AB R0, R191, R192 ;  /* 0x000000c0bf00723e */ /* 0x004fe400000010ff */
[----:B---3--:R-:W-:Y:S01]  /*7410*/  F2FP.BF16.PACK_AB R6, R97, R98 ;  /* 0x000000626106723e */ /* 0x008fe200000010ff */
[----:B------:R1:W-:Y:S04]  /*7420*/  STS [R205+0x1e000], R7 ;  /* 0x01e00007cd007388 */ /* 0x0003e80000000800 */
        /* <DEDUP_REMOVED lines=9> */
[----:B--2---:R-:W-:Y:S03]  /*74c0*/  F2FP.BF16.PACK_AB R4, R188, R190 ;  /* 0x000000bebc04723e */ /* 0x004fe600000010ff */
[----:B------:R1:W-:Y:S01]  /*74d0*/  STS [R201+0x1e000], R7 ;  /* 0x01e00007c9007388 */ /* 0x0003e20000000800 */
[----:B---3--:R-:W-:Y:S02]  /*74e0*/  F2FP.BF16.PACK_AB R0, R174, R175 ;  /* 0x000000afae00723e */ /* 0x008fe400000010ff */
[----:B------:R-:W-:Y:S02]  /*74f0*/  F2FP.BF16.PACK_AB R6, R73, R74 ;  /* 0x0000004a4906723e */ /* 0x000fe400000010ff */
[----:B------:R-:W-:Y:S03]  /*7500*/  F2FP.BF16.PACK_AB R5, R179, R181 ;  /* 0x000000b5b305723e */ /* 0x000fe600000010ff */
[----:B------:R2:W-:Y:S04]  /*7510*/  STS [R201+0x1e400], R6 ;  /* 0x01e40006c9007388 */ /* 0x0005e80000000800 */
[----:B------:R3:W-:Y:S04]  /*7520*/  STS [R204+0x1c000], R5 ;  /* 0x01c00005cc007388 */ /* 0x0007e80000000800 */
[----:B------:R3:W-:Y:S04]  /*7530*/  STS [R204+0x1c400], R4 ;  /* 0x01c40004cc007388 */ /* 0x0007e80000000800 */
[----:B------:R3:W-:Y:S01]  /*7540*/  STS [R203+0x1c000], R0 ;  /* 0x01c00000cb007388 */ /* 0x0007e20000000800 */
[----:B-1----:R-:W-:Y:S02]  /*7550*/  F2FP.BF16.PACK_AB R7, R230, R231 ;  /* 0x000000e7e607723e */ /* 0x002fe400000010ff */
[----:B--2---:R-:W-:Y:S02]  /*7560*/  F2FP.BF16.PACK_AB R6, R3, R68 ;  /* 0x000000440306723e */ /* 0x004fe400000010ff */
[----:B---3--:R-:W-:Y:S02]  /*7570*/  F2FP.BF16.PACK_AB R5, R177, R180 ;  /* 0x000000b4b105723e */ /* 0x008fe400000010ff */
[----:B------:R-:W-:Y:S03]  /*7580*/  F2FP.BF16.PACK_AB R4, R185, R186 ;  /* 0x000000bab904723e */ /* 0x000fe600000010ff */
[----:B------:R-:W-:Y:S01]  /*7590*/  STS [R203+0x1c400], R5 ;  /* 0x01c40005cb007388 */ /* 0x000fe20000000800 */
[----:B------:R-:W-:Y:S03]  /*75a0*/  F2FP.BF16.PACK_AB R0, R197, R198 ;  /* 0x000000c6c500723e */ /* 0x000fe600000010ff */
        /* <DEDUP_REMOVED lines=8> */
[----:B------:R-:W3:Y:S08]  /*7630*/  LDSM.16.M88.4 R48, [R159+0x11000] ;  /* 0x011000009f30783b */ /* 0x000ef00000000200 */
        /* <DEDUP_REMOVED lines=41> */
[----:B----4-:R-:W-:Y:S02]  /*78d0*/  IADD3 R146, P0, R169, UR13, RZ ;  /* 0x0000000da9927c10 */ /* 0x010fe4000ff1e0ff */
        /* <DEDUP_REMOVED lines=28> */
[----:B------:R2:W4:Y:S08]  /*7aa0*/  LDSM.16.M88.4 R140, [R0+0xa000] ;  /* 0x00a00000008c783b */ /* 0x0005300000000200 */
[----:B--2---:R2:W2:Y:S01]  /*7ab0*/  LDG.E R0, [R146.64+0x120] ;  /* 0x0001201692007981 */ /* 0x0044a2000c1e1900 */
[-C--:B-1----:R-:W-:Y:S08]  /*7ac0*/  HMMA.16816.F32.BF16 R4, R136, R132.reuse, R4 ;  /* 0x000000848804723c */ /* 0x082ff00000041804 */
[C---:B----4-:R-:W-:Y:S08]  /*7ad0*/  HMMA.16816.F32.BF16 R8, R140.reuse, R132, R8 ;  /* 0x000000848c08723c */ /* 0x050ff00000041808 */
[-C--:B------:R-:W-:Y:S08]  /*7ae0*/  HMMA.16816.F32.BF16 R12, R140, R134.reuse, R12 ;  /* 0x000000868c0c723c */ /* 0x080ff0000004180c */
[C---:B---3--:R-:W-:Y:S01]  /*7af0*/  FADD.FTZ R4, -R144.reuse, R4 ;  /* 0x0000000490047221 */ /* 0x048fe20000010100 */
[C---:B------:R-:W-:Y:S01]  /*7b00*/  HMMA.16816.F32.BF16 R16, R136.reuse, R134, R16 ;  /* 0x000000868810723c */ /* 0x040fe20000041810 */
[----:B------:R-:W1:Y:S02]  /*7b10*/  LDSM.16.M88.4 R132, [R161+0x10800] ;  /* 0x01080000a184783b */ /* 0x000e640000000200 */
[----:B------:R-:W-:Y:S01]  /*7b20*/  FMUL.FTZ R150, R229, R4 ;  /* 0x00000004e5967220 */ /* 0x000fe20000410000 */
[----:B------:R-:W-:Y:S01]  /*7b30*/  MOV R229, R149 ;  /* 0x0000009500e57202 */ /* 0x000fe20000000f00 */
[C---:B------:R-:W-:Y:S04]  /*7b40*/  FADD.FTZ R5, -R144.reuse, R5 ;  /* 0x0000000590057221 */ /* 0x040fe80000010100 */
[----:B------:R-:W-:Y:S01]  /*7b50*/  FMUL.FTZ R149, R245, R5 ;  /* 0x00000005f5957220 */ /* 0x000fe20000410000 */
[----:B------:R-:W3:Y:S02]  /*7b60*/  LDG.E R4, [R146.64+0x20] ;  /* 0x0000201692047981 */ /* 0x000ee4000c1e1900 */
[----:B------:R-:W-:Y:S01]  /*7b70*/  FFMA.FTZ R5, -R249, R249, 1 ;  /* 0x3f800000f9057423 */ /* 0x000fe200000101f9 */
[----:B------:R-:W-:Y:S03]  /*7b80*/  MOV R245, R151 ;  /* 0x0000009700f57202 */ /* 0x000fe60000000f00 */
[----:B------:R-:W-:Y:S08]  /*7b90*/  FMUL.FTZ R5, R5, c[0x0][0x2ec] ;  /* 0x0000bb0005057a20 */ /* 0x000ff00000410000 */
[C---:B------:R-:W-:Y:S02]  /*7ba0*/  FADD.FTZ R16, -R144.reuse, R16 ;  /* 0x0000001090107221 */ /* 0x040fe40000010100 */
[C---:B------:R-:W-:Y:S01]  /*7bb0*/  FADD.FTZ R17, -R144.reuse, R17 ;  /* 0x0000001190117221 */ /* 0x040fe20000010100 */
[-C--:B-1----:R-:W-:Y:S08]  /*7bc0*/  HMMA.16816.F32.BF16 R20, R136, R132.reuse, R20 ;  /* 0x000000848814723c */ /* 0x082ff00000041814 */
[C---:B------:R-:W-:Y:S08]  /*7bd0*/  HMMA.16816.F32.BF16 R24, R140.reuse, R132, R24 ;  /* 0x000000848c18723c */ /* 0x040ff00000041818 */
[-C--:B------:R-:W-:Y:S08]  /*7be0*/  HMMA.16816.F32.BF16 R28, R140, R134.reuse, R28 ;  /* 0x000000868c1c723c */ /* 0x080ff0000004181c */
[C---:B------:R-:W-:Y:S01]  /*7bf0*/  FADD.FTZ R20, -R144.reuse, R20 ;  /* 0x0000001490147221 */ /* 0x040fe20000010100 */
[C---:B------:R-:W-:Y:S01]  /*7c00*/  HMMA.16816.F32.BF16 R32, R136.reuse, R134, R32 ;  /* 0x000000868820723c */ /* 0x040fe20000041820 */
[----:B------:R-:W1:Y:S02]  /*7c10*/  LDSM.16.M88.4 R132, [R161+0x11000] ;  /* 0x01100000a184783b */ /* 0x000e640000000200 */
[C---:B------:R-:W-:Y:S04]  /*7c20*/  FADD.FTZ R21, -R144.reuse, R21 ;  /* 0x0000001590157221 */ /* 0x040fe80000010100 */
        /* <DEDUP_REMOVED lines=12> */
[----:B------:R-:W-:Y:S01]  /*7cf0*/  FFMA.FTZ R132, -R250, R250, 1 ;  /* 0x3f800000fa847423 */ /* 0x000fe200000101fa */
[-C--:B------:R-:W-:Y:S01]  /*7d00*/  HMMA.16816.F32.BF16 R60, R140, R134.reuse, R60 ;  /* 0x000000868c3c723c */ /* 0x080fe2000004183c */
[----:B------:R-:W-:Y:S03]  /*7d10*/  FMUL.FTZ R133, R236, R17 ;  /* 0x00000011ec857220 */ /* 0x000fe60000410000 */
[----:B------:R-:W-:Y:S02]  /*7d20*/  FMUL.FTZ R132, R132, c[0x0][0x2ec] ;  /* 0x0000bb0084847a20 */ /* 0x000fe40000410000 */
[----:B------:R-:W-:Y:S01]  /*7d30*/  FFMA.FTZ R17, -R241, R241, 1 ;  /* 0x3f800000f1117423 */ /* 0x000fe200000101f1 */
[----:B------:R-:W-:Y:S01]  /*7d40*/  MOV R141, R171 ;  /* 0x000000ab008d7202 */ /* 0x000fe20000000f00 */
[----:B------:R-:W-:Y:S01]  /*7d50*/  FMUL.FTZ R171, R5, R149 ;  /* 0x0000009505ab7220 */ /* 0x000fe20000410000 */
[----:B------:R-:W-:Y:S03]  /*7d60*/  HMMA.16816.F32.BF16 R64, R136, R134, R64 ;  /* 0x000000868840723c */ /* 0x000fe60000041840 */
[----:B------:R-:W-:Y:S01]  /*7d70*/  FFMA.FTZ R5, -R242, R242, 1 ;  /* 0x3f800000f2057423 */ /* 0x000fe200000101f2 */
[----:B------:R-:W-:Y:S02]  /*7d80*/  MOV R142, R170 ;  /* 0x000000aa008e7202 */ /* 0x000fe40000000f00 */
[----:B------:R-:W-:Y:S01]  /*7d90*/  MOV R140, R173 ;  /* 0x000000ad008c7202 */ /* 0x000fe20000000f00 */
[----:B------:R-:W-:Y:S02]  /*7da0*/  FMUL.FTZ R173, R132, R150 ;  /* 0x0000009684ad7220 */ /* 0x000fe40000410000 */
[----:B------:R-:W-:Y:S03]  /*7db0*/  FMUL.FTZ R134, R237, R16 ;  /* 0x00000010ed867220 */ /* 0x000fe60000410000 */
[----:B------:R-:W-:Y:S02]  /*7dc0*/  FFMA.FTZ R16, -R244, R244, 1 ;  /* 0x3f800000f4107423 */ /* 0x000fe400000101f4 */
[----:B------:R-:W-:Y:S02]  /*7dd0*/  FMUL.FTZ R132, R168, R20 ;  /* 0x00000014a8847220 */ /* 0x000fe40000410000 */
[----:B------:R-:W-:Y:S02]  /*7de0*/  FMUL.FTZ R5, R5, c[0x0][0x2ec] ;  /* 0x0000bb0005057a20 */ /* 0x000fe40000410000 */
[----:B------:R-:W-:Y:S02]  /*7df0*/  FFMA.FTZ R20, -R240, R240, 1 ;  /* 0x3f800000f0147423 */ /* 0x000fe400000101f0 */
[----:B------:R-:W-:Y:S02]  /*7e00*/  FMUL.FTZ R16, R16, c[0x0][0x2ec] ;  /* 0x0000bb0010107a20 */ /* 0x000fe40000410000 */
        /* <DEDUP_REMOVED lines=34> */
[----:B------:R-:W-:Y:S02]  /*8030*/  FADD.FTZ R32, -R144, R64 ;  /* 0x0000004090207221 */ /* 0x000fe40000010100 */
[----:B------:R-:W-:Y:S02]  /*8040*/  FMUL.FTZ R150, R16, R20 ;  /* 0x0000001410967220 */ /* 0x000fe40000410000 */
[----:B------:R-:W-:Y:S01]  /*8050*/  FMUL.FTZ R21, R174, R21 ;  /* 0x00000015ae157220 */ /* 0x000fe20000410000 */
[----:B------:R-:W-:Y:S01]  /*8060*/  MOV R174, R208 ;  /* 0x000000d000ae7202 */ /* 0x000fe20000000f00 */
[----:B------:R-:W-:Y:S02]  /*8070*/  FFMA.FTZ R16, -R178, R178, 1 ;  /* 0x3f800000b2107423 */ /* 0x000fe400000101b2 */
[----:B------:R-:W-:Y:S02]  /*8080*/  FMUL.FTZ R5, R5, c[0x0][0x2ec] ;  /* 0x0000bb0005057a20 */ /* 0x000fe40000410000 */
[----:B------:R-:W-:Y:S01]  /*8090*/  FMUL.FTZ R32, R175, R32 ;  /* 0x00000020af207220 */ /* 0x000fe20000410000 */
[----:B------:R-:W-:Y:S01]  /*80a0*/  MOV R175, R207 ;  /* 0x000000cf00af7202 */ /* 0x000fe20000000f00 */
[----:B------:R-:W-:Y:S02]  /*80b0*/  FMUL.FTZ R16, R16, c[0x0][0x2ec] ;  /* 0x0000bb0010107a20 */ /* 0x000fe40000410000 */
[----:B------:R-:W-:Y:S02]  /*80c0*/  FMUL.FTZ R143, R5, R21 ;  /* 0x00000015058f7220 */ /* 0x000fe40000410000 */
[----:B------:R-:W-:Y:S02]  /*80d0*/  FFMA.FTZ R5, -R141, R141, 1 ;  /* 0x3f8000008d057423 */ /* 0x000fe4000001018d */
[C---:B------:R-:W-:Y:S02]  /*80e0*/  FADD.FTZ R36, -R144.reuse, R52 ;  /* 0x0000003490247221 */ /* 0x040fe40000010100 */
[----:B------:R-:W-:Y:S02]  /*80f0*/  FADD.FTZ R33, -R144, R53 ;  /* 0x0000003590217221 */ /* 0x000fe40000010100 */
[----:B------:R-:W-:Y:S02]  /*8100*/  FFMA.FTZ R17, -R189, R189, 1 ;  /* 0x3f800000bd117423 */ /* 0x000fe400000101bd */
[----:B---3--:R-:W-:Y:S02]  /*8110*/  FADD.FTZ R7, -R4, R7 ;  /* 0x0000000704077221 */ /* 0x008fe40000010100 */
[----:B------:R-:W-:Y:S02]  /*8120*/  FMUL.FTZ R144, R16, R32 ;  /* 0x0000002010907220 */ /* 0x000fe40000410000 */
[----:B------:R-:W-:Y:S02]  /*8130*/  FADD.FTZ R16, -R4, R6 ;  /* 0x0000000604107221 */ /* 0x000fe40000010100 */
[----:B------:R-:W-:Y:S02]  /*8140*/  FFMA.FTZ R6, -R140, R140, 1 ;  /* 0x3f8000008c067423 */ /* 0x000fe4000001018c */
[----:B------:R-:W-:Y:S02]  /*8150*/  FMUL.FTZ R7, R245, R7 ;  /* 0x00000007f5077220 */ /* 0x000fe40000410000 */
[----:B------:R-:W-:Y:S02]  /*8160*/  FMUL.FTZ R5, R5, c[0x0][0x2ec] ;  /* 0x0000bb0005057a20 */ /* 0x000fe40000410000 */
        /* <DEDUP_REMOVED lines=10> */
[----:B--2---:R-:W-:Y:S02]  /*8210*/  FMUL.FTZ R146, R17, R33 ;  /* 0x0000002111927220 */ /* 0x004fe40000410000 */
[----:B------:R-:W-:Y:S02]  /*8220*/  FADD.FTZ R18, -R4, R18 ;  /* 0x0000001204127221 */ /* 0x000fe40000010100 */
[----:B------:R-:W-:Y:S02]  /*8230*/  FMUL.FTZ R142, R6, R16 ;  /* 0x00000010068e7220 */ /* 0x000fe40000410000 */
[----:B------:R-:W-:Y:S02]  /*8240*/  FMUL.FTZ R19, R121, R19 ;  /* 0x0000001379137220 */ /* 0x000fe40000410000 */
[----:B------:R-:W-:Y:S01]  /*8250*/  FADD.FTZ R17, -R4, R23 ;  /* 0x0000001704117221 */ /* 0x000fe20000010100 */
[----:B------:R1:W5:Y:S01]  /*8260*/  LDL.LU R121, [R1+0x170] ;  /* 0x0001700001797983 */ /* 0x0003620000300800 */
        /* <DEDUP_REMOVED lines=20> */
[----:B------:R-:W-:Y:S01]  /*83b0*/  FFMA.FTZ R5, -R246, R246, 1 ;  /* 0x3f800000f6057423 */ /* 0x000fe200000101f6 */
[----:B------:R1:W5:Y:S01]  /*83c0*/  LDL.LU R116, [R1+0x15c] ;  /* 0x00015c0001747983 */ /* 0x0003620000300800 */
[----:B------:R-:W-:Y:S02]  /*83d0*/  FADD.FTZ R20, -R4, R34 ;  /* 0x0000002204147221 */ /* 0x000fe40000010100 */
[----:B------:R-:W-:Y:S01]  /*83e0*/  FMUL.FTZ R139, R6, R18 ;  /* 0x00000012068b7220 */ /* 0x000fe20000410000 */
[----:B------:R1:W5:Y:S01]  /*83f0*/  LDL.LU R115, [R1+0x158] ;  /* 0x0001580001737983 */ /* 0x0003620000300800 */
        /* <DEDUP_REMOVED lines=108> */
[----:B------:R-:W-:Y:S02]  /*8ac0*/  FADD.FTZ R9, -R2, R44 ;  /* 0x0000002c02097221 */ /* 0x000fe40000010100 */
[----:B------:R-:W-:Y:S02]  /*8ad0*/  FFMA.FTZ R7, -R96, R96, 1 ;  /* 0x3f80000060077423 */ /* 0x000fe40000010160 */
[----:B------:R-:W-:Y:S01]  /*8ae0*/  FFMA.FTZ R5, -R94, R94, 1 ;  /* 0x3f8000005e057423 */ /* 0x000fe2000001015e */
[----:B------:R1:W5:Y:S01]  /*8af0*/  LDL.LU R96, [R1+0x10c] ;  /* 0x00010c0001607983 */ /* 0x0003620000300800 */
[----:B------:R-:W-:Y:S02]  /*8b00*/  FMUL.FTZ R51, R4, R8 ;  /* 0x0000000804337220 */ /* 0x000fe40000410000 */
[----:B------:R-:W-:Y:S02]  /*8b10*/  FADD.FTZ R8, -R2, R45 ;  /* 0x0000002d02087221 */ /* 0x000fe40000010100 */
[----:B------:R-:W-:Y:S02]  /*8b20*/  FMUL.FTZ R9, R248, R9 ;  /* 0x00000009f8097220 */ /* 0x000fe40000410000 */
[----:B------:R-:W-:Y:S02]  /*8b30*/  FFMA.FTZ R6, -R95, R95, 1 ;  /* 0x3f8000005f067423 */ /* 0x000fe4000001015f */
[----:B------:R-:W-:Y:S01]  /*8b40*/  FFMA.FTZ R4, -R93, R93, 1 ;  /* 0x3f8000005d047423 */ /* 0x000fe2000001015d */
[----:B------:R1:W5:Y:S01]  /*8b50*/  LDL.LU R95, [R1+0x108] ;  /* 0x00010800015f7983 */ /* 0x0003620000300800 */
[----:B------:R-:W-:Y:S02]  /*8b60*/  FMUL.FTZ R5, R5, c[0x0][0x2ec] ;  /* 0x0000bb0005057a20 */ /* 0x000fe40000410000 */
[----:B------:R-:W-:Y:S01]  /*8b70*/  FMUL.FTZ R8, R243, R8 ;  /* 0x00000008f3087220 */ /* 0x000fe20000410000 */
[----:B------:R1:W5:Y:S01]  /*8b80*/  LDL.LU R94, [R1+0x104] ;  /* 0x00010400015e7983 */ /* 0x0003620000300800 */
[----:B------:R-:W-:Y:S02]  /*8b90*/  FMUL.FTZ R4, R4, c[0x0][0x2ec] ;  /* 0x0000bb0004047a20 */ /* 0x000fe40000410000 */
[----:B------:R-:W-:Y:S01]  /*8ba0*/  FMUL.FTZ R48, R5, R9 ;  /* 0x0000000905307220 */ /* 0x000fe20000410000 */
[----:B------:R1:W5:Y:S01]  /*8bb0*/  LDL.LU R93, [R1+0x100] ;  /* 0x00010000015d7983 */ /* 0x0003620000300800 */
[----:B------:R-:W-:Y:S02]  /*8bc0*/  FADD.FTZ R9, -R2, R57 ;  /* 0x0000003902097221 */ /* 0x000fe40000010100 */
[----:B------:R-:W-:Y:S02]  /*8bd0*/  FFMA.FTZ R5, -R234, R234, 1 ;  /* 0x3f800000ea057423 */ /* 0x000fe400000101ea */
[----:B------:R-:W-:Y:S02]  /*8be0*/  FMUL.FTZ R7, R7, c[0x0][0x2ec] ;  /* 0x0000bb0007077a20 */ /* 0x000fe40000410000 */
[----:B------:R-:W-:Y:S02]  /*8bf0*/  FMUL.FTZ R6, R6, c[0x0][0x2ec] ;  /* 0x0000bb0006067a20 */ /* 0x000fe40000410000 */
[----:B------:R-:W-:Y:S02]  /*8c00*/  FMUL.FTZ R45, R4, R8 ;  /* 0x00000008042d7220 */ /* 0x000fe40000410000 */
[----:B------:R-:W-:Y:S02]  /*8c10*/  FADD.FTZ R8, -R2, R60 ;  /* 0x0000003c02087221 */ /* 0x000fe40000010100 */
[----:B------:R-:W-:Y:S02]  /*8c20*/  FMUL.FTZ R9, R230, R9 ;  /* 0x00000009e6097220 */ /* 0x000fe40000410000 */
[----:B------:R-:W-:Y:S02]  /*8c30*/  FFMA.FTZ R4, -R228, R228, 1 ;  /* 0x3f800000e4047423 */ /* 0x000fe400000101e4 */
[----:B------:R-:W-:Y:S02]  /*8c40*/  FMUL.FTZ R5, R5, c[0x0][0x2ec] ;  /* 0x0000bb0005057a20 */ /* 0x000fe40000410000 */
[----:B------:R-:W-:Y:S02]  /*8c50*/  FADD.FTZ R10, -R0, R10 ;  /* 0x0000000a000a7221 */ /* 0x000fe40000010100 */
[----:B------:R-:W-:Y:S02]  /*8c60*/  FMUL.FTZ R50, R7, R13 ;  /* 0x0000000d07327220 */ /* 0x000fe40000410000 */
[----:B------:R-:W-:Y:S02]  /*8c70*/  FMUL.FTZ R49, R6, R12 ;  /* 0x0000000c06317220 */ /* 0x000fe40000410000 */
[C---:B------:R-:W-:Y:S02]  /*8c80*/  FADD.FTZ R12, -R2.reuse, R56 ;  /* 0x00000038020c7221 */ /* 0x040fe40000010100 */
        /* <DEDUP_REMOVED lines=18> */
[----:B------:R-:W-:Y:S01]  /*8db0*/  FMUL.FTZ R12, R231, R12 ;  /* 0x0000000ce70c7220 */ /* 0x000fe20000410000 */
[----:B------:R1:W5:Y:S01]  /*8dc0*/  LDL.LU R90, [R1+0xf4] ;  /* 0x0000f400015a7983 */ /* 0x0003620000300800 */
[----:B------:R-:W-:Y:S02]  /*8dd0*/  FMUL.FTZ R6, R6, c[0x0][0x2ec] ;  /* 0x0000bb0006067a20 */ /* 0x000fe40000410000 */
        /* <DEDUP_REMOVED lines=77> */
[----:B------:R-:W-:Y:S01]  /*92b0*/  FMUL.FTZ R2, R2, c[0x0][0x2ec] ;  /* 0x0000bb0002027a20 */ /* 0x000fe20000410000 */
[----:B------:R1:W5:Y:S01]  /*92c0*/  LDL.LU R3, [R1+0x98] ;  /* 0x0000980001037983 */ /* 0x0003620000300800 */
[----:B------:R-:W-:Y:S02]  /*92d0*/  FMUL.FTZ R36, R6, R10 ;  /* 0x0000000a06247220 */ /* 0x000fe40000410000 */
[----:B------:R-:W-:Y:S02]  /*92e0*/  FMUL.FTZ R29, R2, R7 ;  /* 0x00000007021d7220 */ /* 0x000fe40000410000 */
[C---:B------:R-:W-:Y:S02]  /*92f0*/  FADD.FTZ R7, -R0.reuse, R62 ;  /* 0x0000003e00077221 */ /* 0x040fe40000010100 */
[----:B------:R-:W-:Y:S02]  /*9300*/  FADD.FTZ R6, -R0, R63 ;  /* 0x0000003f00067221 */ /* 0x000fe40000010100 */
[----:B------:R-:W-:Y:S01]  /*9310*/  FFMA.FTZ R5, -R166, R166, 1 ;  /* 0x3f800000a6057423 */ /* 0x000fe200000101a6 */
[----:B------:R-:W-:Y:S01]  /*9320*/  MOV R166, 0x40 ;  /* 0x0000004000a67802 */ /* 0x000fe20000000f00 */
[----:B------:R-:W-:Y:S01]  /*9330*/  FFMA.FTZ R4, -R167, R167, 1 ;  /* 0x3f800000a7047423 */ /* 0x000fe200000101a7 */
[----:B------:R-:W-:Y:S01]  /*9340*/  MOV R167, 0x20 ;  /* 0x0000002000a77802 */ /* 0x000fe20000000f00 */
[----:B------:R-:W-:Y:S02]  /*9350*/  FFMA.FTZ R2, -R252, R252, 1 ;  /* 0x3f800000fc027423 */ /* 0x000fe400000101fc */
[----:B------:R-:W-:Y:S02]  /*9360*/  FFMA.FTZ R0, -R251, R251, 1 ;  /* 0x3f800000fb007423 */ /* 0x000fe400000101fb */
        /* <DEDUP_REMOVED lines=11> */
[----:B-1----:R-:W-:Y:S01]  /*9420*/  ISETP.GE.AND P1, PT, R210, c[0x0][0x220], PT ;  /* 0x00008800d2007a0c */ /* 0x002fe20003f26270 */
        /* <DEDUP_REMOVED lines=8> */
[CC--:B------:R-:W-:Y:S01]  /*94b0*/  @!P1 LEA R2, P2, R11.reuse, R4.reuse, 0x6 ;  /* 0x000000040b029211 */ /* 0x0c0fe200078430ff */
        /* <DEDUP_REMOVED lines=56> */
.L_x_2150:
        /* <DEDUP_REMOVED lines=212> */
.L_x_2151:
        /* <DEDUP_REMOVED lines=517> */
.L_x_2153:
        /* <DEDUP_REMOVED lines=19> */
.L_x_2154:
        /* <DEDUP_REMOVED lines=47> */
.L_x_2156:
[----:B------:R-:W-:Y:S05]  /*c9f0*/  BSYNC B0 ;  /* 0x0000000000007941 */ /* 0x000fea0003800000 */
.L_x_2155:
        /* <DEDUP_REMOVED lines=15> */
.L_x_2158:
[----:B------:R-:W-:Y:S05]  /*caf0*/  BSYNC B0 ;  /* 0x0000000000007941 */ /* 0x000fea0003800000 */
.L_x_2157:
        /* <DEDUP_REMOVED lines=15> */
.L_x_2160:
[----:B------:R-:W-:Y:S05]  /*cbf0*/  BSYNC B0 ;  /* 0x0000000000007941 */ /* 0x000fea0003800000 */
.L_x_2159:
        /* <DEDUP_REMOVED lines=14> */
.L_x_2162:
[----:B------:R-:W-:Y:S05]  /*cce0*/  BSYNC B0 ;  /* 0x0000000000007941 */ /* 0x000fea0003800000 */
.L_x_2161:
        /* <DEDUP_REMOVED lines=25> */
.L_x_2164:
[----:B------:R-:W-:Y:S05]  /*ce80*/  BSYNC B0 ;  /* 0x0000000000007941 */ /* 0x000fea0003800000 */
.L_x_2163:
        /* <DEDUP_REMOVED lines=13> */
.L_x_2166:
[----:B------:R-:W-:Y:S05]  /*cf60*/  BSYNC B0 ;  /* 0x0000000000007941 */ /* 0x000fea0003800000 */
.L_x_2165:
        /* <DEDUP_REMOVED lines=13> */
.L_x_2168:
[----:B------:R-:W-:Y:S05]  /*d040*/  BSYNC B0 ;  /* 0x0000000000007941 */ /* 0x000fea0003800000 */
.L_x_2167:
        /* <DEDUP_REMOVED lines=12> */
.L_x_2117:
        /* <DEDUP_REMOVED lines=21> */
.L_x_2170:
        /* <DEDUP_REMOVED lines=19> */
.L_x_2171:
        /* <DEDUP_REMOVED lines=36> */
.L_x_2173:
[----:B------:R-:W-:Y:S05]  /*d5d0*/  BSYNC B0 ;  /* 0x0000000000007941 */ /* 0x000fea0003800000 */
.L_x_2172:
        /* <DEDUP_REMOVED lines=15> */
.L_x_2175:
[----:B------:R-:W-:Y:S05]  /*d6d0*/  BSYNC B0 ;  /* 0x0000000000007941 */ /* 0x000fea0003800000 */
.L_x_2174:
        /* <DEDUP_REMOVED lines=15> */
.L_x_2177:
[----:B------:R-:W-:Y:S05]  /*d7d0*/  BSYNC B0 ;  /* 0x0000000000007941 */ /* 0x000fea0003800000 */
.L_x_2176:
        /* <DEDUP_REMOVED lines=14> */
.L_x_2179:
[----:B------:R-:W-:Y:S05]  /*d8c0*/  BSYNC B0 ;  /* 0x0000000000007941 */ /* 0x000fea0003800000 */
.L_x_2178:
        /* <DEDUP_REMOVED lines=25> */
.L_x_2181:
[----:B------:R-:W-:Y:S05]  /*da60*/  BSYNC B0 ;  /* 0x0000000000007941 */ /* 0x000fea0003800000 */
.L_x_2180:
        /* <DEDUP_REMOVED lines=13> */
.L_x_2183:
[----:B------:R-:W-:Y:S05]  /*db40*/  BSYNC B0 ;  /* 0x0000000000007941 */ /* 0x000fea0003800000 */
.L_x_2182:
        /* <DEDUP_REMOVED lines=13> */
.L_x_2185:
[----:B------:R-:W-:Y:S05]  /*dc20*/  BSYNC B0 ;  /* 0x0000000000007941 */ /* 0x000fea0003800000 */
.L_x_2184:
        /* <DEDUP_REMOVED lines=11> */
.L_x_2169:
[----:B------:R-:W-:Y:S05]  /*dce0*/  BSYNC B1 ;  /* 0x0000000000017941 */ /* 0x000fea0003800000 */
.L_x_2112:
        /* <DEDUP_REMOVED lines=11> */
.L_x_2186:
[----:B------:R-:W-:Y:S05]  /*dda0*/  EXIT ;  /* 0x000000000000794d */ /* 0x000fea0003800000 */
.L_x_2188:
        /* <DEDUP_REMOVED lines=13> */
.L_x_2492:


//--------------------- .text._ZN5flash44flash_bwd_dq_dk_dv_loop_seqk_parallel_kernelI23Flash_bwd_kernel_traitsILi64ELi128ELi128ELi8ELi4ELi4ELi4ELb0ELb0EN7cutlass10bfloat16_tE19Flash_kernel_traitsILi64ELi128ELi128ELi8ES3_EELb1ELb0ELb1ELb0ELb0ELb1ELb0EEEvNS_16Flash_bwd_paramsE --------------------------
	.section	.text._ZN5flash44flash_bwd_dq_dk_dv_loop_seqk_parallel_kernelI23Flash_bwd_kernel_traitsILi64ELi128ELi128ELi8ELi4ELi4ELi4ELb0ELb0EN7cutlass10bfloat16_tE19Flash_kernel_traitsILi64ELi128ELi128ELi8ES3_EELb1ELb0ELb1ELb0ELb0ELb1ELb0EEEvNS_16Flash_bwd_paramsE,"ax",@progbits
	.sectioninfo	@"SHI_REGISTERS=255"
	.align	128
        .global         _ZN5flash44flash_bwd_dq_dk_dv_loop_seqk_parallel_kernelI23Flash_bwd_kernel_traitsILi64ELi128ELi128ELi8ELi4ELi4ELi4ELb0ELb0EN7cutlass10bfloat16_tE19Flash_kernel_traitsILi64ELi128ELi128ELi8ES3_EELb1ELb0ELb1ELb0ELb0ELb1ELb0EEEvNS_16Flash_bwd_paramsE
        .type           _ZN5flash44flash_bwd_dq_dk_dv_loop_seqk_parallel_kernelI23Flash_bwd_kernel_traitsILi64ELi128ELi128ELi8ELi4ELi4ELi4ELb0ELb0EN7cutlass10bfloat16_tE19Flash_kernel_traitsILi64ELi128ELi128ELi8ES3_EELb1ELb0ELb1ELb0ELb0ELb1ELb0EEEvNS_16Flash_bwd_paramsE,@function
        .size           _ZN5flash44flash_bwd_dq_dk_dv_loop_seqk_parallel_kernelI23Flash_bwd_kernel_traitsILi64ELi128ELi128ELi8ELi4ELi4ELi4ELb0ELb0EN7cutlass10bfloat16_tE19Flash_kernel_traitsILi64ELi128ELi128ELi8ES3_EELb1ELb0ELb1ELb0ELb0ELb1ELb0EEEvNS_16Flash_bwd_paramsE,(.L_x_2493 - _ZN5flash44flash_bwd_dq_dk_dv_loop_seqk_parallel_kernelI23Flash_bwd_kernel_traitsILi64ELi128ELi128ELi8ELi4ELi4ELi4ELb0ELb0EN7cutlass10bfloat16_tE19Flash_kernel_traitsILi64ELi128ELi128ELi8ES3_EELb1ELb0ELb1ELb0ELb0ELb1ELb0EEEvNS_16Flash_bwd_paramsE)
        .other          _ZN5flash44flash_bwd_dq_dk_dv_loop_seqk_parallel_kernelI23Flash_bwd_kernel_traitsILi64ELi128ELi128ELi8ELi4ELi4ELi4ELb0ELb0EN7cutlass10bfloat16_tE19Flash_kernel_traitsILi64ELi128ELi128ELi8ES3_EELb1ELb0ELb1ELb0ELb0ELb1ELb0EEEvNS_16Flash_bwd_paramsE,@"STO_CUDA_ENTRY STV_DEFAULT"
_ZN5flash44flash_bwd_dq_dk_dv_loop_seqk_parallel_kernelI23Flash_bwd_kernel_traitsILi64ELi128ELi128ELi8ELi4ELi4ELi4ELb0ELb0EN7cutlass10bfloat16_tE19Flash_kernel_traitsILi64ELi128ELi128ELi8ES3_EELb1ELb0ELb1ELb0ELb0ELb1ELb0EEEvNS_16Flash_bwd_paramsE:
.text._ZN5flash44flash_bwd_dq_dk_dv_loop_seqk_parallel_kernelI23Flash_bwd_kernel_traitsILi64ELi128ELi128ELi8ELi4ELi4ELi4ELb0ELb0EN7cutlass10bfloat16_tE19Flash_kernel_traitsILi64ELi128ELi128ELi8ES3_EELb1ELb0ELb1ELb0ELb0ELb1ELb0EEEvNS_16Flash_bwd_paramsE:
        /* <DEDUP_REMOVED lines=18> */
[----:B------:R-:W-:Y:S01]  /*0120*/  ULDC.U8 UR10, c[0x0][0x328] ;  /* 0x0000ca00000a7ab9 */ /* 0x000fe20000000000 */
[----:B------:R-:W3:Y:S01]  /*0130*/  S2UR UR40, SR_CTAID.Z ;  /* 0x00000000002879c3 */ /* 0x000ee20000002700 */
[----:B------:R-:W-:-:S02]  /*0140*/  UISETP.NE.AND UP6, UPT, UR11, URZ, UPT ;  /* 0x0000003f0b00728c */ /* 0x000fc4000bfc5270 */
[----:B------:R-:W-:Y:S02]  /*0150*/  UISETP.NE.AND UP5, UPT, UR10, URZ, UPT ;  /* 0x0000003f0a00728c */ /* 0x000fe4000bfa5270 */
[----:B------:R-:W-:Y:S02]  /*0160*/  ULDC UR49, c[0x0][0x22c] ;  /* 0x00008b0000317ab9 */ /* 0x000fe40000000800 */
[----:B------:R-:W-:Y:S02]  /*0170*/  ULDC UR38, c[0x0][0x1c0] ;  /* 0x0000700000267ab9 */ /* 0x000fe40000000800 */
[----:B------:R-:W-:Y:S02]  /*0180*/  UMOV UR8, 0x80 ;  /* 0x0000008000087882 */ /* 0x000fe40000000000 */
[----:B------:R-:W-:Y:S02]  /*0190*/  ULDC UR7, c[0x0][0x210] ;  /* 0x0000840000077ab9 */ /* 0x000fe40000000800 */
[----:B------:R-:W-:Y:S01]  /*01a0*/  ULDC UR59, c[0x0][0x234] ;  /* 0x00008d00003b7ab9 */ /* 0x000fe20000000800 */
[----:B-1----:R-:W-:Y:S01]  /*01b0*/  SHF.R.S32.HI R5, RZ, 0x1f, R10 ;  /* 0x0000001fff057819 */ /* 0x002fe2000001140a */
[----:B--2---:R-:W-:-:S02]  /*01c0*/  UIMAD.WIDE.U32 UR46, UR37, UR17, URZ ;  /* 0x00000011252e72a5 */ /* 0x004fc4000f8e003f */
[----:B------:R-:W-:Y:S01]  /*01d0*/  USHF.L.U32 UR17, UR37, 0x7, URZ ;  /* 0x0000000725117899 */ /* 0x000fe2000800063f */
[CC--:B------:R-:W-:Y:S01]  /*01e0*/  LEA.HI R0, R5.reuse, R10.reuse, RZ, 0x4 ;  /* 0x0000000a05007211 */ /* 0x0c0fe200078f20ff */
[----:B------:R-:W-:Y:S01]  /*01f0*/  USHF.R.S32.HI UR11, URZ, 0x1f, UR37 ;  /* 0x0000001f3f0b7899 */ /* 0x000fe20008011425 */
[CC--:B------:R-:W-:Y:S01]  /*0200*/  LEA.HI R14, R5.reuse, R10.reuse, RZ, 0x7 ;  /* 0x0000000a050e7211 */ /* 0x0c0fe200078f38ff */
[----:B------:R-:W-:Y:S01]  /*0210*/  ULDC UR13, c[0x0][0x1c0] ;  /* 0x00007000000d7ab9 */ /* 0x000fe20000000800 */
[CC--:B------:R-:W-:Y:S01]  /*0220*/  LEA.HI R2, R5.reuse, R10.reuse, RZ, 0x5 ;  /* 0x0000000a05027211 */ /* 0x0c0fe200078f28ff */
[----:B---3--:R-:W-:Y:S01]  /*0230*/  USHF.R.S32.HI UR10, URZ, 0x1f, UR40 ;  /* 0x0000001f3f0a7899 */ /* 0x008fe20008011428 */
[CC--:B------:R-:W-:Y:S01]  /*0240*/  LEA.HI R9, R5.reuse, R10.reuse, RZ, 0x3 ;  /* 0x0000000a05097211 */ /* 0x0c0fe200078f18ff */
[----:B------:R-:W-:Y:S01]  /*0250*/  ULDC UR15, c[0x0][0x1c0] ;  /* 0x00007000000f7ab9 */ /* 0x000fe20000000800 */
[CC--:B------:R-:W-:Y:S01]  /*0260*/  LEA.HI R13, R5.reuse, R10.reuse, RZ, 0x6 ;  /* 0x0000000a050d7211 */ /* 0x0c0fe200078f30ff */
[----:B------:R-:W-:Y:S01]  /*0270*/  UIMAD.WIDE UR38, UR49, UR38, URZ ;  /* 0x00000026312672a5 */ /* 0x000fe2000f8e023f */
[----:B------:R-:W-:Y:S01]  /*0280*/  LEA.HI R5, R5, R10, RZ, 0x2 ;  /* 0x0000000a05057211 */ /* 0x000fe200078f10ff */
[----:B------:R-:W-:Y:S01]  /*0290*/  UIMAD UR50, UR40, UR49, URZ ;  /* 0x00000031283272a4 */ /* 0x000fe2000f8e023f */
[----:B------:R-:W-:Y:S01]  /*02a0*/  LOP3.LUT R3, R0, 0xfffffff0, RZ, 0xc0, !PT ;  /* 0xfffffff000037812 */ /* 0x000fe200078ec0ff */
[----:B------:R-:W-:Y:S01]  /*02b0*/  UIMAD UR59, UR8, UR7, UR59 ;  /* 0x00000007083b72a4 */ /* 0x000fe2000f8e023b */
        /* <DEDUP_REMOVED lines=8> */
[----:B------:R-:W-:Y:S01]  /*0340*/  SHF.R.S32.HI R2, RZ, 0x1f, R2 ;  /* 0x0000001fff027819 */ /* 0x000fe20000011402 */
[----:B------:R-:W-:Y:S01]  /*0350*/  UIMAD UR7, UR37, UR15, UR40 ;  /* 0x0000000f250772a4 */ /* 0x000fe2000f8e0228 */
[----:B------:R-:W-:Y:S01]  /*0360*/  LEA.HI R0, R0, R3, RZ, 0x1 ;  /* 0x0000000300007211 */ /* 0x000fe200078f08ff */
[----:B------:R-:W-:Y:S01]  /*0370*/  ULDC UR16, c[0x0][0x1c0] ;  /* 0x0000700000107ab9 */ /* 0x000fe20000000800 */
[----:B------:R-:W-:Y:S01]  /*0380*/  LEA.HI R2, R2, R4, RZ, 0x2 ;  /* 0x0000000402027211 */ /* 0x000fe200078f10ff */
[----:B------:R-:W-:Y:S01]  /*0390*/  ULDC UR12, c[0x0][0x1c0] ;  /* 0x00007000000c7ab9 */ /* 0x000fe20000000800 */
[----:B------:R-:W-:Y:S01]  /*03a0*/  LOP3.LUT R7, R9, 0xfffffff8, RZ, 0xc0, !PT ;  /* 0xfffffff809077812 */ /* 0x000fe200078ec0ff */
[----:B------:R-:W-:Y:S01]  /*03b0*/  UIMAD UR56, UR9, UR37, URZ ;  /* 0x00000025093872a4 */ /* 0x000fe2000f8e023f */
[----:B------:R-:W-:Y:S01]  /*03c0*/  LOP3.LUT R0, R0, 0xfffffffe, RZ, 0xc0, !PT ;  /* 0xfffffffe00007812 */ /* 0x000fe200078ec0ff */
[----:B------:R-:W-:Y:S01]  /*03d0*/  UIMAD UR8, UR37, UR12, UR40 ;  /* 0x0000000c250872a4 */ /* 0x000fe2000f8e0228 */
[----:B------:R-:W-:Y:S01]  /*03e0*/  LOP3.LUT R2, R2, 0xfffffffc, RZ, 0xc0, !PT ;  /* 0xfffffffc02027812 */ /* 0x000fe200078ec0ff */
[----:B------:R-:W-:Y:S01]  /*03f0*/  IMAD.IADD R7, R10, 0x1, -R7 ;  /* 0x000000010a077824 */ /* 0x000fe200078e0a07 */
[----:B------:R-:W-:Y:S01]  /*0400*/  @!UP5 UIMAD UR9, UR37, UR16, UR40 ;  /* 0x000000102509d2a4 */ /* 0x000fe2000f8e0228 */
[----:B------:R-:W-:Y:S01]  /*0410*/  IMAD.IADD R10, R3, 0x1, -R0 ;  /* 0x00000001030a7824 */ /* 0x000fe200078e0a00 */
[--C-:B------:R-:W-:Y:S01]  /*0420*/  SHF.R.S32.HI R3, RZ, 0x2, R5.reuse ;  /* 0x00000002ff037819 */ /* 0x100fe20000011405 */
[----:B------:R-:W-:Y:S01]  /*0430*/  IMAD.IADD R16, R4, 0x1, -R2 ;  /* 0x0000000104107824 */ /* 0x000fe200078e0a02 */
[----:B------:R-:W-:Y:S01]  /*0440*/  SHF.R.S32.HI R0, RZ, 0x1f, R5 ;  /* 0x0000001fff007819 */ /* 0x000fe20000011405 */
[----:B------:R-:W-:Y:S01]  /*0450*/  IMAD.SHL.U32 R5, R7, 0x8, RZ ;  /* 0x0000000807057824 */ /* 0x000fe200078e00ff */
[----:B------:R-:W-:Y:S01]  /*0460*/  SHF.R.S32.HI R4, RZ, 0x3, R9 ;  /* 0x00000003ff047819 */ /* 0x000fe20000011409 */
[----:B------:R-:W-:Y:S01]  /*0470*/  USHF.L.U32 UR48, UR49, 0x7, URZ ;  /* 0x0000000731307899 */ /* 0x000fe2000800063f */
[----:B------:R-:W-:Y:S01]  /*0480*/  SHF.R.S32.HI R2, RZ, 0x1f, R6 ;  /* 0x0000001fff027819 */ /* 0x000fe20000011406 */
[----:B------:R-:W-:Y:S01]  /*0490*/  STL [R1+0x10], R16 ;  /* 0x0000101001007387 */ /* 0x000fe20000100800 */
[----:B------:R-:W-:Y:S01]  /*04a0*/  LEA.HI R0, R0, R3, RZ, 0x3 ;  /* 0x0000000300007211 */ /* 0x000fe200078f18ff */
[----:B------:R-:W-:Y:S01]  /*04b0*/  IMAD.SHL.U32 R4, R4, 0x40, RZ ;  /* 0x0000004004047824 */ /* 0x000fe200078e00ff */
[----:B------:R-:W-:Y:S01]  /*04c0*/  LEA.HI R236, R2, R6, RZ, 0x2 ;  /* 0x0000000602ec7211 */ /* 0x000fe200078f10ff */
[----:B------:R-:W-:Y:S01]  /*04d0*/  USHF.L.U32 UR43, UR7, 0x5, URZ ;  /* 0x00000005072b7899 */ /* 0x000fe2000800063f */
[----:B------:R-:W-:Y:S01]  /*04e0*/  LOP3.LUT R2, R0, 0xfffffff8, RZ, 0xc0, !PT ;  /* 0xfffffff800027812 */ /* 0x000fe200078ec0ff */
[----:B------:R-:W-:Y:S01]  /*04f0*/  ULDC UR53, c[0x0][0x214] ;  /* 0x0000850000357ab9 */ /* 0x000fe20000000800 */
[----:B------:R-:W-:Y:S01]  /*0500*/  LOP3.LUT R0, R4, 0x1c0, RZ, 0xc0, !PT ;  /* 0x000001c004007812 */ /* 0x000fe200078ec0ff */
[----:B------:R-:W-:Y:S01]  /*0510*/  ULDC UR60, c[0x0][0x1c8] ;  /* 0x00007200003c7ab9 */ /* 0x000fe20000000800 */
[----:B------:R-:W-:Y:S01]  /*0520*/  SHF.R.S32.HI R4, RZ, 0x1f, R8 ;  /* 0x0000001fff047819 */ /* 0x000fe20000011408 */
[----:B------:R-:W-:Y:S01]  /*0530*/  IMAD.IADD R6, R3, 0x1, -R2 ;  /* 0x0000000103067824 */ /* 0x000fe200078e0a02 */
[----:B------:R-:W-:Y:S01]  /*0540*/  LOP3.LUT R3, R0, 0x38, R5, 0xf8, !PT ;  /* 0x0000003800037812 */ /* 0x000fe200078ef805 */
[----:B------:R-:W-:Y:S01]  /*0550*/  ULDC UR54, c[0x0][0x224] ;  /* 0x0000890000367ab9 */ /* 0x000fe20000000800 */
[----:B------:R-:W-:Y:S01]  /*0560*/  SHF.R.U32.HI R2, RZ, 0x3, R0 ;  /* 0x00000003ff027819 */ /* 0x000fe20000011600 */
[----:B------:R-:W-:Y:S01]  /*0570*/  @UP5 UIMAD UR58, UR37, UR53, URZ ;  /* 0x00000035253a52a4 */ /* 0x000fe2000f8e023f */
[----:B------:R-:W-:Y:S01]  /*0580*/  LEA.HI R11, R4, R8, RZ, 0x3 ;  /* 0x00000008040b7211 */ /* 0x000fe200078f18ff */
[----:B------:R-:W-:Y:S01]  /*0590*/  ULDC.64 UR4, c[0x0][0x118] ;  /* 0x0000460000047ab9 */ /* 0x000fe20000000a00 */
[----:B------:R-:W-:Y:S01]  /*05a0*/  LOP3.LUT R3, R3, R2, RZ, 0x3c, !PT ;  /* 0x0000000203037212 */ /* 0x000fe200078e3cff */
[----:B------:R-:W-:Y:S01]  /*05b0*/  IMAD.SHL.U32 R2, R13, 0x8, RZ ;  /* 0x000000080d027824 */ /* 0x000fe200078e00ff */
[----:B------:R-:W-:Y:S01]  /*05c0*/  LOP3.LUT R0, R11, 0xfffffff8, RZ, 0xc0, !PT ;  /* 0xfffffff80b007812 */ /* 0x000fe200078ec0ff */
[----:B------:R-:W-:Y:S01]  /*05d0*/  ULDC UR42, c[0x0][0x2e8] ;  /* 0x0000ba00002a7ab9 */ /* 0x000fe20000000800 */
[----:B------:R-:W-:Y:S01]  /*05e0*/  LOP3.LUT R4, R6, 0x1, RZ, 0xc0, !PT ;  /* 0x0000000106047812 */ /* 0x000fe200078ec0ff */
[----:B------:R-:W-:Y:S01]  /*05f0*/  ULDC.U8 UR6, c[0x0][0x2d8] ;  /* 0x0000b60000067ab9 */ /* 0x000fe20000000000 */
[----:B------:R-:W-:Y:S01]  /*0600*/  LOP3.LUT R2, R3, 0xfffffe00, R2, 0xf8, !PT ;  /* 0xfffffe0003027812 */ /* 0x000fe200078ef802 */
[----:B------:R-:W-:Y:S01]  /*0610*/  IMAD.IADD R12, R8, 0x1, -R0 ;  /* 0x00000001080c7824 */ /* 0x000fe200078e0a00 */
[----:B------:R-:W-:Y:S01]  /*0620*/  SHF.R.S32.HI R8, RZ, 0x7, R14 ;  /* 0x00000007ff087819 */ /* 0x000fe2000001140e */
[C---:B------:R-:W-:Y:S01]  /*0630*/  IMAD.SHL.U32 R0, R7.reuse, 0x40, RZ ;  /* 0x0000004007007824 */ /* 0x040fe200078e00ff */
[----:B------:R-:W-:Y:S01]  /*0640*/  ISETP.NE.U32.AND P0, PT, R4, 0x1, PT ;  /* 0x000000010400780c */ /* 0x000fe20003f05070 */
[----:B------:R1:W-:Y:S01]  /*0650*/  STL [R1+0xc], R2 ;  /* 0x00000c0201007387 */ /* 0x0003e20000100800 */
[----:B------:R-:W-:Y:S01]  /*0660*/  IMAD.SHL.U32 R3, R10, 0x200, RZ ;  /* 0x000002000a037824 */ /* 0x000fe200078e00ff */
[C---:B------:R-:W-:Y:S01]  /*0670*/  LOP3.LUT P4, RZ, R7.reuse, 0x2, RZ, 0xc0, !PT ;  /* 0x0000000207ff7812 */ /* 0x040fe2000788c0ff */
[----:B------:R-:W-:Y:S01]  /*0680*/  ULOP3.LUT UR60, UR40, UR60, URZ, 0x3c, !UPT ;  /* 0x0000003c283c7292 */ /* 0x000fe2000f8e3c3f */
[----:B------:R-:W-:Y:S01]  /*0690*/  LOP3.LUT R0, R0, 0x1c0, RZ, 0xc0, !PT ;  /* 0x000001c000007812 */ /* 0x000fe200078ec0ff */
[----:B------:R-:W-:Y:S01]  /*06a0*/  USHF.R.S32.HI UR61, URZ, 0x1f, UR40 ;  /* 0x0000001f3f3d7899 */ /* 0x000fe20008011428 */
[----:B------:R-:W-:Y:S01]  /*06b0*/  LOP3.LUT P3, RZ, R7, 0x4, RZ, 0xc0, !PT ;  /* 0x0000000407ff7812 */ /* 0x000fe2000786c0ff */
[----:B------:R-:W-:Y:S01]  /*06c0*/  IMAD.U32 R7, RZ, RZ, UR17 ;  /* 0x00000011ff077e24 */ /* 0x000fe2000f8e00ff */
[----:B------:R-:W-:Y:S01]  /*06d0*/  LOP3.LUT R170, R0, 0x8, R9, 0xf8, !PT ;  /* 0x0000000800aa7812 */ /* 0x000fe200078ef809 */
[----:B------:R-:W-:Y:S01]  /*06e0*/  IMAD.SHL.U32 R7, R15, 0x2, RZ ;  /* 0x000000020f077824 */ /* 0x000fe200078e00ff */
[----:B------:R-:W-:Y:S01]  /*06f0*/  R2P PR, R6, 0x6 ;  /* 0x0000000606007804 */ /* 0x000fe20000000000 */
[----:B------:R-:W-:Y:S01]  /*0700*/  UIMAD.WIDE.U32 UR44, UR38, UR46, URZ ;  /* 0x0000002e262c72a5 */ /* 0x000fe2000f8e003f */
[----:B------:R-:W-:Y:S01]  /*0710*/  SEL R172, R230, 0xffffffe0, !P4 ;  /* 0xffffffe0e6ac7807 */ /* 0x000fe20006000000 */
[----:B------:R-:W-:Y:S01]  /*0720*/  UIMAD UR55, UR39, UR46, URZ ;  /* 0x0000002e273772a4 */ /* 0x000fe2000f8e023f */
[----:B------:R-:W-:Y:S01]  /*0730*/  SEL R228, R228, 0x10, !P0 ;  /* 0x00000010e4e47807 */ /* 0x000fe20004000000 */
[----:B------:R-:W-:Y:S01]  /*0740*/  USHF.R.S32.HI UR57, URZ, 0x1f, UR50 ;  /* 0x0000001f3f397899 */ /* 0x000fe20008011432 */
[----:B------:R-:W-:Y:S01]  /*0750*/  SEL R230, R230, 0xffffffe0, !P1 ;  /* 0xffffffe0e6e67807 */ /* 0x000fe20004800000 */
[----:B------:R-:W-:-:S02]  /*0760*/  UIMAD UR54, UR8, UR54, URZ ;  /* 0x00000036083672a4 */ /* 0x000fc4000f8e023f */
[----:B------:R-:W-:Y:S02]  /*0770*/  @!UP5 UIMAD UR53, UR9, UR53, URZ ;  /* 0x000000350935d2a4 */ /* 0x000fe4000f8e023f */
[----:B------:R-:W-:Y:S02]  /*0780*/  USHF.R.S32.HI UR52, URZ, 0x1f, UR48 ;  /* 0x0000001f3f347899 */ /* 0x000fe40008011430 */
[----:B------:R-:W-:Y:S01]  /*0790*/  USHF.R.S32.HI UR51, URZ, 0x1f, UR43 ;  /* 0x0000001f3f337899 */ /* 0x000fe2000801142b */
[----:B-1----:R-:W-:Y:S01]  /*07a0*/  IMAD.SHL.U32 R2, R16, 0x10, RZ ;  /* 0x0000001010027824 */ /* 0x002fe200078e00ff */
[----:B------:R-:W-:-:S04]  /*07b0*/  UMOV UR41, 0xffffc000 ;  /* 0xffffc00000297882 */ /* 0x000fc80000000000 */
[----:B------:R-:W-:Y:S02]  /*07c0*/  LOP3.LUT R5, R0, 0x30, R2, 0xf8, !PT ;  /* 0x0000003000057812 */ /* 0x000fe400078ef802 */
[----:B------:R-:W-:Y:S02]  /*07d0*/  SHF.R.U32.HI R0, RZ, 0x3, R0 ;  /* 0x00000003ff007819 */ /* 0x000fe40000011600 */
[----:B------:R-:W-:Y:S01]  /*07e0*/  LOP3.LUT R4, R5, 0x8, R9, 0xf8, !PT ;  /* 0x0000000805047812 */ /* 0x000fe200078ef809 */
[----:B------:R-:W-:Y:S01]  /*07f0*/  IMAD R5, R8, 0x2000, R7 ;  /* 0x0000200008057824 */ /* 0x000fe200078e0207 */
        /* <DEDUP_REMOVED lines=22> */
[----:B------:R-:W-:Y:S02]  /*0960*/  IMAD.U32 R0, RZ, RZ, UR11 ;  /* 0x0000000bff007e24 */ /* 0x000fe4000f8e00ff */
[----:B------:R-:W-:Y:S01]  /*0970*/  IMAD.U32 R4, RZ, RZ, UR10 ;  /* 0x0000000aff047e24 */ /* 0x000fe2000f8e00ff */
[----:B------:R-:W-:Y:S01]  /*0980*/  LOP3.LUT R5, R2, 0x8, R5, 0xf8, !PT ;  /* 0x0000000802057812 */ /* 0x000fe200078ef805 */
[----:B------:R-:W-:Y:S01]  /*0990*/  IMAD.SHL.U32 R0, R11, 0x40, RZ ;  /* 0x000000400b007824 */ /* 0x000fe200078e00ff */
[----:B------:R-:W-:Y:S01]  /*09a0*/  SHF.R.U32.HI R4, RZ, 0x3, R2 ;  /* 0x00000003ff047819 */ /* 0x000fe20000011602 */
[----:B------:R-:W-:-:S02]  /*09b0*/  IMAD R6, R16, 0x400, R7 ;  /* 0x0000040010067824 */ /* 0x000fc400078e0207 */
[----:B------:R-:W-:Y:S01]  /*09c0*/  IMAD.SHL.U32 R226, R226, 0x2, RZ ;  /* 0x00000002e2e27824 */ /* 0x000fe200078e00ff */
[----:B------:R-:W-:Y:S01]  /*09d0*/  LOP3.LUT R0, R0, 0xfffffe00, RZ, 0xc0, !PT ;  /* 0xfffffe0000007812 */ /* 0x000fe200078ec0ff */
[----:B------:R-:W-:Y:S01]  /*09e0*/  IMAD.IADD R6, R6, 0x1, R8 ;  /* 0x0000000106067824 */ /* 0x000fe200078e0208 */
[----:B------:R-:W-:Y:S01]  /*09f0*/  LOP3.LUT R5, R5, R4, RZ, 0x3c, !PT ;  /* 0x0000000405057212 */ /* 0x000fe200078e3cff */
[----:B------:R-:W-:Y:S01]  /*0a00*/  IMAD.IADD R229, R226, 0x1, R228 ;  /* 0x00000001e2e57824 */ /* 0x000fe200078e02e4 */
[----:B------:R-:W-:Y:S01]  /*0a10*/  LOP3.LUT R2, R4, R9, R2, 0x1e, !PT ;  /* 0x0000000904027212 */ /* 0x000fe200078e1e02 */
[----:B------:R-:W-:Y:S02]  /*0a20*/  IMAD.MOV.U32 R4, RZ, RZ, 0x40 ;  /* 0x00000040ff047424 */ /* 0x000fe400078e00ff */
        /* <DEDUP_REMOVED lines=32> */
[----:B------:R-:W-:Y:S02]  /*0c30*/  IMAD.IADD R172, R172, 0x1, R171 ;  /* 0x00000001acac7824 */ /* 0x000fe400078e02ab */
[----:B------:R-:W-:Y:S01]  /*0c40*/  IMAD.SHL.U32 R174, R178, 0x2, RZ ;  /* 0x00000002b2ae7824 */ /* 0x000fe200078e00ff */
        /* <DEDUP_REMOVED lines=12> */
.L_x_2235:
        /* <DEDUP_REMOVED lines=53> */
.L_x_2189:
        /* <DEDUP_REMOVED lines=28> */
[----:B------:R-:W-:Y:S02]  /*1220*/  ULDC UR18, c[0x0][0x2e4] ;  /* 0x0000b90000127ab9 */ /* 0x000fe40000000800 */
[----:B------:R-:W-:Y:S02]  /*1230*/  USEL UR28, UR10, UR8, !UP3 ;  /* 0x000000080a1c7287 */ /* 0x000fe4000d800000 */
[----:B------:R-:W-:Y:S02]  /*1240*/  UIADD3 UR10, UR12, 0x80, UR20 ;  /* 0x000000800c0a7890 */ /* 0x000fe4000fffe014 */
[----:B------:R-:W-:Y:S02]  /*1250*/  UIMAD UR8, UR15, UR17, URZ ;  /* 0x000000110f0872a4 */ /* 0x000fe4000f8e023f */
[----:B------:R-:W-:-:S02]  /*1260*/  UIADD3 UR10, UR10, UR18, -UR7 ;  /* 0x000000120a0a7290 */ /* 0x000fc4000fffe807 */
[----:B------:R-:W-:Y:S02]  /*1270*/  UIADD3 UR27, UR11, UR13, URZ ;  /* 0x0000000d0b1b7290 */ /* 0x000fe4000fffe03f */
        /* <DEDUP_REMOVED lines=33> */
.L_x_2191:
        /* <DEDUP_REMOVED lines=18> */
.L_x_2192:
        /* <DEDUP_REMOVED lines=71> */
.L_x_2193:
[----:B------:R-:W-:Y:S02]  /*1a20*/  UMOV UR10, UR54 ;  /* 0x00000036000a7c82 */ /* 0x000fe40008000000 */
.L_x_2194:
[----:B------:R-:W1:Y:S01]  /*1a30*/  S2R R30, SR_TID.X ;  /* 0x00000000001e7919 */ /* 0x000e620000002100 */
[----:B------:R-:W-:Y:S01]  /*1a40*/  UIADD3 UR8, UP4, UP3, UR8, UR48, UR50 ;  /* 0x0000003008087290 */ /* 0x000fe2000fb9e032 */
[----:B------:R-:W-:Y:S01]  /*1a50*/  IMAD.U32 R12, RZ, RZ, UR5 ;  /* 0x00000005ff0c7e24 */ /* 0x000fe2000f8e00ff */
[----:B------:R-:W-:Y:S01]  /*1a60*/  ULDC UR32, c[0x0][0x2e8] ;  /* 0x0000ba0000207ab9 */ /* 0x000fe20000000800 */
[----:B------:R-:W-:Y:S01]  /*1a70*/  IMAD.U32 R11, RZ, RZ, UR4 ;  /* 0x00000004ff0b7e24 */ /* 0x000fe2000f8e00ff */
[----:B------:R-:W-:Y:S01]  /*1a80*/  UIADD3 UR19, UP2, UP1, UR19, UR8, UR21 ;  /* 0x0000000813137290 */ /* 0x000fe2000f95e015 */
[----:B------:R-:W-:Y:S01]  /*1a90*/  IMAD.U32 R10, RZ, RZ, UR18 ;  /* 0x00000012ff0a7e24 */ /* 0x000fe2000f8e00ff */
[----:B------:R-:W-:Y:S01]  /*1aa0*/  UIADD3.X UR8, UR11, UR52, UR57, UP4, UP3 ;  /* 0x000000340b087290 */ /* 0x000fe2000a7e6439 */
[----:B------:R-:W-:Y:S01]  /*1ab0*/  IMAD.MOV.U32 R32, RZ, RZ, c[0x0][0x190] ;  /* 0x00006400ff207624 */ /* 0x000fe200078e00ff */
[----:B------:R-:W-:Y:S01]  /*1ac0*/  UMOV UR21, 0x4 ;  /* 0x0000000400157882 */ /* 0x000fe20000000000 */
[----:B------:R-:W-:Y:S01]  /*1ad0*/  IMAD.MOV.U32 R14, RZ, RZ, c[0x0][0x370] ;  /* 0x0000dc00ff0e7624 */ /* 0x000fe200078e00ff */
[----:B------:R-:W-:Y:S01]  /*1ae0*/  UIADD3.X UR17, UR13, UR8, UR17, UP2, UP1 ;  /* 0x000000080d117290 */ /* 0x000fe200097e2411 */
[----:B------:R-:W-:Y:S01]  /*1af0*/  BSSY B1, `(.L_x_2190) ;  /* 0x0000b0e000017945 */ /* 0x000fe20003800000 */
[----:B------:R-:W-:Y:S01]  /*1b00*/  ULDC.64 UR4, c[0x0][0x3c8] ;  /* 0x0000f20000047ab9 */ /* 0x000fe20000000a00 */
[----:B------:R-:W-:Y:S01]  /*1b10*/  IMAD.SHL.U32 R24, R32, 0x20, RZ ;  /* 0x0000002020187824 */ /* 0x000fe200078e00ff */
[----:B------:R-:W-:Y:S01]  /*1b20*/  ULDC.64 UR8, c[0x0][0x1a8] ;  /* 0x00006a0000087ab9 */ /* 0x000fe20000000a00 */
[----:B------:R-:W-:Y:S01]  /*1b30*/  IMAD.SHL.U32 R13, R14, 0x20, RZ ;  /* 0x000000200e0d7824 */ /* 0x000fe200078e00ff */
[----:B------:R-:W-:-:S04]  /*1b40*/  UIMAD UR8, UR61, UR8, URZ ;  /* 0x000000083d0872a4 */ /* 0x000fc8000f8e023f */
[----:B------:R-:W-:Y:S01]  /*1b50*/  UIMAD UR15, UR40, UR9, UR8 ;  /* 0x00000009280f72a4 */ /* 0x000fe2000f8e0208 */
[----:B-1----:R-:W-:Y:S02]  /*1b60*/  SHF.R.S32.HI R31, RZ, 0x1f, R30 ;  /* 0x0000001fff1f7819 */ /* 0x002fe4000001141e */
[----:B------:R-:W-:Y:S02]  /*1b70*/  ULDC.64 UR8, c[0x0][0x378] ;  /* 0x0000de0000087ab9 */ /* 0x000fe40000000a00 */
[----:B------:R-:W-:Y:S01]  /*1b80*/  UIMAD UR8, UR61, UR8, URZ ;  /* 0x000000083d0872a4 */ /* 0x000fe2000f8e023f */
[----:B------:R-:W-:-:S03]  /*1b90*/  LEA.HI R4, R31, R30, RZ, 0x3 ;  /* 0x0000001e1f047211 */ /* 0x000fc600078f18ff */
[----:B------:R-:W-:Y:S01]  /*1ba0*/  UIMAD UR13, UR40, UR9, UR8 ;  /* 0x00000009280d72a4 */ /* 0x000fe2000f8e0208 */
[----:B------:R-:W-:Y:S02]  /*1bb0*/  SHF.R.S32.HI R0, RZ, 0x3, R4 ;  /* 0x00000003ff007819 */ /* 0x000fe40000011404 */
        /* <DEDUP_REMOVED lines=9> */
[----:B------:R-:W-:-:S02]  /*1c50*/  UIADD3 UR8, UR18, UR10, URZ ;  /* 0x0000000a12087290 */ /* 0x000fc4000fffe03f */
[----:B------:R-:W-:Y:S01]  /*1c60*/  UIADD3 UR10, UR18, UR16, URZ ;  /* 0x00000010120a7290 */ /* 0x000fe2000fffe03f */
[----:B------:R-:W-:Y:S01]  /*1c70*/  IMAD R9, R9, c[0x0][0x190], RZ ;  /* 0x0000640009097a24 */ /* 0x000fe200078e02ff */
[--C-:B------:R-:W-:Y:S01]  /*1c80*/  SHF.R.S32.HI R5, RZ, 0x1f, R4.reuse ;  /* 0x0000001fff057819 */ /* 0x100fe20000011404 */
[----:B------:R-:W-:Y:S01]  /*1c90*/  UIMAD.WIDE UR8, UR8, UR21, UR4 ;  /* 0x00000015080872a5 */ /* 0x000fe2000f8e0204 */
[----:B------:R1:W2:Y:S03]  /*1ca0*/  R2UR UR4, R11 ;  /* 0x000000000b0473c2 */ /* 0x0002a600000e0000 */
[----:B------:R-:W-:-:S04]  /*1cb0*/  IMAD.WIDE.U32 R6, R2, c[0x0][0x190], R4 ;  /* 0x0000640002067a25 */ /* 0x000fc800078e0004 */
[----:B------:R-:W-:Y:S01]  /*1cc0*/  IMAD R2, R2, c[0x0][0x194], R9 ;  /* 0x0000650002027a24 */ /* 0x000fe200078e0209 */
[----:B------:R-:W-:Y:S01]  /*1cd0*/  IADD3 R8, P1, R6, UR28, RZ ;  /* 0x0000001c06087c10 */ /* 0x000fe2000ff3e0ff */
[----:B------:R-:W-:Y:S01]  /*1ce0*/  UMOV UR28, UR8 ;  /* 0x00000008001c7c82 */ /* 0x000fe20008000000 */
[----:B------:R-:W-:Y:S01]  /*1cf0*/  IADD3 R6, P2, R4, UR23, RZ ;  /* 0x0000001704067c10 */ /* 0x000fe2000ff5e0ff */
[----:B------:R-:W-:Y:S01]  /*1d00*/  UIADD3 UR8, -UR7, UR12, UR20 ;  /* 0x0000000c07087290 */ /* 0x000fe2000fffe114 */
[----:B------:R-:W-:Y:S01]  /*1d10*/  IADD3.X R9, R7, UR27, R2, P1, !PT ;  /* 0x0000001b07097c10 */ /* 0x000fe20008ffe402 */
[----:B------:R3:W4:Y:S01]  /*1d20*/  R2UR UR5, R12 ;  /* 0x000000000c0573c2 */ /* 0x00072200000e0000 */
[----:B------:R-:W-:Y:S01]  /*1d30*/  LEA.HI R7, R31, R30, RZ, 0x5 ;  /* 0x0000001e1f077211 */ /* 0x000fe200078f28ff */
[----:B------:R-:W-:Y:S02]  /*1d40*/  UIADD3 UR8, UR8, -UR32, URZ ;  /* 0x8000002008087290 */ /* 0x000fe4000fffe03f */
[----:B------:R-:W-:Y:S01]  /*1d50*/  UMOV UR27, UR9 ;  /* 0x00000009001b7c82 */ /* 0x000fe20008000000 */
[----:B------:R-:W-:Y:S01]  /*1d60*/  LOP3.LUT R2, R7, 0xffffffe0, RZ, 0xc0, !PT ;  /* 0xffffffe007027812 */ /* 0x000fe200078ec0ff */
[----:B------:R-:W-:Y:S01]  /*1d70*/  USHF.R.S32.HI UR32, URZ, 0x1f, UR8 ;  /* 0x0000001f3f207899 */ /* 0x000fe20008011408 */
[----:B------:R-:W-:-:S03]  /*1d80*/  SHF.R.S32.HI R7, RZ, 0x5, R7 ;  /* 0x00000005ff077819 */ /* 0x000fc60000011407 */
[----:B------:R-:W-:Y:S01]  /*1d90*/  IMAD.IADD R28, R30, 0x1, -R2 ;  /* 0x000000011e1c7824 */ /* 0x000fe200078e0a02 */
[----:B------:R-:W-:Y:S02]  /*1da0*/  ULEA.HI UR32, UR32, UR8, URZ, 0x7 ;  /* 0x0000000820207291 */ /* 0x000fe4000f8f383f */
[----:B------:R-:W-:Y:S01]  /*1db0*/  UIADD3 UR8, UR26, -0x1, URZ ;  /* 0xffffffff1a087890 */ /* 0x000fe2000fffe03f */
[----:B------:R-:W-:Y:S01]  /*1dc0*/  IMAD R2, R7, UR49, R28 ;  /* 0x0000003107027c24 */ /* 0x000fe2000f8e021c */
[----:B------:R-:W-:Y:S01]  /*1dd0*/  IADD3.X R7, R5, UR24, RZ, P2, !PT ;  /* 0x0000001805077c10 */ /* 0x000fe200097fe4ff */
[----:B------:R-:W-:-:S03]  /*1de0*/  USHF.R.S32.HI UR32, URZ, 0x7, UR32 ;  /* 0x000000073f207899 */ /* 0x000fc60008011420 */
[----:B-1----:R-:W-:Y:S01]  /*1df0*/  IADD3 R11, P1, R2, UR19, RZ ;  /* 0x00000013020b7c10 */ /* 0x002fe2000ff3e0ff */
[----:B------:R-:W-:Y:S01]  /*1e00*/  IMAD.WIDE.U32 R6, R10, c[0x0][0x370], R6 ;  /* 0x0000dc000a067a25 */ /* 0x000fe200078e0006 */
[----:B------:R-:W-:Y:S02]  /*1e10*/  UISETP.LT.AND UP1, UPT, URZ, UR32, UPT ;  /* 0x000000203f00728c */ /* 0x000fe4000bf21270 */
[----:B------:R-:W-:Y:S01]  /*1e20*/  LEA.HI.X.SX32 R183, R2, UR17, 0x1, P1 ;  /* 0x0000001102b77c11 */ /* 0x000fe200088f0eff */
[----:B------:R-:W-:Y:S01]  /*1e30*/  IMAD.U32 R2, RZ, RZ, UR40 ;  /* 0x00000028ff027e24 */ /* 0x000fe2000f8e00ff */
[----:B------:R-:W-:Y:S01]  /*1e40*/  IADD3 R7, R7, UR11, RZ ;  /* 0x0000000b07077c10 */ /* 0x000fe2000fffe0ff */
[----:B------:R-:W-:Y:S01]  /*1e50*/  USEL UR32, URZ, UR32, !UP1 ;  /* 0x000000203f207287 */ /* 0x000fe2000c800000 */
[----:B------:R-:W-:Y:S01]  /*1e60*/  LEA R184, P1, R11, c[0x0][0x350], 0x2 ;  /* 0x0000d4000bb87a11 */ /* 0x000fe200078210ff */
[----:B------:R-:W-:Y:S01]  /*1e70*/  IMAD.WIDE.U32 R8, R2, c[0x0][0x1a8], R8 ;  /* 0x00006a0002087a25 */ /* 0x000fe200078e0008 */
[----:B------:R-:W-:-:S02]  /*1e80*/  ULDC.64 UR18, c[0x0][0x200] ;  /* 0x0000800000127ab9 */ /* 0x000fc40000000a00 */
[----:B------:R-:W-:Y:S01]  /*1e90*/  LEA.HI.X R183, R11, c[0x0][0x354], R183, 0x2, P1 ;  /* 0x0000d5000bb77a11 */ /* 0x000fe200008f14b7 */
[----:B------:R-:W-:Y:S01]  /*1ea0*/  IMAD.WIDE.U32 R6, R2, c[0x0][0x378], R6 ;  /* 0x0000de0002067a25 */ /* 0x000fe200078e0006 */
[----:B------:R-:W-:Y:S01]  /*1eb0*/  UISETP.GT.AND UP1, UPT, UR26, UR32, UPT ;  /* 0x000000201a00728c */ /* 0x000fe2000bf24270 */
[----:B------:R-:W-:Y:S01]  /*1ec0*/  IADD3 R9, R9, UR15, RZ ;  /* 0x0000000f09097c10 */ /* 0x000fe2000fffe0ff */
[----:B------:R-:W-:Y:S01]  /*1ed0*/  UIMAD.WIDE UR10, UR10, UR21, UR18 ;  /* 0x000000150a0a72a5 */ /* 0x000fe2000f8e0212 */
[----:B------:R-:W-:Y:S01]  /*1ee0*/  IMAD R2, R29, c[0x0][0x370], RZ ;  /* 0x0000dc001d027a24 */ /* 0x000fe200078e02ff */
[----:B------:R-:W-:Y:S01]  /*1ef0*/  IADD3 R7, R7, UR13, RZ ;  /* 0x0000000d07077c10 */ /* 0x000fe2000fffe0ff */
[----:B------:R-:W-:Y:S01]  /*1f00*/  IMAD.MOV.U32 R11, RZ, RZ, 0x5 ;  /* 0x00000005ff0b7424 */ /* 0x000fe200078e00ff */
[----:B------:R-:W-:Y:S01]  /*1f10*/  LEA R240, P2, R8, c[0x0][0x160], 0x1 ;  /* 0x0000580008f07a11 */ /* 0x000fe200078408ff */
[C---:B------:R-:W-:Y:S02]  /*1f20*/  IMAD R2, R0.reuse, c[0x0][0x374], R2 ;  /* 0x0000dd0000027a24 */ /* 0x040fe400078e0202 */
[----:B------:R-:W-:Y:S01]  /*1f30*/  IMAD.WIDE.U32 R6, R0, c[0x0][0x370], R6 ;  /* 0x0000dc0000067a25 */ /* 0x000fe200078e0006 */
[----:B------:R-:W-:-:S02]  /*1f40*/  SHF.L.U64.HI R15, R32, R11, c[0x0][0x194] ;  /* 0x00006500200f7619 */ /* 0x000fc4000001020b */
[----:B------:R-:W-:Y:S01]  /*1f50*/  LEA.HI.X R238, R8, c[0x0][0x164], R9, 0x1, P2 ;  /* 0x0000590008ee7a11 */ /* 0x000fe200010f0c09 */
[----:B------:R-:W-:Y:S01]  /*1f60*/  IMAD.IADD R2, R7, 0x1, R2 ;  /* 0x0000000107027824 */ /* 0x000fe200078e0202 */
[----:B------:R-:W-:Y:S02]  /*1f70*/  LEA R239, P1, R6, c[0x0][0x330], 0x1 ;  /* 0x0000cc0006ef7a11 */ /* 0x000fe400078208ff */
[----:B------:R-:W-:Y:S02]  /*1f80*/  SHF.L.U64.HI R11, R14, R11, c[0x0][0x374] ;  /* 0x0000dd000e0b7619 */ /* 0x000fe4000001020b */
[----:B------:R-:W-:Y:S02]  /*1f90*/  LEA.HI.X R237, R6, c[0x0][0x334], R2, 0x1, P1 ;  /* 0x0000cd0006ed7a11 */ /* 0x000fe400008f0c02 */
[----:B------:R-:W-:-:S13]  /*1fa0*/  PLOP3.LUT P1, PT, PT, PT, UP1, 0x80, 0x0 ;  /* 0x000000000000781c */ /* 0x000fda0003f2f018 */
        /* <DEDUP_REMOVED lines=11> */
[----:B------:R-:W-:-:S03]  /*2060*/  UIMAD UR12, UR35, UR11, UR12 ;  /* 0x0000000b230c72a4 */ /* 0x000fc6000f8e020c */
[----:B------:R-:W-:Y:S02]  /*2070*/  ULDC.64 UR10, c[0x0][0x388] ;  /* 0x0000e200000a7ab9 */ /* 0x000fe40000000a00 */
[----:B------:R-:W-:Y:S02]  /*2080*/  UIADD3 UR9, UR9, UR12, URZ ;  /* 0x0000000c09097290 */ /* 0x000fe4000fffe03f */
[----:B------:R-:W-:Y:S02]  /*2090*/  UIMAD UR12, UR34, UR10, URZ ;  /* 0x0000000a220c72a4 */ /* 0x000fe4000f8e023f */
[----:B------:R-:W-:Y:S02]  /*20a0*/  UIMAD.WIDE.U32 UR8, UR37, UR10, UR8 ;  /* 0x0000000a250872a5 */ /* 0x000fe4000f8e0008 */
[----:B------:R-:W-:-:S04]  /*20b0*/  UIMAD UR11, UR37, UR11, UR12 ;  /* 0x0000000b250b72a4 */ /* 0x000fc8000f8e020c */
[----:B------:R-:W-:Y:S02]  /*20c0*/  UIADD3 UR16, UR9, UR11, URZ ;  /* 0x0000000b09107290 */ /* 0x000fe4000fffe03f */
[----:B------:R-:W-:Y:S02]  /*20d0*/  UMOV UR15, UR8 ;  /* 0x00000008000f7c82 */ /* 0x000fe40008000000 */
.L_x_2196:
        /* <DEDUP_REMOVED lines=18> */
.L_x_2197:
[----:B------:R-:W-:Y:S01]  /*2200*/  ULDC.64 UR8, c[0x0][0x3a0] ;  /* 0x0000e80000087ab9 */ /* 0x000fe20000000a00 */
[----:B------:R-:W-:Y:S01]  /*2210*/  IMAD.U32 R13, RZ, RZ, UR20 ;  /* 0x00000014ff0d7e24 */ /* 0x000fe2000f8e00ff */
[----:B------:R-:W-:Y:S01]  /*2220*/  UIMAD UR8, UR22, UR8, URZ ;  /* 0x00000008160872a4 */ /* 0x000fe2000f8e023f */
[----:B------:R-:W-:Y:S01]  /*2230*/  BSSY B0, `(.L_x_2198) ;  /* 0x0000018000007945 */ /* 0x000fe20003800000 */
[----:B------:R-:W-:Y:S01]  /*2240*/  UIMAD UR7, UR14, -0x80, UR7 ;  /* 0xffffff800e0778a4 */ /* 0x000fe2000f8e0207 */
[----:B------:R-:W-:Y:S01]  /*2250*/  IMAD.WIDE.U32 R6, R13, c[0x0][0x3a0], R4 ;  /* 0x0000e8000d067a25 */ /* 0x000fe200078e0004 */
[----:B------:R-:W-:-:S04]  /*2260*/  UIMAD UR8, UR20, UR9, UR8 ;  /* 0x00000009140872a4 */ /* 0x000fc8000f8e0208 */
[----:B------:R-:W-:Y:S02]  /*2270*/  IADD3 R6, P0, R6, UR15, RZ ;  /* 0x0000000f06067c10 */ /* 0x000fe4000ff1e0ff */
[----:B------:R-:W-:Y:S01]  /*2280*/  MOV R2, UR8 ;  /* 0x0000000800027c02 */ /* 0x000fe20008000f00 */
[----:B------:R-:W-:Y:S01]  /*2290*/  ULDC.64 UR8, c[0x0][0x3b8] ;  /* 0x0000ee0000087ab9 */ /* 0x000fe20000000a00 */
[----:B------:R-:W-:Y:S01]  /*22a0*/  ISETP.GE.AND P3, PT, R0, UR7, PT ;  /* 0x0000000700007c0c */ /* 0x000fe2000bf66270 */
        /* <DEDUP_REMOVED lines=16> */
.L_x_2199:
[----:B------:R-:W-:Y:S05]  /*23b0*/  BSYNC B0 ;  /* 0x0000000000007941 */ /* 0x000fea0003800000 */
.L_x_2198:
        /* <DEDUP_REMOVED lines=15> */
.L_x_2201:
[----:B------:R-:W-:Y:S05]  /*24b0*/  BSYNC B0 ;  /* 0x0000000000007941 */ /* 0x000fea0003800000 */
.L_x_2200:
        /* <DEDUP_REMOVED lines=15> */
.L_x_2203:
[----:B------:R-:W-:Y:S05]  /*25b0*/  BSYNC B0 ;  /* 0x0000000000007941 */ /* 0x000fea0003800000 */
.L_x_2202:
        /* <DEDUP_REMOVED lines=14> */
.L_x_2205:
[----:B------:R-:W-:Y:S05]  /*26a0*/  BSYNC B0 ;  /* 0x0000000000007941 */ /* 0x000fea0003800000 */
.L_x_2204:
[----:B------:R-:W-:Y:S01]  /*26b0*/  ULDC.64 UR8, c[0x0][0x3a8] ;  /* 0x0000ea0000087ab9 */ /* 0x000fe20000000a00 */
[----:B------:R-:W-:Y:S01]  /*26c0*/  IMAD.WIDE.U32 R4, R13, c[0x0][0x3a8], R4 ;  /* 0x0000ea000d047a25 */ /* 0x000fe200078e0004 */
[----:B------:R-:W-:Y:S01]  /*26d0*/  UIMAD UR7, UR22, UR8, URZ ;  /* 0x00000008160772a4 */ /* 0x000fe2000f8e023f */
[----:B------:R-:W-:Y:S03]  /*26e0*/  BSSY B0, `(.L_x_2206) ;  /* 0x0000015000007945 */ /* 0x000fe60003800000 */
        /* <DEDUP_REMOVED lines=20> */
.L_x_2207:
[----:B------:R-:W-:Y:S05]  /*2830*/  BSYNC B0 ;  /* 0x0000000000007941 */ /* 0x000fea0003800000 */
.L_x_2206:
        /* <DEDUP_REMOVED lines=13> */
.L_x_2209:
[----:B------:R-:W-:Y:S05]  /*2910*/  BSYNC B0 ;  /* 0x0000000000007941 */ /* 0x000fea0003800000 */
.L_x_2208:
        /* <DEDUP_REMOVED lines=13> */
.L_x_2211:
[----:B------:R-:W-:Y:S05]  /*29f0*/  BSYNC B0 ;  /* 0x0000000000007941 */ /* 0x000fea0003800000 */
.L_x_2210:
        /* <DEDUP_REMOVED lines=12> */
.L_x_2195:
[----:B------:R-:W2:Y:S01]  /*2ac0*/  LDL R25, [R1+0xc] ;  /* 0x00000c0001197983 */ /* 0x000ea20000100800 */
[----:B------:R-:W-:Y:S01]  /*2ad0*/  ULDC.64 UR16, c[0x0][0x198] ;  /* 0x0000660000107ab9 */ /* 0x000fe20000000a00 */
[----:B------:R-:W-:Y:S01]  /*2ae0*/  IMAD.U32 R20, RZ, RZ, UR20 ;  /* 0x00000014ff147e24 */ /* 0x000fe2000f8e00ff */
[----:B------:R-:W-:Y:S01]  /*2af0*/  UIMAD UR9, UR22, UR16, URZ ;  /* 0x00000010160972a4 */ /* 0x000fe2000f8e023f */
[----:B------:R-:W-:Y:S01]  /*2b00*/  PLOP3.LUT P2, PT, PT, PT, UP6, 0x80, 0x0 ;  /* 0x000000000000781c */ /* 0x000fe20003f4f068 */
[----:B------:R-:W-:Y:S01]  /*2b10*/  UIMAD UR13, UR14, -0x80, UR7 ;  /* 0xffffff800e0d78a4 */ /* 0x000fe2000f8e0207 */
[--C-:B------:R-:W-:Y:S01]  /*2b20*/  IMAD.WIDE.U32 R6, R20, c[0x0][0x198], R4.reuse ;  /* 0x0000660014067a25 */ /* 0x100fe200078e0004 */
[----:B------:R-:W-:Y:S01]  /*2b30*/  UIMAD UR9, UR20, UR17, UR9 ;  /* 0x00000011140972a4 */ /* 0x000fe2000f8e0209 */
[C---:B------:R-:W-:Y:S01]  /*2b40*/  IADD3 R23, R0.reuse, 0x40, RZ ;  /* 0x0000004000177810 */ /* 0x040fe20007ffe0ff */
[----:B------:R-:W-:Y:S01]  /*2b50*/  ULDC.64 UR18, c[0x0][0x1a0] ;  /* 0x0000680000127ab9 */ /* 0x000fe20000000a00 */
[----:B------:R-:W-:Y:S01]  /*2b60*/  IADD3 R22, R0, 0x60, RZ ;  /* 0x0000006000167810 */ /* 0x000fe20007ffe0ff */
[----:B------:R-:W-:Y:S01]  /*2b70*/  UIMAD UR18, UR22, UR18, URZ ;  /* 0x00000012161272a4 */ /* 0x000fe2000f8e023f */
[----:B------:R-:W-:Y:S01]  /*2b80*/  IADD3 R8, P0, R6, UR31, RZ ;  /* 0x0000001f06087c10 */ /* 0x000fe2000ff1e0ff */
[----:B------:R-:W-:Y:S01]  /*2b90*/  IMAD.U32 R2, RZ, RZ, UR9 ;  /* 0x00000009ff027e24 */ /* 0x000fe2000f8e00ff */
[----:B------:R-:W-:Y:S01]  /*2ba0*/  ULEA.HI UR9, UR8, UR8, URZ, 0x1 ;  /* 0x0000000808097291 */ /* 0x000fe2000f8f083f */
[----:B------:R-:W-:Y:S01]  /*2bb0*/  IADD3 R6, R0, 0x20, RZ ;  /* 0x0000002000067810 */ /* 0x000fe20007ffe0ff */
[----:B------:R-:W-:Y:S01]  /*2bc0*/  UIMAD UR18, UR20, UR19, UR18 ;  /* 0x00000013141272a4 */ /* 0x000fe2000f8e0212 */
[----:B------:R-:W-:Y:S01]  /*2bd0*/  IMAD.WIDE.U32 R4, R20, c[0x0][0x1a0], R4 ;  /* 0x0000680014047a25 */ /* 0x000fe200078e0004 */
        /* <DEDUP_REMOVED lines=13> */
[----:B------:R-:W-:Y:S01]  /*2cb0*/  @!P6 IMAD.MOV.U32 R19, RZ, RZ, c[0x0][0x374] ;  /* 0x0000dd00ff13e624 */ /* 0x000fe200078e00ff */
[----:B------:R-:W-:Y:S02]  /*2cc0*/  ISETP.GE.AND P1, PT, R0, UR9, PT ;  /* 0x0000000900007c0c */ /* 0x000fe4000bf26270 */
[----:B------:R-:W-:Y:S01]  /*2cd0*/  @!P0 LEA.HI.X R11, R14, R237, R2, 0x7, P4 ;  /* 0x000000ed0e0b8211 */ /* 0x000fe200020f3c02 */
[----:B------:R-:W-:Y:S01]  /*2ce0*/  @!P6 IMAD R19, R19, 0xc0, RZ ;  /* 0x000000c01313e824 */ /* 0x000fe200078e02ff */
[----:B------:R-:W-:Y:S01]  /*2cf0*/  ISETP.GE.AND P4, PT, R6, UR13, PT ;  /* 0x0000000d06007c0c */ /* 0x000fe2000bf86270 */
[----:B------:R-:W-:Y:S01]  /*2d00*/  @!P6 IMAD.MOV.U32 R6, RZ, RZ, R239 ;  /* 0x000000ffff06e224 */ /* 0x000fe200078e00ef */
[----:B------:R-:W-:-:S03]  /*2d10*/  @!P6 MOV R20, c[0x0][0x194] ;  /* 0x000065000014ea02 */ /* 0x000fc60000000f00 */
[----:B------:R-:W-:Y:S01]  /*2d20*/  @!P6 IMAD.WIDE.U32 R6, R14, 0xc0, R6 ;  /* 0x000000c00e06e825 */ /* 0x000fe200078e0006 */
[----:B------:R-:W-:Y:S01]  /*2d30*/  @P2 BAR.SYNC.DEFER_BLOCKING 0x0 ;  /* 0x0000000000002b1d */ /* 0x000fe20000010000 */
[C---:B------:R-:W-:Y:S02]  /*2d40*/  @!P3 LEA R14, P2, R24.reuse, R240, 0x1 ;  /* 0x000000f0180eb211 */ /* 0x040fe400078408ff */
[----:B------:R-:W-:Y:S01]  /*2d50*/  @!P1 MOV R16, R239 ;  /* 0x000000ef00109202 */ /* 0x000fe20000000f00 */
[----:B------:R-:W-:Y:S01]  /*2d60*/  @!P1 IMAD.MOV.U32 R17, RZ, RZ, R237 ;  /* 0x000000ffff119224 */ /* 0x000fe200078e00ed */
[----:B------:R-:W-:Y:S01]  /*2d70*/  @!P3 LEA.HI.X R15, R24, R238, R15, 0x1, P2 ;  /* 0x000000ee180fb211 */ /* 0x000fe200010f0c0f */
[----:B------:R-:W-:Y:S01]  /*2d80*/  @!P6 IMAD.IADD R7, R7, 0x1, R19 ;  /* 0x000000010707e824 */ /* 0x000fe200078e0213 */
[----:B------:R-:W-:Y:S02]  /*2d90*/  PLOP3.LUT P2, PT, PT, PT, UP0, 0x80, 0x0 ;  /* 0x000000000000781c */ /* 0x000fe40003f4f008 */
[----:B--2---:R-:W-:-:S05]  /*2da0*/  SHF.L.U32 R2, R25, 0x1, RZ ;  /* 0x0000000119027819 */ /* 0x004fca00000006ff */
        /* <DEDUP_REMOVED lines=20> */
[----:B-1----:R-:W-:-:S04]  /*2ef0*/  IADD3 R16, R25, 0x2000, RZ ;  /* 0x0000200019107810 */ /* 0x002fc80007ffe0ff */
[----:B--2---:R-:W-:-:S05]  /*2f00*/  SEL R12, R16, R25, !P2 ;  /* 0x00000019100c7207 */ /* 0x004fca0005000000 */
[----:B------:R-:W-:Y:S01]  /*2f10*/  IMAD.SHL.U32 R225, R12, 0x2, RZ ;  /* 0x000000020ce17824 */ /* 0x000fe200078e00ff */
[----:B---3--:R-:W-:-:S04]  /*2f20*/  @!P4 IADD3 R10, P5, R0, 0x20, RZ ;  /* 0x00000020000ac810 */ /* 0x008fc80007fbe0ff */
[----:B------:R-:W-:Y:S01]  /*2f30*/  @P1 STS [R225], RZ ;  /* 0x000000ffe1001388 */ /* 0x000fe20000000800 */
[----:B------:R-:W-:-:S03]  /*2f40*/  @!P4 IMAD.X R11, RZ, RZ, R29, P5 ;  /* 0x000000ffff0bc224 */ /* 0x000fc600028e061d */
[----:B------:R-:W-:Y:S01]  /*2f50*/  @P1 STS [R225+0x4], RZ ;  /* 0x000004ffe1001388 */ /* 0x000fe20000000800 */
[----:B------:R-:W-:Y:S01]  /*2f60*/  ISETP.GE.AND P5, PT, R0, UR13, PT ;  /* 0x0000000d00007c0c */ /* 0x000fe2000bfa6270 */
[----:B----4-:R-:W-:Y:S01]  /*2f70*/  @!P1 IMAD.MOV.U32 R7, RZ, RZ, R238 ;  /* 0x000000ffff079224 */ /* 0x010fe200078e00ee */
[-C--:B------:R-:W-:Y:S01]  /*2f80*/  @!P1 MOV R6, R240.reuse ;  /* 0x000000f000069202 */ /* 0x080fe20000000f00 */
[----:B------:R-:W-:Y:S04]  /*2f90*/  @P1 STS [R225+0x8], RZ ;  /* 0x000008ffe1001388 */ /* 0x000fe80000000800 */
        /* <DEDUP_REMOVED lines=16> */
[----:B-1----:R-:W-:-:S03]  /*30a0*/  @!P0 IMAD.MOV.U32 R6, RZ, RZ, c[0x0][0x194] ;  /* 0x00006500ff068624 */ /* 0x002fc600078e00ff */
[----:B------:R-:W-:Y:S02]  /*30b0*/  @P0 STS [R225+0x2004], RZ ;  /* 0x002004ffe1000388 */ /* 0x000fe40000000800 */
[----:B------:R-:W-:Y:S01]  /*30c0*/  @!P0 LEA.HI.X R13, R32, R238, R6, 0x7, P1 ;  /* 0x000000ee200d8211 */ /* 0x000fe200008f3c06 */
[----:B------:R-:W-:Y:S01]  /*30d0*/  IMAD R6, R21, c[0x0][0x1b0], RZ ;  /* 0x00006c0015067a24 */ /* 0x000fe200078e02ff */
[----:B------:R-:W-:Y:S01]  /*30e0*/  @P0 STS [R225+0x2008], RZ ;  /* 0x002008ffe1000388 */ /* 0x000fe20000000800 */
[----:B------:R-:W-:-:S03]  /*30f0*/  ISETP.GE.AND P1, PT, R22, UR13, PT ;  /* 0x0000000d16007c0c */ /* 0x000fc6000bf26270 */
[----:B------:R-:W-:Y:S04]  /*3100*/  @P0 STS [R225+0x200c], RZ ;  /* 0x00200cffe1000388 */ /* 0x000fe80000000800 */
[----:B------:R-:W-:Y:S01]  /*3110*/  @!PT LDS RZ, [RZ] ;  /* 0x00000000fffff984 */ /* 0x000fe20000000800 */
[----:B------:R-:W-:Y:S01]  /*3120*/  @!PT LDS RZ, [RZ] ;  /* 0x00000000fffff984 */ /* 0x000fe20000000800 */
[----:B------:R-:W-:Y:S01]  /*3130*/  @!PT LDS RZ, [RZ] ;  /* 0x00000000fffff984 */ /* 0x000fe20000000800 */
[----:B------:R1:W-:Y:S04]  /*3140*/  @!P0 LDGSTS.E.BYPASS.LTC128B.128 [R225+0x2000], [R12.64] ;  /* 0x020000000ce18fae */ /* 0x0003e8000b901d44 */
[----:B------:R-:W-:Y:S01]  /*3150*/  @P6 STS [R225+0x3000], RZ ;  /* 0x003000ffe1006388 */ /* 0x000fe20000000800 */
[C---:B--2---:R-:W-:Y:S02]  /*3160*/  IMAD R14, R18.reuse, c[0x0][0x1b4], R6 ;  /* 0x00006d00120e7a24 */ /* 0x044fe400078e0206 */
[----:B------:R-:W-:Y:S01]  /*3170*/  IMAD.WIDE.U32 R6, R18, c[0x0][0x1b0], R8 ;  /* 0x00006c0012067a25 */ /* 0x000fe200078e0008 */
[----:B------:R-:W-:Y:S03]  /*3180*/  @P6 STS [R225+0x3004], RZ ;  /* 0x003004ffe1006388 */ /* 0x000fe60000000800 */
[----:B------:R-:W-:Y:S01]  /*3190*/  @!P4 IMAD R8, R11, c[0x0][0x198], RZ ;  /* 0x000066000b08ca24 */ /* 0x000fe200078e02ff */
[----:B------:R-:W-:Y:S01]  /*31a0*/  IADD3 R7, R7, R14, RZ ;  /* 0x0000000e07077210 */ /* 0x000fe20007ffe0ff */
[----:B------:R-:W-:Y:S01]  /*31b0*/  @!P5 IMAD R11, R29, c[0x0][0x198], RZ ;  /* 0x000066001d0bda24 */ /* 0x000fe200078e02ff */
[----:B------:R-:W-:Y:S01]  /*31c0*/  @P6 STS [R225+0x3008], RZ ;  /* 0x003008ffe1006388 */ /* 0x000fe20000000800 */
[----:B------:R-:W-:-:S02]  /*31d0*/  @!P4 IMAD R15, R10, c[0x0][0x19c], R8 ;  /* 0x000067000a0fca24 */ /* 0x000fc400078e0208 */
[----:B------:R-:W-:Y:S01]  /*31e0*/  @!P4 IMAD.WIDE.U32 R8, R10, c[0x0][0x198], R6 ;  /* 0x000066000a08ca25 */ /* 0x000fe200078e0006 */
[----:B------:R-:W-:Y:S03]  /*31f0*/  @P6 STS [R225+0x300c], RZ ;  /* 0x00300cffe1006388 */ /* 0x000fe60000000800 */
[----:B------:R-:W-:Y:S01]  /*3200*/  @!P5 IMAD R14, R0, c[0x0][0x19c], R11 ;  /* 0x00006700000eda24 */ /* 0x000fe200078e020b */
[----:B------:R-:W-:Y:S01]  /*3210*/  @!P4 IADD3 R9, R9, R15, RZ ;  /* 0x0000000f0909c210 */ /* 0x000fe20007ffe0ff */
[----:B------:R-:W-:Y:S02]  /*3220*/  @!P5 IMAD.MOV.U32 R10, RZ, RZ, R6 ;  /* 0x000000ffff0ad224 */ /* 0x000fe400078e0006 */
[----:B------:R-:W-:Y:S02]  /*3230*/  @!P5 IMAD.MOV.U32 R11, RZ, RZ, R7 ;  /* 0x000000ffff0bd224 */ /* 0x000fe400078e0007 */
[----:B-1----:R-:W-:-:S02]  /*3240*/  IMAD R12, R21, c[0x0][0x1b8], RZ ;  /* 0x00006e00150c7a24 */ /* 0x002fc400078e02ff */
[----:B------:R-:W-:-:S04]  /*3250*/  @!P5 IMAD.WIDE.U32 R10, R0, c[0x0][0x198], R10 ;  /* 0x00006600000ada25 */ /* 0x000fc800078e000a */
[----:B------:R-:W-:Y:S01]  /*3260*/  @!P5 IMAD.IADD R11, R11, 0x1, R14 ;  /* 0x000000010b0bd824 */ /* 0x000fe200078e020e */
[----:B------:R-:W-:-:S04]  /*3270*/  @!P5 LEA R26, P0, R10, c[0x0][0x168], 0x1 ;  /* 0x00005a000a1ada11 */ /* 0x000fc800078008ff */
[----:B------:R-:W-:Y:S01]  /*3280*/  @!P5 LEA.HI.X R27, R10, c[0x0][0x16c], R11, 0x1, P0 ;  /* 0x00005b000a1bda11 */ /* 0x000fe200000f0c0b */
[----:B------:R-:W-:Y:S01]  /*3290*/  IMAD.U32 R10, RZ, RZ, UR18 ;  /* 0x00000012ff0a7e24 */ /* 0x000fe2000f8e00ff */
[----:B------:R-:W-:Y:S01]  /*32a0*/  @!P4 LEA R24, P0, R8, c[0x0][0x168], 0x1 ;  /* 0x00005a000818ca11 */ /* 0x000fe200078008ff */
[----:B------:R-:W-:-:S03]  /*32b0*/  @!P3 IMAD.MOV.U32 R11, RZ, RZ, R7 ;  /* 0x000000ffff0bb224 */ /* 0x000fc600078e0007 */
        /* <DEDUP_REMOVED lines=10> */
[----:B------:R-:W-:Y:S01]  /*3360*/  @!P5 IMAD R12, R29, c[0x0][0x1a0], RZ ;  /* 0x000068001d0cda24 */ /* 0x000fe200078e02ff */
[----:B------:R-:W-:-:S03]  /*3370*/  @!P3 MOV R10, R6 ;  /* 0x00000006000ab202 */ /* 0x000fc60000000f00 */
[----:B------:R-:W-:-:S04]  /*3380*/  IMAD.WIDE.U32 R4, R18, c[0x0][0x1b8], R4 ;  /* 0x00006e0012047a25 */ /* 0x000fc800078e0004 */
[----:B------:R-:W-:-:S04]  /*3390*/  @!P3 IMAD.WIDE.U32 R10, R8, c[0x0][0x198], R10 ;  /* 0x00006600080aba25 */ /* 0x000fc800078e000a */
[----:B------:R-:W-:Y:S01]  /*33a0*/  @!P1 IMAD R8, R15, c[0x0][0x198], RZ ;  /* 0x000066000f089a24 */ /* 0x000fe200078e02ff */
[C---:B------:R-:W-:Y:S01]  /*33b0*/  @!P3 LEA R22, P0, R10.reuse, c[0x0][0x168], 0x1 ;  /* 0x00005a000a16ba11 */ /* 0x040fe200078008ff */
[----:B------:R-:W-:Y:S02]  /*33c0*/  @!P3 IMAD.IADD R11, R11, 0x1, R14 ;  /* 0x000000010b0bb824 */ /* 0x000fe400078e020e */
[----:B------:R-:W-:Y:S02]  /*33d0*/  IMAD.IADD R5, R5, 0x1, R9 ;  /* 0x0000000105057824 */ /* 0x000fe400078e0209 */
[C---:B------:R-:W-:Y:S01]  /*33e0*/  @!P1 IMAD R14, R13.reuse, c[0x0][0x19c], R8 ;  /* 0x000067000d0e9a24 */ /* 0x040fe200078e0208 */
[----:B------:R-:W-:Y:S01]  /*33f0*/  @!P3 LEA.HI.X R23, R10, c[0x0][0x16c], R11, 0x1, P0 ;  /* 0x00005b000a17ba11 */ /* 0x000fe200000f0c0b */
[----:B------:R-:W-:-:S04]  /*3400*/  @!P1 IMAD.WIDE.U32 R8, R13, c[0x0][0x198], R6 ;  /* 0x000066000d089a25 */ /* 0x000fc800078e0006 */
[C---:B------:R-:W-:Y:S01]  /*3410*/  @!P5 IMAD R10, R0.reuse, c[0x0][0x1a4], R12 ;  /* 0x00006900000ada24 */ /* 0x040fe200078e020c */
[----:B------:R-:W-:Y:S01]  /*3420*/  @!P1 IADD3 R9, R9, R14, RZ ;  /* 0x0000000e09099210 */ /* 0x000fe20007ffe0ff */
[----:B------:R-:W-:Y:S01]  /*3430*/  @!P5 IMAD.WIDE.U32 R6, R0, c[0x0][0x1a0], R4 ;  /* 0x000068000006da25 */ /* 0x000fe200078e0004 */
[----:B------:R-:W-:-:S03]  /*3440*/  @!P1 LEA R18, P0, R8, c[0x0][0x168], 0x1 ;  /* 0x00005a0008129a11 */ /* 0x000fc600078008ff */
[----:B------:R-:W-:Y:S01]  /*3450*/  @!P5 IMAD.IADD R10, R7, 0x1, R10 ;  /* 0x00000001070ad824 */ /* 0x000fe200078e020a */
[----:B------:R-:W-:Y:S01]  /*3460*/  @!P1 LEA.HI.X R19, R8, c[0x0][0x16c], R9, 0x1, P0 ;  /* 0x00005b0008139a11 */ /* 0x000fe200000f0c09 */
[----:B------:R-:W-:Y:S01]  /*3470*/  @!P6 IMAD.MOV.U32 R7, RZ, RZ, R238 ;  /* 0x000000ffff07e224 */ /* 0x000fe200078e00ee */
[----:B------:R-:W-:-:S04]  /*3480*/  @!P5 LEA R16, P0, R6, c[0x0][0x170], 0x1 ;  /* 0x00005c000610da11 */ /* 0x000fc800078008ff */
[----:B------:R-:W-:Y:S02]  /*3490*/  @!P5 LEA.HI.X R17, R6, c[0x0][0x174], R10, 0x1, P0 ;  /* 0x00005d000611da11 */ /* 0x000fe400000f0c0a */
[----:B------:R-:W-:Y:S02]  /*34a0*/  @!P4 IADD3 R8, P0, R0, 0x20, RZ ;  /* 0x000000200008c810 */ /* 0x000fe40007f1e0ff */
[----:B------:R-:W-:-:S03]  /*34b0*/  @!P6 MOV R6, R240 ;  /* 0x000000f00006e202 */ /* 0x000fc60000000f00 */
[----:B------:R-:W-:Y:S01]  /*34c0*/  @!P4 IMAD.X R9, RZ, RZ, R29, P0 ;  /* 0x000000ffff09c224 */ /* 0x000fe200000e061d */
[----:B------:R-:W-:Y:S01]  /*34d0*/  @!P3 IADD3 R10, P0, R0, 0x40, RZ ;  /* 0x00000040000ab810 */ /* 0x000fe20007f1e0ff */
[----:B------:R-:W-:-:S04]  /*34e0*/  @!P6 IMAD.WIDE.U32 R14, R32, 0xc0, R6 ;  /* 0x000000c0200ee825 */ /* 0x000fc800078e0006 */
[----:B------:R-:W-:Y:S01]  /*34f0*/  @!P3 IMAD.X R11, RZ, RZ, R29, P0 ;  /* 0x000000ffff0bb224 */ /* 0x000fe200000e061d */
[----:B------:R-:W-:Y:S01]  /*3500*/  @!P1 IADD3 R0, P0, R0, 0x60, RZ ;  /* 0x0000006000009810 */ /* 0x000fe20007f1e0ff */
[----:B------:R-:W-:Y:S02]  /*3510*/  @!P4 IMAD R9, R9, c[0x0][0x1a0], RZ ;  /* 0x000068000909ca24 */ /* 0x000fe400078e02ff */
[----:B------:R-:W-:Y:S02]  /*3520*/  @!P4 IMAD.MOV.U32 R6, RZ, RZ, R4 ;  /* 0x000000ffff06c224 */ /* 0x000fe400078e0004 */
[----:B------:R-:W-:Y:S02]  /*3530*/  @!P4 IMAD.MOV.U32 R7, RZ, RZ, R5 ;  /* 0x000000ffff07c224 */ /* 0x000fe400078e0005 */
[----:B------:R-:W-:Y:S02]  /*3540*/  @!P3 IMAD R11, R11, c[0x0][0x1a0], RZ ;  /* 0x000068000b0bba24 */ /* 0x000fe400078e02ff */
[----:B------:R-:W-:-:S02]  /*3550*/  @!P4 IMAD R12, R8, c[0x0][0x1a4], R9 ;  /* 0x00006900080cca24 */ /* 0x000fc400078e0209 */
[----:B------:R-:W-:-:S04]  /*3560*/  @!P4 IMAD.WIDE.U32 R6, R8, c[0x0][0x1a0], R6 ;  /* 0x000068000806ca25 */ /* 0x000fc800078e0006 */
[----:B------:R-:W-:Y:S02]  /*3570*/  @!P1 IMAD.X R13, RZ, RZ, R29, P0 ;  /* 0x000000ffff0d9224 */ /* 0x000fe400000e061d */
[----:B------:R-:W-:Y:S01]  /*3580*/  @!P3 IMAD R21, R10, c[0x0][0x1a4], R11 ;  /* 0x000069000a15ba24 */ /* 0x000fe200078e020b */
[----:B------:R-:W-:Y:S01]  /*3590*/  @!P4 IADD3 R11, R7, R12, RZ ;  /* 0x0000000c070bc210 */ /* 0x000fe20007ffe0ff */
[----:B------:R-:W-:Y:S01]  /*35a0*/  @!P3 IMAD.MOV.U32 R8, RZ, RZ, R4 ;  /* 0x000000ffff08b224 */ /* 0x000fe200078e0004 */
[C---:B------:R-:W-:Y:S01]  /*35b0*/  @!P4 LEA R12, P0, R6.reuse, c[0x0][0x170], 0x1 ;  /* 0x00005c00060cca11 */ /* 0x040fe200078008ff */
[----:B------:R-:W-:Y:S02]  /*35c0*/  @!P3 IMAD.MOV.U32 R9, RZ, RZ, R5 ;  /* 0x000000ffff09b224 */ /* 0x000fe400078e0005 */
[----:B------:R-:W-:Y:S01]  /*35d0*/  @!P1 IMAD R7, R13, c[0x0][0x1a0], RZ ;  /* 0x000068000d079a24 */ /* 0x000fe200078e02ff */
[----:B------:R-:W-:Y:S01]  /*35e0*/  @!P4 LEA.HI.X R13, R6, c[0x0][0x174], R11, 0x1, P0 ;  /* 0x00005d00060dca11 */ /* 0x000fe200000f0c0b */
[----:B------:R-:W-:-:S04]  /*35f0*/  @!P3 IMAD.WIDE.U32 R8, R10, c[0x0][0x1a0], R8 ;  /* 0x000068000a08ba25 */ /* 0x000fc800078e0008 */
[----:B------:R-:W-:Y:S01]  /*3600*/  @!P6 IMAD R6, R20, 0xc0, RZ ;  /* 0x000000c01406e824 */ /* 0x000fe200078e02ff */
[----:B------:R-:W-:Y:S01]  /*3610*/  @!P3 LEA R10, P0, R8, c[0x0][0x170], 0x1 ;  /* 0x00005c00080aba11 */ /* 0x000fe200078008ff */
[C---:B------:R-:W-:Y:S02]  /*3620*/  @!P1 IMAD R20, R0.reuse, c[0x0][0x1a4], R7 ;  /* 0x0000690000149a24 */ /* 0x040fe400078e0207 */
[----:B------:R-:W-:Y:S02]  /*3630*/  @!P3 IMAD.IADD R7, R9, 0x1, R21 ;  /* 0x000000010907b824 */ /* 0x000fe400078e0215 */
[----:B------:R-:W-:-:S03]  /*3640*/  @!P1 IMAD.WIDE.U32 R4, R0, c[0x0][0x1a0], R4 ;  /* 0x0000680000049a25 */ /* 0x000fc600078e0004 */
[----:B------:R-:W-:Y:S01]  /*3650*/  @!P3 LEA.HI.X R11, R8, c[0x0][0x174], R7, 0x1, P0 ;  /* 0x00005d00080bba11 */ /* 0x000fe200000f0c07 */
[----:B------:R-:W-:Y:S01]  /*3660*/  @!P6 IMAD.IADD R7, R15, 0x1, R6 ;  /* 0x000000010f07e824 */ /* 0x000fe200078e0206 */
[----:B------:R-:W-:Y:S01]  /*3670*/  @!P1 IADD3 R0, R5, R20, RZ ;  /* 0x0000001405009210 */ /* 0x000fe20007ffe0ff */
[----:B------:R-:W-:Y:S01]  /*3680*/  @!P6 IMAD.MOV.U32 R6, RZ, RZ, R14 ;  /* 0x000000ffff06e224 */ /* 0x000fe200078e000e */
[C---:B------:R-:W-:Y:S02]  /*3690*/  @!P1 LEA R8, P0, R4.reuse, c[0x0][0x170], 0x1 ;  /* 0x00005c0004089a11 */ /* 0x040fe400078008ff */
[----:B------:R-:W-:Y:S02]  /*36a0*/  MOV R5, c[0x0][0x30c] ;  /* 0x0000c30000057a02 */ /* 0x000fe40000000f00 */
[----:B------:R-:W-:Y:S01]  /*36b0*/  @!PT LDS RZ, [RZ] ;  /* 0x00000000fffff984 */ /* 0x000fe20000000800 */
[----:B------:R-:W-:Y:S01]  /*36c0*/  @!PT LDS RZ, [RZ] ;  /* 0x00000000fffff984 */ /* 0x000fe20000000800 */
[----:B------:R-:W-:Y:S01]  /*36d0*/  @!PT LDS RZ, [RZ] ;  /* 0x00000000fffff984 */ /* 0x000fe20000000800 */
[----:B------:R1:W-:Y:S01]  /*36e0*/  @!P6 LDGSTS.E.BYPASS.LTC128B.128 [R225+0x3000], [R6.64] ;  /* 0x0300000006e1efae */ /* 0x0003e2000b901d44 */
[----:B------:R-:W-:Y:S01]  /*36f0*/  @!P1 LEA.HI.X R9, R4, c[0x0][0x174], R0, 0x1, P0 ;  /* 0x00005d0004099a11 */ /* 0x000fe200000f0c00 */
[----:B------:R-:W-:-:S02]  /*3700*/  IMAD.MOV.U32 R4, RZ, RZ, c[0x0][0x308] ;  /* 0x0000c200ff047624 */ /* 0x000fc400078e00ff */
        /* <DEDUP_REMOVED lines=43> */
[----:B------:R-:W-:Y:S01]  /*39c0*/  IADD3 R0, R236, 0x48, RZ ;  /* 0x00000048ec007810 */ /* 0x000fe20007ffe0ff */
[----:B------:R-:W-:Y:S01]  /*39d0*/  IMAD.MOV.U32 R241, RZ, RZ, 0x7f800000 ;  /* 0x7f800000fff17424 */ /* 0x000fe200078e00ff */
[----:B------:R-:W-:Y:S01]  /*39e0*/  MOV R242, 0x7f800000 ;  /* 0x7f80000000f27802 */ /* 0x000fe20000000f00 */
[----:B------:R-:W-:Y:S01]  /*39f0*/  IMAD.MOV.U32 R243, RZ, RZ, 0x7f800000 ;  /* 0x7f800000fff37424 */ /* 0x000fe200078e00ff */
[----:B------:R-:W-:Y:S01]  /*3a00*/  ISETP.GE.AND P0, PT, R0, UR9, PT ;  /* 0x0000000900007c0c */ /* 0x000fe2000bf06270 */
[----:B------:R-:W-:Y:S01]  /*3a10*/  IMAD.MOV.U32 R244, RZ, RZ, 0x7f800000 ;  /* 0x7f800000fff47424 */ /* 0x000fe200078e00ff */
[----:B------:R-:W-:-:S02]  /*3a20*/  ISETP.GE.AND P4, PT, R236, UR9, PT ;  /* 0x00000009ec007c0c */ /* 0x000fc4000bf86270 */
[----:B----4-:R-:W-:Y:S02]  /*3a30*/  MOV R8, 0x4 ;  /* 0x0000000400087802 */ /* 0x010fe40000000f00 */
[----:B------:R-:W-:-:S04]  /*3a40*/  IADD3 R2, R236, 0x40, RZ ;  /* 0x00000040ec027810 */ /* 0x000fc80007ffe0ff */
[----:B------:R-:W-:-:S03]  /*3a50*/  ISETP.GE.AND P1, PT, R2, UR9, PT ;  /* 0x0000000902007c0c */ /* 0x000fc6000bf26270 */
[----:B------:R-:W-:Y:S01]  /*3a60*/  @!P0 IMAD.WIDE R8, R0, R8, UR10 ;  /* 0x0000000a00088e25 */ /* 0x000fe2000f8e0208 */
[----:B------:R-:W-:-:S04]  /*3a70*/  LEA.HI R0, R31, R30, RZ, 0x4 ;  /* 0x0000001e1f007211 */ /* 0x000fc800078f20ff */
[----:B------:R-:W-:Y:S01]  /*3a80*/  LOP3.LUT R0, R0, 0xfffffff0, RZ, 0xc0, !PT ;  /* 0xfffffff000007812 */ /* 0x000fe200078ec0ff */
[----:B------:R4:W5:Y:S01]  /*3a90*/  @!P0 LDG.E R242, [R8.64] ;  /* 0x0000000408f28981 */ /* 0x000962000c1e1900 */
[----:B-1----:R-:W-:-:S03]  /*3aa0*/  IADD3 R4, R236, 0x8, RZ ;  /* 0x00000008ec047810 */ /* 0x002fc60007ffe0ff */
[----:B------:R-:W-:Y:S01]  /*3ab0*/  IMAD.IADD R0, R30, 0x1, -R0 ;  /* 0x000000011e007824 */ /* 0x000fe200078e0a00 */
[----:B------:R-:W-:Y:S01]  /*3ac0*/  ISETP.GE.AND P3, PT, R4, UR9, PT ;  /* 0x0000000904007c0c */ /* 0x000fe2000bf66270 */
[----:B------:R-:W-:-:S03]  /*3ad0*/  IMAD.MOV.U32 R4, RZ, RZ, 0x4 ;  /* 0x00000004ff047424 */ /* 0x000fc600078e00ff */
[----:B------:R-:W-:Y:S01]  /*3ae0*/  SHF.R.S32.HI R2, RZ, 0x1f, R0 ;  /* 0x0000001fff027819 */ /* 0x000fe20000011400 */
[----:B------:R-:W-:-:S03]  /*3af0*/  IMAD.WIDE R4, R236, R4, UR10 ;  /* 0x0000000aec047e25 */ /* 0x000fc6000f8e0204 */
[----:B------:R-:W-:Y:S02]  /*3b00*/  LEA.HI R2, R2, R0, RZ, 0x3 ;  /* 0x0000000002027211 */ /* 0x000fe400078f18ff */
[----:B------:R1:W5:Y:S02]  /*3b10*/  @!P1 LDG.E R241, [R4.64+0x100] ;  /* 0x0001000404f19981 */ /* 0x000364000c1e1900 */
[----:B------:R-:W-:Y:S02]  /*3b20*/  LOP3.LUT R2, R2, 0xfffffff8, RZ, 0xc0, !PT ;  /* 0xfffffff802027812 */ /* 0x000fe400078ec0ff */
[----:B------:R1:W5:Y:S03]  /*3b30*/  @!P4 LDG.E R243, [R4.64] ;  /* 0x0000000404f3c981 */ /* 0x000366000c1e1900 */
[----:B------:R-:W-:Y:S01]  /*3b40*/  IMAD.IADD R0, R0, 0x1, -R2 ;  /* 0x0000000100007824 */ /* 0x000fe200078e0a02 */
[----:B------:R1:W5:Y:S04]  /*3b50*/  @!P3 LDG.E R244, [R4.64+0x20] ;  /* 0x0000200404f4b981 */ /* 0x000368000c1e1900 */
[----:B------:R-:W-:-:S02]  /*3b60*/  LOP3.LUT P0, RZ, R0, 0x2, RZ, 0xc0, !PT ;  /* 0x0000000200ff7812 */ /* 0x000fc4000780c0ff */
[----:B------:R-:W-:Y:S02]  /*3b70*/  LOP3.LUT P1, RZ, R0, 0x4, RZ, 0xc0, !PT ;  /* 0x0000000400ff7812 */ /* 0x000fe4000782c0ff */
[----:B------:R-:W-:-:S04]  /*3b80*/  IADD3 R0, R177, 0x2000, RZ ;  /* 0x00002000b1007810 */ /* 0x000fc80007ffe0ff */
[----:B------:R-:W-:Y:S02]  /*3b90*/  SEL R0, R0, R177, !P2 ;  /* 0x000000b100007207 */ /* 0x000fe40005000000 */
[----:B------:R-:W-:Y:S02]  /*3ba0*/  SHF.R.S32.HI R2, RZ, 0x1f, R28 ;  /* 0x0000001fff027819 */ /* 0x000fe4000001141c */
[----:B------:R-:W-:Y:S01]  /*3bb0*/  SHF.L.U32 R168, R0, 0x1, RZ ;  /* 0x0000000100a87819 */ /* 0x000fe200000006ff */
[----:B------:R-:W-:-:S04]  /*3bc0*/  IMAD.MOV.U32 R0, RZ, RZ, c[0x0][0x22c] ;  /* 0x00008b00ff007624 */ /* 0x000fc800078e00ff */
[----:B------:R-:W-:-:S04]  /*3bd0*/  IMAD R0, R0, c[0x0][0x1c0], RZ ;  /* 0x0000700000007a24 */ /* 0x000fc800078e02ff */
[----:B-1----:R-:W-:Y:S01]  /*3be0*/  IMAD.SHL.U32 R5, R0, 0x10, RZ ;  /* 0x0000001000057824 */ /* 0x002fe200078e00ff */
[----:B------:R-:W-:Y:S01]  /*3bf0*/  UIADD3 UR9, UR20, UR12, URZ ;  /* 0x0000000c14097290 */ /* 0x000fe2000fffe03f */
[----:B------:R-:W-:Y:S01]  /*3c00*/  IMAD.MOV.U32 R169, RZ, RZ, 0x40 ;  /* 0x00000040ffa97424 */ /* 0x000fe200078e00ff */
[----:B------:R-:W-:Y:S02]  /*3c10*/  MOV R176, 0x20 ;  /* 0x0000002000b07802 */ /* 0x000fe40000000f00 */
[----:B------:R-:W-:Y:S01]  /*3c20*/  UIADD3 UR9, -UR7, 0x80, UR9 ;  /* 0x0000008007097890 */ /* 0x000fe2000fffe109 */
        /* <DEDUP_REMOVED lines=30> */
[----:B------:R-:W-:Y:S01]  /*3e10*/  ULDC UR15, c[0x0][0x2e8] ;  /* 0x0000ba00000f7ab9 */ /* 0x000fe20000000800 */
[----:B------:R-:W-:Y:S01]  /*3e20*/  CS2R R70, SRZ ;  /* 0x0000000000467805 */ /* 0x000fe2000001ff00 */
[----:B------:R-:W-:Y:S01]  /*3e30*/  CS2R R68, SRZ ;  /* 0x0000000000447805 */ /* 0x000fe2000001ff00 */
[----:B------:R-:W-:-:S02]  /*3e40*/  SEL R176, R176, 0xffffffe0, !P0 ;  /* 0xffffffe0b0b07807 */ /* 0x000fc40004000000 */
[----:B------:R-:W-:Y:S01]  /*3e50*/  SEL R169, R169, 0xffffffc0, !P1 ;  /* 0xffffffc0a9a97807 */ /* 0x000fe20004800000 */
[----:B------:R-:W-:Y:S02]  /*3e60*/  UIADD3 UR34, UR9, -UR15, URZ ;  /* 0x8000000f09227290 */ /* 0x000fe4000fffe03f */
[----:B------:R-:W-:Y:S01]  /*3e70*/  ULDC UR26, c[0x0][0x2e4] ;  /* 0x0000b900001a7ab9 */ /* 0x000fe20000000800 */
[----:B---3--:R-:W1:Y:S01]  /*3e80*/  R2UR UR16, R10 ;  /* 0x000000000a1073c2 */ /* 0x008e6200000e0000 */
[----:B--2---:R-:W-:-:S04]  /*3e90*/  IADD3 R4, P4, P3, R6, UR43, R28 ;  /* 0x0000002b06047c10 */ /* 0x004fc8000fb9e01c */
[----:B------:R-:W-:Y:S02]  /*3ea0*/  IADD3.X R6, R7, UR51, R2, P4, P3 ;  /* 0x0000003307067c10 */ /* 0x000fe4000a7e6402 */
[----:B------:R-:W-:Y:S01]  /*3eb0*/  IADD3 R2, R178, 0x2000, RZ ;  /* 0x00002000b2027810 */ /* 0x000fe20007ffe0ff */
[----:B------:R1:W-:Y:S03]  /*3ec0*/  STL [R1+0x8], R4 ;  /* 0x0000080401007387 */ /* 0x0003e60000100800 */
[----:B------:R-:W-:-:S05]  /*3ed0*/  SEL R2, R2, R178, !P2 ;  /* 0x000000b202027207 */ /* 0x000fca0005000000 */
[----:B------:R-:W-:Y:S01]  /*3ee0*/  IMAD.SHL.U32 R175, R2, 0x2, RZ ;  /* 0x0000000202af7824 */ /* 0x000fe200078e00ff */
[----:B------:R-:W-:Y:S02]  /*3ef0*/  IADD3 R2, R5, 0x20, RZ ;  /* 0x0000002005027810 */ /* 0x000fe40007ffe0ff */
[----:B-1----:R-:W-:-:S05]  /*3f00*/  LOP3.LUT R4, R6, UR16, RZ, 0x3c, !PT ;  /* 0x0000001006047c12 */ /* 0x002fca000f8e3cff */
[----:B------:R1:W-:Y:S02]  /*3f10*/  STL [R1+0x4], R4 ;  /* 0x0000040401007387 */ /* 0x0003e40000100800 */
[----:B-1----:R-:W-:-:S05]  /*3f20*/  SHF.L.U32 R4, R0, 0x3, RZ ;  /* 0x0000000300047819 */ /* 0x002fca00000006ff */
[----:B------:R-:W-:-:S04]  /*3f30*/  IMAD.IADD R0, R4, 0x1, R2 ;  /* 0x0000000104007824 */ /* 0x000fc800078e0202 */
[----:B------:R-:W-:-:S05]  /*3f40*/  IMAD.IADD R0, R4, 0x1, R0 ;  /* 0x0000000104007824 */ /* 0x000fca00078e0200 */
[----:B------:R-:W-:-:S05]  /*3f50*/  IADD3 R0, R4, R0, RZ ;  /* 0x0000000004007210 */ /* 0x000fca0007ffe0ff */
[----:B------:R-:W-:-:S04]  /*3f60*/  IMAD.IADD R0, R4, 0x1, R0 ;  /* 0x0000000104007824 */ /* 0x000fc800078e0200 */
[----:B------:R-:W-:-:S05]  /*3f70*/  IMAD.IADD R252, R4, 0x1, R0 ;  /* 0x0000000104fc7824 */ /* 0x000fca00078e0200 */
[----:B------:R-:W-:-:S05]  /*3f80*/  IADD3 R251, R4, R252, RZ ;  /* 0x000000fc04fb7210 */ /* 0x000fca0007ffe0ff */
[C---:B------:R-:W-:Y:S01]  /*3f90*/  IMAD.IADD R250, R4.reuse, 0x1, R251 ;  /* 0x0000000104fa7824 */ /* 0x040fe200078e02fb */
[----:B------:R-:W1:Y:S03]  /*3fa0*/  R2UR UR31, R11 ;  /* 0x000000000b1f73c2 */ /* 0x000e6600000e0000 */
[----:B------:R-:W-:-:S05]  /*3fb0*/  IMAD.IADD R249, R4, 0x1, R250 ;  /* 0x0000000104f97824 */ /* 0x000fca00078e02fa */
[----:B------:R-:W-:-:S05]  /*3fc0*/  IADD3 R248, R4, R249, RZ ;  /* 0x000000f904f87210 */ /* 0x000fca0007ffe0ff */
[----:B------:R-:W-:-:S04]  /*3fd0*/  IMAD.IADD R247, R4, 0x1, R248 ;  /* 0x0000000104f77824 */ /* 0x000fc800078e02f8 */
[C---:B------:R-:W-:Y:S01]  /*3fe0*/  IMAD.IADD R246, R4.reuse, 0x1, R247 ;  /* 0x0000000104f67824 */ /* 0x040fe200078e02f7 */
[----:B------:R2:W-:Y:S04]  /*3ff0*/  STL [R1], R0 ;  /* 0x0000000001007387 */ /* 0x0005e80000100800 */
[----:B------:R-:W-:Y:S01]  /*4000*/  IADD3 R245, R4, R246, RZ ;  /* 0x000000f604f57210 */ /* 0x000fe20007ffe0ff */
[----:B------:R-:W-:Y:S02]  /*4010*/  UIADD3 UR25, UR16, -0x61c88647, URZ ;  /* 0x9e3779b910197890 */ /* 0x000fe4000fffe03f */
[----:B------:R-:W-:Y:S02]  /*4020*/  UIADD3 UR24, UR16, 0x3c6ef372, URZ ;  /* 0x3c6ef37210187890 */ /* 0x000fe4000fffe03f */
[----:B------:R-:W-:-:S02]  /*4030*/  UIADD3 UR22, UR16, -0x255992d5, URZ ;  /* 0xdaa66d2b10167890 */ /* 0x000fc4000fffe03f */
[----:B------:R-:W-:Y:S02]  /*4040*/  UIADD3 UR20, UR16, 0x78dde6e4, URZ ;  /* 0x78dde6e410147890 */ /* 0x000fe4000fffe03f */
[----:B------:R-:W-:Y:S02]  /*4050*/  UIADD3 UR18, UR16, 0x1715609d, URZ ;  /* 0x1715609d10127890 */ /* 0x000fe4000fffe03f */
[----:B------:R-:W-:Y:S02]  /*4060*/  UIADD3 UR16, UR16, -0x4ab325aa, URZ ;  /* 0xb54cda5610107890 */ /* 0x000fe4000fffe03f */
[----:B-1----:R-:W-:Y:S02]  /*4070*/  UIADD3 UR33, UR31, -0x4498517b, URZ ;  /* 0xbb67ae851f217890 */ /* 0x002fe4000fffe03f */
[----:B------:R-:W-:Y:S02]  /*4080*/  UIADD3 UR23, UR31, 0x76cf5d0a, URZ ;  /* 0x76cf5d0a1f177890 */ /* 0x000fe4000fffe03f */
[----:B------:R-:W-:Y:S01]  /*4090*/  UIADD3 UR21, UR31, 0x32370b8f, URZ ;  /* 0x32370b8f1f157890 */ /* 0x000fe2000fffe03f */
[----:B--2---:R-:W-:Y:S01]  /*40a0*/  IMAD.IADD R0, R4, 0x1, R245 ;  /* 0x0000000104007824 */ /* 0x004fe200078e02f5 */
[----:B------:R-:W-:-:S02]  /*40b0*/  UIADD3 UR19, UR31, -0x126145ec, URZ ;  /* 0xed9eba141f137890 */ /* 0x000fc4000fffe03f */
[----:B------:R-:W-:Y:S02]  /*40c0*/  UIADD3 UR17, UR31, -0x56f99767, URZ ;  /* 0xa90668991f117890 */ /* 0x000fe4000fffe03f */
[----:B----4-:R-:W-:Y:S02]  /*40d0*/  UIADD3 UR15, UR31, 0x646e171e, URZ ;  /* 0x646e171e1f0f7890 */ /* 0x010fe4000fffe03f */
.L_x_2217:
[----:B------:R-:W0:Y:S01]  /*40e0*/  LDGDEPBAR ;  /* 0x00000000000079af */ /* 0x000e220000000000 */
[----:B------:R-:W-:Y:S01]  /*40f0*/  IMAD.U32 R4, RZ, RZ, UR28 ;  /* 0x0000001cff047e24 */ /* 0x000fe2000f8e00ff */
[C---:B------:R-:W-:Y:S01]  /*4100*/  IADD3 R156, R175.reuse, R169, RZ ;  /* 0x000000a9af9c7210 */ /* 0x040fe20007ffe0ff */
[----:B------:R-:W-:Y:S01]  /*4110*/  IMAD.U32 R5, RZ, RZ, UR27 ;  /* 0x0000001bff057e24 */ /* 0x000fe2000f8e00ff */
[----:B------:R-:W-:Y:S01]  /*4120*/  MOV R235, R183 ;  /* 0x000000b700eb7202 */ /* 0x000fe20000000f00 */
[----:B------:R-:W-:Y:S01]  /*4130*/  IMAD.IADD R0, R175, 0x1, R176 ;  /* 0x00000001af007824 */ /* 0x000fe200078e02b0 */
[C---:B------:R-:W-:Y:S01]  /*4140*/  LEA R4, P0, R236.reuse, R4, 0x2 ;  /* 0x00000004ec047211 */ /* 0x040fe200078010ff */
[----:B------:R-:W-:Y:S01]  /*4150*/  IMAD.MOV.U32 R234, RZ, RZ, R184 ;  /* 0x000000ffffea7224 */ /* 0x000fe200078e00b8 */
[----:B------:R-:W1:Y:S01]  /*4160*/  S2R R185, SR_TID.X ;  /* 0x0000000000b97919 */ /* 0x000e620000002100 */
[----:B------:R-:W-:Y:S01]  /*4170*/  USHF.L.U32 UR9, UR8, 0x7, URZ ;  /* 0x0000000708097899 */ /* 0x000fe2000800063f */
[----:B------:R-:W-:Y:S01]  /*4180*/  LEA.HI.X.SX32 R5, R236, R5, 0x2, P0 ;  /* 0x00000005ec057211 */ /* 0x000fe200000f16ff */
[----:B------:R-:W-:Y:S02]  /*4190*/  ULDC UR13, c[0x0][0x2e4] ;  /* 0x0000b900000d7ab9 */ /* 0x000fe40000000800 */
[----:B------:R-:W-:Y:S01]  /*41a0*/  UISETP.GE.AND UP0, UPT, UR9, UR34, UPT ;  /* 0x000000220900728c */ /* 0x000fe2000bf06270 */
[----:B------:R-:W2:Y:S05]  /*41b0*/  S2R R186, SR_TID.X ;  /* 0x0000000000ba7919 */ /* 0x000eaa0000002100 */
[----:B------:R-:W-:Y:S01]  /*41c0*/  PLOP3.LUT P0, PT, PT, PT, UP0, 0x80, 0x0 ;  /* 0x000000000000781c */ /* 0x000fe20003f0f008 */
[----:B------:R-:W-:Y:S04]  /*41d0*/  DEPBAR.LE SB0, 0x0 ;  /* 0x000080000000791a */ /* 0x000fe80000000000 */
[----:B------:R-:W-:Y:S01]  /*41e0*/  BAR.SYNC.DEFER_BLOCKING 0x0 ;  /* 0x0000000000007b1d */ /* 0x000fe20000010000 */
[----:B-1----:R-:W-:Y:S04]  /*41f0*/  SHF.R.S32.HI R185, RZ, 0x1f, R185 ;  /* 0x0000001fffb97819 */ /* 0x002fe800000114b9 */
[----:B--2---:R-:W-:Y:S04]  /*4200*/  LEA.HI R185, R185, R186, RZ, 0x7 ;  /* 0x000000bab9b97211 */ /* 0x004fe800078f38ff */
[----:B------:R-:W-:Y:S01]  /*4210*/  SHF.R.S32.HI R185, RZ, 0x7, R185 ;  /* 0x00000007ffb97819 */ /* 0x000fe200000114b9 */
[----:B------:R-:W-:Y:S06]  /*4220*/  LDSM.16.M88.4 R64, [R175] ;  /* 0x00000000af40783b */ /* 0x000fec0000000200 */
[----:B------:R-:W1:Y:S06]  /*4230*/  LDSM.16.M88.4 R16, [R170+0xc000] ;  /* 0x00c00000aa10783b */ /* 0x000e6c0000000200 */
[----:B------:R-:W2:Y:S06]  /*4240*/  LDSM.16.M88.4 R60, [R175+0x2000] ;  /* 0x00200000af3c783b */ /* 0x000eac0000000200 */
[----:B-----5:R1:W5:Y:S06]  /*4250*/  LDG.E R182, [R4.64] ;  /* 0x0000000404b67981 */ /* 0x02036c000c1e1900 */
[----:B------:R1:W5:Y:S06]  /*4260*/  LDG.E R181, [R4.64+0x20] ;  /* 0x0000200404b57981 */ /* 0x00036c000c1e1900 */
[----:B------:R1:W5:Y:S06]  /*4270*/  LDG.E R180, [R4.64+0x100] ;  /* 0x0001000404b47981 */ /* 0x00036c000c1e1900 */
[----:B------:R1:W5:Y:S06]  /*4280*/  LDG.E R179, [R4.64+0x120] ;  /* 0x0001200404b37981 */ /* 0x00036c000c1e1900 */
[----:B------:R-:W3:Y:S06]  /*4290*/  LDSM.16.M88.4 R32, [R170+0xc800] ;  /* 0x00c80000aa20783b */ /* 0x000eec0000000200 */
[----:B------:R-:W4:Y:S06]  /*42a0*/  LDSM.16.M88.4 R48, [R170+0xd000] ;  /* 0x00d00000aa30783b */ /* 0x000f2c0000000200 */
[----:B------:R-:W4:Y:S06]  /*42b0*/  LDSM.16.M88.4 R132, [R170+0xd800] ;  /* 0x00d80000aa84783b */ /* 0x000f2c0000000200 */
[----:B------:R-:W-:Y:S01]  /*42c0*/  LDSM.16.M88.4 R136, [R0] ;  /* 0x000000000088783b */ /* 0x000fe20000000200 */
[-C--:B-1----:R-:W-:Y:S05]  /*42d0*/  HMMA.16816.F32.BF16 R4, R64, R16.reuse, RZ ;  /* 0x000000104004723c */ /* 0x082fea00000418ff */
[----:B------:R-:W1:Y:S03]  /*42e0*/  LDSM.16.M88.4 R140, [R173+0xc000] ;  /* 0x00c00000ad8c783b */ /* 0x000e660000000200 */
[C---:B--2---:R-:W-:Y:S03]  /*42f0*/  HMMA.16816.F32.BF16 R8, R60.reuse, R16, RZ ;  /* 0x000000103c08723c */ /* 0x044fe600000418ff */
[----:B------:R-:W2:Y:S05]  /*4300*/  LDSM.16.M88.4 R144, [R0+0x2000] ;  /* 0x002000000090783b */ /* 0x000eaa0000000200 */
[-C--:B------:R-:W-:Y:S01]  /*4310*/  HMMA.16816.F32.BF16 R12, R60, R18.reuse, RZ ;  /* 0x000000123c0c723c */ /* 0x080fe200000418ff */
[----:B------:R-:W1:Y:S06]  /*4320*/  LDSM.16.M88.4 R148, [R173+0xc800] ;  /* 0x00c80000ad94783b */ /* 0x000e6c0000000200 */
[----:B------:R-:W1:Y:S01]  /*4330*/  LDSM.16.M88.4 R152, [R173+0xd000] ;  /* 0x00d00000ad98783b */ /* 0x000e620000000200 */
[C---:B------:R-:W-:Y:S05]  /*4340*/  HMMA.16816.F32.BF16 R16, R64.reuse, R18, RZ ;  /* 0x000000124010723c */ /* 0x040fea00000418ff */
[----:B------:R-:W-:Y:S03]  /*4350*/  LDSM.16.M88.4 R160, [R171+0xc800] ;  /* 0x00c80000aba0783b */ /* 0x000fe60000000200 */
[-C--:B---3--:R-:W-:Y:S03]  /*4360*/  HMMA.16816.F32.BF16 R20, R64, R32.reuse, RZ ;  /* 0x000000204014723c */ /* 0x088fe600000418ff */
[----:B------:R-:W-:Y:S05]  /*4370*/  LDSM.16.M88.4 R164, [R171+0xd000] ;  /* 0x00d00000aba4783b */ /* 0x000fea0000000200 */
        /* <DEDUP_REMOVED lines=16> */
[----:B------:R-:W-:Y:S06]  /*4480*/  LDSM.16.M88.4 R140, [R156] ;  /* 0x000000009c8c783b */ /* 0x000fec0000000200 */
[----:B------:R-:W-:Y:S01]  /*4490*/  LDSM.16.M88.4 R156, [R156+0x2000] ;  /* 0x002000009c9c783b */ /* 0x000fe20000000200 */
[-C--:B------:R-:W-:Y:S08]  /*44a0*/  HMMA.16816.F32.BF16 R20, R136, R148.reuse, R20 ;  /* 0x000000948814723c */ /* 0x080ff00000041814 */
[C---:B------:R-:W-:Y:S08]  /*44b0*/  HMMA.16816.F32.BF16 R24, R144.reuse, R148, R24 ;  /* 0x000000949018723c */ /* 0x040ff00000041818 */
[-C--:B------:R-:W-:Y:S08]  /*44c0*/  HMMA.16816.F32.BF16 R28, R144, R150.reuse, R28 ;  /* 0x00000096901c723c */ /* 0x080ff0000004181c */
[C---:B------:R-:W-:Y:S01]  /*44d0*/  HMMA.16816.F32.BF16 R32, R136.reuse, R150, R32 ;  /* 0x000000968820723c */ /* 0x040fe20000041820 */
[----:B------:R-:W1:Y:S07]  /*44e0*/  LDSM.16.M88.4 R148, [R171+0xc000] ;  /* 0x00c00000ab94783b */ /* 0x000e6e0000000200 */
[-C--:B------:R-:W-:Y:S08]  /*44f0*/  HMMA.16816.F32.BF16 R36, R136, R152.reuse, R36 ;  /* 0x000000988824723c */ /* 0x080ff00000041824 */
[C---:B------:R-:W-:Y:S08]  /*4500*/  HMMA.16816.F32.BF16 R40, R144.reuse, R152, R40 ;  /* 0x000000989028723c */ /* 0x040ff00000041828 */
[-C--:B------:R-:W-:Y:S08]  /*4510*/  HMMA.16816.F32.BF16 R44, R144, R154.reuse, R44 ;  /* 0x0000009a902c723c */ /* 0x080ff0000004182c */
[C---:B------:R-:W-:Y:S01]  /*4520*/  HMMA.16816.F32.BF16 R48, R136.reuse, R154, R48 ;  /* 0x0000009a8830723c */ /* 0x040fe20000041830 */
[----:B------:R-:W2:Y:S07]  /*4530*/  LDSM.16.M88.4 R152, [R171+0xd800] ;  /* 0x00d80000ab98783b */ /* 0x000eae0000000200 */
[-C--:B---3--:R-:W-:Y:S08]  /*4540*/  HMMA.16816.F32.BF16 R52, R136, R132.reuse, R52 ;  /* 0x000000848834723c */ /* 0x088ff00000041834 */
[C---:B------:R-:W-:Y:S08]  /*4550*/  HMMA.16816.F32.BF16 R56, R144.reuse, R132, R56 ;  /* 0x000000849038723c */ /* 0x040ff00000041838 */
[-C--:B------:R-:W-:Y:S07]  /*4560*/  HMMA.16816.F32.BF16 R60, R144, R134.reuse, R60 ;  /* 0x00000086903c723c */ /* 0x080fee000004183c */
[----:B------:R-:W-:Y:S01]  /*4570*/  IMAD.IADD R144, R0, 0x1, R169 ;  /* 0x0000000100907824 */ /* 0x000fe200078e02a9 */
[----:B------:R-:W-:Y:S01]  /*4580*/  HMMA.16816.F32.BF16 R64, R136, R134, R64 ;  /* 0x000000868840723c */ /* 0x000fe20000041840 */
[----:B------:R-:W-:Y:S06]  /*4590*/  LDSM.16.M88.4 R136, [R172+0xc000] ;  /* 0x00c00000ac88783b */ /* 0x000fec0000000200 */
[----:B------:R-:W3:Y:S01]  /*45a0*/  LDSM.16.M88.4 R132, [R144] ;  /* 0x000000009084783b */ /* 0x000ee20000000200 */
[-C--:B-1----:R-:W-:Y:S05]  /*45b0*/  HMMA.16816.F32.BF16 R4, R140, R148.reuse, R4 ;  /* 0x000000948c04723c */ /* 0x082fea0000041804 */
[----:B------:R-:W1:Y:S03]  /*45c0*/  LDSM.16.M88.4 R144, [R144+0x2000] ;  /* 0x002000009090783b */ /* 0x000e660000000200 */
[C---:B------:R-:W-:Y:S08]  /*45d0*/  HMMA.16816.F32.BF16 R8, R156.reuse, R148, R8 ;  /* 0x000000949c08723c */ /* 0x040ff00000041808 */
[-C--:B------:R-:W-:Y:S08]  /*45e0*/  HMMA.16816.F32.BF16 R12, R156, R150.reuse, R12 ;  /* 0x000000969c0c723c */ /* 0x080ff0000004180c */
[C---:B------:R-:W-:Y:S01]  /*45f0*/  HMMA.16816.F32.BF16 R16, R140.reuse, R150, R16 ;  /* 0x000000968c10723c */ /* 0x040fe20000041810 */
[----:B------:R-:W4:Y:S07]  /*4600*/  LDSM.16.M88.4 R148, [R172+0xc800] ;  /* 0x00c80000ac94783b */ /* 0x000f2e0000000200 */
        /* <DEDUP_REMOVED lines=9> */
[----:B------:R-:W1:Y:S07]  /*46a0*/  LDSM.16.M88.4 R164, [R172+0xd800] ;  /* 0x00d80000aca4783b */ /* 0x000e6e0000000200 */
[-C--:B--2---:R-:W-:Y:S08]  /*46b0*/  HMMA.16816.F32.BF16 R52, R140, R152.reuse, R52 ;  /* 0x000000988c34723c */ /* 0x084ff00000041834 */
[C---:B------:R-:W-:Y:S08]  /*46c0*/  HMMA.16816.F32.BF16 R56, R156.reuse, R152, R56 ;  /* 0x000000989c38723c */ /* 0x040ff00000041838 */
[-C--:B------:R-:W-:Y:S08]  /*46d0*/  HMMA.16816.F32.BF16 R60, R156, R154.reuse, R60 ;  /* 0x0000009a9c3c723c */ /* 0x080ff0000004183c */
[----:B------:R-:W-:Y:S08]  /*46e0*/  HMMA.16816.F32.BF16 R64, R140, R154, R64 ;  /* 0x0000009a8c40723c */ /* 0x000ff00000041840 */
[-C--:B---3--:R-:W-:Y:S08]  /*46f0*/  HMMA.16816.F32.BF16 R4, R132, R136.reuse, R4 ;  /* 0x000000888404723c */ /* 0x088ff00000041804 */
[C---:B-1----:R-:W-:Y:S08]  /*4700*/  HMMA.16816.F32.BF16 R8, R144.reuse, R136, R8 ;  /* 0x000000889008723c */ /* 0x042ff00000041808 */
        /* <DEDUP_REMOVED lines=15> */
[----:B------:R-:W-:Y:S04]  /*4800*/  USHF.L.U32 UR13, UR14, 0x7, URZ ;  /* 0x000000070e0d7899 */ /* 0x000fe8000800063f */
[----:B------:R-:W-:Y:S02]  /*4810*/  UIADD3 UR29, UR13, UR12, URZ ;  /* 0x0000000c0d1d7290 */ /* 0x000fe4000fffe03f */
[----:B------:R-:W-:Y:S02]  /*4820*/  UIADD3 UR13, UR13, 0x80, URZ ;  /* 0x000000800d0d7890 */ /* 0x000fe4000fffe03f */
[----:B------:R-:W-:Y:S02]  /*4830*/  UIADD3 UR30, UR26, UR29, -UR7 ;  /* 0x0000001d1a1e7290 */ /* 0x000fe4000fffe807 */
[----:B------:R-:W-:Y:S02]  /*4840*/  UIADD3 UR29, UR9, 0x80, URZ ;  /* 0x00000080091d7890 */ /* 0x000fe4000fffe03f */
[----:B------:R-:W-:Y:S01]  /*4850*/  IMAD.U32 R0, RZ, RZ, UR13 ;  /* 0x0000000dff007e24 */ /* 0x000fe2000f8e00ff */
[----:B------:R-:W-:Y:S02]  /*4860*/  UMOV UR13, UR26 ;  /* 0x0000001a000d7c82 */ /* 0x000fe40008000000 */
[----:B------:R-:W-:Y:S02]  /*4870*/  UISETP.GE.AND UP0, UPT, UR29, UR30, UPT ;  /* 0x0000001e1d00728c */ /* 0x000fe4000bf06270 */
[----:B------:R-:W-:Y:S04]  /*4880*/  ISETP.LT.AND P0, PT, R0, UR7, PT ;  /* 0x0000000700007c0c */ /* 0x000fe8000bf01270 */
[----:B------:R-:W-:Y:S11]  /*4890*/  PLOP3.LUT P2, PT, PT, PT, UP0, 0x80, 0x0 ;  /* 0x000000000000781c */ /* 0x000ff60003f4f008 */
[----:B------:R-:W-:Y:S02]  /*48a0*/  @!UPT UIADD3 URZ, URZ, URZ, URZ ;  /* 0x0000003f3f3ff290 */ /* 0x000fe4000fffe03f */
[----:B------:R-:W-:-:S05]  /*48b0*/  @!P2 BRA P0, `(.L_x_2214) ;  /* 0x00000ed00000a947 */ /* 0x000fca0000000000 */
.L_x_2213:
        /* <DEDUP_REMOVED lines=20> */
[----:B------:R-:W-:Y:S02]  /*4a00*/  IADD3 R133, R132, UR9, RZ ;  /* 0x0000000984857c10 */ /* 0x000fe4000fffe0ff */
[----:B------:R-:W-:Y:S02]  /*4a10*/  IMNMX R132, RZ, R135, !PT ;  /* 0x00000087ff847217 */ /* 0x000fe40007800200 */
[----:B------:R-:W-:Y:S02]  /*4a20*/  IMNMX R137, R137, UR7, PT ;  /* 0x0000000789897c17 */ /* 0x000fe4000b800200 */
        /* <DEDUP_REMOVED lines=8> */
[C---:B------:R-:W-:Y:S02]  /*4ab0*/  ISETP.GE.AND P3, PT, R0.reuse, R136, PT ;  /* 0x000000880000720c */ /* 0x040fe40003f66270 */
[C---:B------:R-:W-:Y:S02]  /*4ac0*/  ISETP.GE.AND P2, PT, R0.reuse, R134, PT ;  /* 0x000000860000720c */ /* 0x040fe40003f46270 */
[C---:B------:R-:W-:Y:S02]  /*4ad0*/  ISETP.GE.AND P0, PT, R0.reuse, R132, PT ;  /* 0x000000840000720c */ /* 0x040fe40003f06270 */
        /* <DEDUP_REMOVED lines=8> */
[C---:B------:R-:W-:Y:S02]  /*4b60*/  ISETP.GE.OR P2, PT, R0.reuse, R133, !P2 ;  /* 0x000000850000720c */ /* 0x040fe40005746670 */
        /* <DEDUP_REMOVED lines=194> */
.L_x_2214:
[C---:B------:R-:W-:Y:S01]  /*5790*/  FSETP.NEU.FTZ.AND P0, PT, R243.reuse, -INF , PT ;  /* 0xff800000f300780b */ /* 0x040fe20003f1d000 */
[----:B------:R-:W2:Y:S01]  /*57a0*/  LDL R135, [R1+0x10] ;  /* 0x0000100001877983 */ /* 0x000ea20000100800 */
[----:B------:R-:W-:Y:S01]  /*57b0*/  FMUL.FTZ R132, R243, 1.4426950216293334961 ;  /* 0x3fb8aa3bf3847820 */ /* 0x000fe20000410000 */
[----:B------:R-:W-:Y:S01]  /*57c0*/  UISETP.GT.AND UP2, UPT, UR8, UR32, UPT ;  /* 0x000000200800728c */ /* 0x000fe2000bf44270 */
[C---:B------:R-:W-:Y:S01]  /*57d0*/  IMAD.IADD R145, R174.reuse, 0x1, R176 ;  /* 0x00000001ae917824 */ /* 0x040fe200078e02b0 */
[----:B------:R-:W3:Y:S01]  /*57e0*/  LDL R134, [R1+0x8] ;  /* 0x0000080001867983 */ /* 0x000ee20000100800 */
[----:B------:R-:W-:Y:S01]  /*57f0*/  IMAD.IADD R144, R174, 0x1, R169 ;  /* 0x00000001ae907824 */ /* 0x000fe200078e02a9 */
[----:B------:R-:W-:Y:S01]  /*5800*/  FSEL R132, R132, RZ, P0 ;  /* 0x000000ff84847208 */ /* 0x000fe20000000000 */
[C---:B------:R-:W-:Y:S01]  /*5810*/  FMUL.FTZ R0, R244.reuse, 1.4426950216293334961 ;  /* 0x3fb8aa3bf4007820 */ /* 0x040fe20000410000 */
[----:B------:R-:W-:Y:S01]  /*5820*/  FSETP.NEU.FTZ.AND P0, PT, R244, -INF , PT ;  /* 0xff800000f400780b */ /* 0x000fe20003f1d000 */
[----:B------:R-:W4:Y:S01]  /*5830*/  LDL R133, [R1+0x4] ;  /* 0x0000040001857983 */ /* 0x000f220000100800 */
[----:B------:R-:W-:Y:S02]  /*5840*/  FMUL.FTZ R2, R241, 1.4426950216293334961 ;  /* 0x3fb8aa3bf1027820 */ /* 0x000fe40000410000 */
[--C-:B------:R-:W-:Y:S02]  /*5850*/  FFMA.FTZ R16, R16, c[0x0][0x23c], -R132.reuse ;  /* 0x00008f0010107a23 */ /* 0x100fe40000010884 */
[--C-:B------:R-:W-:Y:S02]  /*5860*/  FFMA.FTZ R4, R4, c[0x0][0x23c], -R132.reuse ;  /* 0x00008f0004047a23 */ /* 0x100fe40000010884 */
[----:B------:R1:W1:Y:S01]  /*5870*/  MUFU.EX2 R204, R16 ;  /* 0x0000001000cc7308 */ /* 0x0002620000000800 */
        /* <DEDUP_REMOVED lines=12> */
[----:B------:R-:W-:Y:S01]  /*5940*/  FFMA.FTZ R52, R52, c[0x0][0x23c], -R132 ;  /* 0x00008f0034347a23 */ /* 0x000fe20000010884 */
[----:B-1----:R-:W-:Y:S01]  /*5950*/  FSEL R16, R0, RZ, P0 ;  /* 0x000000ff00107208 */ /* 0x002fe20000000000 */
[----:B------:R-:W-:Y:S01]  /*5960*/  FMUL.FTZ R0, R242, 1.4426950216293334961 ;  /* 0x3fb8aa3bf2007820 */ /* 0x000fe20000410000 */
[----:B------:R-:W-:Y:S03]  /*5970*/  FSETP.NEU.FTZ.AND P0, PT, R241, -INF , PT ;  /* 0xff800000f100780b */ /* 0x000fe60003f1d000 */
[--C-:B------:R-:W-:Y:S01]  /*5980*/  FFMA.FTZ R7, R7, c[0x0][0x23c], -R16.reuse ;  /* 0x00008f0007077a23 */ /* 0x100fe20000010810 */
[----:B------:R-:W-:Y:S01]  /*5990*/  FSEL R2, R2, RZ, P0 ;  /* 0x000000ff02027208 */ /* 0x000fe20000000000 */
[--C-:B------:R-:W-:Y:S01]  /*59a0*/  FFMA.FTZ R19, R19, c[0x0][0x23c], -R16.reuse ;  /* 0x00008f0013137a23 */ /* 0x100fe20000010810 */
[----:B------:R-:W-:Y:S01]  /*59b0*/  FSETP.NEU.FTZ.AND P0, PT, R242, -INF , PT ;  /* 0xff800000f200780b */ /* 0x000fe20003f1d000 */
[----:B------:R1:W-:Y:S01]  /*59c0*/  MUFU.EX2 R198, R7 ;  /* 0x0000000700c67308 */ /* 0x0003e20000000800 */
[--C-:B------:R-:W-:Y:S02]  /*59d0*/  FFMA.FTZ R51, R51, c[0x0][0x23c], -R16.reuse ;  /* 0x00008f0033337a23 */ /* 0x100fe40000010810 */
[----:B------:R-:W-:Y:S01]  /*59e0*/  FSEL R0, R0, RZ, P0 ;  /* 0x000000ff00007208 */ /* 0x000fe20000000000 */
[--C-:B------:R-:W-:Y:S02]  /*59f0*/  FFMA.FTZ R23, R23, c[0x0][0x23c], -R16.reuse ;  /* 0x00008f0017177a23 */ /* 0x100fe40000010810 */
[----:B------:R-:W-:Y:S02]  /*5a00*/  FFMA.FTZ R18, R18, c[0x0][0x23c], -R16 ;  /* 0x00008f0012127a23 */ /* 0x000fe40000010810 */
[----:B------:R-:W-:Y:S02]  /*5a10*/  FFMA.FTZ R15, R15, c[0x0][0x23c], -R0 ;  /* 0x00008f000f0f7a23 */ /* 0x000fe40000010800 */
[----:B------:R1:W1:Y:S01]  /*5a20*/  MUFU.EX2 R207, R19 ;  /* 0x0000001300cf7308 */ /* 0x0002620000000800 */
[--C-:B------:R-:W-:Y:S02]  /*5a30*/  FFMA.FTZ R12, R12, c[0x0][0x23c], -R2.reuse ;  /* 0x00008f000c0c7a23 */ /* 0x100fe40000010802 */
[----:B------:R-:W-:Y:S02]  /*5a40*/  FFMA.FTZ R21, R8, c[0x0][0x23c], -R2 ;  /* 0x00008f0008157a23 */ /* 0x000fe40000010802 */
[----:B------:R-:W-:Y:S02]  /*5a50*/  FFMA.FTZ R35, R35, c[0x0][0x23c], -R16 ;  /* 0x00008f0023237a23 */ /* 0x000fe40000010810 */
[----:B------:R-:W-:Y:S02]  /*5a60*/  FFMA.FTZ R28, R28, c[0x0][0x23c], -R2 ;  /* 0x00008f001c1c7a23 */ /* 0x000fe40000010802 */
[----:B------:R-:W-:Y:S01]  /*5a70*/  FFMA.FTZ R30, R30, c[0x0][0x23c], -R0 ;  /* 0x00008f001e1e7a23 */ /* 0x000fe20000010800 */
[----:B------:R1:W-:Y:S01]  /*5a80*/  MUFU.EX2 R197, R4 ;  /* 0x0000000400c57308 */ /* 0x0003e20000000800 */
[----:B------:R-:W-:Y:S02]  /*5a90*/  FFMA.FTZ R146, R9, c[0x0][0x23c], -R2 ;  /* 0x00008f0009927a23 */ /* 0x000fe40000010802 */
[----:B------:R-:W-:Y:S02]  /*5aa0*/  FFMA.FTZ R31, R31, c[0x0][0x23c], -R0 ;  /* 0x00008f001f1f7a23 */ /* 0x000fe40000010800 */
[--C-:B-1----:R-:W-:Y:S02]  /*5ab0*/  FFMA.FTZ R7, R6, c[0x0][0x23c], -R16.reuse ;  /* 0x00008f0006077a23 */ /* 0x102fe40000010810 */
[----:B------:R-:W-:Y:S02]  /*5ac0*/  IMAD.U32 R6, RZ, RZ, UR14 ;  /* 0x0000000eff067e24 */ /* 0x000fe4000f8e00ff */
[----:B------:R-:W-:Y:S01]  /*5ad0*/  FFMA.FTZ R34, R34, c[0x0][0x23c], -R16 ;  /* 0x00008f0022227a23 */ /* 0x000fe20000010810 */
[----:B------:R1:W-:Y:S01]  /*5ae0*/  MUFU.EX2 R202, R23 ;  /* 0x0000001700ca7308 */ /* 0x0003e20000000800 */
[----:B------:R-:W-:Y:S02]  /*5af0*/  IMAD R6, R6, 0x2, R185 ;  /* 0x0000000206067824 */ /* 0x000fe400078e02b9 */
[----:B------:R-:W-:Y:S02]  /*5b00*/  FFMA.FTZ R148, R10, c[0x0][0x23c], -R0 ;  /* 0x00008f000a947a23 */ /* 0x000fe40000010800 */
[----:B------:R-:W-:Y:S02]  /*5b10*/  FFMA.FTZ R19, R17, c[0x0][0x23c], -R132 ;  /* 0x00008f0011137a23 */ /* 0x000fe40000010884 */
[----:B------:R-:W-:Y:S02]  /*5b20*/  IMAD.SHL.U32 R6, R6, 0x2, RZ ;  /* 0x0000000206067824 */ /* 0x000fe400078e00ff */
[----:B------:R-:W-:Y:S01]  /*5b30*/  FFMA.FTZ R24, R24, c[0x0][0x23c], -R2 ;  /* 0x00008f0018187a23 */ /* 0x000fe20000010802 */
[----:B------:R-:W-:Y:S01]  /*5b40*/  MUFU.EX2 R200, R15 ;  /* 0x0000000f00c87308 */ /* 0x000fe20000000800 */
[----:B------:R-:W-:Y:S02]  /*5b50*/  FFMA.FTZ R27, R27, c[0x0][0x23c], -R0 ;  /* 0x00008f001b1b7a23 */ /* 0x000fe40000010800 */
[----:B------:R-:W-:Y:S02]  /*5b60*/  FFMA.FTZ R149, R13, c[0x0][0x23c], -R2 ;  /* 0x00008f000d957a23 */ /* 0x000fe40000010802 */
[----:B------:R-:W-:Y:S02]  /*5b70*/  IMAD.U32 R4, RZ, RZ, UR8 ;  /* 0x00000008ff047e24 */ /* 0x000fe4000f8e00ff */
[----:B------:R-:W-:Y:S02]  /*5b80*/  FFMA.FTZ R17, R11, c[0x0][0x23c], -R0 ;  /* 0x00008f000b117a23 */ /* 0x000fe40000010800 */
[--C-:B------:R-:W-:Y:S01]  /*5b90*/  FFMA.FTZ R166, R29, c[0x0][0x23c], -R2.reuse ;  /* 0x00008f001da67a23 */ /* 0x100fe20000010802 */
[----:B------:R-:W-:Y:S01]  /*5ba0*/  MUFU.EX2 R201, R18 ;  /* 0x0000001200c97308 */ /* 0x000fe20000000800 */
[----:B------:R-:W-:Y:S02]  /*5bb0*/  FFMA.FTZ R151, R25, c[0x0][0x23c], -R2 ;  /* 0x00008f0019977a23 */ /* 0x000fe40000010802 */
[----:B------:R-:W-:Y:S02]  /*5bc0*/  FFMA.FTZ R38, R38, c[0x0][0x23c], -R16 ;  /* 0x00008f0026267a23 */ /* 0x000fe40000010810 */
[----:B-1----:R-:W-:Y:S02]  /*5bd0*/  FFMA.FTZ R23, R14, c[0x0][0x23c], -R0 ;  /* 0x00008f000e177a23 */ /* 0x002fe40000010800 */
[--C-:B------:R-:W-:Y:S02]  /*5be0*/  FFMA.FTZ R39, R39, c[0x0][0x23c], -R16.reuse ;  /* 0x00008f0027277a23 */ /* 0x100fe40000010810 */
[----:B------:R-:W-:Y:S01]  /*5bf0*/  FFMA.FTZ R50, R50, c[0x0][0x23c], -R16 ;  /* 0x00008f0032327a23 */ /* 0x000fe20000010810 */
[----:B------:R-:W-:Y:S01]  /*5c00*/  MUFU.EX2 R199, R12 ;  /* 0x0000000c00c77308 */ /* 0x000fe20000000800 */
        /* <DEDUP_REMOVED lines=9> */
[--C-:B------:R-:W-:Y:S02]  /*5ca0*/  FFMA.FTZ R55, R55, c[0x0][0x23c], -R16.reuse ;  /* 0x00008f0037377a23 */ /* 0x100fe40000010810 */
[----:B------:R-:W-:Y:S01]  /*5cb0*/  FFMA.FTZ R66, R66, c[0x0][0x23c], -R16 ;  /* 0x00008f0042427a23 */ /* 0x000fe20000010810 */
[----:B------:R-:W-:Y:S01]  /*5cc0*/  MUFU.EX2 R196, R19 ;  /* 0x0000001300c47308 */ /* 0x000fe20000000800 */
[----:B------:R-:W-:Y:S02]  /*5cd0*/  FFMA.FTZ R45, R45, c[0x0][0x23c], -R2 ;  /* 0x00008f002d2d7a23 */ /* 0x000fe40000010802 */
[----:B------:R-:W-:Y:S02]  /*5ce0*/  FFMA.FTZ R42, R42, c[0x0][0x23c], -R0 ;  /* 0x00008f002a2a7a23 */ /* 0x000fe40000010800 */
[--C-:B------:R-:W-:Y:S02]  /*5cf0*/  FFMA.FTZ R41, R41, c[0x0][0x23c], -R2.reuse ;  /* 0x00008f0029297a23 */ /* 0x100fe40000010802 */
[--C-:B------:R-:W-:Y:S02]  /*5d00*/  FFMA.FTZ R56, R56, c[0x0][0x23c], -R2.reuse ;  /* 0x00008f0038387a23 */ /* 0x100fe40000010802 */
[--C-:B------:R-:W-:Y:S01]  /*5d10*/  FFMA.FTZ R57, R57, c[0x0][0x23c], -R2.reuse ;  /* 0x00008f0039397a23 */ /* 0x100fe20000010802 */
[----:B------:R-:W-:Y:S01]  /*5d20*/  MUFU.EX2 R203, R20 ;  /* 0x0000001400cb7308 */ /* 0x000fe20000000800 */
[----:B------:R-:W-:Y:S02]  /*5d30*/  FFMA.FTZ R2, R61, c[0x0][0x23c], -R2 ;  /* 0x00008f003d027a23 */ /* 0x000fe40000010802 */
[--C-:B------:R-:W-:Y:S02]  /*5d40*/  FFMA.FTZ R59, R59, c[0x0][0x23c], -R0.reuse ;  /* 0x00008f003b3b7a23 */ /* 0x100fe40000010800 */
[----:B------:R-:W-:Y:S05]  /*5d50*/  FFMA.FTZ R58, R58, c[0x0][0x23c], -R0 ;  /* 0x00008f003a3a7a23 */ /* 0x000fea0000010800 */
[----:B------:R-:W-:Y:S10]  /*5d60*/  MUFU.EX2 R189, R21 ;  /* 0x0000001500bd7308 */ /* 0x000ff40000000800 */
[----:B------:R1:W-:Y:S10]  /*5d70*/  MUFU.EX2 R215, R35 ;  /* 0x0000002300d77308 */ /* 0x0003f40000000800 */
[----:B------:R-:W-:Y:S10]  /*5d80*/  MUFU.EX2 R211, R28 ;  /* 0x0000001c00d37308 */ /* 0x000ff40000000800 */
[----:B------:R-:W-:Y:S01]  /*5d90*/  MUFU.EX2 R208, R30 ;  /* 0x0000001e00d07308 */ /* 0x000fe20000000800 */
[--C-:B-1----:R-:W-:Y:S02]  /*5da0*/  FFMA.FTZ R35, R22, c[0x0][0x23c], -R16.reuse ;  /* 0x00008f0016237a23 */ /* 0x102fe40000010810 */
[----:B------:R-:W-:Y:S07]  /*5db0*/  FFMA.FTZ R16, R54, c[0x0][0x23c], -R16 ;  /* 0x00008f0036107a23 */ /* 0x000fee0000010810 */
[----:B------:R-:W1:Y:S10]  /*5dc0*/  MUFU.EX2 R214, R32 ;  /* 0x0000002000d67308 */ /* 0x000e740000000800 */
[----:B------:R-:W1:Y:S10]  /*5dd0*/  MUFU.EX2 R210, R31 ;  /* 0x0000001f00d27308 */ /* 0x000e740000000800 */
[----:B------:R1:W-:Y:S10]  /*5de0*/  MUFU.EX2 R209, R34 ;  /* 0x0000002200d17308 */ /* 0x0003f40000000800 */
[----:B------:R-:W-:Y:S10]  /*5df0*/  MUFU.EX2 R186, R23 ;  /* 0x0000001700ba7308 */ /* 0x000ff40000000800 */
[----:B------:R-:W-:Y:S01]  /*5e00*/  MUFU.EX2 R206, R24 ;  /* 0x0000001800ce7308 */ /* 0x000fe20000000800 */
[--C-:B-1----:R-:W-:Y:S02]  /*5e10*/  FFMA.FTZ R34, R26, c[0x0][0x23c], -R0.reuse ;  /* 0x00008f001a227a23 */ /* 0x102fe40000010800 */
[----:B------:R-:W-:Y:S07]  /*5e20*/  FFMA.FTZ R0, R62, c[0x0][0x23c], -R0 ;  /* 0x00008f003e007a23 */ /* 0x000fee0000010800 */
[----:B------:R-:W-:Y:S10]  /*5e30*/  MUFU.EX2 R205, R27 ;  /* 0x0000001b00cd7308 */ /* 0x000ff40000000800 */
[----:B------:R1:W-:Y:S10]  /*5e40*/  MUFU.EX2 R212, R36 ;  /* 0x0000002400d47308 */ /* 0x0003f40000000800 */
[----:B------:R2:W-:Y:S10]  /*5e50*/  MUFU.EX2 R184, R17 ;  /* 0x0000001100b87308 */ /* 0x0005f40000000800 */
[----:B------:R-:W-:Y:S01]  /*5e60*/  MUFU.EX2 R190, R35 ;  /* 0x0000002300be7308 */ /* 0x000fe20000000800 */
[--C-:B-1----:R-:W-:Y:S02]  /*5e70*/  FFMA.FTZ R36, R33, c[0x0][0x23c], -R132.reuse ;  /* 0x00008f0021247a23 */ /* 0x102fe40000010884 */
[----:B------:R-:W-:Y:S07]  /*5e80*/  FFMA.FTZ R132, R53, c[0x0][0x23c], -R132 ;  /* 0x00008f0035847a23 */ /* 0x000fee0000010884 */
[----:B------:R1:W-:Y:S10]  /*5e90*/  MUFU.EX2 R183, R34 ;  /* 0x0000002200b77308 */ /* 0x0003f40000000800 */
[----:B------:R1:W-:Y:S10]  /*5ea0*/  MUFU.EX2 R188, R38 ;  /* 0x0000002600bc7308 */ /* 0x0003f40000000800 */
[----:B------:R-:W1:Y:S10]  /*5eb0*/  MUFU.EX2 R224, R51 ;  /* 0x0000003300e07308 */ /* 0x000e740000000800 */
[----:B------:R1:W-:Y:S10]  /*5ec0*/  MUFU.EX2 R193, R36 ;  /* 0x0000002400c17308 */ /* 0x0003f40000000800 */
        /* <DEDUP_REMOVED lines=32> */
[----:B------:R-:W-:Y:S10]  /*60d0*/  MUFU.EX2 R155, R57 ;  /* 0x00000039009b7308 */ /* 0x000ff40000000800 */
[----:B------:R-:W1:Y:S01]  /*60e0*/  MUFU.EX2 R154, R58 ;  /* 0x0000003a009a7308 */ /* 0x000e620000000800 */
[----:B--2---:R-:W-:Y:S02]  /*60f0*/  IMAD R4, R4, 0x8, R135 ;  /* 0x0000000804047824 */ /* 0x004fe400078e0287 */
[----:B---3--:R-:W-:Y:S03]  /*6100*/  IMAD.WIDE.U32 R8, R134, -0x2daee0ad, RZ ;  /* 0xd2511f5386087825 */ /* 0x008fe600078e00ff */
[C---:B------:R-:W-:Y:S01]  /*6110*/  IADD3 R14, R4.reuse, 0x4, RZ ;  /* 0x00000004040e7810 */ /* 0x040fe20007ffe0ff */
[----:B------:R-:W-:Y:S01]  /*6120*/  IMAD.WIDE.U32 R4, R4, -0x326172a9, RZ ;  /* 0xcd9e8d5704047825 */ /* 0x000fe200078e00ff */
[----:B------:R-:W-:Y:S02]  /*6130*/  LOP3.LUT R10, R9, UR31, R6, 0x96, !PT ;  /* 0x0000001f090a7c12 */ /* 0x000fe4000f8e9606 */
[----:B------:R-:W-:Y:S01]  /*6140*/  LOP3.LUT R7, R8, UR33, RZ, 0x3c, !PT ;  /* 0x0000002108077c12 */ /* 0x000fe2000f8e3cff */
[----:B------:R-:W-:Y:S01]  /*6150*/  IMAD.WIDE.U32 R14, R14, -0x326172a9, RZ ;  /* 0xcd9e8d570e0e7825 */ /* 0x000fe200078e00ff */
[-C--:B----4-:R-:W-:Y:S02]  /*6160*/  LOP3.LUT R18, R5, R133.reuse, RZ, 0x3c, !PT ;  /* 0x0000008505127212 */ /* 0x090fe400078e3cff */
[----:B------:R-:W-:Y:S01]  /*6170*/  IADD3 R8, R6, 0x1, RZ ;  /* 0x0000000106087810 */ /* 0x000fe20007ffe0ff */
[----:B------:R-:W-:Y:S01]  /*6180*/  IMAD.WIDE.U32 R10, R10, -0x326172a9, RZ ;  /* 0xcd9e8d570a0a7825 */ /* 0x000fe200078e00ff */
[----:B------:R-:W-:Y:S02]  /*6190*/  LOP3.LUT R12, R15, R133, RZ, 0x3c, !PT ;  /* 0x000000850f0c7212 */ /* 0x000fe400078e3cff */
[----:B------:R-:W-:Y:S01]  /*61a0*/  LOP3.LUT R8, R9, UR31, R8, 0x96, !PT ;  /* 0x0000001f09087c12 */ /* 0x000fe2000f8e9608 */
[----:B------:R-:W-:Y:S01]  /*61b0*/  IMAD.WIDE.U32 R18, R18, -0x2daee0ad, RZ ;  /* 0xd2511f5312127825 */ /* 0x000fe200078e00ff */
[C---:B------:R-:W-:Y:S02]  /*61c0*/  LOP3.LUT R20, R11.reuse, UR25, R4, 0x96, !PT ;  /* 0x000000190b147c12 */ /* 0x040fe4000f8e9604 */
[----:B------:R-:W-:Y:S01]  /*61d0*/  LOP3.LUT R11, R11, UR25, R14, 0x96, !PT ;  /* 0x000000190b0b7c12 */ /* 0x000fe2000f8e960e */
[----:B------:R-:W-:Y:S01]  /*61e0*/  IMAD.WIDE.U32 R12, R12, -0x2daee0ad, RZ ;  /* 0xd2511f530c0c7825 */ /* 0x000fe200078e00ff */
[C---:B------:R-:W-:Y:S03]  /*61f0*/  LOP3.LUT R6, R7.reuse, R19, RZ, 0x3c, !PT ;  /* 0x0000001307067212 */ /* 0x040fe600078e3cff */
[----:B------:R-:W-:Y:S01]  /*6200*/  IMAD.WIDE.U32 R8, R8, -0x326172a9, RZ ;  /* 0xcd9e8d5708087825 */ /* 0x000fe200078e00ff */
[----:B------:R-:W-:Y:S03]  /*6210*/  LOP3.LUT R5, R7, R13, RZ, 0x3c, !PT ;  /* 0x0000000d07057212 */ /* 0x000fe600078e3cff */
[----:B------:R-:W-:Y:S01]  /*6220*/  IMAD.WIDE.U32 R6, R6, -0x326172a9, RZ ;  /* 0xcd9e8d5706067825 */ /* 0x000fe200078e00ff */
[C---:B------:R-:W-:Y:S02]  /*6230*/  LOP3.LUT R15, R9.reuse, UR25, R4, 0x96, !PT ;  /* 0x00000019090f7c12 */ /* 0x040fe4000f8e9604 */
[----:B------:R-:W-:Y:S01]  /*6240*/  LOP3.LUT R9, R9, UR25, R14, 0x96, !PT ;  /* 0x0000001909097c12 */ /* 0x000fe2000f8e960e */
[----:B------:R-:W-:Y:S01]  /*6250*/  IMAD.WIDE.U32 R4, R5, -0x326172a9, RZ ;  /* 0xcd9e8d5705047825 */ /* 0x000fe200078e00ff */
[C---:B------:R-:W-:Y:S02]  /*6260*/  LOP3.LUT R30, R7.reuse, UR24, R10, 0x96, !PT ;  /* 0x00000018071e7c12 */ /* 0x040fe4000f8e960a */
[----:B------:R-:W-:Y:S01]  /*6270*/  LOP3.LUT R32, R7, UR24, R8, 0x96, !PT ;  /* 0x0000001807207c12 */ /* 0x000fe2000f8e9608 */
[----:B------:R-:W-:Y:S01]  /*6280*/  IMAD.WIDE.U32 R20, R20, -0x2daee0ad, RZ ;  /* 0xd2511f5314147825 */ /* 0x000fe200078e00ff */
[C---:B------:R-:W-:Y:S02]  /*6290*/  LOP3.LUT R28, R5.reuse, UR24, R10, 0x96, !PT ;  /* 0x00000018051c7c12 */ /* 0x040fe4000f8e960a */
[----:B------:R-:W-:Y:S01]  /*62a0*/  LOP3.LUT R26, R5, UR24, R8, 0x96, !PT ;  /* 0x00000018051a7c12 */ /* 0x000fe2000f8e9608 */
[----:B------:R-:W-:Y:S01]  /*62b0*/  IMAD.WIDE.U32 R32, R32, -0x2daee0ad, RZ ;  /* 0xd2511f5320207825 */ /* 0x000fe200078e00ff */
[----:B------:R-:W-:Y:S03]  /*62c0*/  LOP3.LUT R22, R21, UR23, R18, 0x96, !PT ;  /* 0x0000001715167c12 */ /* 0x000fe6000f8e9612 */
[----:B------:R-:W-:Y:S04]  /*62d0*/  IMAD.WIDE.U32 R10, R11, -0x2daee0ad, RZ ;  /* 0xd2511f530b0a7825 */ /* 0x000fe800078e00ff */
        /* <DEDUP_REMOVED lines=19> */
[----:B------:R-:W-:Y:S03]  /*6410*/  LOP3.LUT R17, R21, UR22, R6, 0x96, !PT ;  /* 0x0000001615117c12 */ /* 0x000fe6000f8e9606 */
        /* <DEDUP_REMOVED lines=30> */
[----:B------:R-:W-:Y:S02]  /*6600*/  LOP3.LUT R15, R10, 0xff, RZ, 0xc0, !PT ;  /* 0x000000ff0a0f7812 */ /* 0x000fe400078ec0ff */
[----:B------:R-:W-:Y:S01]  /*6610*/  LOP3.LUT R19, R11, UR15, R28, 0x96, !PT ;  /* 0x0000000f0b137c12 */ /* 0x000fe2000f8e961c */
[----:B------:R-:W-:Y:S01]  /*6620*/  IMAD.WIDE.U32 R12, R13, -0x326172a9, RZ ;  /* 0xcd9e8d570d0c7825 */ /* 0x000fe200078e00ff */
[--C-:B------:R-:W-:Y:S02]  /*6630*/  SHF.R.U32.HI R21, RZ, 0x18, R8.reuse ;  /* 0x00000018ff157819 */ /* 0x100fe40000011608 */
[----:B------:R-:W-:Y:S01]  /*6640*/  SHF.R.U32.HI R28, RZ, 0x10, R8 ;  /* 0x00000010ff1c7819 */ /* 0x000fe20000011608 */
[----:B------:R-:W-:Y:S01]  /*6650*/  IMAD.WIDE.U32 R30, R30, -0x2daee0ad, RZ ;  /* 0xd2511f531e1e7825 */ /* 0x000fe200078e00ff */
[----:B------:R-:W-:Y:S02]  /*6660*/  LOP3.LUT R23, R13, UR18, R20, 0x96, !PT ;  /* 0x000000120d177c12 */ /* 0x000fe4000f8e9614 */
[----:B------:R-:W-:Y:S01]  /*6670*/  LOP3.LUT R13, R8, 0xff, RZ, 0xc0, !PT ;  /* 0x000000ff080d7812 */ /* 0x000fe200078ec0ff */
[----:B------:R-:W-:Y:S01]  /*6680*/  IMAD.WIDE.U32 R6, R6, -0x326172a9, RZ ;  /* 0xcd9e8d5706067825 */ /* 0x000fe200078e00ff */
[----:B------:R-:W-:Y:S02]  /*6690*/  LOP3.LUT R25, R31, UR17, R4, 0x96, !PT ;  /* 0x000000111f197c12 */ /* 0x000fe4000f8e9604 */
[----:B------:R-:W-:Y:S01]  /*66a0*/  ISETP.LE.U32.AND P4, PT, R13, UR6, PT ;  /* 0x000000060d007c0c */ /* 0x000fe2000bf83070 */
[----:B------:R-:W-:Y:S01]  /*66b0*/  IMAD.WIDE.U32 R4, R5, -0x2daee0ad, RZ ;  /* 0xd2511f5305047825 */ /* 0x000fe200078e00ff */
[----:B------:R-:W-:Y:S02]  /*66c0*/  ISETP.LE.U32.AND P3, PT, R21, UR6, PT ;  /* 0x0000000615007c0c */ /* 0x000fe4000bf63070 */
[----:B------:R-:W-:Y:S02]  /*66d0*/  LOP3.LUT R20, R9, UR16, R22, 0x96, !PT ;  /* 0x0000001009147c12 */ /* 0x000fe4000f8e9616 */
[----:B------:R-:W-:Y:S02]  /*66e0*/  LOP3.LUT R17, R5, UR15, R14, 0x96, !PT ;  /* 0x0000000f05117c12 */ /* 0x000fe4000f8e960e */
[----:B------:R-:W-:Y:S02]  /*66f0*/  SHF.R.U32.HI R14, RZ, 0x18, R10 ;  /* 0x00000018ff0e7819 */ /* 0x000fe4000001160a */
[----:B-1----:R-:W-:Y:S02]  /*6700*/  LOP3.LUT R34, R8, 0xffff, RZ, 0xc0, !PT ;  /* 0x0000ffff08227812 */ /* 0x002fe400078ec0ff */
[----:B------:R-:W-:Y:S01]  /*6710*/  LOP3.LUT R9, R4, 0xff, RZ, 0xc0, !PT ;  /* 0x000000ff04097812 */ /* 0x000fe200078ec0ff */
[----:B------:R-:W-:Y:S01]  /*6720*/  @!P4 FADD.FTZ R204, -R204, -RZ ;  /* 0x800000ffccccc221 */ /* 0x000fe20000010100 */
[--C-:B------:R-:W-:Y:S01]  /*6730*/  SHF.R.U32.HI R8, RZ, 0x18, R4.reuse ;  /* 0x00000018ff087819 */ /* 0x100fe20000011604 */
[----:B------:R-:W-:Y:S01]  /*6740*/  @!P3 FADD.FTZ R207, -R207, -RZ ;  /* 0x800000ffcfcfb221 */ /* 0x000fe20000010100 */
[----:B------:R-:W-:Y:S02]  /*6750*/  SHF.R.U32.HI R31, RZ, 0x10, R4 ;  /* 0x00000010ff1f7819 */ /* 0x000fe40000011604 */
[----:B------:R-:W-:Y:S02]  /*6760*/  LOP3.LUT R35, R4, 0xffff, RZ, 0xc0, !PT ;  /* 0x0000ffff04237812 */ /* 0x000fe400078ec0ff */
[----:B------:R-:W-:Y:S02]  /*6770*/  LOP3.LUT R4, R6, 0xff, RZ, 0xc0, !PT ;  /* 0x000000ff06047812 */ /* 0x000fe400078ec0ff */
[----:B------:R-:W-:Y:S02]  /*6780*/  ISETP.LE.U32.AND P2, PT, R15, UR6, PT ;  /* 0x000000060f007c0c */ /* 0x000fe4000bf43070 */
[----:B------:R-:W-:Y:S02]  /*6790*/  ISETP.LE.U32.AND P0, PT, R14, UR6, PT ;  /* 0x000000060e007c0c */ /* 0x000fe4000bf03070 */
[----:B------:R-:W-:Y:S02]  /*67a0*/  ISETP.LE.U32.AND P6, PT, R9, UR6, PT ;  /* 0x0000000609007c0c */ /* 0x000fe4000bfc3070 */
[----:B------:R-:W-:Y:S01]  /*67b0*/  ISETP.LE.U32.AND P5, PT, R8, UR6, PT ;  /* 0x0000000608007c0c */ /* 0x000fe2000bfa3070 */
[----:B------:R-:W-:Y:S01]  /*67c0*/  IMAD.WIDE.U32 R8, R27, -0x326172a9, RZ ;  /* 0xcd9e8d571b087825 */ /* 0x000fe200078e00ff */
[----:B------:R-:W-:Y:S02]  /*67d0*/  ISETP.LE.U32.AND P4, PT, R4, UR6, PT ;  /* 0x0000000604007c0c */ /* 0x000fe4000bf83070 */
[----:B------:R-:W-:Y:S01]  /*67e0*/  SHF.R.U32.HI R13, RZ, 0x18, R6 ;  /* 0x00000018ff0d7819 */ /* 0x000fe20000011606 */
[----:B------:R-:W-:Y:S01]  /*67f0*/  IMAD.WIDE.U32 R4, R25, -0x326172a9, RZ ;  /* 0xcd9e8d5719047825 */ /* 0x000fe200078e00ff */
[----:B------:R-:W-:Y:S02]  /*6800*/  LOP3.LUT R14, R9, UR16, R24, 0x96, !PT ;  /* 0x00000010090e7c12 */ /* 0x000fe4000f8e9618 */
[----:B------:R-:W-:Y:S01]  /*6810*/  ISETP.LE.U32.AND P3, PT, R13, UR6, PT ;  /* 0x000000060d007c0c */ /* 0x000fe2000bf63070 */
[----:B------:R-:W-:Y:S01]  /*6820*/  @!P2 FADD.FTZ R214, -R214, -RZ ;  /* 0x800000ffd6d6a221 */ /* 0x000fe20000010100 */
[----:B------:R-:W-:Y:S01]  /*6830*/  LOP3.LUT R13, R5, UR16, R12, 0x96, !PT ;  /* 0x00000010050d7c12 */ /* 0x000fe2000f8e960c */
[----:B------:R-:W-:Y:S01]  /*6840*/  @!P0 FADD.FTZ R215, -R215, -RZ ;  /* 0x800000ffd7d78221 */ /* 0x000fe20000010100 */
[----:B------:R-:W-:Y:S01]  /*6850*/  LOP3.LUT R25, R4, 0xff, RZ, 0xc0, !PT ;  /* 0x000000ff04197812 */ /* 0x000fe200078ec0ff */
[----:B------:R-:W-:Y:S01]  /*6860*/  @!P6 FADD.FTZ R211, -R211, -RZ ;  /* 0x800000ffd3d3e221 */ /* 0x000fe20000010100 */
[--C-:B------:R-:W-:Y:S01]  /*6870*/  SHF.R.U32.HI R24, RZ, 0x18, R4.reuse ;  /* 0x00000018ff187819 */ /* 0x100fe20000011604 */
[----:B------:R-:W-:Y:S01]  /*6880*/  @!P5 FADD.FTZ R210, -R210, -RZ ;  /* 0x800000ffd2d2d221 */ /* 0x000fe20000010100 */
[----:B------:R-:W-:Y:S01]  /*6890*/  SHF.R.U32.HI R27, RZ, 0x10, R4 ;  /* 0x00000010ff1b7819 */ /* 0x000fe20000011604 */
[----:B------:R-:W-:Y:S01]  /*68a0*/  @!P4 FADD.FTZ R223, -R223, -RZ ;  /* 0x800000ffdfdfc221 */ /* 0x000fe20000010100 */
[----:B------:R-:W-:Y:S02]  /*68b0*/  LOP3.LUT R38, R4, 0xffff, RZ, 0xc0, !PT ;  /* 0x0000ffff04267812 */ /* 0x000fe400078ec0ff */
[----:B------:R-:W-:Y:S01]  /*68c0*/  SHF.R.U32.HI R4, RZ, 0x18, R20 ;  /* 0x00000018ff047819 */ /* 0x000fe20000011614 */
[----:B------:R-:W-:Y:S01]  /*68d0*/  @!P3 FADD.FTZ R224, -R224, -RZ ;  /* 0x800000ffe0e0b221 */ /* 0x000fe20000010100 */
[----:B------:R-:W-:Y:S02]  /*68e0*/  LOP3.LUT R5, R20, 0xff, RZ, 0xc0, !PT ;  /* 0x000000ff14057812 */ /* 0x000fe400078ec0ff */
[----:B------:R-:W-:Y:S02]  /*68f0*/  ISETP.LE.U32.AND P2, PT, R4, UR6, PT ;  /* 0x0000000604007c0c */ /* 0x000fe4000bf43070 */
[----:B------:R-:W-:Y:S02]  /*6900*/  LOP3.LUT R4, R28, 0xff, RZ, 0xc0, !PT ;  /* 0x000000ff1c047812 */ /* 0x000fe400078ec0ff */
[----:B------:R-:W-:Y:S02]  /*6910*/  ISETP.LE.U32.AND P0, PT, R5, UR6, PT ;  /* 0x0000000605007c0c */ /* 0x000fe4000bf03070 */
[----:B------:R-:W-:Y:S02]  /*6920*/  LOP3.LUT R22, R8, 0xff, RZ, 0xc0, !PT ;  /* 0x000000ff08167812 */ /* 0x000fe400078ec0ff */
[----:B------:R-:W-:Y:S02]  /*6930*/  SHF.R.U32.HI R21, RZ, 0x18, R8 ;  /* 0x00000018ff157819 */ /* 0x000fe40000011608 */
[----:B------:R-:W-:Y:S02]  /*6940*/  ISETP.LE.U32.AND P6, PT, R4, UR6, PT ;  /* 0x0000000604007c0c */ /* 0x000fe4000bfc3070 */
[----:B------:R-:W-:Y:S01]  /*6950*/  SHF.R.U32.HI R33, RZ, 0x10, R10 ;  /* 0x00000010ff217819 */ /* 0x000fe2000001160a */
[----:B------:R-:W-:Y:S01]  /*6960*/  @!P2 FADD.FTZ R198, -R198, -RZ ;  /* 0x800000ffc6c6a221 */ /* 0x000fe20000010100 */
[----:B------:R-:W-:Y:S02]  /*6970*/  LOP3.LUT R4, R19, 0xff, RZ, 0xc0, !PT ;  /* 0x000000ff13047812 */ /* 0x000fe400078ec0ff */
[----:B------:R-:W-:Y:S01]  /*6980*/  ISETP.LE.U32.AND P5, PT, R22, UR6, PT ;  /* 0x0000000616007c0c */ /* 0x000fe2000bfa3070 */
[----:B------:R-:W-:Y:S01]  /*6990*/  @!P0 FADD.FTZ R197, -R197, -RZ ;  /* 0x800000ffc5c58221 */ /* 0x000fe20000010100 */
[----:B------:R-:W-:Y:S02]  /*69a0*/  ISETP.LE.U32.AND P4, PT, R21, UR6, PT ;  /* 0x0000000615007c0c */ /* 0x000fe4000bf83070 */
[----:B------:R-:W-:Y:S02]  /*69b0*/  ISETP.LE.U32.AND P3, PT, R4, UR6, PT ;  /* 0x0000000604007c0c */ /* 0x000fe4000bf63070 */
[----:B------:R-:W-:Y:S01]  /*69c0*/  LOP3.LUT R4, R33, 0xff, RZ, 0xc0, !PT ;  /* 0x000000ff21047812 */ /* 0x000fe200078ec0ff */
[----:B------:R-:W-:Y:S01]  /*69d0*/  @!P6 FADD.FTZ R201, -R201, -RZ ;  /* 0x800000ffc9c9e221 */ /* 0x000fe20000010100 */
[----:B------:R-:W-:Y:S02]  /*69e0*/  SHF.R.U32.HI R5, RZ, 0x18, R19 ;  /* 0x00000018ff057819 */ /* 0x000fe40000011613 */
[----:B------:R-:W-:Y:S02]  /*69f0*/  ISETP.LE.U32.AND P0, PT, R4, UR6, PT ;  /* 0x0000000604007c0c */ /* 0x000fe4000bf03070 */
[----:B------:R-:W-:Y:S01]  /*6a00*/  LOP3.LUT R4, R17, 0xff, RZ, 0xc0, !PT ;  /* 0x000000ff11047812 */ /* 0x000fe200078ec0ff */
[----:B------:R-:W-:Y:S01]  /*6a10*/  @!P5 FADD.FTZ R199, -R199, -RZ ;  /* 0x800000ffc7c7d221 */ /* 0x000fe20000010100 */
[----:B------:R-:W-:Y:S01]  /*6a20*/  ISETP.LE.U32.AND P2, PT, R5, UR6, PT ;  /* 0x0000000605007c0c */ /* 0x000fe2000bf43070 */
[----:B------:R-:W-:Y:S01]  /*6a30*/  @!P4 FADD.FTZ R200, -R200, -RZ ;  /* 0x800000ffc8c8c221 */ /* 0x000fe20000010100 */
[----:B------:R-:W-:Y:S01]  /*6a40*/  LOP3.LUT R18, R7, UR16, R18, 0x96, !PT ;  /* 0x0000001007127c12 */ /* 0x000fe2000f8e9612 */
[----:B------:R-:W-:Y:S01]  /*6a50*/  @!P3 FADD.FTZ R203, -R203, -RZ ;  /* 0x800000ffcbcbb221 */ /* 0x000fe20000010100 */
[----:B------:R-:W-:Y:S02]  /*6a60*/  SHF.R.U32.HI R5, RZ, 0x18, R17 ;  /* 0x00000018ff057819 */ /* 0x000fe40000011611 */
[----:B------:R-:W-:Y:S02]  /*6a70*/  ISETP.LE.U32.AND P6, PT, R4, UR6, PT ;  /* 0x0000000604007c0c */ /* 0x000fe4000bfc3070 */
[----:B------:R-:W-:Y:S01]  /*6a80*/  LOP3.LUT R4, R31, 0xff, RZ, 0xc0, !PT ;  /* 0x000000ff1f047812 */ /* 0x000fe200078ec0ff */
[----:B------:R-:W-:Y:S01]  /*6a90*/  @!P0 FADD.FTZ R209, -R209, -RZ ;  /* 0x800000ffd1d18221 */ /* 0x000fe20000010100 */
[----:B------:R-:W-:Y:S02]  /*6aa0*/  SHF.R.U32.HI R32, RZ, 0x10, R6 ;  /* 0x00000010ff207819 */ /* 0x000fe40000011606 */
[----:B------:R-:W-:Y:S01]  /*6ab0*/  ISETP.LE.U32.AND P5, PT, R5, UR6, PT ;  /* 0x0000000605007c0c */ /* 0x000fe2000bfa3070 */
[----:B------:R-:W-:Y:S01]  /*6ac0*/  @!P2 FADD.FTZ R202, -R202, -RZ ;  /* 0x800000ffcacaa221 */ /* 0x000fe20000010100 */
[----:B------:R-:W-:Y:S02]  /*6ad0*/  ISETP.LE.U32.AND P4, PT, R4, UR6, PT ;  /* 0x0000000604007c0c */ /* 0x000fe4000bf83070 */
[----:B------:R-:W-:Y:S02]  /*6ae0*/  LOP3.LUT R4, R18, 0xff, RZ, 0xc0, !PT ;  /* 0x000000ff12047812 */ /* 0x000fe400078ec0ff */
[----:B------:R-:W-:Y:S01]  /*6af0*/  LOP3.LUT R36, R10, 0xffff, RZ, 0xc0, !PT ;  /* 0x0000ffff0a247812 */ /* 0x000fe200078ec0ff */
[----:B------:R-:W-:Y:S01]  /*6b00*/  @!P6 FADD.FTZ R206, -R206, -RZ ;  /* 0x800000ffcecee221 */ /* 0x000fe20000010100 */
[----:B------:R-:W-:Y:S01]  /*6b10*/  SHF.R.U32.HI R5, RZ, 0x18, R18 ;  /* 0x00000018ff057819 */ /* 0x000fe20000011612 */
[----:B------:R-:W-:Y:S01]  /*6b20*/  IMAD.WIDE.U32 R10, R29, -0x2daee0ad, RZ ;  /* 0xd2511f531d0a7825 */ /* 0x000fe200078e00ff */
[----:B------:R-:W-:Y:S02]  /*6b30*/  ISETP.LE.U32.AND P3, PT, R4, UR6, PT ;  /* 0x0000000604007c0c */ /* 0x000fe4000bf63070 */
[----:B------:R-:W-:Y:S01]  /*6b40*/  LOP3.LUT R4, R32, 0xff, RZ, 0xc0, !PT ;  /* 0x000000ff20047812 */ /* 0x000fe200078ec0ff */
[----:B------:R-:W-:Y:S01]  /*6b50*/  @!P5 FADD.FTZ R205, -R205, -RZ ;  /* 0x800000ffcdcdd221 */ /* 0x000fe20000010100 */
[----:B------:R-:W-:Y:S01]  /*6b60*/  LOP3.LUT R37, R6, 0xffff, RZ, 0xc0, !PT ;  /* 0x0000ffff06257812 */ /* 0x000fe200078ec0ff */
[----:B------:R-:W-:Y:S01]  /*6b70*/  @!P4 FADD.FTZ R208, -R208, -RZ ;  /* 0x800000ffd0d0c221 */ /* 0x000fe20000010100 */
[----:B------:R-:W-:Y:S01]  /*6b80*/  ISETP.LE.U32.AND P2, PT, R5, UR6, PT ;  /* 0x0000000605007c0c */ /* 0x000fe2000bf43070 */
[----:B------:R-:W-:Y:S01]  /*6b90*/  IMAD.WIDE.U32 R6, R23, -0x2daee0ad, RZ ;  /* 0xd2511f5317067825 */ /* 0x000fe200078e00ff */
[----:B------:R-:W-:Y:S02]  /*6ba0*/  ISETP.LE.U32.AND P0, PT, R4, UR6, PT ;  /* 0x0000000604007c0c */ /* 0x000fe4000bf03070 */
[----:B------:R-:W-:Y:S02]  /*6bb0*/  LOP3.LUT R23, R10, 0xff, RZ, 0xc0, !PT ;  /* 0x000000ff0a177812 */ /* 0x000fe400078ec0ff */
[----:B------:R-:W-:Y:S01]  /*6bc0*/  ISETP.LE.U32.AND P6, PT, R25, UR6, PT ;  /* 0x0000000619007c0c */ /* 0x000fe2000bfc3070 */
[----:B------:R-:W-:Y:S01]  /*6bd0*/  @!P3 FADD.FTZ R212, -R212, -RZ ;  /* 0x800000ffd4d4b221 */ /* 0x000fe20000010100 */
[----:B------:R-:W-:Y:S02]  /*6be0*/  LOP3.LUT R12, R7, UR15, R30, 0x96, !PT ;  /* 0x0000000f070c7c12 */ /* 0x000fe4000f8e961e */
[----:B------:R-:W-:Y:S02]  /*6bf0*/  LOP3.LUT R30, R8, 0xffff, RZ, 0xc0, !PT ;  /* 0x0000ffff081e7812 */ /* 0x000fe400078ec0ff */
[----:B------:R-:W-:Y:S01]  /*6c00*/  SHF.R.U32.HI R9, RZ, 0x18, R10 ;  /* 0x00000018ff097819 */ /* 0x000fe2000001160a */
[----:B------:R-:W-:Y:S01]  /*6c10*/  @!P2 FADD.FTZ R213, -R213, -RZ ;  /* 0x800000ffd5d5a221 */ /* 0x000fe20000010100 */
[----:B------:R-:W-:Y:S01]  /*6c20*/  ISETP.LE.U32.AND P5, PT, R24, UR6, PT ;  /* 0x0000000618007c0c */ /* 0x000fe2000bfa3070 */
[----:B------:R-:W-:Y:S01]  /*6c30*/  @!P0 FADD.FTZ R220, -R220, -RZ ;  /* 0x800000ffdcdc8221 */ /* 0x000fe20000010100 */
[----:B------:R-:W-:Y:S02]  /*6c40*/  ISETP.LE.U32.AND P4, PT, R23, UR6, PT ;  /* 0x0000000617007c0c */ /* 0x000fe4000bf83070 */
[----:B------:R-:W-:Y:S01]  /*6c50*/  SHF.R.U32.HI R5, RZ, 0x10, R20 ;  /* 0x00000010ff057819 */ /* 0x000fe20000011614 */
[----:B------:R-:W-:Y:S01]  /*6c60*/  @!P6 FADD.FTZ R216, -R216, -RZ ;  /* 0x800000ffd8d8e221 */ /* 0x000fe20000010100 */
[----:B------:R-:W-:Y:S02]  /*6c70*/  LOP3.LUT R15, R11, UR15, R26, 0x96, !PT ;  /* 0x0000000f0b0f7c12 */ /* 0x000fe4000f8e961a */
[----:B------:R-:W-:Y:S02]  /*6c80*/  SHF.R.U32.HI R26, RZ, 0x10, R8 ;  /* 0x00000010ff1a7819 */ /* 0x000fe40000011608 */
[----:B------:R-:W-:Y:S02]  /*6c90*/  SHF.R.U32.HI R29, RZ, 0x10, R10 ;  /* 0x00000010ff1d7819 */ /* 0x000fe4000001160a */
[----:B------:R-:W-:Y:S01]  /*6ca0*/  LOP3.LUT R39, R10, 0xffff, RZ, 0xc0, !PT ;  /* 0x0000ffff0a277812 */ /* 0x000fe200078ec0ff */
[----:B------:R-:W-:Y:S01]  /*6cb0*/  @!P5 FADD.FTZ R217, -R217, -RZ ;  /* 0x800000ffd9d9d221 */ /* 0x000fe20000010100 */
[----:B------:R-:W-:Y:S01]  /*6cc0*/  LOP3.LUT R8, R6, 0xff, RZ, 0xc0, !PT ;  /* 0x000000ff06087812 */ /* 0x000fe200078ec0ff */
[----:B------:R-:W-:Y:S01]  /*6cd0*/  @!P4 FADD.FTZ R222, -R222, -RZ ;  /* 0x800000ffdedec221 */ /* 0x000fe20000010100 */
[----:B------:R-:W-:Y:S02]  /*6ce0*/  SHF.R.U32.HI R10, RZ, 0x18, R6 ;  /* 0x00000018ff0a7819 */ /* 0x000fe40000011606 */
[----:B------:R-:W-:Y:S02]  /*6cf0*/  ISETP.LE.U32.AND P3, PT, R9, UR6, PT ;  /* 0x0000000609007c0c */ /* 0x000fe4000bf63070 */
[----:B------:R-:W-:Y:S02]  /*6d00*/  SHF.R.U32.HI R4, RZ, 0x8, R34 ;  /* 0x00000008ff047819 */ /* 0x000fe40000011622 */
[----:B------:R-:W-:Y:S02]  /*6d10*/  LOP3.LUT R5, R5, 0xff, RZ, 0xc0, !PT ;  /* 0x000000ff05057812 */ /* 0x000fe400078ec0ff */
[----:B------:R-:W-:Y:S02]  /*6d20*/  ISETP.LE.U32.AND P2, PT, R8, UR6, PT ;  /* 0x0000000608007c0c */ /* 0x000fe4000bf43070 */
[----:B------:R-:W-:Y:S02]  /*6d30*/  ISETP.LE.U32.AND P0, PT, R10, UR6, PT ;  /* 0x000000060a007c0c */ /* 0x000fe4000bf03070 */
[----:B------:R-:W-:Y:S02]  /*6d40*/  LOP3.LUT R4, R4, 0xffff, RZ, 0xc0, !PT ;  /* 0x0000ffff04047812 */ /* 0x000fe400078ec0ff */
[----:B------:R-:W-:Y:S01]  /*6d50*/  ISETP.LE.U32.AND P6, PT, R5, UR6, PT ;  /* 0x0000000605007c0c */ /* 0x000fe2000bfc3070 */
[----:B------:R-:W-:Y:S01]  /*6d60*/  @!P3 FADD.FTZ R221, -R221, -RZ ;  /* 0x800000ffddddb221 */ /* 0x000fe20000010100 */
[----:B------:R-:W-:Y:S02]  /*6d70*/  LOP3.LUT R5, R14, 0xff, RZ, 0xc0, !PT ;  /* 0x000000ff0e057812 */ /* 0x000fe400078ec0ff */
[----:B------:R-:W-:Y:S02]  /*6d80*/  ISETP.LE.U32.AND P5, PT, R4, UR6, PT ;  /* 0x0000000604007c0c */ /* 0x000fe4000bfa3070 */
[----:B------:R-:W-:Y:S01]  /*6d90*/  ISETP.LE.U32.AND P4, PT, R5, UR6, PT ;  /* 0x0000000605007c0c */ /* 0x000fe2000bf83070 */
[----:B------:R-:W-:Y:S01]  /*6da0*/  @!P2 FADD.FTZ R219, -R219, -RZ ;  /* 0x800000ffdbdba221 */ /* 0x000fe20000010100 */
[----:B------:R-:W-:Y:S01]  /*6db0*/  SHF.R.U32.HI R5, RZ, 0x10, R19 ;  /* 0x00000010ff057819 */ /* 0x000fe20000011613 */
[----:B------:R-:W-:Y:S01]  /*6dc0*/  @!P0 FADD.FTZ R218, -R218, -RZ ;  /* 0x800000ffdada8221 */ /* 0x000fe20000010100 */
        /* <DEDUP_REMOVED lines=9> */
[----:B------:R-:W-:Y:S02]  /*6e60*/  SHF.R.U32.HI R4, RZ, 0x8, R36 ;  /* 0x00000008ff047819 */ /* 0x000fe40000011624 */
[----:B------:R-:W-:Y:S02]  /*6e70*/  ISETP.LE.U32.AND P0, PT, R5, UR6, PT ;  /* 0x0000000605007c0c */ /* 0x000fe4000bf03070 */
[----:B------:R-:W-:Y:S02]  /*6e80*/  SHF.R.U32.HI R5, RZ, 0x8, R35 ;  /* 0x00000008ff057819 */ /* 0x000fe40000011623 */
[----:B------:R-:W-:Y:S02]  /*6e90*/  ISETP.LE.U32.AND P2, PT, R6, UR6, PT ;  /* 0x0000000606007c0c */ /* 0x000fe4000bf43070 */
[----:B------:R-:W-:Y:S02]  /*6ea0*/  SHF.R.U32.HI R6, RZ, 0x10, R17 ;  /* 0x00000010ff067819 */ /* 0x000fe40000011611 */
[----:B------:R-:W-:Y:S01]  /*6eb0*/  LOP3.LUT R4, R4, 0xffff, RZ, 0xc0, !PT ;  /* 0x0000ffff04047812 */ /* 0x000fe200078ec0ff */
[----:B------:R-:W-:Y:S01]  /*6ec0*/  @!P3 FADD.FTZ R184, -R184, -RZ ;  /* 0x800000ffb8b8b221 */ /* 0x000fe20000010100 */
        /* <DEDUP_REMOVED lines=18> */
[----:B------:R-:W-:Y:S02]  /*6ff0*/  SHF.R.U32.HI R5, RZ, 0x18, R13 ;  /* 0x00000018ff057819 */ /* 0x000fe4000001160d */
[----:B------:R-:W-:Y:S02]  /*7000*/  LOP3.LUT R4, R27, 0xff, RZ, 0xc0, !PT ;  /* 0x000000ff1b047812 */ /* 0x000fe400078ec0ff */
[----:B------:R-:W-:Y:S01]  /*7010*/  ISETP.LE.U32.AND P6, PT, R5, UR6, PT ;  /* 0x0000000605007c0c */ /* 0x000fe2000bfc3070 */
[----:B------:R-:W-:Y:S01]  /*7020*/  @!P3 FADD.FTZ R188, -R188, -RZ ;  /* 0x800000ffbcbcb221 */ /* 0x000fe20000010100 */
[----:B------:R-:W-:Y:S02]  /*7030*/  LOP3.LUT R5, R15, 0xff, RZ, 0xc0, !PT ;  /* 0x000000ff0f057812 */ /* 0x000fe400078ec0ff */
[----:B------:R-:W-:Y:S01]  /*7040*/  ISETP.LE.U32.AND P5, PT, R4, UR6, PT ;  /* 0x0000000604007c0c */ /* 0x000fe2000bfa3070 */
        /* <DEDUP_REMOVED lines=8> */
[----:B------:R-:W-:Y:S01]  /*70d0*/  LOP3.LUT R4, R12, 0xff, RZ, 0xc0, !PT ;  /* 0x000000ff0c047812 */ /* 0x000fe200078ec0ff */
[----:B------:R-:W-:Y:S01]  /*70e0*/  @!P5 FADD.FTZ R185, -R185, -RZ ;  /* 0x800000ffb9b9d221 */ /* 0x000fe20000010100 */
        /* <DEDUP_REMOVED lines=259> */
[----:B------:R-:W-:Y:S01]  /*8120*/  FMUL.FTZ R204, R204, R4 ;  /* 0x00000004cccc7220 */ /* 0x000fe20000410000 */
[-C--:B------:R-:W-:Y:S01]  /*8130*/  FSEL R2, R2, R179.reuse, P2 ;  /* 0x000000b302027208 */ /* 0x080fe20001000000 */
[C---:B------:R-:W-:Y:S01]  /*8140*/  FADD.FTZ R14, -R179.reuse, R14 ;  /* 0x0000000eb30e7221 */ /* 0x040fe20000010100 */
[----:B------:R-:W2:Y:S01]  /*8150*/  LDSM.16.M88.4 R4, [R172+0x11000] ;  /* 0x01100000ac04783b */ /* 0x000ea20000000200 */
[----:B------:R-:W-:Y:S01]  /*8160*/  FADD.FTZ R13, -R180, R13 ;  /* 0x0000000db40d7221 */ /* 0x000fe20000010100 */
[-C--:B-1----:R-:W-:Y:S01]  /*8170*/  HMMA.16816.F32.BF16 R20, R132, R136.reuse, R20 ;  /* 0x000000888414723c */ /* 0x082fe20000041814 */
[----:B------:R-:W-:Y:S01]  /*8180*/  FADD.FTZ R15, -R179, R15 ;  /* 0x0000000fb30f7221 */ /* 0x000fe20000010100 */
[----:B------:R-:W-:Y:S01]  /*8190*/  FSETP.GE.FTZ.AND P2, PT, R149, RZ, PT ;  /* 0x000000ff9500720b */ /* 0x000fe20003f56000 */
[----:B------:R-:W-:Y:S01]  /*81a0*/  FADD.FTZ R8, -R182, R17 ;  /* 0x00000011b6087221 */ /* 0x000fe20000010100 */
[----:B------:R-:W-:Y:S01]  /*81b0*/  FSEL R0, R0, R179, P0 ;  /* 0x000000b300007208 */ /* 0x000fe20000000000 */
[----:B------:R-:W-:Y:S01]  /*81c0*/  FMUL.FTZ R148, R148, R2 ;  /* 0x0000000294947220 */ /* 0x000fe20000410000 */
[----:B------:R-:W-:Y:S01]  /*81d0*/  FSEL R2, R13, R180, P2 ;  /* 0x000000b40d027208 */ /* 0x000fe20001000000 */
[----:B------:R-:W-:Y:S01]  /*81e0*/  FADD.FTZ R18, -R181, R18 ;  /* 0x00000012b5127221 */ /* 0x000fe20000010100 */
[C---:B------:R-:W-:Y:S01]  /*81f0*/  HMMA.16816.F32.BF16 R24, R140.reuse, R136, R24 ;  /* 0x000000888c18723c */ /* 0x040fe20000041818 */
[----:B------:R-:W-:Y:S01]  /*8200*/  FMUL.FTZ R184, R184, R0 ;  /* 0x00000000b8b87220 */ /* 0x000fe20000410000 */
[----:B------:R-:W-:Y:S02]  /*8210*/  FSETP.GE.FTZ.AND P2, PT, R201, RZ, PT ;  /* 0x000000ffc900720b */ /* 0x000fe40003f56000 */
[----:B------:R-:W-:Y:S01]  /*8220*/  FADD.FTZ R19, -R181, R19 ;  /* 0x00000013b5137221 */ /* 0x000fe20000010100 */
[----:B------:R-:W-:Y:S01]  /*8230*/  FSEL R8, R8, R182, P3 ;  /* 0x000000b608087208 */ /* 0x000fe20001800000 */
[----:B------:R-:W-:Y:S01]  /*8240*/  FMUL.FTZ R149, R149, R2 ;  /* 0x0000000295957220 */ /* 0x000fe20000410000 */
[----:B------:R-:W-:Y:S01]  /*8250*/  FSEL R2, R18, R181, P2 ;  /* 0x000000b512027208 */ /* 0x000fe20001000000 */
[-C--:B------:R-:W-:Y:S01]  /*8260*/  HMMA.16816.F32.BF16 R28, R140, R138.reuse, R28 ;  /* 0x0000008a8c1c723c */ /* 0x080fe2000004181c */
[----:B------:R-:W-:Y:S02]  /*8270*/  FSETP.GE.FTZ.AND P3, PT, R150, RZ, PT ;  /* 0x000000ff9600720b */ /* 0x000fe40003f76000 */
[----:B------:R-:W-:Y:S01]  /*8280*/  FSETP.GE.FTZ.AND P2, PT, R190, RZ, PT ;  /* 0x000000ffbe00720b */ /* 0x000fe20003f56000 */
[----:B------:R-:W-:Y:S01]  /*8290*/  FMUL.FTZ R196, R196, R8 ;  /* 0x00000008c4c47220 */ /* 0x000fe20000410000 */
[----:B------:R-:W-:Y:S01]  /*82a0*/  FSETP.GE.FTZ.AND P0, PT, R186, RZ, PT ;  /* 0x000000ffba00720b */ /* 0x000fe20003f16000 */
[----:B------:R-:W-:Y:S02]  /*82b0*/  FMUL.FTZ R201, R201, R2 ;  /* 0x00000002c9c97220 */ /* 0x000fe40000410000 */
[----:B------:R-:W-:Y:S01]  /*82c0*/  FADD.FTZ R9, -R182, R20 ;  /* 0x00000014b6097221 */ /* 0x000fe20000010100 */
[----:B------:R-:W-:Y:S01]  /*82d0*/  FSEL R0, R14, R179, P0 ;  /* 0x000000b30e007208 */ /* 0x000fe20000000000 */
[C---:B------:R-:W-:Y:S01]  /*82e0*/  HMMA.16816.F32.BF16 R32, R132.reuse, R138, R32 ;  /* 0x0000008a8420723c */ /* 0x040fe20000041820 */
        /* <DEDUP_REMOVED lines=8> */
[----:B------:R-:W-:Y:S03]  /*8370*/  FSETP.GE.FTZ.AND P3, PT, R151, RZ, PT ;  /* 0x000000ff9700720b */ /* 0x000fe60003f76000 */
        /* <DEDUP_REMOVED lines=29> */
[-C--:B------:R-:W-:Y:S01]  /*8550*/  FSEL R8, R27, R179.reuse, P0 ;  /* 0x000000b31b087208 */ /* 0x080fe20000000000 */
[----:B------:R-:W-:Y:S01]  /*8560*/  FADD.FTZ R0, -R179, R31 ;  /* 0x0000001fb3007221 */ /* 0x000fe20000010100 */
[----:B------:R-:W-:Y:S01]  /*8570*/  FSETP.GE.FTZ.AND P0, PT, R210, RZ, PT ;  /* 0x000000ffd200720b */ /* 0x000fe20003f16000 */
[----:B------:R-:W-:Y:S01]  /*8580*/  FADD.FTZ R29, -R180, R29 ;  /* 0x0000001db41d7221 */ /* 0x000fe20000010100 */
[-C--:B--2---:R-:W-:Y:S01]  /*8590*/  HMMA.16816.F32.BF16 R36, R132, R4.reuse, R36 ;  /* 0x000000048424723c */ /* 0x084fe20000041824 */
[----:B------:R-:W-:Y:S01]  /*85a0*/  FMUL.FTZ R17, R205, R8 ;  /* 0x00000008cd117220 */ /* 0x000fe20000410000 */
[-C--:B------:R-:W-:Y:S01]  /*85b0*/  FSEL R0, R0, R179.reuse, P0 ;  /* 0x000000b300007208 */ /* 0x080fe20000000000 */
[----:B------:R-:W-:Y:S01]  /*85c0*/  FADD.FTZ R34, -R181, R34 ;  /* 0x00000022b5227221 */ /* 0x000fe20000010100 */
[----:B------:R-:W1:Y:S01]  /*85d0*/  LDSM.16.M88.4 R8, [R172+0x11800] ;  /* 0x01180000ac08783b */ /* 0x000e620000000200 */
[----:B------:R-:W-:Y:S01]  /*85e0*/  FADD.FTZ R28, -R180, R28 ;  /* 0x0000001cb41c7221 */ /* 0x000fe20000010100 */
[----:B------:R-:W-:Y:S01]  /*85f0*/  FSEL R2, R2, R179, P2 ;  /* 0x000000b302027208 */ /* 0x000fe20001000000 */
[----:B------:R-:W-:Y:S01]  /*8600*/  FMUL.FTZ R210, R210, R0 ;  /* 0x00000000d2d27220 */ /* 0x000fe20000410000 */
[C---:B------:R-:W-:Y:S01]  /*8610*/  HMMA.16816.F32.BF16 R40, R140.reuse, R4, R40 ;  /* 0x000000048c28723c */ /* 0x040fe20000041828 */
[----:B------:R-:W-:Y:S01]  /*8620*/  FADD.FTZ R33, -R182, R33 ;  /* 0x00000021b6217221 */ /* 0x000fe20000010100 */
[----:B------:R-:W-:Y:S02]  /*8630*/  FSETP.GE.FTZ.AND P0, PT, R215, RZ, PT ;  /* 0x000000ffd700720b */ /* 0x000fe40003f16000 */
[----:B------:R-:W-:Y:S01]  /*8640*/  FMUL.FTZ R208, R208, R2 ;  /* 0x00000002d0d07220 */ /* 0x000fe20000410000 */
[----:B------:R-:W-:Y:S01]  /*8650*/  FSETP.GE.FTZ.AND P2, PT, R209, RZ, PT ;  /* 0x000000ffd100720b */ /* 0x000fe20003f56000 */
[----:B------:R-:W-:Y:S01]  /*8660*/  FADD.FTZ R32, -R182, R32 ;  /* 0x00000020b6207221 */ /* 0x000fe20000010100 */
[-C--:B------:R-:W-:Y:S01]  /*8670*/  FSEL R0, R35, R181.reuse, P0 ;  /* 0x000000b523007208 */ /* 0x080fe20000000000 */
[-C--:B------:R-:W-:Y:S01]  /*8680*/  HMMA.16816.F32.BF16 R44, R140, R6.reuse, R44 ;  /* 0x000000068c2c723c */ /* 0x080fe2000004182c */
[----:B------:R-:W-:Y:S02]  /*8690*/  FSEL R4, R29, R180, P3 ;  /* 0x000000b41d047208 */ /* 0x000fe40001800000 */
[----:B------:R-:W-:Y:S01]  /*86a0*/  FSETP.GE.FTZ.AND P0, PT, R213, RZ, PT ;  /* 0x000000ffd500720b */ /* 0x000fe20003f16000 */
[----:B------:R-:W-:Y:S01]  /*86b0*/  FMUL.FTZ R15, R215, R0 ;  /* 0x00000000d70f7220 */ /* 0x000fe20000410000 */
[-C--:B------:R-:W-:Y:S01]  /*86c0*/  FSEL R2, R34, R181.reuse, P2 ;  /* 0x000000b522027208 */ /* 0x080fe20001000000 */
[----:B------:R-:W-:Y:S01]  /*86d0*/  FMUL.FTZ R166, R166, R4 ;  /* 0x00000004a6a67220 */ /* 0x000fe20000410000 */
[----:B------:R-:W-:Y:S01]  /*86e0*/  FSEL R5, R28, R180, P4 ;  /* 0x000000b41c057208 */ /* 0x000fe20002000000 */
[----:B------:R-:W-:Y:S01]  /*86f0*/  FADD.FTZ R39, -R181, R39 ;  /* 0x00000027b5277221 */ /* 0x000fe20000010100 */
[C---:B------:R-:W-:Y:S01]  /*8700*/  HMMA.16816.F32.BF16 R48, R132.reuse, R6, R48 ;  /* 0x000000068430723c */ /* 0x040fe20000041830 */
[----:B------:R-:W-:Y:S02]  /*8710*/  FSETP.GE.FTZ.AND P3, PT, R193, RZ, PT ;  /* 0x000000ffc100720b */ /* 0x000fe40003f76000 */
[----:B------:R-:W-:Y:S01]  /*8720*/  FADD.FTZ R38, -R181, R38 ;  /* 0x00000026b5267221 */ /* 0x000fe20000010100 */
[----:B------:R-:W-:Y:S01]  /*8730*/  FSETP.GE.FTZ.AND P2, PT, R188, RZ, PT ;  /* 0x000000ffbc00720b */ /* 0x000fe20003f56000 */
        /* <DEDUP_REMOVED lines=8> */
[----:B------:R-:W-:Y:S01]  /*87c0*/  FMUL.FTZ R211, R211, R5 ;  /* 0x00000005d3d37220 */ /* 0x000fe20000410000 */
[----:B------:R-:W-:Y:S01]  /*87d0*/  FSEL R2, R38, R181, P2 ;  /* 0x000000b526027208 */ /* 0x000fe20001000000 */
[----:B------:R-:W-:Y:S01]  /*87e0*/  FADD.FTZ R36, -R182, R36 ;  /* 0x00000024b6247221 */ /* 0x000fe20000010100 */
[----:B------:R-:W-:Y:S01]  /*87f0*/  FSEL R5, R32, R182, P4 ;  /* 0x000000b620057208 */ /* 0x000fe20002000000 */
[----:B------:R-:W-:Y:S01]  /*8800*/  FMUL.FTZ R136, R213, R0 ;  /* 0x00000000d5887220 */ /* 0x000fe20000410000 */
[-C--:B-1----:R-:W-:Y:S01]  /*8810*/  HMMA.16816.F32.BF16 R52, R132, R8.reuse, R52 ;  /* 0x000000088434723c */ /* 0x082fe20000041834 */
[----:B------:R-:W-:Y:S01]  /*8820*/  FMUL.FTZ R16, R193, R4 ;  /* 0x00000004c1107220 */ /* 0x000fe20000410000 */
[----:B------:R-:W-:Y:S01]  /*8830*/  FSETP.GE.FTZ.AND P3, PT, R157, RZ, PT ;  /* 0x000000ff9d00720b */ /* 0x000fe20003f76000 */
[----:B------:R-:W-:Y:S01]  /*8840*/  FADD.FTZ R41, -R180, R41 ;  /* 0x00000029b4297221 */ /* 0x000fe20000010100 */
[----:B------:R-:W-:Y:S01]  /*8850*/  FSETP.GE.FTZ.AND P2, PT, R161, RZ, PT ;  /* 0x000000ffa100720b */ /* 0x000fe20003f56000 */
[----:B------:R-:W-:Y:S01]  /*8860*/  FMUL.FTZ R188, R188, R2 ;  /* 0x00000002bcbc7220 */ /* 0x000fe20000410000 */
[----:B------:R-:W-:Y:S01]  /*8870*/  FSETP.GE.FTZ.AND P4, PT, R212, RZ, PT ;  /* 0x000000ffd400720b */ /* 0x000fe20003f96000 */
[----:B------:R-:W-:Y:S01]  /*8880*/  FADD.FTZ R6, -R179, R47 ;  /* 0x0000002fb3067221 */ /* 0x000fe20000010100 */
[C---:B------:R-:W-:Y:S01]  /*8890*/  HMMA.16816.F32.BF16 R56, R140.reuse, R8, R56 ;  /* 0x000000088c38723c */ /* 0x040fe20000041838 */
[----:B------:R-:W-:Y:S03]  /*88a0*/  FMUL.FTZ R14, R214, R5 ;  /* 0x00000005d60e7220 */ /* 0x000fe60000410000 */
[C---:B------:R-:W-:Y:S01]  /*88b0*/  FADD.FTZ R40, -R180.reuse, R40 ;  /* 0x00000028b4287221 */ /* 0x040fe20000010100 */
[-C--:B------:R-:W-:Y:S01]  /*88c0*/  FSEL R0, R43, R179.reuse, P0 ;  /* 0x000000b32b007208 */ /* 0x080fe20000000000 */
[----:B------:R-:W-:Y:S01]  /*88d0*/  FADD.FTZ R7, -R179, R46 ;  /* 0x0000002eb3077221 */ /* 0x000fe20000010100 */
[----:B------:R-:W-:Y:S01]  /*88e0*/  FSEL R4, R37, R182, P3 ;  /* 0x000000b625047208 */ /* 0x000fe20001800000 */
[----:B------:R-:W-:Y:S01]  /*88f0*/  FADD.FTZ R45, -R180, R45 ;  /* 0x0000002db42d7221 */ /* 0x000fe20000010100 */
[----:B------:R-:W-:Y:S01]  /*8900*/  FSEL R2, R42, R179, P2 ;  /* 0x000000b32a027208 */ /* 0x000fe20001000000 */
[-C--:B------:R-:W-:Y:S01]  /*8910*/  HMMA.16816.F32.BF16 R60, R140, R10.reuse, R60 ;  /* 0x0000000a8c3c723c */ /* 0x080fe2000004183c */
        /* <DEDUP_REMOVED lines=9> */
[----:B------:R-:W-:Y:S02]  /*89b0*/  HMMA.16816.F32.BF16 R64, R132, R10, R64 ;  /* 0x0000000a8440723c */ /* 0x000fe40000041840 */
[----:B------:R-:W-:Y:S01]  /*89c0*/  FADD.FTZ R2, -R181, R50 ;  /* 0x00000032b5027221 */ /* 0x000fe20000010100 */
[-C--:B------:R-:W-:Y:S01]  /*89d0*/  FSEL R4, R41, R180.reuse, P3 ;  /* 0x000000b429047208 */ /* 0x080fe20001800000 */
[----:B------:R-:W-:Y:S01]  /*89e0*/  FMUL.FTZ R137, R212, R5 ;  /* 0x00000005d4897220 */ /* 0x000fe20000410000 */
        /* <DEDUP_REMOVED lines=30> */
[----:B------:R-:W-:Y:S01]  /*8bd0*/  FADD.FTZ R57, -R180, R57 ;  /* 0x00000039b4397221 */ /* 0x000fe20000010100 */
[----:B------:R-:W-:Y:S01]  /*8be0*/  FSEL R4, R4, R182, P3 ;  /* 0x000000b604047208 */ /* 0x000fe20001800000 */
        /* <DEDUP_REMOVED lines=28> */
[-C--:B------:R-:W-:Y:S01]  /*8db0*/  FSEL R0, R59, R179.reuse, P2 ;  /* 0x000000b33b007208 */ /* 0x080fe20001000000 */
[----:B------:R-:W-:Y:S01]  /*8dc0*/  FADD.FTZ R2, -R182, R64 ;  /* 0x00000040b6027221 */ /* 0x000fe20000010100 */
[----:B------:R-:W-:Y:S02]  /*8dd0*/  FSEL R4, R57, R180, P4 ;  /* 0x000000b439047208 */ /* 0x000fe40002000000 */
[----:B------:R-:W-:Y:S01]  /*8de0*/  FSETP.GE.FTZ.AND P4, PT, R219, RZ, PT ;  /* 0x000000ffdb00720b */ /* 0x000fe20003f96000 */
        /* <DEDUP_REMOVED lines=34> */
[----:B------:R-:W-:Y:S03]  /*9010*/  USEL UR9, UR41, 0x4000, !UP0 ;  /* 0x0000400029097887 */ /* 0x000fe6000c000000 */
[----:B------:R-:W-:Y:S01]  /*9020*/  LEA.HI.X.SX32 R238, R2, R5, 0x1, P2 ;  /* 0x0000000502ee7211 */ /* 0x000fe200010f0eff */
[----:B------:R-:W-:Y:S01]  /*9030*/  IMAD.MOV.U32 R2, RZ, RZ, 0x6 ;  /* 0x00000006ff027424 */ /* 0x000fe200078e00ff */
[----:B------:R-:W-:Y:S02]  /*9040*/  MOV R8, R240 ;  /* 0x000000f000087202 */ /* 0x000fe40000000f00 */
[----:B------:R-:W-:Y:S01]  /*9050*/  IADD3 R225, R225, UR9, RZ ;  /* 0x00000009e1e17c10 */ /* 0x000fe2000fffe0ff */
[----:B------:R-:W-:Y:S01]  /*9060*/  IMAD.MOV.U32 R9, RZ, RZ, R238 ;  /* 0x000000ffff097224 */ /* 0x000fe200078e00ee */
[----:B------:R-:W-:Y:S02]  /*9070*/  IADD3 R6, P2, R8, R10, RZ ;  /* 0x0000000a08067210 */ /* 0x000fe40007f5e0ff */
[----:B------:R-:W-:Y:S02]  /*9080*/  SHF.L.U64.HI R2, R7, R2, c[0x0][0x194] ;  /* 0x0000650007027619 */ /* 0x000fe40000010202 */
[----:B------:R-:W-:Y:S01]  /*9090*/  @!PT LDS RZ, [RZ] ;  /* 0x00000000fffff984 */ /* 0x000fe20000000800 */
[----:B------:R-:W-:Y:S01]  /*90a0*/  @!PT LDS RZ, [RZ] ;  /* 0x00000000fffff984 */ /* 0x000fe20000000800 */
[----:B------:R-:W-:Y:S01]  /*90b0*/  @!PT LDS RZ, [RZ] ;  /* 0x00000000fffff984 */ /* 0x000fe20000000800 */
[----:B------:R1:W-:Y:S01]  /*90c0*/  LDGSTS.E.BYPASS.LTC128B.128 [R225], [R8.64] ;  /* 0x0000000008e17fae */ /* 0x0003e2000b901d44 */
[-C--:B------:R-:W-:Y:S02]  /*90d0*/  IADD3 R4, P3, R6, R10.reuse, RZ ;  /* 0x0000000a06047210 */ /* 0x080fe40007f7e0ff */
[--C-:B------:R-:W-:Y:S01]  /*90e0*/  IMAD.X R7, R9, 0x1, R2.reuse, P2 ;  /* 0x0000000109077824 */ /* 0x100fe200010e0602 */
[----:B------:R-:W-:Y:S02]  /*90f0*/  IADD3 R175, R175, UR9, RZ ;  /* 0x00000009afaf7c10 */ /* 0x000fe4000fffe0ff */
[----:B------:R-:W-:Y:S02]  /*9100*/  IADD3 R10, P2, R4, R10, RZ ;  /* 0x0000000a040a7210 */ /* 0x000fe40007f5e0ff */
[----:B------:R1:W-:Y:S01]  /*9110*/  LDGSTS.E.BYPASS.LTC128B.128 [R225+0x1000], [R6.64] ;  /* 0x0100000006e17fae */ /* 0x0003e2000b901d44 */
[----:B------:R-:W-:Y:S05]  /*9120*/  IADD3.X R5, R7, R2, RZ, P3, !PT ;  /* 0x0000000207057210 */ /* 0x000fea0001ffe4ff */
[----:B------:R1:W-:Y:S01]  /*9130*/  LDGSTS.E.BYPASS.LTC128B.128 [R225+0x2000], [R4.64] ;  /* 0x0200000004e17fae */ /* 0x0003e2000b901d44 */
[----:B------:R-:W-:Y:S05]  /*9140*/  IMAD.X R11, R5, 0x1, R2, P2 ;  /* 0x00000001050b7824 */ /* 0x000fea00010e0602 */
[----:B------:R1:W-:Y:S04]  /*9150*/  LDGSTS.E.BYPASS.LTC128B.128 [R225+0x3000], [R10.64] ;  /* 0x030000000ae17fae */ /* 0x0003e8000b901d44 */
[----:B------:R-:W0:Y:S02]  /*9160*/  LDGDEPBAR ;  /* 0x00000000000079af */ /* 0x000e240000000000 */
.L_x_2215:
        /* <DEDUP_REMOVED lines=192> */
.L_x_2216:
        /* <DEDUP_REMOVED lines=17> */
[----:B------:R-:W-:Y:S01]  /*9e80*/  IMAD R147, R147, c[0x0][0x1c0], RZ ;  /* 0x0000700093937a24 */ /* 0x000fe200078e02ff */
[----:B------:R-:W-:Y:S01]  /*9e90*/  UIADD3 UR8, UR8, -0x1, URZ ;  /* 0xffffffff08087890 */ /* 0x000fe2000fffe03f */
        /* <DEDUP_REMOVED lines=100> */
[-C--:B------:R-:W-:Y:S01]  /*a4e0*/  HMMA.16816.F32.BF16 R4, R36, R48.reuse, R4 ;  /* 0x000000302404723c */ /* 0x080fe20000041804 */
[----:B------:R-:W-:Y:S04]  /*a4f0*/  IMAD.MOV.U32 R46, RZ, RZ, c[0x0][0x22c] ;  /* 0x00008b00ff2e7624 */ /* 0x000fe800078e00ff */
[----:B------:R-:W-:Y:S02]  /*a500*/  IMAD R0, R0, 0x38, RZ ;  /* 0x0000003800007824 */ /* 0x000fe400078e02ff */
[----:B------:R-:W-:Y:S01]  /*a510*/  IMAD R47, R47, c[0x0][0x1c0], RZ ;  /* 0x000070002f2f7a24 */ /* 0x000fe200078e02ff */
[C---:B-1----:R-:W-:Y:S01]  /*a520*/  HMMA.16816.F32.BF16 R8, R52.reuse, R48, R8 ;  /* 0x000000303408723c */ /* 0x042fe20000041808 */
[----:B------:R-:W-:Y:S03]  /*a530*/  IMAD.MOV.U32 R2, RZ, RZ, c[0x0][0x22c] ;  /* 0x00008b00ff027624 */ /* 0x000fe600078e00ff */
[----:B------:R-:W-:Y:S02]  /*a540*/  IMAD R47, R47, 0x48, RZ ;  /* 0x000000482f2f7824 */ /* 0x000fe400078e02ff */
[----:B------:R-:W-:Y:S02]  /*a550*/  IMAD R2, R2, c[0x0][0x1c0], RZ ;  /* 0x0000700002027a24 */ /* 0x000fe400078e02ff */
[-C--:B------:R-:W-:Y:S01]  /*a560*/  HMMA.16816.F32.BF16 R12, R52, R50.reuse, R12 ;  /* 0x00000032340c723c */ /* 0x080fe2000004180c */
[----:B------:R-:W-:Y:S03]  /*a570*/  IMAD.MOV.U32 R48, RZ, RZ, c[0x0][0x22c] ;  /* 0x00008b00ff307624 */ /* 0x000fe600078e00ff */
[----:B------:R-:W-:Y:S02]  /*a580*/  IMAD.SHL.U32 R2, R2, 0x40, RZ ;  /* 0x0000004002027824 */ /* 0x000fe400078e00ff */
[----:B------:R-:W-:Y:S02]  /*a590*/  IMAD R46, R46, c[0x0][0x1c0], RZ ;  /* 0x000070002e2e7a24 */ /* 0x000fe400078e02ff */
[C---:B------:R-:W-:Y:S04]  /*a5a0*/  HMMA.16816.F32.BF16 R16, R36.reuse, R50, R16 ;  /* 0x000000322410723c */ /* 0x040fe80000041810 */
[----:B------:R-:W-:Y:S02]  /*a5b0*/  IMAD R46, R46, 0x50, RZ ;  /* 0x000000502e2e7824 */ /* 0x000fe400078e02ff */
[----:B------:R-:W-:Y:S02]  /*a5c0*/  IMAD R48, R48, c[0x0][0x1c0], RZ ;  /* 0x0000700030307a24 */ /* 0x000fe400078e02ff */
[-C--:B--2---:R-:W-:Y:S04]  /*a5d0*/  HMMA.16816.F32.BF16 R20, R36, R60.reuse, R20 ;  /* 0x0000003c2414723c */ /* 0x084fe80000041814 */
[----:B------:R-:W-:Y:S04]  /*a5e0*/  IMAD R48, R48, 0x60, RZ ;  /* 0x0000006030307824 */ /* 0x000fe800078e02ff */
[C---:B------:R-:W-:Y:S08]  /*a5f0*/  HMMA.16816.F32.BF16 R24, R52.reuse, R60, R24 ;  /* 0x0000003c3418723c */ /* 0x040ff00000041818 */
[-C--:B------:R-:W-:Y:S07]  /*a600*/  HMMA.16816.F32.BF16 R28, R52, R62.reuse, R28 ;  /* 0x0000003e341c723c */ /* 0x080fee000004181c */
[C---:B------:R-:W-:Y:S01]  /*a610*/  IADD3 R54, R148.reuse, 0x20, RZ ;  /* 0x0000002094367810 */ /* 0x040fe20007ffe0ff */
[----:B------:R-:W-:Y:S04]  /*a620*/  HMMA.16816.F32.BF16 R32, R36, R62, R32 ;  /* 0x0000003e2420723c */ /* 0x000fe80000041820 */
[C---:B------:R-:W-:Y:S02]  /*a630*/  IADD3 R53, R148.reuse, 0x20, RZ ;  /* 0x0000002094357810 */ /* 0x040fe40007ffe0ff */
[----:B------:R-:W-:Y:S01]  /*a640*/  IADD3 R52, R148, 0x20, RZ ;  /* 0x0000002094347810 */ /* 0x000fe20007ffe0ff */
[----:B------:R-:W-:Y:S01]  /*a650*/  IMAD.MOV.U32 R36, RZ, RZ, R184 ;  /* 0x000000ffff247224 */ /* 0x000fe200078e00b8 */
[-C--:B----4-:R-:W-:Y:S05]  /*a660*/  HMMA.16816.F32.BF16 R4, R40, R56.reuse, R4 ;  /* 0x000000382804723c */ /* 0x090fea0000041804 */
[----:B------:R-:W-:Y:S01]  /*a670*/  IMAD.MOV.U32 R37, RZ, RZ, R183 ;  /* 0x000000ffff257224 */ /* 0x000fe200078e00b7 */
[CC--:B------:R-:W-:Y:S02]  /*a680*/  LEA R38, P2, R146.reuse, R36.reuse, 0x2 ;  /* 0x0000002492267211 */ /* 0x0c0fe400078410ff */
[C---:B------:R-:W-:Y:S04]  /*a690*/  HMMA.16816.F32.BF16 R8, R64.reuse, R56, R8 ;  /* 0x000000384008723c */ /* 0x040fe80000041808 */
[-C--:B------:R-:W-:Y:S02]  /*a6a0*/  LEA.HI.X.SX32 R39, R146, R37.reuse, 0x2, P2 ;  /* 0x0000002592277211 */ /* 0x080fe400010f16ff */
[CC--:B------:R-:W-:Y:S02]  /*a6b0*/  LEA R44, P0, R148.reuse, R36.reuse, 0x2 ;  /* 0x00000024942c7211 */ /* 0x0c0fe400078010ff */
[-C--:B------:R-:W-:Y:S04]  /*a6c0*/  HMMA.16816.F32.BF16 R12, R64, R58.reuse, R12 ;  /* 0x0000003a400c723c */ /* 0x080fe8000004180c */
[-C--:B------:R-:W-:Y:S03]  /*a6d0*/  LEA.HI.X.SX32 R45, R148, R37.reuse, 0x2, P0 ;  /* 0x00000025942d7211 */ /* 0x080fe600000f16ff */
[----:B------:R1:W-:Y:S01]  /*a6e0*/  RED.E.ADD.F32.FTZ.RN.STRONG.GPU [R36.64], R4 ;  /* 0x000000042400798e */ /* 0x0003e2000c10e784 */
[C---:B------:R-:W-:Y:S04]  /*a6f0*/  HMMA.16816.F32.BF16 R16, R40.reuse, R58, R16 ;  /* 0x0000003a2810723c */ /* 0x040fe80000041810 */
[----:B------:R2:W-:Y:S04]  /*a700*/  RED.E.ADD.F32.FTZ.RN.STRONG.GPU [R38.64], R5 ;  /* 0x000000052600798e */ /* 0x0005e8000c10e784 */
[-C--:B------:R-:W-:Y:S01]  /*a710*/  HMMA.16816.F32.BF16 R20, R40, R132.reuse, R20 ;  /* 0x000000842814723c */ /* 0x080fe20000041814 */
[----:B------:R3:W-:Y:S07]  /*a720*/  RED.E.ADD.F32.FTZ.RN.STRONG.GPU [R44.64], R6 ;  /* 0x000000062c00798e */ /* 0x0007ee000c10e784 */
[C---:B------:R-:W-:Y:S08]  /*a730*/  HMMA.16816.F32.BF16 R24, R64.reuse, R132, R24 ;  /* 0x000000844018723c */ /* 0x040ff00000041818 */
[-C--:B------:R-:W-:Y:S04]  /*a740*/  HMMA.16816.F32.BF16 R28, R64, R134.reuse, R28 ;  /* 0x00000086401c723c */ /* 0x080fe8000004181c */
[CC--:B-1----:R-:W-:Y:S04]  /*a750*/  LEA R4, P0, R150.reuse, R36.reuse, 0x2 ;  /* 0x0000002496047211 */ /* 0x0c2fe800078010ff */
[----:B------:R-:W-:Y:S04]  /*a760*/  HMMA.16816.F32.BF16 R32, R40, R134, R32 ;  /* 0x000000862820723c */ /* 0x000fe80000041820 */
[-C--:B--2---:R-:W-:Y:S03]  /*a770*/  LEA.HI.X.SX32 R5, R150, R37.reuse, 0x2, P0 ;  /* 0x0000002596057211 */ /* 0x084fe600000f16ff */
[CC--:B------:R-:W-:Y:S05]  /*a780*/  LEA R42, P2, R147.reuse, R36.reuse, 0x2 ;  /* 0x00000024932a7211 */ /* 0x0c0fea00078410ff */
[-C--:B------:R-:W-:Y:S01]  /*a790*/  LEA.HI.X.SX32 R43, R147, R37.reuse, 0x2, P2 ;  /* 0x00000025932b7211 */ /* 0x080fe200010f16ff */
[----:B------:R-:W-:Y:S01]  /*a7a0*/  IMAD.MOV.U32 R147, RZ, RZ, c[0x0][0x22c] ;  /* 0x00008b00ff937624 */ /* 0x000fe200078e00ff */
[CC--:B------:R-:W-:Y:S03]  /*a7b0*/  LEA R40, P2, R149.reuse, R36.reuse, 0x2 ;  /* 0x0000002495287211 */ /* 0x0c0fe600078410ff */
[----:B------:R1:W-:Y:S01]  /*a7c0*/  RED.E.ADD.F32.FTZ.RN.STRONG.GPU [R42.64], R7 ;  /* 0x000000072a00798e */ /* 0x0003e2000c10e784 */
[-C--:B------:R-:W-:Y:S01]  /*a7d0*/  LEA.HI.X.SX32 R41, R149, R37.reuse, 0x2, P2 ;  /* 0x0000002595297211 */ /* 0x080fe200010f16ff */
[----:B------:R-:W-:Y:S03]  /*a7e0*/  IMAD R147, R147, c[0x0][0x1c0], RZ ;  /* 0x0000700093937a24 */ /* 0x000fe600078e02ff */
[----:B------:R2:W-:Y:S01]  /*a7f0*/  RED.E.ADD.F32.FTZ.RN.STRONG.GPU [R4.64], R8 ;  /* 0x000000080400798e */ /* 0x0005e2000c10e784 */
[----:B------:R-:W-:Y:S04]  /*a800*/  IMAD R147, R147, 0x30, RZ ;  /* 0x0000003093937824 */ /* 0x000fe800078e02ff */
[----:B------:R4:W-:Y:S01]  /*a810*/  RED.E.ADD.F32.FTZ.RN.STRONG.GPU [R40.64], R9 ;  /* 0x000000092800798e */ /* 0x0009e2000c10e784 */
[CC--:B---3--:R-:W-:Y:S04]  /*a820*/  LEA R6, P0, R147.reuse, R36.reuse, 0x2 ;  /* 0x0000002493067211 */ /* 0x0c8fe800078010ff */
[-C--:B-1----:R-:W-:Y:S01]  /*a830*/  LEA.HI.X.SX32 R7, R147, R37.reuse, 0x2, P0 ;  /* 0x0000002593077211 */ /* 0x082fe200000f16ff */
[----:B------:R-:W-:Y:S01]  /*a840*/  IMAD.MOV.U32 R147, RZ, RZ, c[0x0][0x22c] ;  /* 0x00008b00ff937624 */ /* 0x000fe200078e00ff */
[-C--:B--2---:R-:W-:Y:S03]  /*a850*/  LEA R4, P2, R0, R36.reuse, 0x2 ;  /* 0x0000002400047211 */ /* 0x084fe600078410ff */
[----:B------:R1:W-:Y:S01]  /*a860*/  RED.E.ADD.F32.FTZ.RN.STRONG.GPU [R6.64], R10 ;  /* 0x0000000a0600798e */ /* 0x0003e2000c10e784 */
[-C--:B------:R-:W-:Y:S01]  /*a870*/  LEA R8, P0, R2, R36.reuse, 0x2 ;  /* 0x0000002402087211 */ /* 0x080fe200078010ff */
[----:B------:R-:W-:Y:S01]  /*a880*/  IMAD R147, R147, c[0x0][0x1c0], RZ ;  /* 0x0000700093937a24 */ /* 0x000fe200078e02ff */
[-C--:B------:R-:W-:Y:S02]  /*a890*/  LEA.HI.X.SX32 R5, R0, R37.reuse, 0x2, P2 ;  /* 0x0000002500057211 */ /* 0x080fe400010f16ff */
[----:B------:R-:W2:Y:S01]  /*a8a0*/  LDL R0, [R1] ;  /* 0x0000000001007983 */ /* 0x000ea20000100800 */
[-C--:B----4-:R-:W-:Y:S01]  /*a8b0*/  LEA.HI.X.SX32 R9, R2, R37.reuse, 0x2, P0 ;  /* 0x0000002502097211 */ /* 0x090fe200000f16ff */
[----:B------:R-:W-:Y:S02]  /*a8c0*/  IMAD.MOV.U32 R2, RZ, RZ, c[0x0][0x22c] ;  /* 0x00008b00ff027624 */ /* 0x000fe400078e00ff */
[----:B------:R-:W-:Y:S01]  /*a8d0*/  IMAD.SHL.U32 R147, R147, 0x8, RZ ;  /* 0x0000000893937824 */ /* 0x000fe200078e00ff */
[----:B------:R3:W-:Y:S01]  /*a8e0*/  RED.E.ADD.F32.FTZ.RN.STRONG.GPU [R4.64], R11 ;  /* 0x0000000b0400798e */ /* 0x0007e2000c10e784 */
[----:B------:R-:W-:Y:S02]  /*a8f0*/  IMAD R2, R2, c[0x0][0x1c0], RZ ;  /* 0x0000700002027a24 */ /* 0x000fe400078e02ff */
[C---:B------:R-:W-:Y:S02]  /*a900*/  IMAD.IADD R53, R147.reuse, 0x1, R53 ;  /* 0x0000000193357824 */ /* 0x040fe400078e0235 */
[----:B------:R4:W-:Y:S01]  /*a910*/  RED.E.ADD.F32.FTZ.RN.STRONG.GPU [R8.64], R16 ;  /* 0x000000100800798e */ /* 0x0009e2000c10e784 */
[----:B------:R-:W-:Y:S02]  /*a920*/  IMAD R2, R2, 0x58, RZ ;  /* 0x0000005802027824 */ /* 0x000fe400078e02ff */
[C---:B------:R-:W-:Y:S04]  /*a930*/  IMAD.IADD R52, R147.reuse, 0x1, R52 ;  /* 0x0000000193347824 */ /* 0x040fe800078e0234 */
[----:B------:R-:W-:Y:S01]  /*a940*/  IMAD.IADD R52, R147, 0x1, R52 ;  /* 0x0000000193347824 */ /* 0x000fe200078e0234 */
[CC--:B-1----:R-:W-:Y:S04]  /*a950*/  LEA R6, P2, R47.reuse, R36.reuse, 0x2 ;  /* 0x000000242f067211 */ /* 0x0c2fe800078410ff */
[-C--:B------:R-:W-:Y:S01]  /*a960*/  LEA.HI.X.SX32 R7, R47, R37.reuse, 0x2, P2 ;  /* 0x000000252f077211 */ /* 0x080fe200010f16ff */
[----:B------:R-:W-:Y:S04]  /*a970*/  IMAD.MOV.U32 R47, RZ, RZ, c[0x0][0x22c] ;  /* 0x00008b00ff2f7624 */ /* 0x000fe800078e00ff */
[----:B------:R1:W-:Y:S01]  /*a980*/  RED.E.ADD.F32.FTZ.RN.STRONG.GPU [R6.64], R17 ;  /* 0x000000110600798e */ /* 0x0003e2000c10e784 */
[CC--:B---3--:R-:W-:Y:S01]  /*a990*/  LEA R4, P0, R46.reuse, R36.reuse, 0x2 ;  /* 0x000000242e047211 */ /* 0x0c8fe200078010ff */
[----:B------:R-:W-:Y:S03]  /*a9a0*/  IMAD R47, R47, c[0x0][0x1c0], RZ ;  /* 0x000070002f2f7a24 */ /* 0x000fe600078e02ff */
[-C--:B------:R-:W-:Y:S01]  /*a9b0*/  LEA.HI.X.SX32 R5, R46, R37.reuse, 0x2, P0 ;  /* 0x000000252e057211 */ /* 0x080fe200000f16ff */
[----:B------:R-:W-:Y:S01]  /*a9c0*/  IMAD.MOV.U32 R46, RZ, RZ, c[0x0][0x22c] ;  /* 0x00008b00ff2e7624 */ /* 0x000fe200078e00ff */
[-C--:B----4-:R-:W-:Y:S01]  /*a9d0*/  LEA R16, P2, R2, R36.reuse, 0x2 ;  /* 0x0000002402107211 */ /* 0x090fe200078410ff */
[----:B------:R-:W-:Y:S01]  /*a9e0*/  IMAD R47, R47, 0x68, RZ ;  /* 0x000000682f2f7824 */ /* 0x000fe200078e02ff */
[-C--:B------:R-:W-:Y:S01]  /*a9f0*/  LEA R10, P0, R48, R36.reuse, 0x2 ;  /* 0x00000024300a7211 */ /* 0x080fe200078010ff */
[----:B------:R3:W-:Y:S01]  /*aa00*/  RED.E.ADD.F32.FTZ.RN.STRONG.GPU [R4.64], R18 ;  /* 0x000000120400798e */ /* 0x0007e2000c10e784 */
[----:B------:R-:W-:Y:S02]  /*aa10*/  IMAD R46, R46, c[0x0][0x1c0], RZ ;  /* 0x000070002e2e7a24 */ /* 0x000fe400078e02ff */
[-C--:B------:R-:W-:Y:S02]  /*aa20*/  LEA.HI.X.SX32 R11, R48, R37.reuse, 0x2, P0 ;  /* 0x00000025300b7211 */ /* 0x080fe400000f16ff */
[CC--:B------:R-:W-:Y:S01]  /*aa30*/  LEA R8, P3, R47.reuse, R36.reuse, 0x2 ;  /* 0x000000242f087211 */ /* 0x0c0fe200078610ff */
        /* <DEDUP_REMOVED lines=10> */
[-C--:B------:R-:W-:Y:S01]  /*aae0*/  LEA R50, P2, R54, R36.reuse, 0x2 ;  /* 0x0000002436327211 */ /* 0x080fe200078410ff */
[----:B------:R-:W-:Y:S01]  /*aaf0*/  RED.E.ADD.F32.FTZ.RN.STRONG.GPU [R10.64], R12 ;  /* 0x0000000c0a00798e */ /* 0x000fe2000c10e784 */
[----:B------:R-:W-:Y:S01]  /*ab00*/  IMAD R2, R2, 0x78, RZ ;  /* 0x0000007802027824 */ /* 0x000fe200078e02ff */
[-C--:B------:R-:W-:Y:S02]  /*ab10*/  LEA R46, P6, R52, R36.reuse, 0x2 ;  /* 0x00000024342e7211 */ /* 0x080fe400078c10ff */
[-C--:B------:R-:W-:Y:S01]  /*ab20*/  LEA.HI.X.SX32 R51, R54, R37.reuse, 0x2, P2 ;  /* 0x0000002536337211 */ /* 0x080fe200010f16ff */
[----:B------:R4:W-:Y:S01]  /*ab30*/  RED.E.ADD.F32.FTZ.RN.STRONG.GPU [R8.64], R13 ;  /* 0x0000000d0800798e */ /* 0x0009e2000c10e784 */
[-C--:B---3--:R-:W-:Y:S02]  /*ab40*/  LEA R4, P0, R2, R36.reuse, 0x2 ;  /* 0x0000002402047211 */ /* 0x088fe400078010ff */
[-C--:B------:R-:W-:Y:S02]  /*ab50*/  LEA.HI.X.SX32 R47, R52, R37.reuse, 0x2, P6 ;  /* 0x00000025342f7211 */ /* 0x080fe400030f16ff */
[----:B------:R3:W-:Y:S01]  /*ab60*/  RED.E.ADD.F32.FTZ.RN.STRONG.GPU [R6.64], R14 ;  /* 0x0000000e0600798e */ /* 0x0007e2000c10e784 */
[-C--:B------:R-:W-:Y:S02]  /*ab70*/  LEA.HI.X.SX32 R5, R2, R37.reuse, 0x2, P0 ;  /* 0x0000002502057211 */ /* 0x080fe400000f16ff */
[----:B------:R-:W-:Y:S02]  /*ab80*/  IADD3 R2, R148, 0x20, RZ ;  /* 0x0000002094027810 */ /* 0x000fe40007ffe0ff */
[-C--:B------:R-:W-:Y:S01]  /*ab90*/  LEA R48, P0, R53, R36.reuse, 0x2 ;  /* 0x0000002435307211 */ /* 0x080fe200078010ff */
[----:B------:R3:W-:Y:S01]  /*aba0*/  RED.E.ADD.F32.FTZ.RN.STRONG.GPU [R4.64], R15 ;  /* 0x0000000f0400798e */ /* 0x0007e2000c10e784 */
[-C--:B------:R-:W-:Y:S01]  /*abb0*/  LEA R18, P2, R251, R36.reuse, 0x2 ;  /* 0x00000024fb127211 */ /* 0x080fe200078410ff */
[----:B------:R-:W-:Y:S01]  /*abc0*/  IMAD.IADD R2, R147, 0x1, R2 ;  /* 0x0000000193027824 */ /* 0x000fe200078e0202 */
[-C--:B------:R-:W-:Y:S02]  /*abd0*/  LEA.HI.X.SX32 R49, R53, R37.reuse, 0x2, P0 ;  /* 0x0000002535317211 */ /* 0x080fe400000f16ff */
[----:B------:R-:W-:Y:S01]  /*abe0*/  RED.E.ADD.F32.FTZ.RN.STRONG.GPU [R36.64+0x80], R20 ;  /* 0x000080142400798e */ /* 0x000fe2000c10e784 */
[----:B------:R-:W-:Y:S01]  /*abf0*/  IMAD.IADD R2, R147, 0x1, R2 ;  /* 0x0000000193027824 */ /* 0x000fe200078e0202 */
[-C--:B-1----:R-:W-:Y:S02]  /*ac00*/  LEA.HI.X.SX32 R19, R251, R37.reuse, 0x2, P2 ;  /* 0x00000025fb137211 */ /* 0x082fe400010f16ff */
[CC--:B------:R-:W-:Y:S01]  /*ac10*/  LEA R16, P0, R250.reuse, R36.reuse, 0x2 ;  /* 0x00000024fa107211 */ /* 0x0c0fe200078010ff */
[----:B------:R-:W-:Y:S01]  /*ac20*/  RED.E.ADD.F32.FTZ.RN.STRONG.GPU [R38.64+0x80], R21 ;  /* 0x000080152600798e */ /* 0x000fe2000c10e784 */
[----:B------:R-:W-:Y:S02]  /*ac30*/  IMAD.IADD R2, R147, 0x1, R2 ;  /* 0x0000000193027824 */ /* 0x000fe400078e0202 */
[-C--:B------:R-:W-:Y:S02]  /*ac40*/  LEA.HI.X.SX32 R17, R250, R37.reuse, 0x2, P0 ;  /* 0x00000025fa117211 */ /* 0x080fe400000f16ff */
[----:B------:R-:W-:Y:S01]  /*ac50*/  RED.E.ADD.F32.FTZ.RN.STRONG.GPU [R50.64], R22 ;  /* 0x000000163200798e */ /* 0x000fe2000c10e784 */
[-C--:B------:R-:W-:Y:S02]  /*ac60*/  LEA R44, P5, R2, R36.reuse, 0x2 ;  /* 0x00000024022c7211 */ /* 0x080fe400078a10ff */
[-C--:B----4-:R-:W-:Y:S02]  /*ac70*/  LEA R8, P3, R246, R36.reuse, 0x2 ;  /* 0x00000024f6087211 */ /* 0x090fe400078610ff */
[----:B------:R-:W-:Y:S01]  /*ac80*/  RED.E.ADD.F32.FTZ.RN.STRONG.GPU [R48.64], R23 ;  /* 0x000000173000798e */ /* 0x000fe2000c10e784 */
[-C--:B------:R-:W-:Y:S02]  /*ac90*/  LEA.HI.X.SX32 R45, R2, R37.reuse, 0x2, P5 ;  /* 0x00000025022d7211 */ /* 0x080fe400028f16ff */
[CC--:B---3--:R-:W-:Y:S02]  /*aca0*/  LEA R14, P6, R249.reuse, R36.reuse, 0x2 ;  /* 0x00000024f90e7211 */ /* 0x0c8fe400078c10ff */
[----:B------:R-:W-:Y:S01]  /*acb0*/  RED.E.ADD.F32.FTZ.RN.STRONG.GPU [R46.64], R24 ;  /* 0x000000182e00798e */ /* 0x000fe2000c10e784 */
[CC--:B------:R-:W-:Y:S02]  /*acc0*/  LEA R12, P5, R248.reuse, R36.reuse, 0x2 ;  /* 0x00000024f80c7211 */ /* 0x0c0fe400078a10ff */
[-C--:B------:R-:W-:Y:S02]  /*acd0*/  LEA.HI.X.SX32 R15, R249, R37.reuse, 0x2, P6 ;  /* 0x00000025f90f7211 */ /* 0x080fe400030f16ff */
[----:B------:R-:W-:Y:S01]  /*ace0*/  RED.E.ADD.F32.FTZ.RN.STRONG.GPU [R44.64], R25 ;  /* 0x000000192c00798e */ /* 0x000fe2000c10e784 */
[-C--:B------:R-:W-:Y:S02]  /*acf0*/  LEA.HI.X.SX32 R13, R248, R37.reuse, 0x2, P5 ;  /* 0x00000025f80d7211 */ /* 0x080fe400028f16ff */
[-C--:B------:R-:W-:Y:S02]  /*ad00*/  LEA.HI.X.SX32 R9, R246, R37.reuse, 0x2, P3 ;  /* 0x00000025f6097211 */ /* 0x080fe400018f16ff */
[CC--:B------:R-:W-:Y:S01]  /*ad10*/  LEA R6, P2, R245.reuse, R36.reuse, 0x2 ;  /* 0x00000024f5067211 */ /* 0x0c0fe200078410ff */
[----:B------:R-:W-:Y:S03]  /*ad20*/  LDSM.16.MT88.4 R20, [R3+0x14800] ;  /* 0x014800000314783b */ /* 0x000fe60000004200 */
[-C--:B------:R-:W-:Y:S02]  /*ad30*/  LEA.HI.X.SX32 R7, R245, R37.reuse, 0x2, P2 ;  /* 0x00000025f5077211 */ /* 0x080fe400010f16ff */
[----:B------:R-:W-:Y:S01]  /*ad40*/  PLOP3.LUT P2, PT, PT, PT, UP0, 0x80, 0x0 ;  /* 0x000000000000781c */ /* 0x000fe20003f4f008 */
[----:B------:R-:W-:Y:S04]  /*ad50*/  @UP2 UIADD3 UR28, UP0, UR28, -0x200, URZ ;  /* 0xfffffe001c1c2890 */ /* 0x000fe8000ff1e03f */
[----:B------:R-:W-:Y:S01]  /*ad60*/  @UP2 UIADD3.X UR27, UR27, -0x1, URZ, UP0, !UPT ;  /* 0xffffffff1b1b2890 */ /* 0x000fe200087fe43f */
[CC--:B--2---:R-:W-:Y:S04]  /*ad70*/  LEA R42, P4, R0.reuse, R36.reuse, 0x2 ;  /* 0x00000024002a7211 */ /* 0x0c4fe800078810ff */
        /* <DEDUP_REMOVED lines=10> */
[----:B------:R-:W-:Y:S03]  /*ae20*/  RED.E.ADD.F32.FTZ.RN.STRONG.GPU [R18.64], R32 ;  /* 0x000000201200798e */ /* 0x000fe6000c10e784 */
[----:B------:R-:W-:Y:S02]  /*ae30*/  SEL R169, R0, 0xffffffc0, !P1 ;  /* 0xffffffc000a97807 */ /* 0x000fe40004800000 */
[----:B------:R-:W-:Y:S03]  /*ae40*/  RED.E.ADD.F32.FTZ.RN.STRONG.GPU [R16.64], R33 ;  /* 0x000000211000798e */ /* 0x000fe6000c10e784 */
[----:B------:R-:W-:Y:S02]  /*ae50*/  IMAD.IADD R0, R169, 0x1, R168 ;  /* 0x00000001a9007824 */ /* 0x000fe400078e02a8 */
[----:B------:R-:W-:Y:S05]  /*ae60*/  RED.E.ADD.F32.FTZ.RN.STRONG.GPU [R14.64], R34 ;  /* 0x000000220e00798e */ /* 0x000fea000c10e784 */
        /* <DEDUP_REMOVED lines=23> */
[----:B------:R-:W2:Y:S02]  /*afe0*/  LDSM.16.MT88.4 R16, [R0+0x1000] ;  /* 0x001000000010783b */ /* 0x000ea40000004200 */
        /* <DEDUP_REMOVED lines=155> */
[-C--:B------:R-:W-:Y:S01]  /*b9a0*/  LEA.HI R2, R30, R29.reuse, RZ, 0x2 ;  /* 0x0000001d1e027211 */ /* 0x080fe200078f10ff */
        /* <DEDUP_REMOVED lines=112> */
.L_x_2218:
        /* <DEDUP_REMOVED lines=19> */
.L_x_2219:
        /* <DEDUP_REMOVED lines=10> */
[----:B------:R-:W-:Y:S01]  /*c280*/  IMAD.IADD R0, R29, 0x1, -R0 ;  /* 0x000000011d007824 */ /* 0x000fe200078e0a00 */
[----:B------:R-:W-:-:S02]  /*c290*/  USHF.R.S32.HI UR18, URZ, 0x1f, UR40 ;  /* 0x0000001f3f127899 */ /* 0x000fc40008011428 */
        /* <DEDUP_REMOVED lines=34> */
.L_x_2221:
[----:B------:R-:W-:Y:S05]  /*c4c0*/  BSYNC B0 ;  /* 0x0000000000007941 */ /* 0x000fea0003800000 */
.L_x_2220:
        /* <DEDUP_REMOVED lines=15> */
.L_x_2223:
[----:B------:R-:W-:Y:S05]  /*c5c0*/  BSYNC B0 ;  /* 0x0000000000007941 */ /* 0x000fea0003800000 */
.L_x_2222:
        /* <DEDUP_REMOVED lines=15> */
.L_x_2225:
[----:B------:R-:W-:Y:S05]  /*c6c0*/  BSYNC B0 ;  /* 0x0000000000007941 */ /* 0x000fea0003800000 */
.L_x_2224:
        /* <DEDUP_REMOVED lines=14> */
.L_x_2227:
[----:B------:R-:W-:Y:S05]  /*c7b0*/  BSYNC B0 ;  /* 0x0000000000007941 */ /* 0x000fea0003800000 */
.L_x_2226:
        /* <DEDUP_REMOVED lines=25> */
.L_x_2229:
[----:B------:R-:W-:Y:S05]  /*c950*/  BSYNC B0 ;  /* 0x0000000000007941 */ /* 0x000fea0003800000 */
.L_x_2228:
        /* <DEDUP_REMOVED lines=13> */
.L_x_2231:
[----:B------:R-:W-:Y:S05]  /*ca30*/  BSYNC B0 ;  /* 0x0000000000007941 */ /* 0x000fea0003800000 */
.L_x_2230:
        /* <DEDUP_REMOVED lines=13> */
.L_x_2233:
[----:B------:R-:W-:Y:S05]  /*cb10*/  BSYNC B0 ;  /* 0x0000000000007941 */ /* 0x000fea0003800000 */
.L_x_2232:
        /* <DEDUP_REMOVED lines=11> */
.L_x_2212:
[----:B------:R-:W-:Y:S05]  /*cbd0*/  BSYNC B1 ;  /* 0x0000000000017941 */ /* 0x000fea0003800000 */
.L_x_2190:
        /* <DEDUP_REMOVED lines=11> */
.L_x_2234:
[----:B------:R-:W-:Y:S05]  /*cc90*/  EXIT ;  /* 0x000000000000794d */ /* 0x000fea0003800000 */
.L_x_2236:
        /* <DEDUP_REMOVED lines=14> */
.L_x_2493:


//--------------------- .text._ZN5flash44flash_bwd_dq_dk_dv_loop_seqk_parallel_kernelI23Flash_bwd_kernel_traitsILi64ELi128ELi128ELi8ELi4ELi4ELi4ELb0ELb0EN7cutlass10bfloat16_tE19Flash_kernel_traitsILi64ELi128ELi128ELi8ES3_EELb0ELb0ELb1ELb0ELb0ELb1ELb1EEEvNS_16Flash_bwd_paramsE --------------------------
	.section	.text._ZN5flash44flash_bwd_dq_dk_dv_loop_seqk_parallel_kernelI23Flash_bwd_kernel_traitsILi64ELi128ELi128ELi8ELi4ELi4ELi4ELb0ELb0EN7cutlass10bfloat16_tE19Flash_kernel_traitsILi64ELi128ELi128ELi8ES3_EELb0ELb0ELb1ELb0ELb0ELb1ELb1EEEvNS_16Flash_bwd_paramsE,"ax",@progbits
	.sectioninfo	@"SHI_REGISTERS=255"
	.align	128
        .global         _ZN5flash44flash_bwd_dq_dk_dv_loop_seqk_parallel_kernelI23Flash_bwd_kernel_traitsILi64ELi128ELi128ELi8ELi4ELi4ELi4ELb0ELb0EN7cutlass10bfloat16_tE19Flash_kernel_traitsILi64ELi128ELi128ELi8ES3_EELb0ELb0ELb1ELb0ELb0ELb1ELb1EEEvNS_16Flash_bwd_paramsE
        .type           _ZN5flash44flash_bwd_dq_dk_dv_loop_seqk_parallel_kernelI23Flash_bwd_kernel_traitsILi64ELi128ELi128ELi8ELi4ELi4ELi4ELb0ELb0EN7cutlass10bfloat16_tE19Flash_kernel_traitsILi64ELi128ELi128ELi8ES3_EELb0ELb0ELb1ELb0ELb0ELb1ELb1EEEvNS_16Flash_bwd_paramsE,@function
        .size           _ZN5flash44flash_bwd_dq_dk_dv_loop_seqk_parallel_kernelI23Flash_bwd_kernel_traitsILi64ELi128ELi128ELi8ELi4ELi4ELi4ELb0ELb0EN7cutlass10bfloat16_tE19Flash_kernel_traitsILi64ELi128ELi128ELi8ES3_EELb0ELb0ELb1ELb0ELb0ELb1ELb1EEEvNS_16Flash_bwd_paramsE,(.L_x_2494 - _ZN5flash44flash_bwd_dq_dk_dv_loop_seqk_parallel_kernelI23Flash_bwd_kernel_traitsILi64ELi128ELi128ELi8ELi4ELi4ELi4ELb0ELb0EN7cutlass10bfloat16_tE19Flash_kernel_traitsILi64ELi128ELi128ELi8ES3_EELb0ELb0ELb1ELb0ELb0ELb1ELb1EEEvNS_16Flash_bwd_paramsE)
        .other          _ZN5flash44flash_bwd_dq_dk_dv_loop_seqk_parallel_kernelI23Flash_bwd_kernel_traitsILi64ELi128ELi128ELi8ELi4ELi4ELi4ELb0ELb0EN7cutlass10bfloat16_tE19Flash_kernel_traitsILi64ELi128ELi128ELi8ES3_EELb0ELb0ELb1ELb0ELb0ELb1ELb1EEEvNS_16Flash_bwd_paramsE,@"STO_CUDA_ENTRY STV_DEFAULT"
_ZN5flash44flash_bwd_dq_dk_dv_loop_seqk_parallel_kernelI23Flash_bwd_kernel_traitsILi64ELi128ELi128ELi8ELi4ELi4ELi4ELb0ELb0EN7cutlass10bfloat16_tE19Flash_kernel_traitsILi64ELi128ELi128ELi8ES3_EELb0ELb0ELb1ELb0ELb0ELb1ELb1EEEvNS_16Flash_bwd_paramsE:
.text._ZN5flash44flash_bwd_dq_dk_dv_loop_seqk_parallel_kernelI23Flash_bwd_kernel_traitsILi64ELi128ELi128ELi8ELi4ELi4ELi4ELb0ELb0EN7cutlass10bfloat16_tE19Flash_kernel_traitsILi64ELi128ELi128ELi8ES3_EELb0ELb0ELb1ELb0ELb0ELb1ELb1EEEvNS_16Flash_bwd_paramsE:
        /* <DEDUP_REMOVED lines=22> */
[----:B------:R-:W-:Y:S02]  /*0160*/  ULDC UR12, c[0x0][0x1c0] ;  /* 0x00007000000c7ab9 */ /* 0x000fe40000000800 */
[----:B------:R-:W-:Y:S02]  /*0170*/  UIMAD.WIDE UR36, UR48, UR36, URZ ;  /* 0x00000024302472a5 */ /* 0x000fe4000f8e023f */
[----:B------:R-:W-:Y:S02]  /*0180*/  UMOV UR8, 0x80 ;  /* 0x0000008000087882 */ /* 0x000fe40000000000 */
[----:B------:R-:W-:Y:S02]  /*0190*/  ULDC UR6, c[0x0][0x210] ;  /* 0x0000840000067ab9 */ /* 0x000fe40000000800 */
[----:B------:R-:W-:Y:S01]  /*01a0*/  ULDC UR57, c[0x0][0x234] ;  /* 0x00008d0000397ab9 */ /* 0x000fe20000000800 */
[----:B-1----:R-:W-:Y:S01]  /*01b0*/  SHF.R.S32.HI R9, RZ, 0x1f, R14 ;  /* 0x0000001fff097819 */ /* 0x002fe2000001140e */
[----:B--2---:R-:W-:-:S02]  /*01c0*/  UIMAD.WIDE.U32 UR46, UR32, UR14, URZ ;  /* 0x0000000e202e72a5 */ /* 0x004fc4000f8e003f */
[----:B------:R-:W-:Y:S01]  /*01d0*/  USHF.L.U32 UR14, UR32, 0x7, URZ ;  /* 0x00000007200e7899 */ /* 0x000fe2000800063f */
[CC--:B------:R-:W-:Y:S01]  /*01e0*/  LEA.HI R8, R9.reuse, R14.reuse, RZ, 0x4 ;  /* 0x0000000e09087211 */ /* 0x0c0fe200078f20ff */
[----:B------:R-:W-:Y:S01]  /*01f0*/  ULDC UR13, c[0x0][0x1c0] ;  /* 0x00007000000d7ab9 */ /* 0x000fe20000000800 */
[CC--:B------:R-:W-:Y:S01]  /*0200*/  LEA.HI R4, R9.reuse, R14.reuse, RZ, 0x5 ;  /* 0x0000000e09047211 */ /* 0x0c0fe200078f28ff */
[----:B------:R-:W-:Y:S01]  /*0210*/  ULDC UR11, c[0x0][0x1c0] ;  /* 0x00007000000b7ab9 */ /* 0x000fe20000000800 */
[----:B------:R-:W-:Y:S01]  /*0220*/  SHF.R.S32.HI R2, RZ, 0x4, R8 ;  /* 0x00000004ff027819 */ /* 0x000fe20000011408 */
[----:B---3--:R-:W-:Y:S01]  /*0230*/  UIMAD UR49, UR38, UR48, URZ ;  /* 0x00000030263172a4 */ /* 0x008fe2000f8e023f */
[C---:B------:R-:W-:Y:S01]  /*0240*/  LEA.HI R16, R9.reuse, R14, RZ, 0x2 ;  /* 0x0000000e09107211 */ /* 0x040fe200078f10ff */
[----:B------:R-:W-:Y:S01]  /*0250*/  UIMAD UR48, UR48, UR12, URZ ;  /* 0x0000000c303072a4 */ /* 0x000fe2000f8e023f */
[----:B------:R-:W-:Y:S01]  /*0260*/  LEA.HI R0, R8, R2, RZ, 0x1 ;  /* 0x0000000208007211 */ /* 0x000fe200078f08ff */
[----:B------:R-:W-:Y:S01]  /*0270*/  UIMAD UR57, UR8, UR6, UR57 ;  /* 0x00000006083972a4 */ /* 0x000fe2000f8e0239 */
[----:B------:R-:W-:Y:S01]  /*0280*/  SHF.R.S32.HI R6, RZ, 0x5, R4 ;  /* 0x00000005ff067819 */ /* 0x000fe20000011404 */
[----:B------:R-:W-:Y:S01]  /*0290*/  UIMAD UR54, UR7, UR32, URZ ;  /* 0x00000020073672a4 */ /* 0x000fe2000f8e023f */
[----:B------:R-:W-:Y:S01]  /*02a0*/  LOP3.LUT R0, R0, 0xfffffffe, RZ, 0xc0, !PT ;  /* 0xfffffffe00007812 */ /* 0x000fe200078ec0ff */
[----:B------:R-:W-:Y:S01]  /*02b0*/  UIMAD UR6, UR32, UR11, UR38 ;  /* 0x0000000b200672a4 */ /* 0x000fe2000f8e0226 */
[--C-:B------:R-:W-:Y:S01]  /*02c0*/  SHF.R.S32.HI R5, RZ, 0x2, R16.reuse ;  /* 0x00000002ff057819 */ /* 0x100fe20000011410 */
[----:B------:R-:W-:Y:S01]  /*02d0*/  @!UP5 UIMAD UR7, UR32, UR13, UR38 ;  /* 0x0000000d2007d2a4 */ /* 0x000fe2000f8e0226 */
[----:B------:R-:W-:Y:S01]  /*02e0*/  SHF.R.S32.HI R3, RZ, 0x1f, R16 ;  /* 0x0000001fff037819 */ /* 0x000fe20000011410 */
[----:B------:R-:W-:Y:S01]  /*02f0*/  IMAD.IADD R12, R2, 0x1, -R0 ;  /* 0x00000001020c7824 */ /* 0x000fe200078e0a00 */
[----:B------:R-:W-:Y:S01]  /*0300*/  SHF.R.S32.HI R0, RZ, 0x1f, R4 ;  /* 0x0000001fff007819 */ /* 0x000fe20000011404 */
[----:B------:R-:W-:Y:S01]  /*0310*/  USHF.L.U32 UR43, UR48, 0x7, URZ ;  /* 0x00000007302b7899 */ /* 0x000fe2000800063f */
[----:B------:R-:W-:Y:S01]  /*0320*/  LEA.HI R15, R9, R14, RZ, 0x3 ;  /* 0x0000000e090f7211 */ /* 0x000fe200078f18ff */
[----:B------:R-:W-:Y:S01]  /*0330*/  ULDC UR51, c[0x0][0x214] ;  /* 0x0000850000337ab9 */ /* 0x000fe20000000800 */
[----:B------:R-:W-:Y:S01]  /*0340*/  LEA.HI R2, R0, R6, RZ, 0x2 ;  /* 0x0000000600027211 */ /* 0x000fe200078f10ff */
[----:B------:R-:W-:Y:S01]  /*0350*/  ULDC UR58, c[0x0][0x1c8] ;  /* 0x00007200003a7ab9 */ /* 0x000fe20000000800 */
[----:B------:R-:W-:Y:S01]  /*0360*/  LEA.HI R0, R3, R5, RZ, 0x3 ;  /* 0x0000000503007211 */ /* 0x000fe200078f18ff */
[----:B------:R-:W-:Y:S01]  /*0370*/  ULDC.U8 UR10, c[0x0][0x3d0] ;  /* 0x0000f400000a7ab9 */ /* 0x000fe20000000000 */
[----:B------:R-:W-:Y:S01]  /*0380*/  LOP3.LUT R2, R2, 0xfffffffc, RZ, 0xc0, !PT ;  /* 0xfffffffc02027812 */ /* 0x000fe200078ec0ff */
[----:B------:R-:W-:Y:S01]  /*0390*/  ULDC UR52, c[0x0][0x224] ;  /* 0x0000890000347ab9 */ /* 0x000fe20000000800 */
[----:B------:R-:W-:Y:S01]  /*03a0*/  LOP3.LUT R0, R0, 0xfffffff8, RZ, 0xc0, !PT ;  /* 0xfffffff800007812 */ /* 0x000fe200078ec0ff */
[----:B------:R-:W-:-:S02]  /*03b0*/  @UP5 UIMAD UR56, UR32, UR51, URZ ;  /* 0x00000033203852a4 */ /* 0x000fc4000f8e023f */
[----:B------:R-:W-:Y:S01]  /*03c0*/  IMAD.IADD R10, R6, 0x1, -R2 ;  /* 0x00000001060a7824 */ /* 0x000fe200078e0a02 */
[----:B------:R-:W-:Y:S01]  /*03d0*/  SHF.R.S32.HI R2, RZ, 0x3, R15 ;  /* 0x00000003ff027819 */ /* 0x000fe2000001140f */
[----:B------:R-:W-:Y:S01]  /*03e0*/  IMAD.IADD R7, R5, 0x1, -R0 ;  /* 0x0000000105077824 */ /* 0x000fe200078e0a00 */
[----:B------:R-:W-:Y:S01]  /*03f0*/  LOP3.LUT R0, R4, 0xffffffe0, RZ, 0xc0, !PT ;  /* 0xffffffe004007812 */ /* 0x000fe200078ec0ff */
[----:B------:R-:W-:Y:S01]  /*0400*/  ULDC.64 UR4, c[0x0][0x118] ;  /* 0x0000460000047ab9 */ /* 0x000fe20000000a00 */
[----:B------:R-:W-:Y:S01]  /*0410*/  LOP3.LUT R4, R15, 0xfffffff8, RZ, 0xc0, !PT ;  /* 0xfffffff80f047812 */ /* 0x000fe200078ec0ff */
[----:B------:R-:W-:Y:S01]  /*0420*/  IMAD.SHL.U32 R2, R2, 0x40, RZ ;  /* 0x0000004002027824 */ /* 0x000fe200078e00ff */
[----:B------:R-:W-:Y:S01]  /*0430*/  ULDC UR42, c[0x0][0x2e8] ;  /* 0x0000ba00002a7ab9 */ /* 0x000fe20000000800 */
[----:B------:R-:W-:Y:S01]  /*0440*/  IMAD.IADD R3, R14, 0x1, -R0 ;  /* 0x000000010e037824 */ /* 0x000fe200078e0a00 */
[----:B------:R-:W-:Y:S01]  /*0450*/  LOP3.LUT R0, R8, 0xfffffff0, RZ, 0xc0, !PT ;  /* 0xfffffff008007812 */ /* 0x000fe200078ec0ff */
[----:B------:R-:W-:Y:S01]  /*0460*/  IMAD.IADD R4, R14, 0x1, -R4 ;  /* 0x000000010e047824 */ /* 0x000fe200078e0a04 */
[----:B------:R-:W-:Y:S01]  /*0470*/  LOP3.LUT R2, R2, 0x1c0, RZ, 0xc0, !PT ;  /* 0x000001c002027812 */ /* 0x000fe200078ec0ff */
[----:B------:R-:W-:Y:S01]  /*0480*/  ULOP3.LUT UR58, UR38, UR58, URZ, 0x3c, !UPT ;  /* 0x0000003a263a7292 */ /* 0x000fe2000f8e3c3f */
[----:B------:R-:W-:Y:S01]  /*0490*/  SHF.R.S32.HI R6, RZ, 0x1f, R3 ;  /* 0x0000001fff067819 */ /* 0x000fe20000011403 */
[----:B------:R-:W-:Y:S01]  /*04a0*/  IMAD.IADD R0, R14, 0x1, -R0 ;  /* 0x000000010e007824 */ /* 0x000fe200078e0a00 */
[C---:B------:R-:W-:Y:S01]  /*04b0*/  LOP3.LUT P4, RZ, R4.reuse, 0x2, RZ, 0xc0, !PT ;  /* 0x0000000204ff7812 */ /* 0x040fe2000788c0ff */
[----:B------:R-:W-:Y:S01]  /*04c0*/  IMAD.SHL.U32 R5, R4, 0x8, RZ ;  /* 0x0000000804057824 */ /* 0x000fe200078e00ff */
[----:B------:R-:W-:Y:S01]  /*04d0*/  LEA.HI R8, R6, R3, RZ, 0x2 ;  /* 0x0000000306087211 */ /* 0x000fe200078f10ff */
[----:B------:R-:W-:Y:S01]  /*04e0*/  USHF.R.S32.HI UR59, URZ, 0x1f, UR38 ;  /* 0x0000001f3f3b7899 */ /* 0x000fe20008011426 */
[----:B------:R-:W-:Y:S01]  /*04f0*/  SHF.R.S32.HI R6, RZ, 0x1f, R0 ;  /* 0x0000001fff067819 */ /* 0x000fe20000011400 */
[----:B------:R-:W-:Y:S01]  /*0500*/  UISETP.NE.AND UP6, UPT, UR10, URZ, UPT ;  /* 0x0000003f0a00728c */ /* 0x000fe2000bfc5270 */
[----:B------:R-:W-:Y:S01]  /*0510*/  LOP3.LUT R3, R2, 0x38, R5, 0xf8, !PT ;  /* 0x0000003802037812 */ /* 0x000fe200078ef805 */
[----:B------:R-:W-:Y:S01]  /*0520*/  USHF.R.S32.HI UR61, URZ, 0x1f, UR32 ;  /* 0x0000001f3f3d7899 */ /* 0x000fe20008011420 */
[----:B------:R-:W-:Y:S01]  /*0530*/  SHF.R.U32.HI R2, RZ, 0x3, R2 ;  /* 0x00000003ff027819 */ /* 0x000fe20000011602 */
[----:B------:R-:W-:Y:S01]  /*0540*/  USHF.R.S32.HI UR60, URZ, 0x1f, UR38 ;  /* 0x0000001f3f3c7899 */ /* 0x000fe20008011426 */
[----:B------:R-:W-:Y:S01]  /*0550*/  LEA.HI R11, R6, R0, RZ, 0x3 ;  /* 0x00000000060b7211 */ /* 0x000fe200078f18ff */
[----:B------:R-:W-:Y:S01]  /*0560*/  IMAD.SHL.U32 R6, R12, 0x200, RZ ;  /* 0x000002000c067824 */ /* 0x000fe200078e00ff */
[----:B------:R-:W-:Y:S01]  /*0570*/  LOP3.LUT R3, R3, R2, RZ, 0x3c, !PT ;  /* 0x0000000203037212 */ /* 0x000fe200078e3cff */
[----:B------:R-:W-:Y:S01]  /*0580*/  UIMAD.WIDE.U32 UR44, UR36, UR46, URZ ;  /* 0x0000002e242c72a5 */ /* 0x000fe2000f8e003f */
[----:B------:R-:W-:Y:S01]  /*0590*/  LOP3.LUT R2, R11, 0xfffffff8, RZ, 0xc0, !PT ;  /* 0xfffffff80b027812 */ /* 0x000fe200078ec0ff */
[----:B------:R-:W-:Y:S01]  /*05a0*/  UIMAD UR53, UR37, UR46, URZ ;  /* 0x0000002e253572a4 */ /* 0x000fe2000f8e023f */
[----:B------:R-:W-:Y:S01]  /*05b0*/  LEA.HI R5, R9, R14, RZ, 0x6 ;  /* 0x0000000e09057211 */ /* 0x000fe200078f30ff */
[----:B------:R-:W-:Y:S01]  /*05c0*/  USHF.R.S32.HI UR55, URZ, 0x1f, UR49 ;  /* 0x0000001f3f377899 */ /* 0x000fe20008011431 */
[----:B------:R-:W-:Y:S01]  /*05d0*/  LOP3.LUT P3, RZ, R4, 0x4, RZ, 0xc0, !PT ;  /* 0x0000000404ff7812 */ /* 0x000fe2000786c0ff */
[----:B------:R-:W-:Y:S01]  /*05e0*/  IMAD.IADD R13, R0, 0x1, -R2 ;  /* 0x00000001000d7824 */ /* 0x000fe200078e0a02 */
[----:B------:R-:W-:Y:S01]  /*05f0*/  SEL R176, R244, 0xffffffe0, !P4 ;  /* 0xffffffe0f4b07807 */ /* 0x000fe20006000000 */
[----:B------:R-:W-:Y:S01]  /*0600*/  IMAD.SHL.U32 R0, R5, 0x8, RZ ;  /* 0x0000000805007824 */ /* 0x000fe200078e00ff */
[----:B------:R-:W-:Y:S01]  /*0610*/  UIMAD UR52, UR6, UR52, URZ ;  /* 0x00000034063472a4 */ /* 0x000fe2000f8e023f */
[----:B------:R-:W-:Y:S01]  /*0620*/  IMAD.SHL.U32 R2, R4, 0x40, RZ ;  /* 0x0000004004027824 */ /* 0x000fe200078e00ff */
[----:B------:R-:W-:-:S02]  /*0630*/  @!UP5 UIMAD UR51, UR7, UR51, URZ ;  /* 0x000000330733d2a4 */ /* 0x000fc4000f8e023f */
[----:B------:R-:W-:Y:S01]  /*0640*/  LOP3.LUT R0, R3, 0xfffffe00, R0, 0xf8, !PT ;  /* 0xfffffe0003007812 */ /* 0x000fe200078ef800 */
[----:B------:R-:W-:Y:S01]  /*0650*/  USHF.R.S32.HI UR50, URZ, 0x1f, UR43 ;  /* 0x0000001f3f327899 */ /* 0x000fe2000801142b */
[----:B------:R-:W-:Y:S01]  /*0660*/  LEA.HI R3, R9, R14, RZ, 0x7 ;  /* 0x0000000e09037211 */ /* 0x000fe200078f38ff */
[----:B------:R-:W-:Y:S02]  /*0670*/  UMOV UR41, 0xffffc000 ;  /* 0xffffc00000297882 */ /* 0x000fe40000000000 */
[----:B------:R1:W-:Y:S01]  /*0680*/  STL [R1+0x5c], R0 ;  /* 0x00005c0001007387 */ /* 0x0003e20000100800 */
[----:B------:R-:W-:Y:S02]  /*0690*/  SHF.R.S32.HI R3, RZ, 0x7, R3 ;  /* 0x00000007ff037819 */ /* 0x000fe40000011403 */
        /* <DEDUP_REMOVED lines=14> */
[----:B------:R-:W-:Y:S01]  /*0780*/  IMAD.U32 R2, RZ, RZ, UR14 ;  /* 0x0000000eff027e24 */ /* 0x000fe2000f8e00ff */
[----:B------:R-:W-:Y:S01]  /*0790*/  LOP3.LUT R5, R6, R5, R4, 0xf6, !PT ;  /* 0x0000000506057212 */ /* 0x000fe200078ef604 */
[C---:B------:R-:W-:Y:S01]  /*07a0*/  IMAD.SHL.U32 R6, R14.reuse, 0x2, RZ ;  /* 0x000000020e067824 */ /* 0x040fe200078e00ff */
[----:B------:R-:W-:Y:S01]  /*07b0*/  STL [R1+0x50], R17 ;  /* 0x0000501101007387 */ /* 0x000fe20000100800 */
[----:B------:R-:W-:Y:S01]  /*07c0*/  IMAD.IADD R0, R14, 0x1, -R0 ;  /* 0x000000010e007824 */ /* 0x000fe200078e0a00 */
[----:B------:R-:W-:Y:S01]  /*07d0*/  SEL R244, R244, 0xffffffe0, !P1 ;  /* 0xffffffe0f4f47807 */ /* 0x000fe20004800000 */
[----:B------:R-:W-:Y:S01]  /*07e0*/  IMAD.SHL.U32 R2, R7, 0x40, RZ ;  /* 0x0000004007027824 */ /* 0x000fe200078e00ff */
[----:B------:R-:W-:Y:S01]  /*07f0*/  LOP3.LUT R6, R6, 0x6, RZ, 0xc0, !PT ;  /* 0x0000000606067812 */ /* 0x000fe200078ec0ff */
[C---:B------:R-:W-:Y:S01]  /*0800*/  IMAD.SHL.U32 R4, R3.reuse, 0x8, RZ ;  /* 0x0000000803047824 */ /* 0x040fe200078e00ff */
[----:B------:R-:W-:Y:S01]  /*0810*/  SEL R242, R242, 0x10, !P0 ;  /* 0x00000010f2f27807 */ /* 0x000fe20004000000 */
[----:B------:R-:W-:Y:S01]  /*0820*/  IMAD.SHL.U32 R8, R0, 0x2, RZ ;  /* 0x0000000200087824 */ /* 0x000fe200078e00ff */
[----:B------:R-:W-:Y:S01]  /*0830*/  LOP3.LUT R0, R2, 0x1c0, RZ, 0xc0, !PT ;  /* 0x000001c002007812 */ /* 0x000fe200078ec0ff */
[----:B------:R-:W-:Y:S01]  /*0840*/  IMAD.SHL.U32 R7, R12, 0x10, RZ ;  /* 0x000000100c077824 */ /* 0x000fe200078e00ff */
[----:B------:R-:W-:Y:S01]  /*0850*/  LOP3.LUT R2, R4, 0x8, RZ, 0xc0, !PT ;  /* 0x0000000804027812 */ /* 0x000fe200078ec0ff */
[----:B------:R-:W-:-:S02]  /*0860*/  IMAD R6, R3, 0x40, R6 ;  /* 0x0000004003067824 */ /* 0x000fc400078e0206 */
[----:B------:R-:W-:Y:S01]  /*0870*/  IMAD R4, R3, 0x2000, R8 ;  /* 0x0000200003047824 */ /* 0x000fe200078e0208 */
[----:B------:R-:W-:Y:S01]  /*0880*/  SHF.R.U32.HI R3, RZ, 0x3, R0 ;  /* 0x00000003ff037819 */ /* 0x000fe20000011600 */
[----:B------:R-:W-:Y:S01]  /*0890*/  IMAD.SHL.U32 R174, R174, 0x2, RZ ;  /* 0x00000002aeae7824 */ /* 0x000fe200078e00ff */
[----:B------:R-:W-:Y:S01]  /*08a0*/  LOP3.LUT R9, R2, 0x10, R7, 0xf8, !PT ;  /* 0x0000001002097812 */ /* 0x000fe200078ef807 */
[----:B------:R1:W-:Y:S01]  /*08b0*/  STL [R1+0x68], R6 ;  /* 0x0000680601007387 */ /* 0x0003e20000100800 */
[----:B------:R-:W-:Y:S01]  /*08c0*/  LOP3.LUT R7, R3, R0, R2, 0x1e, !PT ;  /* 0x0000000003077212 */ /* 0x000fe200078e1e02 */
[----:B------:R-:W-:Y:S02]  /*08d0*/  IMAD.SHL.U32 R2, R13, 0x40, RZ ;  /* 0x000000400d027824 */ /* 0x000fe400078e00ff */
[----:B------:R-:W-:Y:S02]  /*08e0*/  IMAD R4, R10, 0x400, R4 ;  /* 0x000004000a047824 */ /* 0x000fe400078e0204 */
[----:B------:R-:W-:Y:S01]  /*08f0*/  IMAD.IADD R177, R174, 0x1, R176 ;  /* 0x00000001aeb17824 */ /* 0x000fe200078e02b0 */
[----:B------:R-:W-:-:S02]  /*0900*/  LOP3.LUT R2, R2, 0x1c0, RZ, 0xc0, !PT ;  /* 0x000001c002027812 */ /* 0x000fc400078ec0ff */
[----:B-1----:R-:W-:Y:S01]  /*0910*/  LOP3.LUT R6, R3, R0, RZ, 0xfc, !PT ;  /* 0x0000000003067212 */ /* 0x002fe200078efcff */
[----:B------:R-:W-:Y:S02]  /*0920*/  IMAD.SHL.U32 R0, R11, 0x40, RZ ;  /* 0x000000400b007824 */ /* 0x000fe400078e00ff */
[----:B------:R-:W-:Y:S02]  /*0930*/  IMAD.SHL.U32 R3, R12, 0x8, RZ ;  /* 0x000000080c037824 */ /* 0x000fe400078e00ff */
[----:B------:R-:W-:Y:S01]  /*0940*/  IMAD.IADD R240, R6, 0x1, R4 ;  /* 0x0000000106f07824 */ /* 0x000fe200078e0204 */
[----:B------:R-:W-:Y:S01]  /*0950*/  LOP3.LUT R0, R0, 0xfffffe00, RZ, 0xc0, !PT ;  /* 0xfffffe0000007812 */ /* 0x000fe200078ec0ff */
[----:B------:R-:W-:Y:S01]  /*0960*/  IMAD R4, R10, 0x400, R8 ;  /* 0x000004000a047824 */ /* 0x000fe200078e0208 */
[----:B------:R-:W-:Y:S01]  /*0970*/  LOP3.LUT R3, R2, 0x8, R3, 0xf8, !PT ;  /* 0x0000000802037812 */ /* 0x000fe200078ef803 */
[----:B------:R-:W-:Y:S01]  /*0980*/  IMAD.SHL.U32 R240, R240, 0x2, RZ ;  /* 0x00000002f0f07824 */ /* 0x000fe200078e00ff */
[----:B------:R-:W-:Y:S01]  /*0990*/  SHF.R.U32.HI R6, RZ, 0x3, R2 ;  /* 0x00000003ff067819 */ /* 0x000fe20000011602 */
[----:B------:R-:W-:-:S02]  /*09a0*/  IMAD.IADD R7, R4, 0x1, R7 ;  /* 0x0000000104077824 */ /* 0x000fc400078e0207 */
[----:B------:R-:W-:Y:S01]  /*09b0*/  IMAD R4, R10, 0x400, R0 ;  /* 0x000004000a047824 */ /* 0x000fe200078e0200 */
[----:B------:R-:W-:Y:S01]  /*09c0*/  LOP3.LUT R3, R3, R6, RZ, 0x3c, !PT ;  /* 0x0000000603037212 */ /* 0x000fe200078e3cff */
[----:B------:R-:W-:Y:S01]  /*09d0*/  IMAD.IADD R243, R240, 0x1, R242 ;  /* 0x00000001f0f37824 */ /* 0x000fe200078e02f2 */
[----:B------:R-:W-:Y:S01]  /*09e0*/  LOP3.LUT R2, R6, R9, R2, 0x1e, !PT ;  /* 0x0000000906027212 */ /* 0x000fe200078e1e02 */
[----:B------:R-:W-:Y:S01]  /*09f0*/  IMAD.MOV.U32 R6, RZ, RZ, 0x440 ;  /* 0x00000440ff067424 */ /* 0x000fe200078e00ff */
[----:B------:R-:W-:Y:S01]  /*0a00*/  LEA R7, R7, 0xc000, 0x1 ;  /* 0x0000c00007077811 */ /* 0x000fe200078e08ff */
[----:B------:R-:W-:Y:S01]  /*0a10*/  IMAD.IADD R181, R4, 0x1, R3 ;  /* 0x0000000104b57824 */ /* 0x000fe200078e0203 */
[----:B------:R-:W-:Y:S01]  /*0a20*/  LOP3.LUT R180, R2, R0, RZ, 0xfc, !PT ;  /* 0x0000000002b47212 */ /* 0x000fe200078efcff */
[----:B------:R-:W-:Y:S01]  /*0a30*/  IMAD.MOV.U32 R4, RZ, RZ, 0x40 ;  /* 0x00000040ff047424 */ /* 0x000fe200078e00ff */
[----:B------:R-:W-:Y:S01]  /*0a40*/  IADD3 R0, R17, -0x80, RZ ;  /* 0xffffff8011007810 */ /* 0x000fe20007ffe0ff */
[----:B------:R-:W-:Y:S01]  /*0a50*/  IMAD.SHL.U32 R3, R5, 0x2, RZ ;  /* 0x0000000205037824 */ /* 0x000fe200078e00ff */
[----:B------:R-:W-:Y:S01]  /*0a60*/  SEL R6, R6, 0x3c0, !P2 ;  /* 0x000003c006067807 */ /* 0x000fe20005000000 */
[----:B------:R-:W-:Y:S01]  /*0a70*/  IMAD.IADD R5, R244, 0x1, R7 ;  /* 0x00000001f4057824 */ /* 0x000fe200078e0207 */
[----:B------:R-:W-:Y:S01]  /*0a80*/  SHF.R.S32.HI R2, RZ, 0x1f, R0 ;  /* 0x0000001fff027819 */ /* 0x000fe20000011400 */
[--C-:B------:R-:W-:Y:S01]  /*0a90*/  IMAD.IADD R247, R240, 0x1, R244.reuse ;  /* 0x00000001f0f77824 */ /* 0x100fe200078e02f4 */
[C---:B------:R-:W-:Y:S01]  /*0aa0*/  SEL R175, R4.reuse, 0xffffffc0, !P3 ;  /* 0xffffffc004af7807 */ /* 0x040fe20005800000 */
[----:B------:R-:W-:Y:S01]  /*0ab0*/  IMAD.IADD R246, R243, 0x1, R244 ;  /* 0x00000001f3f67824 */ /* 0x000fe200078e02f4 */
[----:B------:R-:W-:-:S02]  /*0ac0*/  SEL R4, R4, 0xffffffc0, !P2 ;  /* 0xffffffc004047807 */ /* 0x000fc40005000000 */
[C---:B------:R-:W-:Y:S01]  /*0ad0*/  SHF.L.U64.HI R2, R0.reuse, 0x2, R2 ;  /* 0x0000000200027819 */ /* 0x040fe20000010202 */
[----:B------:R-:W-:Y:S01]  /*0ae0*/  IMAD.SHL.U32 R0, R0, 0x4, RZ ;  /* 0x0000000400007824 */ /* 0x000fe200078e00ff */
[C---:B------:R-:W-:Y:S01]  /*0af0*/  IADD3 R11, R7.reuse, 0x420, RZ ;  /* 0x00000420070b7810 */ /* 0x040fe20007ffe0ff */
[----:B------:R-:W-:Y:S01]  /*0b00*/  IMAD.IADD R8, R4, 0x1, R7 ;  /* 0x0000000104087824 */ /* 0x000fe200078e0207 */
[C---:B------:R-:W-:Y:S01]  /*0b10*/  @P1 IADD3 R11, R7.reuse, 0x3e0, RZ ;  /* 0x000003e0070b1810 */ /* 0x040fe20007ffe0ff */
[----:B------:R1:W-:Y:S01]  /*0b20*/  STL [R1+0x64], R2 ;  /* 0x0000640201007387 */ /* 0x0003e20000100800 */
[C---:B------:R-:W-:Y:S01]  /*0b30*/  IADD3 R10, R7.reuse, 0x2420, RZ ;  /* 0x00002420070a7810 */ /* 0x040fe20007ffe0ff */
[----:B------:R-:W-:Y:S01]  /*0b40*/  IMAD.IADD R241, R240, 0x1, R4 ;  /* 0x00000001f0f17824 */ /* 0x000fe200078e0204 */
[C---:B------:R-:W-:Y:S01]  /*0b50*/  IADD3 R9, R7.reuse, 0x2040, RZ ;  /* 0x0000204007097810 */ /* 0x040fe20007ffe0ff */
[----:B------:R2:W-:Y:S01]  /*0b60*/  STL [R1+0x60], R0 ;  /* 0x0000600001007387 */ /* 0x0005e20000100800 */
[C---:B------:R-:W-:Y:S01]  /*0b70*/  @P1 IADD3 R10, R7.reuse, 0x23e0, RZ ;  /* 0x000023e0070a1810 */ /* 0x040fe20007ffe0ff */
[----:B------:R-:W-:Y:S01]  /*0b80*/  IMAD.IADD R175, R174, 0x1, R175 ;  /* 0x00000001aeaf7824 */ /* 0x000fe200078e02af */
[----:B------:R-:W-:Y:S01]  /*0b90*/  @P2 IADD3 R9, R7, 0x1fc0, RZ ;  /* 0x00001fc007092810 */ /* 0x000fe20007ffe0ff */
[----:B------:R-:W-:Y:S01]  /*0ba0*/  STL [R1+0x6c], R7 ;  /* 0x00006c0701007387 */ /* 0x000fe20000100800 */
[----:B------:R-:W-:-:S02]  /*0bb0*/  IMAD.IADD R242, R242, 0x1, R241 ;  /* 0x00000001f2f27824 */ /* 0x000fc400078e02f1 */
[----:B------:R-:W-:Y:S01]  /*0bc0*/  IMAD.IADD R245, R244, 0x1, R241 ;  /* 0x00000001f4f57824 */ /* 0x000fe200078e02f1 */
[----:B------:R-:W-:Y:S01]  /*0bd0*/  STL [R1+0x80], R8 ;  /* 0x0000800801007387 */ /* 0x000fe20000100800 */
[----:B------:R-:W-:-:S03]  /*0be0*/  IMAD.IADD R176, R176, 0x1, R175 ;  /* 0x00000001b0b07824 */ /* 0x000fc600078e02af */
[----:B------:R3:W-:Y:S01]  /*0bf0*/  STL [R1+0x9c], R5 ;  /* 0x00009c0501007387 */ /* 0x0007e20000100800 */
[C---:B-1----:R-:W-:Y:S02]  /*0c00*/  IADD3 R2, R7.reuse, 0x2020, RZ ;  /* 0x0000202007027810 */ /* 0x042fe40007ffe0ff */
[C---:B------:R-:W-:Y:S01]  /*0c10*/  @P1 IADD3 R2, R7.reuse, 0x1fe0, RZ ;  /* 0x00001fe007021810 */ /* 0x040fe20007ffe0ff */
[----:B--2---:R-:W-:-:S04]  /*0c20*/  IMAD.IADD R0, R7, 0x1, R6 ;  /* 0x0000000107007824 */ /* 0x004fc800078e0206 */
[----:B------:R-:W-:Y:S01]  /*0c30*/  IMAD.IADD R4, R4, 0x1, R2 ;  /* 0x0000000104047824 */ /* 0x000fe200078e0202 */
[----:B------:R1:W-:Y:S04]  /*0c40*/  STL [R1+0x7c], R0 ;  /* 0x00007c0001007387 */ /* 0x0003e80000100800 */
[----:B------:R-:W-:Y:S01]  /*0c50*/  STL [R1+0x88], R11 ;  /* 0x0000880b01007387 */ /* 0x000fe20000100800 */
[----:B---3--:R-:W-:-:S03]  /*0c60*/  IADD3 R5, R7, 0x2440, RZ ;  /* 0x0000244007057810 */ /* 0x008fc60007ffe0ff */
[----:B------:R-:W-:Y:S01]  /*0c70*/  STL [R1+0x70], R2 ;  /* 0x0000700201007387 */ /* 0x000fe20000100800 */
[----:B------:R-:W-:-:S03]  /*0c80*/  @P2 IADD3 R5, R7, 0x23c0, RZ ;  /* 0x000023c007052810 */ /* 0x000fc60007ffe0ff */
[----:B------:R-:W-:Y:S04]  /*0c90*/  STL [R1+0x84], R10 ;  /* 0x0000840a01007387 */ /* 0x000fe80000100800 */
[----:B------:R-:W-:Y:S04]  /*0ca0*/  STL [R1+0x78], R9 ;  /* 0x0000780901007387 */ /* 0x000fe80000100800 */
[----:B------:R2:W-:Y:S01]  /*0cb0*/  STL [R1+0x74], R5 ;  /* 0x0000740501007387 */ /* 0x0005e20000100800 */
[C---:B-1----:R-:W-:Y:S02]  /*0cc0*/  IMAD.IADD R0, R244.reuse, 0x1, R0 ;  /* 0x00000001f4007824 */ /* 0x042fe400078e0200 */
[----:B--2---:R-:W-:-:S02]  /*0cd0*/  IMAD.IADD R5, R244, 0x1, R8 ;  /* 0x00000001f4057824 */ /* 0x004fc400078e0208 */
[----:B------:R-:W-:-:S03]  /*0ce0*/  IMAD.IADD R244, R244, 0x1, R242 ;  /* 0x00000001f4f47824 */ /* 0x000fc600078e02f2 */
[----:B------:R-:W-:Y:S04]  /*0cf0*/  STL [R1+0x98], R5 ;  /* 0x0000980501007387 */ /* 0x000fe80000100800 */
[----:B------:R1:W-:Y:S04]  /*0d00*/  STL [R1+0x94], R0 ;  /* 0x0000940001007387 */ /* 0x0003e80000100800 */
[----:B------:R2:W-:Y:S01]  /*0d10*/  STL [R1+0x90], R4 ;  /* 0x0000900401007387 */ /* 0x0005e20000100800 */
[----:B-1----:R-:W-:-:S05]  /*0d20*/  IMAD.IADD R0, R6, 0x1, R2 ;  /* 0x0000000106007824 */ /* 0x002fca00078e0202 */
[----:B------:R2:W-:Y:S02]  /*0d30*/  STL [R1+0x8c], R0 ;  /* 0x00008c0001007387 */ /* 0x0005e40000100800 */
.L_x_2283:
        /* <DEDUP_REMOVED lines=12> */
[----:B-123--:R-:W-:Y:S01]  /*0e00*/  IMAD.U32 R4, RZ, RZ, UR6 ;  /* 0x00000006ff047e24 */ /* 0x00efe2000f8e00ff */
        /* <DEDUP_REMOVED lines=40> */
.L_x_2237:
        /* <DEDUP_REMOVED lines=21> */
[----:B------:R-:W-:Y:S02]  /*11e0*/  UIADD3 UR7, UR11, 0x80, UR24 ;  /* 0x000000800b077890 */ /* 0x000fe4000fffe018 */
[----:B------:R-:W-:Y:S02]  /*11f0*/  ULDC.64 UR8, c[0x0][0x190] ;  /* 0x0000640000087ab9 */ /* 0x000fe40000000a00 */
[----:B------:R-:W-:Y:S02]  /*1200*/  ULDC UR10, c[0x0][0x2e4] ;  /* 0x0000b900000a7ab9 */ /* 0x000fe40000000800 */
[----:B------:R-:W-:Y:S02]  /*1210*/  UIMAD.WIDE.U32 UR14, UR16, UR8, URZ ;  /* 0x00000008100e72a5 */ /* 0x000fe4000f8e003f */
[----:B------:R-:W-:Y:S02]  /*1220*/  UIADD3 UR8, UR11, 0x7f, URZ ;  /* 0x0000007f0b087890 */ /* 0x000fe4000fffe03f */
[----:B------:R-:W-:-:S02]  /*1230*/  UIADD3 UR7, UR7, UR10, -UR6 ;  /* 0x0000000a07077290 */ /* 0x000fc4000fffe806 */
[----:B------:R-:W-:Y:S02]  /*1240*/  UIMAD UR21, UR16, UR9, URZ ;  /* 0x00000009101572a4 */ /* 0x000fe4000f8e023f */
[----:B------:R-:W-:Y:S02]  /*1250*/  USHF.R.S32.HI UR9, URZ, 0x1f, UR8 ;  /* 0x0000001f3f097899 */ /* 0x000fe40008011408 */
[----:B------:R-:W-:Y:S02]  /*1260*/  UIADD3 UR7, UR7, 0x7f, URZ ;  /* 0x0000007f07077890 */ /* 0x000fe4000fffe03f */
[----:B------:R-:W-:Y:S02]  /*1270*/  ULDC.64 UR12, c[0x0][0x178] ;  /* 0x00005e00000c7ab9 */ /* 0x000fe40000000a00 */
[----:B------:R-:W-:Y:S02]  /*1280*/  ULEA.HI UR18, UR9, UR8, URZ, 0x7 ;  /* 0x0000000809127291 */ /* 0x000fe4000f8f383f */
[----:B------:R-:W-:-:S02]  /*1290*/  USHF.R.S32.HI UR8, URZ, 0x1f, UR7 ;  /* 0x0000001f3f087899 */ /* 0x000fc40008011407 */
[----:B------:R-:W-:Y:S02]  /*12a0*/  UIMAD UR10, UR40, UR12, URZ ;  /* 0x0000000c280a72a4 */ /* 0x000fe4000f8e023f */
[----:B------:R-:W-:Y:S02]  /*12b0*/  ULEA.HI UR17, UR8, UR7, URZ, 0x7 ;  /* 0x0000000708117291 */ /* 0x000fe4000f8f383f */
[----:B-1----:R-:W-:Y:S02]  /*12c0*/  UISETP.NE.AND UP0, UPT, UR25, -0x1, UPT ;  /* 0xffffffff1900788c */ /* 0x002fe4000bf05270 */
[----:B------:R-:W-:Y:S02]  /*12d0*/  UISETP.NE.AND UP3, UPT, UR16, -0x1, UPT ;  /* 0xffffffff1000788c */ /* 0x000fe4000bf65270 */
[----:B------:R-:W-:Y:S02]  /*12e0*/  UIMAD.WIDE.U32 UR8, UR32, UR12, URZ ;  /* 0x0000000c200872a5 */ /* 0x000fe4000f8e003f */
[----:B------:R-:W-:Y:S01]  /*12f0*/  UIMAD UR7, UR32, UR13, UR10 ;  /* 0x0000000d200772a4 */ /* 0x000fe2000f8e020a */
[----:B------:R-:W-:Y:S01]  /*1300*/  PLOP3.LUT P0, PT, PT, PT, UP0, 0x80, 0x0 ;  /* 0x000000000000781c */ /* 0x000fe20003f0f008 */
[----:B------:R-:W-:-:S02]  /*1310*/  USEL UR39, UR8, UR14, !UP3 ;  /* 0x0000000e08277287 */ /* 0x000fc4000d800000 */
[----:B------:R-:W-:Y:S02]  /*1320*/  UIADD3 UR35, UR9, UR7, URZ ;  /* 0x0000000709237290 */ /* 0x000fe4000fffe03f */
[----:B------:R-:W-:Y:S02]  /*1330*/  USHF.R.S32.HI UR8, URZ, 0x7, UR18 ;  /* 0x000000073f087899 */ /* 0x000fe40008011412 */
[----:B------:R-:W-:Y:S02]  /*1340*/  USHF.R.S32.HI UR7, URZ, 0x7, UR17 ;  /* 0x000000073f077899 */ /* 0x000fe40008011411 */
[----:B------:R-:W-:Y:S02]  /*1350*/  @UP0 UIADD3 UR10, UR20, UR25, URZ ;  /* 0x00000019140a0290 */ /* 0x000fe4000fffe03f */
[----:B------:R-:W-:Y:S02]  /*1360*/  UISETP.LT.AND UP2, UPT, UR8, UR7, UPT ;  /* 0x000000070800728c */ /* 0x000fe4000bf41270 */
[----:B------:R-:W-:-:S02]  /*1370*/  ULDC.64 UR12, c[0x0][0x198] ;  /* 0x00006600000c7ab9 */ /* 0x000fc40000000a00 */
[----:B------:R-:W-:Y:S02]  /*1380*/  USEL UR29, UR8, UR7, UP2 ;  /* 0x00000007081d7287 */ /* 0x000fe40009000000 */
[----:B------:R-:W-:Y:S02]  /*1390*/  @UP0 UIMAD.WIDE.U32 UR8, UR10, UR12, URZ ;  /* 0x0000000c0a0802a5 */ /* 0x000fe4000f8e003f */
[----:B------:R-:W-:Y:S02]  /*13a0*/  ULEA UR17, UR29, 0xffffff80, 0x7 ;  /* 0xffffff801d117891 */ /* 0x000fe4000f8e383f */
[----:B------:R-:W-:Y:S02]  /*13b0*/  @UP3 UIADD3 UR35, UR15, UR21, URZ ;  /* 0x000000150f233290 */ /* 0x000fe4000fffe03f */
[----:B------:R-:W-:Y:S02]  /*13c0*/  @UP0 UIMAD UR34, UR10, UR13, UR9 ;  /* 0x0000000d0a2202a4 */ /* 0x000fe4000f8e0209 */
[----:B------:R-:W-:-:S02]  /*13d0*/  USHF.R.S32.HI UR28, URZ, 0x1f, UR17 ;  /* 0x0000001f3f1c7899 */ /* 0x000fc40008011411 */
        /* <DEDUP_REMOVED lines=14> */
.L_x_2239:
        /* <DEDUP_REMOVED lines=18> */
.L_x_2240:
        /* <DEDUP_REMOVED lines=71> */
.L_x_2241:
[----:B------:R-:W-:Y:S02]  /*1a50*/  UMOV UR15, UR52 ;  /* 0x00000034000f7c82 */ /* 0x000fe40008000000 */
.L_x_2242:
[----:B------:R-:W1:Y:S01]  /*1a60*/  S2R R27, SR_TID.X ;  /* 0x00000000001b7919 */ /* 0x000e620000002100 */
[----:B------:R-:W-:Y:S01]  /*1a70*/  UIADD3 UR8, UP4, UP3, UR8, UR43, UR49 ;  /* 0x0000002b08087290 */ /* 0x000fe2000fb9e031 */
[----:B------:R-:W-:Y:S01]  /*1a80*/  IMAD.U32 R12, RZ, RZ, UR5 ;  /* 0x00000005ff0c7e24 */ /* 0x000fe2000f8e00ff */
[----:B------:R-:W-:Y:S01]  /*1a90*/  UMOV UR16, 0x4 ;  /* 0x0000000400107882 */ /* 0x000fe20000000000 */
[----:B------:R-:W-:Y:S01]  /*1aa0*/  IMAD.U32 R10, RZ, RZ, UR4 ;  /* 0x00000004ff0a7e24 */ /* 0x000fe2000f8e00ff */
[----:B------:R-:W-:Y:S01]  /*1ab0*/  UIADD3 UR22, UP2, UP1, UR18, UR8, UR21 ;  /* 0x0000000812167290 */ /* 0x000fe2000f95e015 */
[----:B------:R-:W-:Y:S01]  /*1ac0*/  IMAD.U32 R11, RZ, RZ, UR17 ;  /* 0x00000011ff0b7e24 */ /* 0x000fe2000f8e00ff */
[----:B------:R-:W-:Y:S01]  /*1ad0*/  UIADD3.X UR7, UR10, UR50, UR55, UP4, UP3 ;  /* 0x000000320a077290 */ /* 0x000fe2000a7e6437 */
[----:B------:R-:W-:Y:S01]  /*1ae0*/  IMAD.MOV.U32 R29, RZ, RZ, c[0x0][0x190] ;  /* 0x00006400ff1d7624 */ /* 0x000fe200078e00ff */
[----:B------:R-:W-:Y:S01]  /*1af0*/  ULDC.64 UR8, c[0x0][0x1a8] ;  /* 0x00006a0000087ab9 */ /* 0x000fe20000000a00 */
[----:B------:R-:W-:Y:S01]  /*1b00*/  BSSY B1, `(.L_x_2238) ;  /* 0x0000aee000017945 */ /* 0x000fe20003800000 */
[----:B------:R-:W-:Y:S01]  /*1b10*/  UIADD3.X UR21, UR12, UR7, UR14, UP2, UP1 ;  /* 0x000000070c157290 */ /* 0x000fe200097e240e */
[----:B------:R-:W-:Y:S01]  /*1b20*/  IMAD.SHL.U32 R24, R29, 0x20, RZ ;  /* 0x000000201d187824 */ /* 0x000fe200078e00ff */
[----:B------:R-:W-:-:S02]  /*1b30*/  UIMAD UR7, UR59, UR8, URZ ;  /* 0x000000083b0772a4 */ /* 0x000fc4000f8e023f */
[----:B------:R-:W-:Y:S02]  /*1b40*/  ULDC.64 UR4, c[0x0][0x200] ;  /* 0x0000800000047ab9 */ /* 0x000fe40000000a00 */
        /* <DEDUP_REMOVED lines=9> */
[----:B------:R-:W-:Y:S01]  /*1be0*/  UIADD3 UR8, UR17, UR13, URZ ;  /* 0x0000000d11087290 */ /* 0x000fe2000fffe03f */
[----:B------:R-:W-:Y:S01]  /*1bf0*/  LOP3.LUT R4, R4, 0xfffffff8, RZ, 0xc0, !PT ;  /* 0xfffffff804047812 */ /* 0x000fe200078ec0ff */
[----:B------:R-:W-:Y:S01]  /*1c00*/  UIMAD UR10, UR17, UR9, UR7 ;  /* 0x00000009110a72a4 */ /* 0x000fe2000f8e0207 */
[----:B------:R-:W-:Y:S01]  /*1c10*/  SHF.R.S32.HI R26, RZ, 0x1f, R0 ;  /* 0x0000001fff1a7819 */ /* 0x000fe20000011400 */
[----:B------:R-:W-:Y:S01]  /*1c20*/  UIMAD.WIDE UR8, UR8, UR16, UR4 ;  /* 0x00000010080872a5 */ /* 0x000fe2000f8e0204 */
[----:B------:R-:W-:Y:S01]  /*1c30*/  IADD3 R2, P1, R0, UR17, RZ ;  /* 0x0000001100027c10 */ /* 0x000fe2000ff3e0ff */
[----:B------:R-:W-:Y:S01]  /*1c40*/  IMAD.IADD R4, R27, 0x1, -R4 ;  /* 0x000000011b047824 */ /* 0x000fe200078e0a04 */
[----:B------:R-:W-:-:S02]  /*1c50*/  ULDC.64 UR4, c[0x0][0x3c8] ;  /* 0x0000f20000047ab9 */ /* 0x000fc40000000a00 */
[----:B------:R-:W-:Y:S01]  /*1c60*/  IADD3.X R9, R26, UR28, RZ, P1, !PT ;  /* 0x0000001c1a097c10 */ /* 0x000fe20008ffe4ff */
[----:B------:R-:W-:Y:S01]  /*1c70*/  IMAD.SHL.U32 R4, R4, 0x8, RZ ;  /* 0x0000000804047824 */ /* 0x000fe200078e00ff */
[----:B------:R-:W-:Y:S02]  /*1c80*/  UMOV UR14, UR8 ;  /* 0x00000008000e7c82 */ /* 0x000fe40008000000 */
[----:B------:R-:W-:Y:S01]  /*1c90*/  UIADD3 UR8, UR17, UR15, URZ ;  /* 0x0000000f11087290 */ /* 0x000fe2000fffe03f */
[----:B------:R-:W-:Y:S01]  /*1ca0*/  IMAD R9, R9, c[0x0][0x190], RZ ;  /* 0x0000640009097a24 */ /* 0x000fe200078e02ff */
[--C-:B------:R-:W-:Y:S01]  /*1cb0*/  SHF.R.S32.HI R5, RZ, 0x1f, R4.reuse ;  /* 0x0000001fff057819 */ /* 0x100fe20000011404 */
[----:B------:R-:W-:Y:S02]  /*1cc0*/  UMOV UR13, UR9 ;  /* 0x00000009000d7c82 */ /* 0x000fe40008000000 */
[----:B------:R-:W-:Y:S01]  /*1cd0*/  UIMAD.WIDE UR8, UR8, UR16, UR4 ;  /* 0x00000010080872a5 */ /* 0x000fe2000f8e0204 */
[----:B------:R1:W2:Y:S01]  /*1ce0*/  R2UR UR4, R10 ;  /* 0x000000000a0473c2 */ /* 0x0002a200000e0000 */
[----:B------:R-:W-:Y:S01]  /*1cf0*/  IMAD.WIDE.U32 R6, R2, c[0x0][0x190], R4 ;  /* 0x0000640002067a25 */ /* 0x000fe200078e0004 */
[----:B------:R-:W-:-:S02]  /*1d00*/  UIADD3 UR7, -UR6, UR11, UR24 ;  /* 0x0000000b06077290 */ /* 0x000fc4000fffe118 */
[----:B------:R-:W-:Y:S01]  /*1d10*/  ULDC UR28, c[0x0][0x2e8] ;  /* 0x0000ba00001c7ab9 */ /* 0x000fe20000000800 */
[----:B------:R-:W-:Y:S01]  /*1d20*/  IMAD R2, R2, c[0x0][0x194], R9 ;  /* 0x0000650002027a24 */ /* 0x000fe200078e0209 */
[----:B------:R-:W-:Y:S01]  /*1d30*/  IADD3 R8, P1, R6, UR39, RZ ;  /* 0x0000002706087c10 */ /* 0x000fe2000ff3e0ff */
[----:B------:R-:W-:Y:S01]  /*1d40*/  UIADD3 UR7, UR7, -UR28, URZ ;  /* 0x8000001c07077290 */ /* 0x000fe2000fffe03f */
[----:B------:R-:W-:Y:S01]  /*1d50*/  IADD3 R6, P2, R4, UR23, RZ ;  /* 0x0000001704067c10 */ /* 0x000fe2000ff5e0ff */
[----:B------:R3:W4:Y:S01]  /*1d60*/  R2UR UR5, R12 ;  /* 0x000000000c0573c2 */ /* 0x00072200000e0000 */
[----:B------:R-:W-:Y:S01]  /*1d70*/  IADD3.X R9, R7, UR35, R2, P1, !PT ;  /* 0x0000002307097c10 */ /* 0x000fe20008ffe402 */
[----:B------:R-:W-:Y:S01]  /*1d80*/  USHF.R.S32.HI UR17, URZ, 0x1f, UR7 ;  /* 0x0000001f3f117899 */ /* 0x000fe20008011407 */
[----:B------:R-:W-:Y:S01]  /*1d90*/  LEA.HI R7, R28, R27, RZ, 0x5 ;  /* 0x0000001b1c077211 */ /* 0x000fe200078f28ff */
[----:B------:R-:W-:Y:S02]  /*1da0*/  UMOV UR16, UR8 ;  /* 0x0000000800107c82 */ /* 0x000fe40008000000 */
[----:B------:R-:W-:Y:S01]  /*1db0*/  ULEA.HI UR17, UR17, UR7, URZ, 0x7 ;  /* 0x0000000711117291 */ /* 0x000fe2000f8f383f */
[----:B------:R-:W-:Y:S01]  /*1dc0*/  LOP3.LUT R2, R7, 0xffffffe0, RZ, 0xc0, !PT ;  /* 0xffffffe007027812 */ /* 0x000fe200078ec0ff */
[----:B------:R-:W-:Y:S01]  /*1dd0*/  UMOV UR15, UR9 ;  /* 0x00000009000f7c82 */ /* 0x000fe20008000000 */
[----:B------:R-:W-:Y:S01]  /*1de0*/  SHF.R.S32.HI R7, RZ, 0x5, R7 ;  /* 0x00000005ff077819 */ /* 0x000fe20000011407 */
[----:B------:R-:W-:-:S02]  /*1df0*/  USHF.R.S32.HI UR17, URZ, 0x7, UR17 ;  /* 0x000000073f117899 */ /* 0x000fc40008011411 */
[----:B------:R-:W-:Y:S01]  /*1e00*/  IMAD.IADD R2, R27, 0x1, -R2 ;  /* 0x000000011b027824 */ /* 0x000fe200078e0a02 */
[----:B------:R-:W-:Y:S02]  /*1e10*/  UIADD3 UR7, UR29, -0x1, URZ ;  /* 0xffffffff1d077890 */ /* 0x000fe4000fffe03f */
[----:B------:R-:W-:Y:S01]  /*1e20*/  UISETP.LT.AND UP1, UPT, URZ, UR17, UPT ;  /* 0x000000113f00728c */ /* 0x000fe2000bf21270 */
[----:B------:R-:W-:Y:S01]  /*1e30*/  IMAD R2, R7, UR48, R2 ;  /* 0x0000003007027c24 */ /* 0x000fe2000f8e0202 */
[----:B------:R-:W-:Y:S02]  /*1e40*/  IADD3.X R7, R5, UR27, RZ, P2, !PT ;  /* 0x0000001b05077c10 */ /* 0x000fe400097fe4ff */
[----:B------:R-:W-:Y:S02]  /*1e50*/  USEL UR17, URZ, UR17, !UP1 ;  /* 0x000000113f117287 */ /* 0x000fe4000c800000 */
[----:B-1----:R-:W-:Y:S01]  /*1e60*/  IADD3 R10, P1, R2, UR22, RZ ;  /* 0x00000016020a7c10 */ /* 0x002fe2000ff3e0ff */
[----:B------:R-:W-:Y:S01]  /*1e70*/  IMAD.WIDE.U32 R6, R11, c[0x0][0x370], R6 ;  /* 0x0000dc000b067a25 */ /* 0x000fe200078e0006 */
[----:B------:R-:W-:-:S02]  /*1e80*/  UISETP.GT.AND UP1, UPT, UR29, UR17, UPT ;  /* 0x000000111d00728c */ /* 0x000fc4000bf24270 */
[----:B------:R-:W-:Y:S01]  /*1e90*/  LEA.HI.X.SX32 R2, R2, UR21, 0x1, P1 ;  /* 0x0000001502027c11 */ /* 0x000fe200088f0eff */
[----:B------:R-:W-:Y:S01]  /*1ea0*/  IMAD.U32 R11, RZ, RZ, UR38 ;  /* 0x00000026ff0b7e24 */ /* 0x000fe2000f8e00ff */
[----:B------:R-:W-:Y:S02]  /*1eb0*/  IADD3 R7, R7, UR10, RZ ;  /* 0x0000000a07077c10 */ /* 0x000fe4000fffe0ff */
[----:B------:R-:W-:Y:S01]  /*1ec0*/  LEA R197, P1, R10, c[0x0][0x350], 0x2 ;  /* 0x0000d4000ac57a11 */ /* 0x000fe200078210ff */
[----:B------:R-:W-:-:S03]  /*1ed0*/  IMAD.WIDE.U32 R8, R11, c[0x0][0x1a8], R8 ;  /* 0x00006a000b087a25 */ /* 0x000fc600078e0008 */
[----:B------:R-:W-:Y:S01]  /*1ee0*/  LEA.HI.X R195, R10, c[0x0][0x354], R2, 0x2, P1 ;  /* 0x0000d5000ac37a11 */ /* 0x000fe200008f1402 */
[----:B------:R-:W-:Y:S01]  /*1ef0*/  IMAD.WIDE.U32 R6, R11, c[0x0][0x378], R6 ;  /* 0x0000de000b067a25 */ /* 0x000fe200078e0006 */
[----:B------:R-:W-:Y:S02]  /*1f00*/  IADD3 R9, R9, UR18, RZ ;  /* 0x0000001209097c10 */ /* 0x000fe4000fffe0ff */
[----:B------:R-:W-:Y:S01]  /*1f10*/  LEA R30, P1, R8, c[0x0][0x160], 0x1 ;  /* 0x00005800081e7a11 */ /* 0x000fe200078208ff */
[----:B------:R-:W-:Y:S01]  /*1f20*/  IMAD R2, R26, c[0x0][0x370], RZ ;  /* 0x0000dc001a027a24 */ /* 0x000fe200078e02ff */
[----:B------:R-:W-:Y:S01]  /*1f30*/  IADD3 R7, R7, UR12, RZ ;  /* 0x0000000c07077c10 */ /* 0x000fe2000fffe0ff */
[----:B------:R-:W-:Y:S01]  /*1f40*/  IMAD.MOV.U32 R10, RZ, RZ, c[0x0][0x370] ;  /* 0x0000dc00ff0a7624 */ /* 0x000fe200078e00ff */
[----:B------:R-:W-:Y:S01]  /*1f50*/  LEA.HI.X R31, R8, c[0x0][0x164], R9, 0x1, P1 ;  /* 0x00005900081f7a11 */ /* 0x000fe200008f0c09 */
[C---:B------:R-:W-:Y:S01]  /*1f60*/  IMAD R2, R0.reuse, c[0x0][0x374], R2 ;  /* 0x0000dd0000027a24 */ /* 0x040fe200078e0202 */
[----:B------:R1:W-:Y:S01]  /*1f70*/  STL [R1+0x14], R30 ;  /* 0x0000141e01007387 */ /* 0x0003e20000100800 */
[----:B------:R-:W-:Y:S01]  /*1f80*/  IMAD.WIDE.U32 R6, R0, c[0x0][0x370], R6 ;  /* 0x0000dc0000067a25 */ /* 0x000fe200078e0006 */
[----:B------:R-:W-:-:S02]  /*1f90*/  PLOP3.LUT P1, PT, PT, PT, UP1, 0x80, 0x0 ;  /* 0x000000000000781c */ /* 0x000fc40003f2f018 */
[----:B------:R1:W-:Y:S01]  /*1fa0*/  STL [R1+0xc], R31 ;  /* 0x00000c1f01007387 */ /* 0x0003e20000100800 */
[----:B------:R-:W-:Y:S01]  /*1fb0*/  IMAD.IADD R2, R7, 0x1, R2 ;  /* 0x0000000107027824 */ /* 0x000fe200078e0202 */
[----:B------:R-:W-:Y:S01]  /*1fc0*/  LEA R16, P2, R6, c[0x0][0x330], 0x1 ;  /* 0x0000cc0006107a11 */ /* 0x000fe200078408ff */
[----:B------:R-:W-:Y:S02]  /*1fd0*/  IMAD.MOV.U32 R9, RZ, RZ, 0x5 ;  /* 0x00000005ff097424 */ /* 0x000fe400078e00ff */
[----:B---3--:R-:W-:Y:S01]  /*1fe0*/  IMAD.SHL.U32 R12, R10, 0x20, RZ ;  /* 0x000000200a0c7824 */ /* 0x008fe200078e00ff */
[----:B------:R-:W-:Y:S01]  /*1ff0*/  LEA.HI.X R17, R6, c[0x0][0x334], R2, 0x1, P2 ;  /* 0x0000cd0006117a11 */ /* 0x000fe200010f0c02 */
[----:B------:R1:W-:Y:S01]  /*2000*/  STL [R1+0x10], R16 ;  /* 0x0000101001007387 */ /* 0x0003e20000100800 */
[-C--:B------:R-:W-:Y:S02]  /*2010*/  SHF.L.U64.HI R11, R29, R9.reuse, c[0x0][0x194] ;  /* 0x000065001d0b7619 */ /* 0x080fe40000010209 */
[----:B------:R-:W-:Y:S01]  /*2020*/  SHF.L.U64.HI R9, R10, R9, c[0x0][0x374] ;  /* 0x0000dd000a097619 */ /* 0x000fe20000010209 */
[----:B------:R1:W-:Y:S01]  /*2030*/  STL [R1+0x8], R17 ;  /* 0x0000081101007387 */ /* 0x0003e20000100800 */
[----:B--2-4-:R-:W-:Y:S05]  /*2040*/  @P1 BRA `(.L_x_2243) ;  /* 0x00000b0000001947 */ /* 0x014fea0003800000 */
        /* <DEDUP_REMOVED lines=18> */
.L_x_2244:
        /* <DEDUP_REMOVED lines=18> */
.L_x_2245:
[----:B------:R-:W-:Y:S01]  /*2290*/  ULDC.64 UR8, c[0x0][0x3a0] ;  /* 0x0000e80000087ab9 */ /* 0x000fe20000000a00 */
[----:B------:R-:W-:Y:S01]  /*22a0*/  IMAD.U32 R13, RZ, RZ, UR24 ;  /* 0x00000018ff0d7e24 */ /* 0x000fe2000f8e00ff */
[----:B------:R-:W-:Y:S01]  /*22b0*/  UIMAD UR7, UR26, UR8, URZ ;  /* 0x000000081a0772a4 */ /* 0x000fe2000f8e023f */
[----:B------:R-:W-:Y:S01]  /*22c0*/  BSSY B0, `(.L_x_2246) ;  /* 0x0000018000007945 */ /* 0x000fe20003800000 */
[----:B------:R-:W-:Y:S01]  /*22d0*/  UIMAD UR6, UR19, -0x80, UR6 ;  /* 0xffffff80130678a4 */ /* 0x000fe2000f8e0206 */
[----:B------:R-:W-:Y:S01]  /*22e0*/  IMAD.WIDE.U32 R6, R13, c[0x0][0x3a0], R4 ;  /* 0x0000e8000d067a25 */ /* 0x000fe200078e0004 */
[----:B------:R-:W-:-:S03]  /*22f0*/  UIMAD UR7, UR24, UR9, UR7 ;  /* 0x00000009180772a4 */ /* 0x000fc6000f8e0207 */
[----:B------:R-:W-:Y:S01]  /*2300*/  ULDC.64 UR8, c[0x0][0x3b8] ;  /* 0x0000ee0000087ab9 */ /* 0x000fe20000000a00 */
[----:B------:R-:W-:Y:S02]  /*2310*/  IADD3 R6, P0, R6, UR14, RZ ;  /* 0x0000000e06067c10 */ /* 0x000fe4000ff1e0ff */
        /* <DEDUP_REMOVED lines=18> */
.L_x_2247:
[----:B------:R-:W-:Y:S05]  /*2440*/  BSYNC B0 ;  /* 0x0000000000007941 */ /* 0x000fea0003800000 */
.L_x_2246:
        /* <DEDUP_REMOVED lines=14> */
[----:B------:R2:W-:Y:S02]  /*2530*/  STG.E.128 [R10.64], RZ ;  /* 0x000000ff0a007986 */ /* 0x0005e4000c101d04 */
.L_x_2249:
[----:B------:R-:W-:Y:S05]  /*2540*/  BSYNC B0 ;  /* 0x0000000000007941 */ /* 0x000fea0003800000 */
.L_x_2248:
        /* <DEDUP_REMOVED lines=15> */
.L_x_2251:
[----:B------:R-:W-:Y:S05]  /*2640*/  BSYNC B0 ;  /* 0x0000000000007941 */ /* 0x000fea0003800000 */
.L_x_2250:
        /* <DEDUP_REMOVED lines=13> */
[----:B------:R2:W-:Y:S02]  /*2720*/  STG.E.128 [R6.64], RZ ;  /* 0x000000ff06007986 */ /* 0x0005e4000c101d04 */
.L_x_2253:
[----:B------:R-:W-:Y:S05]  /*2730*/  BSYNC B0 ;  /* 0x0000000000007941 */ /* 0x000fea0003800000 */
.L_x_2252:
        /* <DEDUP_REMOVED lines=24> */
.L_x_2255:
[----:B------:R-:W-:Y:S05]  /*28c0*/  BSYNC B0 ;  /* 0x0000000000007941 */ /* 0x000fea0003800000 */
.L_x_2254:
[----:B------:R-:W-:Y:S01]  /*28d0*/  BSSY B0, `(.L_x_2256) ;  /* 0x000000d000007945 */ /* 0x000fe20003800000 */
        /* <DEDUP_REMOVED lines=12> */
.L_x_2257:
[----:B------:R-:W-:Y:S05]  /*29a0*/  BSYNC B0 ;  /* 0x0000000000007941 */ /* 0x000fea0003800000 */
.L_x_2256:
        /* <DEDUP_REMOVED lines=13> */
.L_x_2259:
[----:B------:R-:W-:Y:S05]  /*2a80*/  BSYNC B0 ;  /* 0x0000000000007941 */ /* 0x000fea0003800000 */
.L_x_2258:
        /* <DEDUP_REMOVED lines=12> */
.L_x_2243:
[----:B------:R-:W2:Y:S01]  /*2b50*/  LDL R25, [R1+0x5c] ;  /* 0x00005c0001197983 */ /* 0x000ea20000100800 */
[----:B------:R-:W-:Y:S01]  /*2b60*/  ULDC.64 UR8, c[0x0][0x198] ;  /* 0x0000660000087ab9 */ /* 0x000fe20000000a00 */
[----:B------:R-:W-:Y:S01]  /*2b70*/  IMAD.U32 R20, RZ, RZ, UR24 ;  /* 0x00000018ff147e24 */ /* 0x000fe2000f8e00ff */
[----:B------:R-:W-:Y:S01]  /*2b80*/  UIMAD UR8, UR26, UR8, URZ ;  /* 0x000000081a0872a4 */ /* 0x000fe2000f8e023f */
[----:B------:R-:W-:Y:S01]  /*2b90*/  IADD3 R22, R0, 0x40, RZ ;  /* 0x0000004000167810 */ /* 0x000fe20007ffe0ff */
[----:B------:R-:W-:Y:S01]  /*2ba0*/  ULDC.64 UR22, c[0x0][0x1a0] ;  /* 0x0000680000167ab9 */ /* 0x000fe20000000a00 */
[----:B------:R-:W-:Y:S01]  /*2bb0*/  IMAD.WIDE.U32 R6, R20, c[0x0][0x198], R4 ;  /* 0x0000660014067a25 */ /* 0x000fe200078e0004 */
[----:B------:R-:W-:Y:S01]  /*2bc0*/  UIMAD UR9, UR24, UR9, UR8 ;  /* 0x00000009180972a4 */ /* 0x000fe2000f8e0208 */
[----:B------:R-:W-:Y:S01]  /*2bd0*/  IADD3 R23, R0, 0x60, RZ ;  /* 0x0000006000177810 */ /* 0x000fe20007ffe0ff */
[----:B------:R-:W-:-:S02]  /*2be0*/  ULEA.HI UR8, UR7, UR7, URZ, 0x1 ;  /* 0x0000000707087291 */ /* 0x000fc4000f8f083f */
[----:B------:R-:W-:Y:S02]  /*2bf0*/  IADD3 R8, P2, R6, UR33, RZ ;  /* 0x0000002106087c10 */ /* 0x000fe4000ff5e0ff */
[----:B------:R-:W-:Y:S01]  /*2c00*/  ULOP3.LUT UR8, UR8, 0xfffffffe, URZ, 0xc0, !UPT ;  /* 0xfffffffe08087892 */ /* 0x000fe2000f8ec03f */
[----:B------:R-:W-:Y:S01]  /*2c10*/  IADD3 R6, R0, 0x20, RZ ;  /* 0x0000002000067810 */ /* 0x000fe20007ffe0ff */
[----:B------:R-:W-:Y:S01]  /*2c20*/  IMAD.U32 R2, RZ, RZ, UR9 ;  /* 0x00000009ff027e24 */ /* 0x000fe2000f8e00ff */
[----:B------:R-:W-:Y:S02]  /*2c30*/  UIMAD UR9, UR19, -0x80, UR6 ;  /* 0xffffff80130978a4 */ /* 0x000fe4000f8e0206 */
[----:B------:R-:W-:-:S04]  /*2c40*/  UIADD3 UR8, UR7, -UR8, URZ ;  /* 0x8000000807087290 */ /* 0x000fc8000fffe03f */
[----:B------:R-:W-:Y:S02]  /*2c50*/  UISETP.NE.AND UP0, UPT, UR8, 0x1, UPT ;  /* 0x000000010800788c */ /* 0x000fe4000bf05270 */
[----:B------:R-:W-:-:S06]  /*2c60*/  UIMAD UR8, UR7, -0x80, UR11 ;  /* 0xffffff80070878a4 */ /* 0x000fcc000f8e020b */
[----:B------:R-:W-:Y:S02]  /*2c70*/  ISETP.GE.AND P1, PT, R6, UR8, PT ;  /* 0x0000000806007c0c */ /* 0x000fe4000bf26270 */
[----:B------:R-:W-:Y:S02]  /*2c80*/  ISETP.GE.AND P0, PT, R22, UR8, PT ;  /* 0x0000000816007c0c */ /* 0x000fe4000bf06270 */
[----:B------:R-:W-:-:S09]  /*2c90*/  ISETP.GE.AND P6, PT, R23, UR8, PT ;  /* 0x0000000817007c0c */ /* 0x000fd2000bfc6270 */
[----:B------:R-:W-:-:S04]  /*2ca0*/  @!P1 LEA R14, P3, R12, R16, 0x1 ;  /* 0x000000100c0e9211 */ /* 0x000fc800078608ff */
[----:B------:R-:W-:Y:S02]  /*2cb0*/  @!P1 LEA.HI.X R15, R12, R17, R9, 0x1, P3 ;  /* 0x000000110c0f9211 */ /* 0x000fe400018f0c09 */
[----:B------:R-:W-:Y:S01]  /*2cc0*/  IADD3.X R9, R7, UR34, R2, P2, !PT ;  /* 0x0000002207097c10 */ /* 0x000fe200097fe402 */
[----:B------:R-:W-:Y:S01]  /*2cd0*/  @!P0 IMAD.MOV.U32 R2, RZ, RZ, c[0x0][0x374] ;  /* 0x0000dd00ff028624 */ /* 0x000fe200078e00ff */
[----:B------:R-:W-:Y:S01]  /*2ce0*/  PLOP3.LUT P2, PT, PT, PT, UP6, 0x80, 0x0 ;  /* 0x000000000000781c */ /* 0x000fe20003f4f068 */
[----:B------:R-:W-:Y:S01]  /*2cf0*/  @!P6 IMAD.MOV.U32 R7, RZ, RZ, R17 ;  /* 0x000000ffff07e224 */ /* 0x000fe200078e0011 */
[----:B------:R-:W-:Y:S02]  /*2d00*/  ISETP.GE.AND P3, PT, R0, UR8, PT ;  /* 0x0000000800007c0c */ /* 0x000fe4000bf66270 */
[----:B------:R-:W-:Y:S02]  /*2d10*/  @!P0 LEA R12, P4, R10, R16, 0x7 ;  /* 0x000000100a0c8211 */ /* 0x000fe400078838ff */
[----:B------:R-:W-:-:S02]  /*2d20*/  @!P6 MOV R19, c[0x0][0x374] ;  /* 0x0000dd000013ea02 */ /* 0x000fc40000000f00 */
[----:B------:R-:W-:Y:S02]  /*2d30*/  @!P0 LEA.HI.X R13, R10, R17, R2, 0x7, P4 ;  /* 0x000000110a0d8211 */ /* 0x000fe400020f3c02 */
[----:B------:R-:W-:Y:S01]  /*2d40*/  ISETP.GE.AND P4, PT, R6, UR9, PT ;  /* 0x0000000906007c0c */ /* 0x000fe2000bf86270 */
[----:B------:R-:W-:Y:S02]  /*2d50*/  @!P6 IMAD.MOV.U32 R6, RZ, RZ, R16 ;  /* 0x000000ffff06e224 */ /* 0x000fe400078e0010 */
[----:B------:R-:W-:Y:S02]  /*2d60*/  @!P6 IMAD R19, R19, 0xc0, RZ ;  /* 0x000000c01313e824 */ /* 0x000fe400078e02ff */
[----:B------:R-:W-:Y:S01]  /*2d70*/  @!P6 IMAD.WIDE.U32 R6, R10, 0xc0, R6 ;  /* 0x000000c00a06e825 */ /* 0x000fe200078e0006 */
[----:B------:R-:W-:Y:S01]  /*2d80*/  @P2 BAR.SYNC.DEFER_BLOCKING 0x0 ;  /* 0x0000000000002b1d */ /* 0x000fe20000010000 */
[----:B------:R-:W-:Y:S02]  /*2d90*/  @!P1 LEA R10, P2, R24, R30, 0x1 ;  /* 0x0000001e180a9211 */ /* 0x000fe400078408ff */
[----:B------:R-:W-:-:S02]  /*2da0*/  @!P6 IMAD.IADD R7, R7, 0x1, R19 ;  /* 0x000000010707e824 */ /* 0x000fc400078e0213 */
[----:B------:R-:W-:Y:S02]  /*2db0*/  @!P1 LEA.HI.X R11, R24, R31, R11, 0x1, P2 ;  /* 0x0000001f180b9211 */ /* 0x000fe400010f0c0b */
[----:B------:R-:W-:Y:S02]  /*2dc0*/  PLOP3.LUT P2, PT, PT, PT, UP0, 0x80, 0x0 ;  /* 0x000000000000781c */ /* 0x000fe40003f4f008 */
[----:B------:R-:W-:Y:S01]  /*2dd0*/  ISETP.GE.AND P5, PT, R0, UR9, PT ;  /* 0x0000000900007c0c */ /* 0x000fe2000bfa6270 */
        /* <DEDUP_REMOVED lines=11> */
[----:B-12---:R-:W2:Y:S01]  /*2e90*/  LDL R17, [R1+0x50] ;  /* 0x0000500001117983 */ /* 0x006ea20000100800 */
[----:B------:R-:W-:-:S03]  /*2ea0*/  IADD3 R16, R25, 0x2000, RZ ;  /* 0x0000200019107810 */ /* 0x000fc60007ffe0ff */
[----:B------:R-:W-:Y:S01]  /*2eb0*/  @P0 STS.128 [R2+0xa000], RZ ;  /* 0x00a000ff02000388 */ /* 0x000fe20000000c00 */
[----:B---3--:R-:W-:-:S03]  /*2ec0*/  SEL R14, R16, R25, !P2 ;  /* 0x00000019100e7207 */ /* 0x008fc60005000000 */
[----:B------:R-:W-:Y:S01]  /*2ed0*/  @!PT LDS RZ, [RZ] ;  /* 0x00000000fffff984 */ /* 0x000fe20000000800 */
[----:B------:R-:W-:Y:S01]  /*2ee0*/  @!PT LDS RZ, [RZ] ;  /* 0x00000000fffff984 */ /* 0x000fe20000000800 */
[----:B------:R-:W-:Y:S01]  /*2ef0*/  @!PT LDS RZ, [RZ] ;  /* 0x00000000fffff984 */ /* 0x000fe20000000800 */
[----:B------:R1:W-:Y:S04]  /*2f00*/  @!P0 LDGSTS.E.BYPASS.LTC128B.128 [R2+0xa000], [R12.64] ;  /* 0x0a0000000c028fae */ /* 0x0003e8000b901d44 */
[----:B------:R-:W-:Y:S01]  /*2f10*/  @P6 STS.128 [R2+0xb000], RZ ;  /* 0x00b000ff02006388 */ /* 0x000fe20000000c00 */
[----:B------:R-:W-:-:S03]  /*2f20*/  IMAD.SHL.U32 R239, R14, 0x2, RZ ;  /* 0x000000020eef7824 */ /* 0x000fc600078e00ff */
        /* <DEDUP_REMOVED lines=8> */
[----:B---3--:R-:W-:Y:S01]  /*2fb0*/  @!P3 MOV R6, R30 ;  /* 0x0000001e0006b202 */ /* 0x008fe20000000f00 */
[----:B------:R-:W-:-:S05]  /*2fc0*/  @!P3 IMAD.MOV.U32 R7, RZ, RZ, R31 ;  /* 0x000000ffff07b224 */ /* 0x000fca00078e001f */
[----:B------:R-:W-:Y:S01]  /*2fd0*/  @!PT LDS RZ, [RZ] ;  /* 0x00000000fffff984 */ /* 0x000fe20000000800 */
[----:B------:R-:W-:Y:S01]  /*2fe0*/  @!PT LDS RZ, [RZ] ;  /* 0x00000000fffff984 */ /* 0x000fe20000000800 */
[----:B------:R-:W-:Y:S01]  /*2ff0*/  @!PT LDS RZ, [RZ] ;  /* 0x00000000fffff984 */ /* 0x000fe20000000800 */
[----:B------:R3:W-:Y:S01]  /*3000*/  @!P3 LDGSTS.E.BYPASS.LTC128B.128 [R239], [R6.64] ;  /* 0x0000000006efbfae */ /* 0x0007e2000b901d44 */
[----:B-1----:R-:W-:-:S03]  /*3010*/  @!P0 LEA R12, P3, R29, R30, 0x7 ;  /* 0x0000001e1d0c8211 */ /* 0x002fc600078638ff */
        /* <DEDUP_REMOVED lines=8> */
[----:B---3--:R-:W-:-:S05]  /*30a0*/  @!P0 IMAD.MOV.U32 R6, RZ, RZ, c[0x0][0x194] ;  /* 0x00006500ff068624 */ /* 0x008fca00078e00ff */
[----:B------:R-:W-:Y:S01]  /*30b0*/  @!P0 LEA.HI.X R13, R29, R31, R6, 0x7, P3 ;  /* 0x0000001f1d0d8211 */ /* 0x000fe200018f3c06 */
[----:B------:R-:W-:-:S04]  /*30c0*/  IMAD R6, R21, c[0x0][0x1b0], RZ ;  /* 0x00006c0015067a24 */ /* 0x000fc800078e02ff */
[C---:B------:R-:W-:Y:S02]  /*30d0*/  IMAD R14, R18.reuse, c[0x0][0x1b4], R6 ;  /* 0x00006d00120e7a24 */ /* 0x040fe400078e0206 */
[----:B------:R-:W-:Y:S01]  /*30e0*/  IMAD.WIDE.U32 R6, R18, c[0x0][0x1b0], R8 ;  /* 0x00006c0012067a25 */ /* 0x000fe200078e0008 */
[----:B-1----:R-:W-:-:S05]  /*30f0*/  @!P4 IADD3 R10, P1, R0, 0x20, RZ ;  /* 0x00000020000ac810 */ /* 0x002fca0007f3e0ff */
[----:B------:R-:W-:Y:S02]  /*3100*/  @!P4 IMAD.X R11, RZ, RZ, R26, P1 ;  /* 0x000000ffff0bc224 */ /* 0x000fe400008e061a */
[----:B------:R-:W-:Y:S02]  /*3110*/  IMAD.IADD R7, R7, 0x1, R14 ;  /* 0x0000000107077824 */ /* 0x000fe400078e020e */
[----:B------:R-:W-:Y:S02]  /*3120*/  @!P4 IMAD R8, R11, c[0x0][0x198], RZ ;  /* 0x000066000b08ca24 */ /* 0x000fe400078e02ff */
[----:B------:R-:W-:Y:S02]  /*3130*/  @!P5 IMAD R11, R26, c[0x0][0x198], RZ ;  /* 0x000066001a0bda24 */ /* 0x000fe400078e02ff */
[C---:B------:R-:W-:Y:S02]  /*3140*/  @!P4 IMAD R15, R10.reuse, c[0x0][0x19c], R8 ;  /* 0x000067000a0fca24 */ /* 0x040fe400078e0208 */
[----:B------:R-:W-:Y:S01]  /*3150*/  @!P4 IMAD.WIDE.U32 R8, R10, c[0x0][0x198], R6 ;  /* 0x000066000a08ca25 */ /* 0x000fe200078e0006 */
[----:B------:R-:W-:-:S03]  /*3160*/  @!P5 MOV R10, R6 ;  /* 0x00000006000ad202 */ /* 0x000fc60000000f00 */
[----:B------:R-:W-:Y:S02]  /*3170*/  @!P5 IMAD R14, R0, c[0x0][0x19c], R11 ;  /* 0x00006700000eda24 */ /* 0x000fe400078e020b */
        /* <DEDUP_REMOVED lines=12> */
[----:B------:R-:W-:Y:S01]  /*3240*/  @!P5 LEA R24, P0, R10, c[0x0][0x168], 0x1 ;  /* 0x00005a000a18da11 */ /* 0x000fe200078008ff */
[----:B------:R-:W-:Y:S01]  /*3250*/  @!P4 IMAD.IADD R9, R9, 0x1, R15 ;  /* 0x000000010909c824 */ /* 0x000fe200078e020f */
[----:B------:R-:W-:-:S02]  /*3260*/  ISETP.GE.AND P1, PT, R23, UR9, PT ;  /* 0x0000000917007c0c */ /* 0x000fc4000bf26270 */
[----:B------:R-:W-:Y:S02]  /*3270*/  @!P5 LEA.HI.X R25, R10, c[0x0][0x16c], R11, 0x1, P0 ;  /* 0x00005b000a19da11 */ /* 0x000fe400000f0c0b */
[----:B------:R-:W-:Y:S01]  /*3280*/  @!P4 LEA R22, P0, R8, c[0x0][0x168], 0x1 ;  /* 0x00005a000816ca11 */ /* 0x000fe200078008ff */
[----:B------:R-:W-:-:S03]  /*3290*/  UIMAD UR9, UR26, UR22, URZ ;  /* 0x000000161a0972a4 */ /* 0x000fc6000f8e023f */
[----:B------:R-:W-:Y:S02]  /*32a0*/  @!P4 LEA.HI.X R23, R8, c[0x0][0x16c], R9, 0x1, P0 ;  /* 0x00005b000817ca11 */ /* 0x000fe400000f0c09 */
[----:B------:R-:W-:Y:S01]  /*32b0*/  @!P3 IADD3 R10, P0, R0, 0x40, RZ ;  /* 0x00000040000ab810 */ /* 0x000fe20007f1e0ff */
[----:B------:R-:W-:Y:S01]  /*32c0*/  UIMAD UR9, UR24, UR23, UR9 ;  /* 0x00000017180972a4 */ /* 0x000fe2000f8e0209 */
[----:B------:R-:W-:-:S04]  /*32d0*/  IMAD.WIDE.U32 R4, R20, c[0x0][0x1a0], R4 ;  /* 0x0000680014047a25 */ /* 0x000fc800078e0004 */
[----:B------:R-:W-:Y:S01]  /*32e0*/  @!P3 IMAD.X R8, RZ, RZ, R26, P0 ;  /* 0x000000ffff08b224 */ /* 0x000fe200000e061a */
[----:B------:R-:W-:-:S04]  /*32f0*/  @!P1 IADD3 R11, P0, R0, 0x60, RZ ;  /* 0x00000060000b9810 */ /* 0x000fc80007f1e0ff */
[----:B------:R-:W-:Y:S01]  /*3300*/  @!P1 IADD3.X R9, RZ, R26, RZ, P0, !PT ;  /* 0x0000001aff099210 */ /* 0x000fe200007fe4ff */
[----:B------:R-:W-:Y:S01]  /*3310*/  @!P3 IMAD R8, R8, c[0x0][0x198], RZ ;  /* 0x000066000808ba24 */ /* 0x000fe200078e02ff */
[----:B------:R-:W-:Y:S01]  /*3320*/  IADD3 R4, P0, R4, UR30, RZ ;  /* 0x0000001e04047c10 */ /* 0x000fe2000ff1e0ff */
[----:B-1----:R-:W-:Y:S02]  /*3330*/  IMAD.U32 R12, RZ, RZ, UR9 ;  /* 0x00000009ff0c7e24 */ /* 0x002fe4000f8e00ff */
[----:B------:R-:W-:-:S03]  /*3340*/  @!P3 IMAD R13, R10, c[0x0][0x19c], R8 ;  /* 0x000067000a0dba24 */ /* 0x000fc600078e0208 */
[----:B------:R-:W-:Y:S01]  /*3350*/  IADD3.X R5, R5, UR31, R12, P0, !PT ;  /* 0x0000001f05057c10 */ /* 0x000fe200087fe40c */
[----:B------:R-:W-:Y:S02]  /*3360*/  @!P1 IMAD R12, R9, c[0x0][0x198], RZ ;  /* 0x00006600090c9a24 */ /* 0x000fe400078e02ff */
[----:B------:R-:W-:Y:S02]  /*3370*/  @!P3 IMAD.MOV.U32 R8, RZ, RZ, R6 ;  /* 0x000000ffff08b224 */ /* 0x000fe400078e0006 */
[----:B------:R-:W-:-:S04]  /*3380*/  @!P3 IMAD.MOV.U32 R9, RZ, RZ, R7 ;  /* 0x000000ffff09b224 */ /* 0x000fc800078e0007 */
[----:B------:R-:W-:-:S04]  /*3390*/  @!P3 IMAD.WIDE.U32 R8, R10, c[0x0][0x198], R8 ;  /* 0x000066000a08ba25 */ /* 0x000fc800078e0008 */
[----:B------:R-:W-:Y:S01]  /*33a0*/  @!P3 IMAD.IADD R9, R9, 0x1, R13 ;  /* 0x000000010909b824 */ /* 0x000fe200078e020d */
[C---:B------:R-:W-:Y:S01]  /*33b0*/  @!P3 LEA R20, P0, R8.reuse, c[0x0][0x168], 0x1 ;  /* 0x00005a000814ba11 */ /* 0x040fe200078008ff */
[----:B------:R-:W-:Y:S02]  /*33c0*/  IMAD R10, R21, c[0x0][0x1b8], RZ ;  /* 0x00006e00150a7a24 */ /* 0x000fe400078e02ff */
[C---:B------:R-:W-:Y:S02]  /*33d0*/  @!P1 IMAD R12, R11.reuse, c[0x0][0x19c], R12 ;  /* 0x000067000b0c9a24 */ /* 0x040fe400078e020c */
[----:B------:R-:W-:Y:S01]  /*33e0*/  @!P1 IMAD.WIDE.U32 R6, R11, c[0x0][0x198], R6 ;  /* 0x000066000b069a25 */ /* 0x000fe200078e0006 */
[----:B------:R-:W-:-:S03]  /*33f0*/  @!P3 LEA.HI.X R21, R8, c[0x0][0x16c], R9, 0x1, P0 ;  /* 0x00005b000815ba11 */ /* 0x000fc600000f0c09 */
[C---:B------:R-:W-:Y:S01]  /*3400*/  IMAD R10, R18.reuse, c[0x0][0x1bc], R10 ;  /* 0x00006f00120a7a24 */ /* 0x040fe200078e020a */
[----:B------:R-:W-:Y:S01]  /*3410*/  @!P1 IADD3 R7, R7, R12, RZ ;  /* 0x0000000c07079210 */ /* 0x000fe20007ffe0ff */
[----:B------:R-:W-:Y:S01]  /*3420*/  IMAD.WIDE.U32 R4, R18, c[0x0][0x1b8], R4 ;  /* 0x00006e0012047a25 */ /* 0x000fe200078e0004 */
[----:B------:R-:W-:-:S03]  /*3430*/  @!P1 LEA R18, P0, R6, c[0x0][0x168], 0x1 ;  /* 0x00005a0006129a11 */ /* 0x000fc600078008ff */
[----:B------:R-:W-:Y:S01]  /*3440*/  IMAD.IADD R5, R5, 0x1, R10 ;  /* 0x0000000105057824 */ /* 0x000fe200078e020a */
[----:B------:R-:W-:Y:S01]  /*3450*/  @!P1 LEA.HI.X R19, R6, c[0x0][0x16c], R7, 0x1, P0 ;  /* 0x00005b0006139a11 */ /* 0x000fe200000f0c07 */
[----:B------:R-:W-:Y:S01]  /*3460*/  @!P5 IMAD R8, R26, c[0x0][0x1a0], RZ ;  /* 0x000068001a08da24 */ /* 0x000fe200078e02ff */
[C---:B------:R-:W-:Y:S01]  /*3470*/  @!P4 IADD3 R10, P0, R0.reuse, 0x20, RZ ;  /* 0x00000020000ac810 */ /* 0x040fe20007f1e0ff */
[----:B------:R-:W-:-:S04]  /*3480*/  @!P5 IMAD.WIDE.U32 R6, R0, c[0x0][0x1a0], R4 ;  /* 0x000068000006da25 */ /* 0x000fc800078e0004 */
[----:B------:R-:W-:Y:S02]  /*3490*/  @!P5 IMAD R8, R0, c[0x0][0x1a4], R8 ;  /* 0x000069000008da24 */ /* 0x000fe400078e0208 */
[----:B------:R-:W-:Y:S01]  /*34a0*/  @!P4 IMAD.X R11, RZ, RZ, R26, P0 ;  /* 0x000000ffff0bc224 */ /* 0x000fe200000e061a */
[C---:B------:R-:W-:Y:S01]  /*34b0*/  @!P5 LEA R12, P0, R6.reuse, c[0x0][0x170], 0x1 ;  /* 0x00005c00060cda11 */ /* 0x040fe200078008ff */
[----:B------:R-:W-:Y:S02]  /*34c0*/  @!P5 IMAD.IADD R13, R7, 0x1, R8 ;  /* 0x00000001070dd824 */ /* 0x000fe400078e0208 */
[----:B------:R-:W-:Y:S01]  /*34d0*/  @!P4 IMAD R7, R11, c[0x0][0x1a0], RZ ;  /* 0x000068000b07ca24 */ /* 0x000fe200078e02ff */
[----:B------:R-:W-:Y:S01]  /*34e0*/  @!P6 MOV R8, R30 ;  /* 0x0000001e0008e202 */ /* 0x000fe20000000f00 */
[----:B------:R-:W-:Y:S01]  /*34f0*/  @!P6 IMAD.MOV.U32 R15, RZ, RZ, c[0x0][0x194] ;  /* 0x00006500ff0fe624 */ /* 0x000fe200078e00ff */
[----:B------:R-:W-:Y:S01]  /*3500*/  @!P5 LEA.HI.X R13, R6, c[0x0][0x174], R13, 0x1, P0 ;  /* 0x00005d00060dda11 */ /* 0x000fe200000f0c0d */
[----:B------:R-:W-:Y:S01]  /*3510*/  @!P6 IMAD.MOV.U32 R9, RZ, RZ, R31 ;  /* 0x000000ffff09e224 */ /* 0x000fe200078e001f */
[----:B------:R-:W-:Y:S01]  /*3520*/  @!P3 IADD3 R14, P0, R0, 0x40, RZ ;  /* 0x00000040000eb810 */ /* 0x000fe20007f1e0ff */
[----:B------:R-:W-:-:S02]  /*3530*/  @!P4 IMAD R16, R10, c[0x0][0x1a4], R7 ;  /* 0x000069000a10ca24 */ /* 0x000fc400078e0207 */
[----:B------:R-:W-:Y:S02]  /*3540*/  @!P4 IMAD.MOV.U32 R6, RZ, RZ, R4 ;  /* 0x000000ffff06c224 */ /* 0x000fe400078e0004 */
[----:B------:R-:W-:Y:S02]  /*3550*/  @!P4 IMAD.MOV.U32 R7, RZ, RZ, R5 ;  /* 0x000000ffff07c224 */ /* 0x000fe400078e0005 */
[----:B------:R-:W-:-:S04]  /*3560*/  @!P6 IMAD.WIDE.U32 R8, R29, 0xc0, R8 ;  /* 0x000000c01d08e825 */ /* 0x000fc800078e0008 */
[----:B------:R-:W-:Y:S02]  /*3570*/  @!P6 IMAD R15, R15, 0xc0, RZ ;  /* 0x000000c00f0fe824 */ /* 0x000fe400078e02ff */
[----:B------:R-:W-:-:S04]  /*3580*/  @!P4 IMAD.WIDE.U32 R6, R10, c[0x0][0x1a0], R6 ;  /* 0x000068000a06ca25 */ /* 0x000fc800078e0006 */
[----:B------:R-:W-:Y:S01]  /*3590*/  @!P3 IMAD.X R11, RZ, RZ, R26, P0 ;  /* 0x000000ffff0bb224 */ /* 0x000fe200000e061a */
[----:B------:R-:W-:Y:S01]  /*35a0*/  @!P6 IADD3 R9, R9, R15, RZ ;  /* 0x0000000f0909e210 */ /* 0x000fe20007ffe0ff */
[----:B------:R-:W-:Y:S01]  /*35b0*/  @!P4 IMAD.IADD R15, R7, 0x1, R16 ;  /* 0x00000001070fc824 */ /* 0x000fe200078e0210 */
[----:B------:R-:W-:Y:S01]  /*35c0*/  @!P4 LEA R10, P0, R6, c[0x0][0x170], 0x1 ;  /* 0x00005c00060aca11 */ /* 0x000fe200078008ff */
[----:B------:R-:W-:-:S03]  /*35d0*/  @!P3 IMAD R7, R11, c[0x0][0x1a0], RZ ;  /* 0x000068000b07ba24 */ /* 0x000fc600078e02ff */
[----:B------:R-:W-:Y:S01]  /*35e0*/  @!P4 LEA.HI.X R11, R6, c[0x0][0x174], R15, 0x1, P0 ;  /* 0x00005d00060bca11 */ /* 0x000fe200000f0c0f */
[----:B------:R-:W-:Y:S01]  /*35f0*/  @!P3 IMAD R16, R14, c[0x0][0x1a4], R7 ;  /* 0x000069000e10ba24 */ /* 0x000fe200078e0207 */
[----:B------:R-:W-:Y:S01]  /*3600*/  @!P1 IADD3 R0, P0, R0, 0x60, RZ ;  /* 0x0000006000009810 */ /* 0x000fe20007f1e0ff */
[----:B------:R-:W-:Y:S02]  /*3610*/  @!P3 IMAD.MOV.U32 R6, RZ, RZ, R4 ;  /* 0x000000ffff06b224 */ /* 0x000fe400078e0004 */
[----:B------:R-:W-:Y:S01]  /*3620*/  @!P3 IMAD.MOV.U32 R7, RZ, RZ, R5 ;  /* 0x000000ffff07b224 */ /* 0x000fe200078e0005 */
[----:B------:R-:W-:Y:S01]  /*3630*/  @!P1 IADD3.X R15, RZ, R26, RZ, P0, !PT ;  /* 0x0000001aff0f9210 */ /* 0x000fe200007fe4ff */
[----:B------:R-:W-:Y:S02]  /*3640*/  @P6 STS [R239+0x3000], RZ ;  /* 0x003000ffef006388 */ /* 0x000fe40000000800 */
[----:B------:R-:W-:Y:S02]  /*3650*/  @!P3 IMAD.WIDE.U32 R6, R14, c[0x0][0x1a0], R6 ;  /* 0x000068000e06ba25 */ /* 0x000fe400078e0006 */
[----:B------:R-:W-:Y:S04]  /*3660*/  @P6 STS [R239+0x3004], RZ ;  /* 0x003004ffef006388 */ /* 0x000fe80000000800 */
[----:B------:R-:W-:Y:S04]  /*3670*/  @P6 STS [R239+0x3008], RZ ;  /* 0x003008ffef006388 */ /* 0x000fe80000000800 */
[----:B------:R-:W-:Y:S04]  /*3680*/  @P6 STS [R239+0x300c], RZ ;  /* 0x00300cffef006388 */ /* 0x000fe80000000800 */
        /* <DEDUP_REMOVED lines=15> */
[----:B------:R-:W-:-:S03]  /*3780*/  @!P1 IMAD.WIDE.U32 R4, R0, c[0x0][0x1a0], R4 ;  /* 0x0000680000049a25 */ /* 0x000fc600078e0004 */
[----:B------:R-:W-:Y:S04]  /*3790*/  @P3 STS.128 [R2+0xe000], RZ ;  /* 0x00e000ff02003388 */ /* 0x000fe80000000c00 */
[----:B------:R-:W-:Y:S01]  /*37a0*/  @!PT LDS RZ, [RZ] ;  /* 0x00000000fffff984 */ /* 0x000fe20000000800 */
[----:B------:R-:W-:Y:S01]  /*37b0*/  @!PT LDS RZ, [RZ] ;  /* 0x00000000fffff984 */ /* 0x000fe20000000800 */
[----:B------:R-:W-:Y:S01]  /*37c0*/  @!PT LDS RZ, [RZ] ;  /* 0x00000000fffff984 */ /* 0x000fe20000000800 */
[----:B------:R3:W-:Y:S01]  /*37d0*/  @!P3 LDGSTS.E.BYPASS.LTC128B.128 [R2+0xe000], [R20.64] ;  /* 0x0e0000001402bfae */ /* 0x0007e2000b901d44 */
[----:B--2---:R-:W-:-:S04]  /*37e0*/  IADD3 R14, R17, 0x8, RZ ;  /* 0x00000008110e7810 */ /* 0x004fc80007ffe0ff */
[----:B------:R-:W-:Y:S01]  /*37f0*/  ISETP.GE.AND P6, PT, R14, UR8, PT ;  /* 0x000000080e007c0c */ /* 0x000fe2000bfc6270 */
[----:B------:R-:W-:Y:S01]  /*3800*/  @!P1 IMAD R14, R15, c[0x0][0x1a0], RZ ;  /* 0x000068000f0e9a24 */ /* 0x000fe200078e02ff */
[----:B------:R-:W-:Y:S01]  /*3810*/  @P1 STS.128 [R2+0xf000], RZ ;  /* 0x00f000ff02001388 */ /* 0x000fe20000000c00 */
[----:B-1----:R-:W-:Y:S02]  /*3820*/  @!P3 LEA R8, P0, R6, c[0x0][0x170], 0x1 ;  /* 0x00005c000608ba11 */ /* 0x002fe400078008ff */
[----:B------:R-:W-:Y:S01]  /*3830*/  @!P1 IMAD R14, R0, c[0x0][0x1a4], R14 ;  /* 0x00006900000e9a24 */ /* 0x000fe200078e020e */
[----:B------:R-:W-:Y:S01]  /*3840*/  @!PT LDS RZ, [RZ] ;  /* 0x00000000fffff984 */ /* 0x000fe20000000800 */
[----:B------:R-:W-:Y:S01]  /*3850*/  @!PT LDS RZ, [RZ] ;  /* 0x00000000fffff984 */ /* 0x000fe20000000800 */
[----:B------:R-:W-:Y:S01]  /*3860*/  @!PT LDS RZ, [RZ] ;  /* 0x00000000fffff984 */ /* 0x000fe20000000800 */
[----:B------:R3:W-:Y:S01]  /*3870*/  @!P1 LDGSTS.E.BYPASS.LTC128B.128 [R2+0xf000], [R18.64] ;  /* 0x0f00000012029fae */ /* 0x0007e2000b901d44 */
[----:B------:R-:W-:-:S03]  /*3880*/  IADD3 R0, R17, 0x48, RZ ;  /* 0x0000004811007810 */ /* 0x000fc60007ffe0ff */
[----:B------:R-:W-:Y:S01]  /*3890*/  @P5 STS.128 [R2+0x10000], RZ ;  /* 0x010000ff02005388 */ /* 0x000fe20000000c00 */
[----:B------:R-:W-:Y:S01]  /*38a0*/  @!P3 LEA.HI.X R9, R6, c[0x0][0x174], R16, 0x1, P0 ;  /* 0x00005d000609ba11 */ /* 0x000fe200000f0c10 */
[----:B------:R-:W-:Y:S02]  /*38b0*/  @!P1 IMAD.IADD R5, R5, 0x1, R14 ;  /* 0x0000000105059824 */ /* 0x000fe400078e020e */
[----:B------:R-:W-:Y:S01]  /*38c0*/  @!PT LDS RZ, [RZ] ;  /* 0x00000000fffff984 */ /* 0x000fe20000000800 */
[----:B------:R-:W-:Y:S01]  /*38d0*/  @!PT LDS RZ, [RZ] ;  /* 0x00000000fffff984 */ /* 0x000fe20000000800 */
[----:B------:R-:W-:Y:S01]  /*38e0*/  @!PT LDS RZ, [RZ] ;  /* 0x00000000fffff984 */ /* 0x000fe20000000800 */
[----:B------:R3:W-:Y:S01]  /*38f0*/  @!P5 LDGSTS.E.BYPASS.LTC128B.128 [R2+0x10000], [R12.64] ;  /* 0x100000000c02dfae */ /* 0x0007e2000b901d44 */
[----:B------:R-:W-:-:S03]  /*3900*/  IADD3 R7, R17, 0x40, RZ ;  /* 0x0000004011077810 */ /* 0x000fc60007ffe0ff */
[----:B------:R-:W-:Y:S01]  /*3910*/  @P4 STS.128 [R2+0x11000], RZ ;  /* 0x011000ff02004388 */ /* 0x000fe20000000c00 */
[----:B------:R-:W-:-:S03]  /*3920*/  @!P1 LEA R6, P0, R4, c[0x0][0x170], 0x1 ;  /* 0x00005c0004069a11 */ /* 0x000fc600078008ff */
[----:B------:R-:W-:Y:S01]  /*3930*/  @!PT LDS RZ, [RZ] ;  /* 0x00000000fffff984 */ /* 0x000fe20000000800 */
[----:B------:R-:W-:Y:S01]  /*3940*/  @!PT LDS RZ, [RZ] ;  /* 0x00000000fffff984 */ /* 0x000fe20000000800 */
[----:B------:R-:W-:Y:S01]  /*3950*/  @!PT LDS RZ, [RZ] ;  /* 0x00000000fffff984 */ /* 0x000fe20000000800 */
[----:B------:R3:W-:Y:S01]  /*3960*/  @!P4 LDGSTS.E.BYPASS.LTC128B.128 [R2+0x11000], [R10.64] ;  /* 0x110000000a02cfae */ /* 0x0007e2000b901d44 */
[----:B------:R-:W-:Y:S02]  /*3970*/  ISETP.GE.AND P4, PT, R0, UR8, PT ;  /* 0x0000000800007c0c */ /* 0x000fe4000bf86270 */
[----:B------:R-:W-:Y:S01]  /*3980*/  ISETP.GE.AND P5, PT, R7, UR8, PT ;  /* 0x0000000807007c0c */ /* 0x000fe2000bfa6270 */
[----:B------:R-:W-:Y:S01]  /*3990*/  @P3 STS.128 [R2+0x12000], RZ ;  /* 0x012000ff02003388 */ /* 0x000fe20000000c00 */
[----:B------:R-:W-:Y:S01]  /*39a0*/  @!P1 LEA.HI.X R7, R4, c[0x0][0x174], R5, 0x1, P0 ;  /* 0x00005d0004079a11 */ /* 0x000fe200000f0c05 */
[C---:B------:R-:W-:Y:S02]  /*39b0*/  IMAD.SHL.U32 R4, R17.reuse, 0x4, RZ ;  /* 0x0000000411047824 */ /* 0x040fe400078e00ff */
[----:B------:R-:W-:Y:S01]  /*39c0*/  @!PT LDS RZ, [RZ] ;  /* 0x00000000fffff984 */ /* 0x000fe20000000800 */
[----:B------:R-:W-:Y:S01]  /*39d0*/  @!PT LDS RZ, [RZ] ;  /* 0x00000000fffff984 */ /* 0x000fe20000000800 */
[----:B------:R-:W-:Y:S01]  /*39e0*/  @!PT LDS RZ, [RZ] ;  /* 0x00000000fffff984 */ /* 0x000fe20000000800 */
[----:B------:R1:W-:Y:S01]  /*39f0*/  @!P3 LDGSTS.E.BYPASS.LTC128B.128 [R2+0x12000], [R8.64] ;  /* 0x120000000802bfae */ /* 0x0003e2000b901d44 */
[----:B------:R-:W-:-:S03]  /*3a00*/  ISETP.GE.AND P3, PT, R17, UR8, PT ;  /* 0x0000000811007c0c */ /* 0x000fc6000bf66270 */
[----:B------:R3:W-:Y:S04]  /*3a10*/  @P1 STS.128 [R2+0x13000], RZ ;  /* 0x013000ff02001388 */ /* 0x0007e80000000c00 */
[----:B------:R-:W-:Y:S01]  /*3a20*/  @!PT LDS RZ, [RZ] ;  /* 0x00000000fffff984 */ /* 0x000fe20000000800 */
[----:B------:R-:W-:Y:S01]  /*3a30*/  @!PT LDS RZ, [RZ] ;  /* 0x00000000fffff984 */ /* 0x000fe20000000800 */
[----:B------:R-:W-:Y:S01]  /*3a40*/  @!PT LDS RZ, [RZ] ;  /* 0x00000000fffff984 */ /* 0x000fe20000000800 */
[----:B------:R3:W-:Y:S01]  /*3a50*/  @!P1 LDGSTS.E.BYPASS.LTC128B.128 [R2+0x13000], [R6.64] ;  /* 0x1300000006029fae */ /* 0x0007e2000b901d44 */
[----:B------:R-:W-:Y:S01]  /*3a60*/  IADD3 R4, P1, R4, UR14, RZ ;  /* 0x0000000e04047c10 */ /* 0x000fe2000ff3e0ff */
[----:B------:R-:W-:Y:S01]  /*3a70*/  IMAD.MOV.U32 R32, RZ, RZ, 0x7f800000 ;  /* 0x7f800000ff207424 */ /* 0x000fe200078e00ff */
[----:B------:R-:W-:Y:S01]  /*3a80*/  MOV R33, 0x7f800000 ;  /* 0x7f80000000217802 */ /* 0x000fe20000000f00 */
[----:B------:R-:W-:Y:S01]  /*3a90*/  IMAD.MOV.U32 R31, RZ, RZ, 0x7f800000 ;  /* 0x7f800000ff1f7424 */ /* 0x000fe200078e00ff */
[----:B------:R-:W0:Y:S01]  /*3aa0*/  LDGDEPBAR ;  /* 0x00000000000079af */ /* 0x000e220000000000 */
[----:B------:R-:W-:Y:S01]  /*3ab0*/  IMAD.MOV.U32 R30, RZ, RZ, 0x7f800000 ;  /* 0x7f800000ff1e7424 */ /* 0x000fe200078e00ff */
[----:B-1----:R-:W-:-:S04]  /*3ac0*/  SHF.R.S32.HI R8, RZ, 0x1f, R17 ;  /* 0x0000001fff087819 */ /* 0x002fc80000011411 */
[----:B------:R-:W-:Y:S02]  /*3ad0*/  SHF.L.U64.HI R5, R17, 0x2, R8 ;  /* 0x0000000211057819 */ /* 0x000fe40000010208 */
[----:B---3--:R-:W-:Y:S02]  /*3ae0*/  SHF.R.S32.HI R2, RZ, 0x1f, R0 ;  /* 0x0000001fff027819 */ /* 0x008fe40000011400 */
[C---:B------:R-:W-:Y:S02]  /*3af0*/  @!P4 LEA R6, P0, R0.reuse, UR14, 0x2 ;  /* 0x0000000e0006cc11 */ /* 0x040fe4000f8010ff */
[----:B------:R-:W-:Y:S02]  /*3b00*/  IADD3.X R5, R5, UR13, RZ, P1, !PT ;  /* 0x0000000d05057c10 */ /* 0x000fe40008ffe4ff */
[----:B------:R-:W-:-:S03]  /*3b10*/  @!P4 LEA.HI.X R7, R0, UR13, R2, 0x2, P0 ;  /* 0x0000000d0007cc11 */ /* 0x000fc600080f1402 */
[----:B------:R1:W2:Y:S04]  /*3b20*/  @!P3 LDG.E R33, [R4.64] ;  /* 0x000000040421b981 */ /* 0x0002a8000c1e1900 */
[----:B------:R1:W3:Y:S04]  /*3b30*/  @!P6 LDG.E R32, [R4.64+0x20] ;  /* 0x000020040420e981 */ /* 0x0002e8000c1e1900 */
[----:B------:R1:W4:Y:S04]  /*3b40*/  @!P5 LDG.E R31, [R4.64+0x100] ;  /* 0x00010004041fd981 */ /* 0x000328000c1e1900 */
[----:B------:R-:W5:Y:S01]  /*3b50*/  @!P4 LDG.E R30, [R6.64] ;  /* 0x00000004061ec981 */ /* 0x000f62000c1e1900 */
[----:B------:R-:W-:-:S04]  /*3b60*/  LEA.HI R0, R28, R27, RZ, 0x4 ;  /* 0x0000001b1c007211 */ /* 0x000fc800078f20ff */
[----:B------:R-:W-:-:S04]  /*3b70*/  LOP3.LUT R0, R0, 0xfffffff0, RZ, 0xc0, !PT ;  /* 0xfffffff000007812 */ /* 0x000fc800078ec0ff */
[----:B------:R-:W-:-:S04]  /*3b80*/  IADD3 R0, -R0, R27, RZ ;  /* 0x0000001b00007210 */ /* 0x000fc80007ffe1ff */
[----:B------:R-:W-:-:S04]  /*3b90*/  SHF.R.S32.HI R2, RZ, 0x1f, R0 ;  /* 0x0000001fff027819 */ /* 0x000fc80000011400 */
[----:B------:R-:W-:-:S04]  /*3ba0*/  LEA.HI R2, R2, R0, RZ, 0x3 ;  /* 0x0000000002027211 */ /* 0x000fc800078f18ff */
[----:B------:R-:W-:-:S05]  /*3bb0*/  LOP3.LUT R2, R2, 0xfffffff8, RZ, 0xc0, !PT ;  /* 0xfffffff802027812 */ /* 0x000fca00078ec0ff */
[----:B------:R-:W-:-:S05]  /*3bc0*/  IMAD.IADD R0, R0, 0x1, -R2 ;  /* 0x0000000100007824 */ /* 0x000fca00078e0a02 */
[C---:B------:R-:W-:Y:S02]  /*3bd0*/  LOP3.LUT P0, RZ, R0.reuse, 0x2, RZ, 0xc0, !PT ;  /* 0x0000000200ff7812 */ /* 0x040fe4000780c0ff */
[----:B------:R-:W-:Y:S02]  /*3be0*/  LOP3.LUT P1, RZ, R0, 0x4, RZ, 0xc0, !PT ;  /* 0x0000000400ff7812 */ /* 0x000fe4000782c0ff */
[----:B------:R-:W-:-:S04]  /*3bf0*/  IADD3 R0, R180, 0x2000, RZ ;  /* 0x00002000b4007810 */ /* 0x000fc80007ffe0ff */
[----:B------:R-:W-:-:S05]  /*3c00*/  SEL R0, R0, R180, !P2 ;  /* 0x000000b400007207 */ /* 0x000fca0005000000 */
[----:B------:R-:W-:Y:S02]  /*3c10*/  IMAD.SHL.U32 R172, R0, 0x2, RZ ;  /* 0x0000000200ac7824 */ /* 0x000fe400078e00ff */
[----:B------:R-:W-:Y:S01]  /*3c20*/  IMAD.MOV.U32 R0, RZ, RZ, c[0x0][0x22c] ;  /* 0x00008b00ff007624 */ /* 0x000fe200078e00ff */
[----:B------:R-:W-:-:S03]  /*3c30*/  IADD3 R2, R181, 0x2000, RZ ;  /* 0x00002000b5027810 */ /* 0x000fc60007ffe0ff */
[----:B------:R-:W-:Y:S01]  /*3c40*/  IMAD R0, R0, c[0x0][0x1c0], RZ ;  /* 0x0000700000007a24 */ /* 0x000fe200078e02ff */
[----:B------:R-:W-:-:S03]  /*3c50*/  SEL R2, R2, R181, !P2 ;  /* 0x000000b502027207 */ /* 0x000fc60005000000 */
[----:B-1----:R-:W-:Y:S01]  /*3c60*/  IMAD.SHL.U32 R5, R0, 0x10, RZ ;  /* 0x0000001000057824 */ /* 0x002fe200078e00ff */
[----:B------:R-:W-:Y:S02]  /*3c70*/  SHF.L.U32 R178, R2, 0x1, RZ ;  /* 0x0000000102b27819 */ /* 0x000fe400000006ff */
[----:B------:R-:W-:Y:S02]  /*3c80*/  SHF.L.U32 R4, R0, 0x3, RZ ;  /* 0x0000000300047819 */ /* 0x000fe400000006ff */
[----:B------:R-:W-:-:S05]  /*3c90*/  IADD3 R2, R5, 0x20, RZ ;  /* 0x0000002005027810 */ /* 0x000fca0007ffe0ff */
[----:B------:R-:W-:-:S04]  /*3ca0*/  IMAD.IADD R0, R4, 0x1, R2 ;  /* 0x0000000104007824 */ /* 0x000fc800078e0202 */
[----:B------:R-:W-:-:S04]  /*3cb0*/  IMAD.IADD R0, R4, 0x1, R0 ;  /* 0x0000000104007824 */ /* 0x000fc800078e0200 */
[----:B------:R-:W-:-:S05]  /*3cc0*/  IMAD.IADD R0, R4, 0x1, R0 ;  /* 0x0000000104007824 */ /* 0x000fca00078e0200 */
[----:B------:R-:W-:Y:S02]  /*3cd0*/  IADD3 R0, R4, R0, RZ ;  /* 0x0000000004007210 */ /* 0x000fe40007ffe0ff */
[C---:B------:R-:W-:Y:S02]  /*3ce0*/  SHF.L.U64.HI R2, R17.reuse, 0x2, R8 ;  /* 0x0000000211027819 */ /* 0x040fe40000010208 */
[----:B------:R-:W-:Y:S01]  /*3cf0*/  SHF.L.U32 R5, R17, 0x2, RZ ;  /* 0x0000000211057819 */ /* 0x000fe200000006ff */
[----:B------:R-:W-:Y:S01]  /*3d00*/  UIADD3 UR8, UR24, UR11, URZ ;  /* 0x0000000b18087290 */ /* 0x000fe2000fffe03f */
[----:B------:R-:W-:Y:S02]  /*3d10*/  IMAD.MOV.U32 R179, RZ, RZ, 0x20 ;  /* 0x00000020ffb37424 */ /* 0x000fe400078e00ff */
[----:B------:R-:W-:Y:S01]  /*3d20*/  IMAD.MOV.U32 R173, RZ, RZ, 0x40 ;  /* 0x00000040ffad7424 */ /* 0x000fe200078e00ff */
        /* <DEDUP_REMOVED lines=34> */
[----:B------:R-:W-:Y:S01]  /*3f50*/  ULDC UR10, c[0x0][0x2e8] ;  /* 0x0000ba00000a7ab9 */ /* 0x000fe20000000800 */
[----:B------:R-:W-:Y:S01]  /*3f60*/  SEL R173, R173, 0xffffffc0, !P1 ;  /* 0xffffffc0adad7807 */ /* 0x000fe20004800000 */
[----:B------:R-:W-:-:S02]  /*3f70*/  UIADD3 UR18, UR8, -UR10, URZ ;  /* 0x8000000a08127290 */ /* 0x000fc4000fffe03f */
[----:B------:R-:W-:Y:S01]  /*3f80*/  ULDC UR12, c[0x0][0x2e4] ;  /* 0x0000b900000c7ab9 */ /* 0x000fe20000000800 */
[----:B--2---:R-:W-:Y:S04]  /*3f90*/  STL [R1+0x20], R33 ;  /* 0x0000202101007387 */ /* 0x004fe80000100800 */
[----:B---3--:R-:W-:Y:S04]  /*3fa0*/  STL [R1+0x24], R32 ;  /* 0x0000242001007387 */ /* 0x008fe80000100800 */
[----:B----4-:R-:W-:Y:S04]  /*3fb0*/  STL [R1+0x18], R31 ;  /* 0x0000181f01007387 */ /* 0x010fe80000100800 */
[----:B-----5:R-:W-:Y:S04]  /*3fc0*/  STL [R1+0x1c], R30 ;  /* 0x00001c1e01007387 */ /* 0x020fe80000100800 */
[----:B------:R1:W-:Y:S02]  /*3fd0*/  STL [R1+0x48], R0 ;  /* 0x0000480001007387 */ /* 0x0003e40000100800 */
[----:B-1----:R-:W-:-:S05]  /*3fe0*/  IMAD.IADD R0, R4, 0x1, R0 ;  /* 0x0000000104007824 */ /* 0x002fca00078e0200 */
[----:B------:R1:W-:Y:S02]  /*3ff0*/  STL [R1+0x44], R0 ;  /* 0x0000440001007387 */ /* 0x0003e40000100800 */
[----:B-1----:R-:W-:-:S05]  /*4000*/  IMAD.IADD R0, R4, 0x1, R0 ;  /* 0x0000000104007824 */ /* 0x002fca00078e0200 */
[----:B------:R1:W-:Y:S02]  /*4010*/  STL [R1+0x40], R0 ;  /* 0x0000400001007387 */ /* 0x0003e40000100800 */
[----:B-1----:R-:W-:-:S05]  /*4020*/  IMAD.IADD R0, R4, 0x1, R0 ;  /* 0x0000000104007824 */ /* 0x002fca00078e0200 */
[----:B------:R-:W-:Y:S04]  /*4030*/  STL [R1+0x3c], R0 ;  /* 0x00003c0001007387 */ /* 0x000fe80000100800 */
[----:B------:R1:W-:Y:S04]  /*4040*/  STL [R1+0x58], R2 ;  /* 0x0000580201007387 */ /* 0x0003e80000100800 */
[----:B------:R-:W-:Y:S01]  /*4050*/  STL [R1+0x54], R5 ;  /* 0x0000540501007387 */ /* 0x000fe20000100800 */
[----:B-1----:R-:W-:-:S05]  /*4060*/  IMAD.IADD R2, R4, 0x1, R0 ;  /* 0x0000000104027824 */ /* 0x002fca00078e0200 */
[----:B------:R1:W-:Y:S02]  /*4070*/  STL [R1+0x38], R2 ;  /* 0x0000380201007387 */ /* 0x0003e40000100800 */
[----:B-1----:R-:W-:-:S05]  /*4080*/  IMAD.IADD R2, R4, 0x1, R2 ;  /* 0x0000000104027824 */ /* 0x002fca00078e0202 */
[----:B------:R1:W-:Y:S02]  /*4090*/  STL [R1+0x34], R2 ;  /* 0x0000340201007387 */ /* 0x0003e40000100800 */
[----:B-1----:R-:W-:-:S05]  /*40a0*/  IMAD.IADD R2, R4, 0x1, R2 ;  /* 0x0000000104027824 */ /* 0x002fca00078e0202 */
[----:B------:R1:W-:Y:S02]  /*40b0*/  STL [R1+0x30], R2 ;  /* 0x0000300201007387 */ /* 0x0003e40000100800 */
[----:B-1----:R-:W-:-:S05]  /*40c0*/  IADD3 R2, R4, R2, RZ ;  /* 0x0000000204027210 */ /* 0x002fca0007ffe0ff */
[----:B------:R1:W-:Y:S02]  /*40d0*/  STL [R1+0x2c], R2 ;  /* 0x00002c0201007387 */ /* 0x0003e40000100800 */
[----:B-1----:R-:W-:-:S04]  /*40e0*/  IMAD.IADD R2, R4, 0x1, R2 ;  /* 0x0000000104027824 */ /* 0x002fc800078e0202 */
[----:B------:R-:W-:Y:S01]  /*40f0*/  IMAD.IADD R0, R4, 0x1, R2 ;  /* 0x0000000104007824 */ /* 0x000fe200078e0202 */
[----:B------:R1:W-:Y:S04]  /*4100*/  STL [R1+0x28], R2 ;  /* 0x0000280201007387 */ /* 0x0003e80000100800 */
[----:B------:R1:W-:Y:S02]  /*4110*/  STL [R1+0x4c], R0 ;  /* 0x00004c0001007387 */ /* 0x0003e40000100800 */
.L_x_2265:
[----:B------:R-:W0:Y:S01]  /*4120*/  LDGDEPBAR ;  /* 0x00000000000079af */ /* 0x000e220000000000 */
[----:B-1----:R-:W-:Y:S01]  /*4130*/  IADD3 R0, R178, R179, RZ ;  /* 0x000000b3b2007210 */ /* 0x002fe20007ffe0ff */
[----:B------:R-:W-:Y:S02]  /*4140*/  USHF.L.U32 UR8, UR7, 0x7, URZ ;  /* 0x0000000707087899 */ /* 0x000fe4000800063f */
[----:B------:R-:W-:Y:S02]  /*4150*/  ULDC UR10, c[0x0][0x2e4] ;  /* 0x0000b900000a7ab9 */ /* 0x000fe40000000800 */
[----:B------:R-:W-:Y:S02]  /*4160*/  UISETP.GE.AND UP0, UPT, UR8, UR18, UPT ;  /* 0x000000120800728c */ /* 0x000fe4000bf06270 */
[----:B------:R-:W2:Y:S04]  /*4170*/  LDL R182, [R1+0x54] ;  /* 0x0000540001b67983 */ /* 0x000ea80000100800 */
[----:B------:R-:W3:Y:S01]  /*4180*/  LDL R2, [R1+0x58] ;  /* 0x0000580001027983 */ /* 0x000ee20000100800 */
        /* <DEDUP_REMOVED lines=54> */
[----:B------:R-:W2:Y:S07]  /*44f0*/  LDSM.16.M88.4 R144, [R0] ;  /* 0x000000000090783b */ /* 0x000eae0000000200 */
[----:B------:R-:W-:Y:S01]  /*4500*/  HMMA.16816.F32.BF16 R64, R136, R158, R64 ;  /* 0x0000009e8840723c */ /* 0x000fe20000041840 */
[----:B------:R-:W3:Y:S07]  /*4510*/  LDSM.16.M88.4 R136, [R0+0x2000] ;  /* 0x002000000088783b */ /* 0x000eee0000000200 */
[-C--:B-1----:R-:W-:Y:S08]  /*4520*/  HMMA.16816.F32.BF16 R4, R132, R140.reuse, R4 ;  /* 0x0000008c8404723c */ /* 0x082ff00000041804 */
[C---:B----4-:R-:W-:Y:S08]  /*4530*/  HMMA.16816.F32.BF16 R8, R148.reuse, R140, R8 ;  /* 0x0000008c9408723c */ /* 0x050ff00000041808 */
[-C--:B------:R-:W-:Y:S08]  /*4540*/  HMMA.16816.F32.BF16 R12, R148, R142.reuse, R12 ;  /* 0x0000008e940c723c */ /* 0x080ff0000004180c */
[C---:B------:R-:W-:Y:S08]  /*4550*/  HMMA.16816.F32.BF16 R16, R132.reuse, R142, R16 ;  /* 0x0000008e8410723c */ /* 0x040ff00000041810 */
        /* <DEDUP_REMOVED lines=13> */
[C---:B---3--:R-:W-:Y:S08]  /*4630*/  HMMA.16816.F32.BF16 R8, R136.reuse, R168, R8 ;  /* 0x000000a88808723c */ /* 0x048ff00000041808 */
        /* <DEDUP_REMOVED lines=14> */
[----:B------:R3:W4:Y:S01]  /*4720*/  MUFU.TANH R161, R8 ;  /* 0x0000000800a17308 */ /* 0x0007220000002400 */
        /* <DEDUP_REMOVED lines=8> */
[----:B---3--:R-:W-:Y:S09]  /*47b0*/  IADD3 R8, P0, R182, UR16, RZ ;  /* 0x00000010b6087c10 */ /* 0x008ff2000ff1e0ff */
[----:B------:R3:W2:Y:S10]  /*47c0*/  MUFU.TANH R154, R7 ;  /* 0x00000007009a7308 */ /* 0x0006b40000002400 */
[----:B------:R-:W2:Y:S01]  /*47d0*/  MUFU.TANH R159, R10 ;  /* 0x0000000a009f7308 */ /* 0x000ea20000002400 */
[----:B-1----:R-:W-:Y:S02]  /*47e0*/  IADD3.X R9, R2, UR15, RZ, P0, !PT ;  /* 0x0000000f02097c10 */ /* 0x002fe400087fe4ff */
[----:B------:R-:W-:Y:S03]  /*47f0*/  PLOP3.LUT P0, PT, PT, PT, UP0, 0x80, 0x0 ;  /* 0x000000000000781c */ /* 0x000fe60003f0f008 */
[----:B------:R1:W5:Y:S04]  /*4800*/  LDG.E R151, [R8.64] ;  /* 0x0000000408977981 */ /* 0x000368000c1e1900 */
[----:B------:R1:W1:Y:S01]  /*4810*/  MUFU.TANH R158, R11 ;  /* 0x0000000b009e7308 */ /* 0x0002620000002400 */
[----:B------:R1:W5:Y:S04]  /*4820*/  LDG.E R150, [R8.64+0x20] ;  /* 0x0000200408967981 */ /* 0x000368000c1e1900 */
[----:B---3--:R-:W3:Y:S05]  /*4830*/  LDSM.16.M88.4 R4, [R176+0xc800] ;  /* 0x00c80000b004783b */ /* 0x008eea0000000200 */
[----:B------:R1:W1:Y:S03]  /*4840*/  MUFU.TANH R169, R12 ;  /* 0x0000000c00a97308 */ /* 0x0002660000002400 */
[----:B------:R1:W5:Y:S04]  /*4850*/  LDG.E R149, [R8.64+0x100] ;  /* 0x0001000408957981 */ /* 0x000368000c1e1900 */
[----:B------:R1:W5:Y:S03]  /*4860*/  LDG.E R148, [R8.64+0x120] ;  /* 0x0001200408947981 */ /* 0x000366000c1e1900 */
[----:B------:R1:W1:Y:S10]  /*4870*/  MUFU.TANH R164, R13 ;  /* 0x0000000d00a47308 */ /* 0x0002740000002400 */
[----:B------:R2:W2:Y:S10]  /*4880*/  MUFU.TANH R163, R14 ;  /* 0x0000000e00a37308 */ /* 0x0004b40000002400 */
[----:B------:R2:W2:Y:S01]  /*4890*/  MUFU.TANH R162, R15 ;  /* 0x0000000f00a27308 */ /* 0x0004a20000002400 */
[----:B-1----:R-:W1:Y:S01]  /*48a0*/  LDSM.16.M88.4 R8, [R176+0xd000] ;  /* 0x00d00000b008783b */ /* 0x002e620000000200 */
[-C--:B---3--:R-:W-:Y:S08]  /*48b0*/  HMMA.16816.F32.BF16 R20, R144, R4.reuse, R20 ;  /* 0x000000049014723c */ /* 0x088ff00000041814 */
[----:B------:R3:W1:Y:S01]  /*48c0*/  MUFU.TANH R166, R16 ;  /* 0x0000001000a67308 */ /* 0x0006620000002400 */
[C---:B------:R-:W-:Y:S09]  /*48d0*/  HMMA.16816.F32.BF16 R24, R136.reuse, R4, R24 ;  /* 0x000000048818723c */ /* 0x040ff20000041818 */
[----:B------:R3:W1:Y:S01]  /*48e0*/  MUFU.TANH R165, R17 ;  /* 0x0000001100a57308 */ /* 0x0006620000002400 */
[-C--:B------:R-:W-:Y:S09]  /*48f0*/  HMMA.16816.F32.BF16 R28, R136, R6.reuse, R28 ;  /* 0x00000006881c723c */ /* 0x080ff2000004181c */
[----:B------:R3:W2:Y:S01]  /*4900*/  MUFU.TANH R168, R18 ;  /* 0x0000001200a87308 */ /* 0x0006a20000002400 */
[C---:B------:R-:W-:Y:S01]  /*4910*/  HMMA.16816.F32.BF16 R32, R144.reuse, R6, R32 ;  /* 0x000000069020723c */ /* 0x040fe20000041820 */
[----:B------:R-:W2:Y:S03]  /*4920*/  LDSM.16.M88.4 R4, [R176+0xd800] ;  /* 0x00d80000b004783b */ /* 0x000ea60000000200 */
[----:B------:R-:W-:Y:S02]  /*4930*/  FMUL.FTZ R20, R20, c[0x0][0x2ec] ;  /* 0x0000bb0014147a20 */ /* 0x000fe40000410000 */
[----:B------:R-:W-:Y:S02]  /*4940*/  FMUL.FTZ R21, R21, c[0x0][0x2ec] ;  /* 0x0000bb0015157a20 */ /* 0x000fe40000410000 */
[----:B------:R-:W-:Y:S01]  /*4950*/  FMUL.FTZ R22, R22, c[0x0][0x2ec] ;  /* 0x0000bb0016167a20 */ /* 0x000fe20000410000 */
[----:B------:R3:W2:Y:S03]  /*4960*/  MUFU.TANH R167, R19 ;  /* 0x0000001300a77308 */ /* 0x0006a60000002400 */
[----:B------:R-:W-:Y:S01]  /*4970*/  FMUL.FTZ R23, R23, c[0x0][0x2ec] ;  /* 0x0000bb0017177a20 */ /* 0x000fe20000410000 */
[-C--:B-1----:R-:W-:Y:S03]  /*4980*/  HMMA.16816.F32.BF16 R36, R144, R8.reuse, R36 ;  /* 0x000000089024723c */ /* 0x082fe60000041824 */
[----:B------:R-:W-:Y:S02]  /*4990*/  FMUL.FTZ R24, R24, c[0x0][0x2ec] ;  /* 0x0000bb0018187a20 */ /* 0x000fe40000410000 */
[----:B------:R-:W-:Y:S01]  /*49a0*/  FMUL.FTZ R25, R25, c[0x0][0x2ec] ;  /* 0x0000bb0019197a20 */ /* 0x000fe20000410000 */
[----:B------:R3:W1:Y:S01]  /*49b0*/  MUFU.TANH R186, R20 ;  /* 0x0000001400ba7308 */ /* 0x0006620000002400 */
[----:B------:R-:W-:Y:S01]  /*49c0*/  FMUL.FTZ R26, R26, c[0x0][0x2ec] ;  /* 0x0000bb001a1a7a20 */ /* 0x000fe20000410000 */
[C---:B------:R-:W-:Y:S04]  /*49d0*/  HMMA.16816.F32.BF16 R40, R136.reuse, R8, R40 ;  /* 0x000000088828723c */ /* 0x040fe80000041828 */
[----:B------:R-:W-:Y:S02]  /*49e0*/  FMUL.FTZ R27, R27, c[0x0][0x2ec] ;  /* 0x0000bb001b1b7a20 */ /* 0x000fe40000410000 */
[----:B------:R-:W-:Y:S02]  /*49f0*/  FMUL.FTZ R28, R28, c[0x0][0x2ec] ;  /* 0x0000bb001c1c7a20 */ /* 0x000fe40000410000 */
[----:B------:R3:W1:Y:S01]  /*4a00*/  MUFU.TANH R182, R21 ;  /* 0x0000001500b67308 */ /* 0x0006620000002400 */
[-C--:B------:R-:W-:Y:S03]  /*4a10*/  HMMA.16816.F32.BF16 R44, R136, R10.reuse, R44 ;  /* 0x0000000a882c723c */ /* 0x080fe6000004182c */
[----:B------:R-:W-:Y:S02]  /*4a20*/  FMUL.FTZ R29, R29, c[0x0][0x2ec] ;  /* 0x0000bb001d1d7a20 */ /* 0x000fe40000410000 */
[----:B------:R-:W-:Y:S02]  /*4a30*/  FMUL.FTZ R30, R30, c[0x0][0x2ec] ;  /* 0x0000bb001e1e7a20 */ /* 0x000fe40000410000 */
[----:B------:R-:W-:Y:S01]  /*4a40*/  FMUL.FTZ R31, R31, c[0x0][0x2ec] ;  /* 0x0000bb001f1f7a20 */ /* 0x000fe20000410000 */
[C---:B------:R-:W-:Y:S01]  /*4a50*/  HMMA.16816.F32.BF16 R48, R144.reuse, R10, R48 ;  /* 0x0000000a9030723c */ /* 0x040fe20000041830 */
[----:B------:R3:W1:Y:S03]  /*4a60*/  MUFU.TANH R171, R22 ;  /* 0x0000001600ab7308 */ /* 0x0006660000002400 */
[----:B------:R-:W-:Y:S02]  /*4a70*/  FMUL.FTZ R32, R32, c[0x0][0x2ec] ;  /* 0x0000bb0020207a20 */ /* 0x000fe40000410000 */
[----:B------:R-:W-:Y:S02]  /*4a80*/  FMUL.FTZ R33, R33, c[0x0][0x2ec] ;  /* 0x0000bb0021217a20 */ /* 0x000fe40000410000 */
[-C--:B--2---:R-:W-:Y:S03]  /*4a90*/  HMMA.16816.F32.BF16 R52, R144, R4.reuse, R52 ;  /* 0x000000049034723c */ /* 0x084fe60000041834 */
[----:B------:R3:W2:Y:S01]  /*4aa0*/  MUFU.TANH R170, R23 ;  /* 0x0000001700aa7308 */ /* 0x0006a20000002400 */
[----:B------:R-:W-:Y:S02]  /*4ab0*/  FMUL.FTZ R34, R34, c[0x0][0x2ec] ;  /* 0x0000bb0022227a20 */ /* 0x000fe40000410000 */
[----:B------:R-:W-:Y:S02]  /*4ac0*/  FMUL.FTZ R35, R35, c[0x0][0x2ec] ;  /* 0x0000bb0023237a20 */ /* 0x000fe40000410000 */
[C---:B------:R-:W-:Y:S04]  /*4ad0*/  HMMA.16816.F32.BF16 R56, R136.reuse, R4, R56 ;  /* 0x000000048838723c */ /* 0x040fe80000041838 */
[----:B------:R-:W-:Y:S01]  /*4ae0*/  FMUL.FTZ R36, R36, c[0x0][0x2ec] ;  /* 0x0000bb0024247a20 */ /* 0x000fe20000410000 */
[----:B------:R3:W1:Y:S01]  /*4af0*/  MUFU.TANH R187, R24 ;  /* 0x0000001800bb7308 */ /* 0x0006620000002400 */
[----:B------:R-:W-:Y:S01]  /*4b00*/  FMUL.FTZ R37, R37, c[0x0][0x2ec] ;  /* 0x0000bb0025257a20 */ /* 0x000fe20000410000 */
[----:B------:R-:W-:Y:S01]  /*4b10*/  MOV R4, R197 ;  /* 0x000000c500047202 */ /* 0x000fe20000000f00 */
[-C--:B------:R-:W-:Y:S04]  /*4b20*/  HMMA.16816.F32.BF16 R60, R136, R6.reuse, R60 ;  /* 0x00000006883c723c */ /* 0x080fe8000004183c */
[----:B------:R-:W-:Y:S01]  /*4b30*/  MOV R5, R195 ;  /* 0x000000c300057202 */ /* 0x000fe20000000f00 */
[----:B------:R-:W-:Y:S02]  /*4b40*/  FMUL.FTZ R38, R38, c[0x0][0x2ec] ;  /* 0x0000bb0026267a20 */ /* 0x000fe40000410000 */
[----:B------:R3:W1:Y:S01]  /*4b50*/  MUFU.TANH R185, R25 ;  /* 0x0000001900b97308 */ /* 0x0006620000002400 */
[----:B------:R-:W-:Y:S01]  /*4b60*/  HMMA.16816.F32.BF16 R64, R144, R6, R64 ;  /* 0x000000069040723c */ /* 0x000fe20000041840 */
[----:B------:R3:W-:Y:S03]  /*4b70*/  STL.64 [R1], R4 ;  /* 0x0000000401007387 */ /* 0x0007e60000100a00 */
        /* <DEDUP_REMOVED lines=73> */
[----:B------:R-:W-:Y:S01]  /*5010*/  USHF.L.U32 UR9, UR19, 0x7, URZ ;  /* 0x0000000713097899 */ /* 0x000fe2000800063f */
        /* <DEDUP_REMOVED lines=54> */
[----:B------:R-:W-:Y:S01]  /*5380*/  UIADD3 UR10, UR9, 0x80, URZ ;  /* 0x00000080090a7890 */ /* 0x000fe2000fffe03f */
[----:B------:R-:W-:Y:S01]  /*5390*/  MOV R15, R158 ;  /* 0x0000009e000f7202 */ /* 0x000fe20000000f00 */
[----:B------:R-:W-:Y:S01]  /*53a0*/  IMAD.MOV.U32 R38, RZ, RZ, R166 ;  /* 0x000000ffff267224 */ /* 0x000fe200078e00a6 */
[----:B------:R-:W-:Y:S01]  /*53b0*/  UIADD3 UR9, UR9, UR11, URZ ;  /* 0x0000000b09097290 */ /* 0x000fe2000fffe03f */
[----:B------:R-:W-:Y:S01]  /*53c0*/  MOV R22, R160 ;  /* 0x000000a000167202 */ /* 0x000fe20000000f00 */
[----:B------:R-:W-:Y:S01]  /*53d0*/  IMAD.MOV.U32 R18, RZ, RZ, R159 ;  /* 0x000000ffff127224 */ /* 0x000fe200078e009f */
[----:B------:R-:W-:Y:S01]  /*53e0*/  MOV R29, R154 ;  /* 0x0000009a001d7202 */ /* 0x000fe20000000f00 */
[----:B------:R-:W-:Y:S01]  /*53f0*/  UIADD3 UR9, UR12, UR9, -UR6 ;  /* 0x000000090c097290 */ /* 0x000fe2000fffe806 */
[----:B------:R-:W-:Y:S01]  /*5400*/  IMAD.U32 R0, RZ, RZ, UR10 ;  /* 0x0000000aff007e24 */ /* 0x000fe2000f8e00ff */
[----:B------:R-:W-:Y:S01]  /*5410*/  UIADD3 UR10, UR8, 0x80, URZ ;  /* 0x00000080080a7890 */ /* 0x000fe2000fffe03f */
[----:B------:R-:W-:Y:S01]  /*5420*/  MOV R33, R156 ;  /* 0x0000009c00217202 */ /* 0x000fe20000000f00 */
[----:B------:R-:W-:Y:S02]  /*5430*/  IMAD.MOV.U32 R21, RZ, RZ, R161 ;  /* 0x000000ffff157224 */ /* 0x000fe400078e00a1 */
[----:B------:R-:W-:Y:S01]  /*5440*/  UISETP.GE.AND UP0, UPT, UR10, UR9, UPT ;  /* 0x000000090a00728c */ /* 0x000fe2000bf06270 */
[----:B------:R-:W-:Y:S01]  /*5450*/  ISETP.LT.AND P0, PT, R0, UR6, PT ;  /* 0x0000000600007c0c */ /* 0x000fe2000bf01270 */
[----:B------:R-:W-:Y:S01]  /*5460*/  IMAD.MOV.U32 R28, RZ, RZ, R155 ;  /* 0x000000ffff1c7224 */ /* 0x000fe200078e009b */
[----:B------:R-:W-:Y:S01]  /*5470*/  UMOV UR10, UR12 ;  /* 0x0000000c000a7c82 */ /* 0x000fe20008000000 */
[----:B------:R-:W-:Y:S02]  /*5480*/  IMAD.MOV.U32 R32, RZ, RZ, R157 ;  /* 0x000000ffff207224 */ /* 0x000fe400078e009d */
[----:B------:R-:W-:Y:S11]  /*5490*/  PLOP3.LUT P2, PT, PT, PT, UP0, 0x80, 0x0 ;  /* 0x000000000000781c */ /* 0x000ff60003f4f008 */
[----:B------:R-:W-:Y:S02]  /*54a0*/  @!UPT UIADD3 URZ, URZ, URZ, URZ ;  /* 0x0000003f3f3ff290 */ /* 0x000fe4000fffe03f */
[----:B------:R-:W-:-:S05]  /*54b0*/  @!P2 BRA P0, `(.L_x_2262) ;  /* 0x00000eb00000a947 */ /* 0x000fca0000000000 */
.L_x_2261:
[----:B--2-4-:R-:W2:Y:S01]  /*54c0*/  LDL R0, [R1+0x50] ;  /* 0x0000500001007983 */ /* 0x014ea20000100800 */
[----:B------:R-:W-:Y:S02]  /*54d0*/  UIADD3 UR9, -UR10, UR6, -UR11 ;  /* 0x000000060a097290 */ /* 0x000fe4000fffe90b */
[----:B------:R-:W-:Y:S01]  /*54e0*/  UIADD3 UR12, UR6, 0x1, -UR11 ;  /* 0x00000001060c7890 */ /* 0x000fe2000fffe80b */
[----:B---3--:R-:W3:Y:S01]  /*54f0*/  LDL R4, [R1+0x68] ;  /* 0x0000680001047983 */ /* 0x008ee20000100800 */
[----:B--2---:R-:W-:Y:S01]  /*5500*/  IADD3 R21, R0, UR8, RZ ;  /* 0x0000000800157c10 */ /* 0x004fe2000fffe0ff */
[----:B------:R-:W-:Y:S01]  /*5510*/  IMAD.U32 R0, RZ, RZ, UR19 ;  /* 0x00000013ff007e24 */ /* 0x000fe2000f8e00ff */
[----:B------:R-:W-:Y:S02]  /*5520*/  UIADD3 UR8, UR12, UR42, URZ ;  /* 0x0000002a0c087290 */ /* 0x000fe4000fffe03f */
[C---:B------:R-:W-:Y:S01]  /*5530*/  IADD3 R2, R21.reuse, UR9, RZ ;  /* 0x0000000915027c10 */ /* 0x040fe2000fffe0ff */
[----:B---3--:R-:W-:Y:S01]  /*5540*/  IMAD R0, R0, 0x80, R4 ;  /* 0x0000008000007824 */ /* 0x008fe200078e0204 */
[C---:B------:R-:W-:Y:S01]  /*5550*/  IADD3 R4, R21.reuse, 0x8, RZ ;  /* 0x0000000815047810 */ /* 0x040fe20007ffe0ff */
[----:B------:R-:W-:Y:S01]  /*5560*/  UMOV UR12, UR10 ;  /* 0x0000000a000c7c82 */ /* 0x000fe20008000000 */
[----:B------:R-:W-:Y:S02]  /*5570*/  IMNMX R2, RZ, R2, !PT ;  /* 0x00000002ff027217 */ /* 0x000fe40007800200 */
[----:B------:R-:W-:Y:S02]  /*5580*/  IADD3 R5, R21, UR8, RZ ;  /* 0x0000000815057c10 */ /* 0x000fe4000fffe0ff */
[C---:B------:R-:W-:Y:S02]  /*5590*/  IADD3 R20, R0.reuse, 0x1, RZ ;  /* 0x0000000100147810 */ /* 0x040fe40007ffe0ff */
[C---:B------:R-:W-:Y:S02]  /*55a0*/  IADD3 R19, R0.reuse, 0x8, RZ ;  /* 0x0000000800137810 */ /* 0x040fe40007ffe0ff */
[C---:B------:R-:W-:Y:S02]  /*55b0*/  IADD3 R18, R0.reuse, 0x9, RZ ;  /* 0x0000000900127810 */ /* 0x040fe40007ffe0ff */
[----:B------:R-:W-:Y:S02]  /*55c0*/  IMNMX R5, R5, UR6, PT ;  /* 0x0000000605057c17 */ /* 0x000fe4000b800200 */
[-C--:B------:R-:W-:Y:S02]  /*55d0*/  ISETP.GE.AND P4, PT, R0, R2.reuse, PT ;  /* 0x000000020000720c */ /* 0x080fe40003f86270 */
[-C--:B------:R-:W-:Y:S02]  /*55e0*/  ISETP.GE.AND P3, PT, R20, R2.reuse, PT ;  /* 0x000000021400720c */ /* 0x080fe40003f66270 */
        /* <DEDUP_REMOVED lines=32> */
[----:B------:R-:W-:Y:S02]  /*57f0*/  IADD3 R22, R4, UR9, RZ ;  /* 0x0000000904167c10 */ /* 0x000fe4000fffe0ff */
[----:B-1----:R-:W-:Y:S02]  /*5800*/  FSEL R40, R186, -INF , !P6 ;  /* 0xff800000ba287808 */ /* 0x002fe40007000000 */
        /* <DEDUP_REMOVED lines=79> */
[----:B------:R-:W-:Y:S02]  /*5d00*/  IADD3 R21, R21, 0x48, RZ ;  /* 0x0000004815157810 */ /* 0x000fe40007ffe0ff */
        /* <DEDUP_REMOVED lines=8> */
[C---:B------:R-:W-:Y:S02]  /*5d90*/  IADD3 R4, R21.reuse, UR9, RZ ;  /* 0x0000000915047c10 */ /* 0x040fe4000fffe0ff */
        /* <DEDUP_REMOVED lines=93> */
.L_x_2262:
        /* <DEDUP_REMOVED lines=89> */
[--C-:B--2---:R-:W-:Y:S02]  /*6900*/  FFMA.FTZ R8, R15, c[0x0][0x23c], -R0.reuse ;  /* 0x00008f000f087a23 */ /* 0x104fe40000010800 */
[--C-:B------:R-:W-:Y:S07]  /*6910*/  FFMA.FTZ R15, R44, c[0x0][0x23c], -R5.reuse ;  /* 0x00008f002c0f7a23 */ /* 0x100fee0000010805 */
        /* <DEDUP_REMOVED lines=15> */
[----:B---3--:R-:W-:Y:S09]  /*6a10*/  F2FP.BF16.PACK_AB R7, R195, R197 ;  /* 0x000000c5c307723e */ /* 0x008ff200000010ff */
[----:B------:R-:W-:Y:S01]  /*6a20*/  MUFU.EX2 R101, R15 ;  /* 0x0000000f00657308 */ /* 0x000fe20000000800 */
[----:B--2---:R-:W-:Y:S09]  /*6a30*/  FFMA.FTZ R8, R16, c[0x0][0x23c], -R0 ;  /* 0x00008f0010087a23 */ /* 0x004ff20000010800 */
        /* <DEDUP_REMOVED lines=97> */
[-C--:B---3--:R-:W-:Y:S02]  /*7050*/  F2FP.BF16.PACK_AB R7, R252, R21.reuse ;  /* 0x00000015fc07723e */ /* 0x088fe400000010ff */
        /* <DEDUP_REMOVED lines=140> */
[----:B------:R-:W-:Y:S02]  /*7920*/  FMUL.FTZ R136, R232, R8 ;  /* 0x00000008e8887220 */ /* 0x000fe40000410000 */
[----:B------:R-:W-:Y:S02]  /*7930*/  FMUL.FTZ R138, R231, R9 ;  /* 0x00000009e78a7220 */ /* 0x000fe40000410000 */
[----:B------:R-:W-:Y:S01]  /*7940*/  FFMA.FTZ R9, -R157, R157, 1 ;  /* 0x3f8000009d097423 */ /* 0x000fe2000001019d */
[----:B------:R-:W-:Y:S01]  /*7950*/  MOV R157, R235 ;  /* 0x000000eb009d7202 */ /* 0x000fe20000000f00 */
[----:B------:R-:W-:Y:S02]  /*7960*/  FFMA.FTZ R8, -R156, R156, 1 ;  /* 0x3f8000009c087423 */ /* 0x000fe4000001019c */
[----:B------:R-:W-:Y:S02]  /*7970*/  FFMA.FTZ R2, -R155, R155, 1 ;  /* 0x3f8000009b027423 */ /* 0x000fe4000001019b */
[C---:B------:R-:W-:Y:S02]  /*7980*/  FADD.FTZ R10, -R148.reuse, R10 ;  /* 0x0000000a940a7221 */ /* 0x040fe40000010100 */
[----:B------:R-:W-:Y:S02]  /*7990*/  FADD.FTZ R11, -R148, R11 ;  /* 0x0000000b940b7221 */ /* 0x000fe40000010100 */
[----:B------:R-:W-:Y:S02]  /*79a0*/  FMUL.FTZ R9, R9, c[0x0][0x2ec] ;  /* 0x0000bb0009097a20 */ /* 0x000fe40000410000 */
[----:B------:R-:W-:Y:S02]  /*79b0*/  FMUL.FTZ R8, R8, c[0x0][0x2ec] ;  /* 0x0000bb0008087a20 */ /* 0x000fe40000410000 */
[----:B------:R-:W-:Y:S02]  /*79c0*/  FMUL.FTZ R2, R2, c[0x0][0x2ec] ;  /* 0x0000bb0002027a20 */ /* 0x000fe40000410000 */
[----:B------:R-:W-:Y:S02]  /*79d0*/  FMUL.FTZ R235, R137, R0 ;  /* 0x0000000089eb7220 */ /* 0x000fe40000410000 */
[----:B------:R-:W-:Y:S02]  /*79e0*/  FFMA.FTZ R0, -R161, R161, 1 ;  /* 0x3f800000a1007423 */ /* 0x000fe400000101a1 */
[----:B------:R-:W-:Y:S01]  /*79f0*/  FMUL.FTZ R10, R197, R10 ;  /* 0x0000000ac50a7220 */ /* 0x000fe20000410000 */
[----:B------:R-:W-:Y:S01]  /*7a00*/  MOV R197, R237 ;  /* 0x000000ed00c57202 */ /* 0x000fe20000000f00 */
        /* <DEDUP_REMOVED lines=10> */
[C---:B------:R-:W-:Y:S02]  /*7ab0*/  FADD.FTZ R14, -R148.reuse, R14 ;  /* 0x0000000e940e7221 */ /* 0x040fe40000010100 */
[----:B------:R-:W-:Y:S01]  /*7ac0*/  FADD.FTZ R15, -R148, R15 ;  /* 0x0000000f940f7221 */ /* 0x000fe20000010100 */
[C---:B------:R-:W-:Y:S01]  /*7ad0*/  HMMA.16816.F32.BF16 R24, R140.reuse, R4, R24 ;  /* 0x000000048c18723c */ /* 0x040fe20000041818 */
[----:B------:R-:W-:Y:S03]  /*7ae0*/  FMUL.FTZ R8, R8, c[0x0][0x2ec] ;  /* 0x0000bb0008087a20 */ /* 0x000fe60000410000 */
[----:B------:R-:W-:Y:S02]  /*7af0*/  FMUL.FTZ R2, R2, c[0x0][0x2ec] ;  /* 0x0000bb0002027a20 */ /* 0x000fe40000410000 */
[----:B------:R-:W-:Y:S02]  /*7b00*/  FMUL.FTZ R0, R0, c[0x0][0x2ec] ;  /* 0x0000bb0000007a20 */ /* 0x000fe40000410000 */
[----:B------:R-:W-:Y:S01]  /*7b10*/  FMUL.FTZ R14, R234, R14 ;  /* 0x0000000eea0e7220 */ /* 0x000fe20000410000 */
[-C--:B------:R-:W-:Y:S03]  /*7b20*/  HMMA.16816.F32.BF16 R28, R140, R6.reuse, R28 ;  /* 0x000000068c1c723c */ /* 0x080fe6000004181c */
[----:B------:R-:W-:Y:S02]  /*7b30*/  FMUL.FTZ R15, R233, R15 ;  /* 0x0000000fe90f7220 */ /* 0x000fe40000410000 */
[----:B------:R-:W-:Y:S02]  /*7b40*/  FMUL.FTZ R234, R136, R9 ;  /* 0x0000000988ea7220 */ /* 0x000fe40000410000 */
[----:B------:R-:W-:Y:S01]  /*7b50*/  FMUL.FTZ R233, R138, R8 ;  /* 0x000000088ae97220 */ /* 0x000fe20000410000 */
[C---:B------:R-:W-:Y:S01]  /*7b60*/  HMMA.16816.F32.BF16 R32, R132.reuse, R6, R32 ;  /* 0x000000068420723c */ /* 0x040fe20000041820 */
[----:B------:R-:W-:Y:S03]  /*7b70*/  FMUL.FTZ R232, R10, R2 ;  /* 0x000000020ae87220 */ /* 0x000fe60000410000 */
[----:B------:R-:W-:Y:S02]  /*7b80*/  FMUL.FTZ R231, R11, R0 ;  /* 0x000000000be77220 */ /* 0x000fe40000410000 */
[----:B------:R-:W-:Y:S01]  /*7b90*/  FFMA.FTZ R0, -R162, R162, 1 ;  /* 0x3f800000a2007423 */ /* 0x000fe200000101a2 */
[----:B------:R-:W1:Y:S01]  /*7ba0*/  LDSM.16.M88.4 R8, [R176+0x11000] ;  /* 0x01100000b008783b */ /* 0x000e620000000200 */
[----:B------:R-:W-:Y:S04]  /*7bb0*/  FADD.FTZ R13, -R149, R13 ;  /* 0x0000000d950d7221 */ /* 0x000fe80000010100 */
[----:B------:R-:W-:Y:S02]  /*7bc0*/  FFMA.FTZ R4, -R164, R164, 1 ;  /* 0x3f800000a4047423 */ /* 0x000fe400000101a4 */
[----:B------:R-:W-:Y:S02]  /*7bd0*/  FFMA.FTZ R2, -R163, R163, 1 ;  /* 0x3f800000a3027423 */ /* 0x000fe400000101a3 */
[----:B------:R-:W-:Y:S02]  /*7be0*/  FMUL.FTZ R0, R0, c[0x0][0x2ec] ;  /* 0x0000bb0000007a20 */ /* 0x000fe40000410000 */
[----:B------:R-:W-:Y:S02]  /*7bf0*/  FADD.FTZ R12, -R149, R12 ;  /* 0x0000000c950c7221 */ /* 0x000fe40000010100 */
[----:B------:R-:W-:Y:S02]  /*7c00*/  FMUL.FTZ R13, R248, R13 ;  /* 0x0000000df80d7220 */ /* 0x000fe40000410000 */
[----:B------:R-:W-:Y:S02]  /*7c10*/  FADD.FTZ R17, -R151, R17 ;  /* 0x0000001197117221 */ /* 0x000fe40000010100 */
[----:B------:R-:W-:Y:S02]  /*7c20*/  FADD.FTZ R18, -R150, R18 ;  /* 0x0000001296127221 */ /* 0x000fe40000010100 */
[----:B------:R-:W-:Y:S02]  /*7c30*/  FFMA.FTZ R5, -R169, R169, 1 ;  /* 0x3f800000a9057423 */ /* 0x000fe400000101a9 */
[----:B------:R-:W-:Y:S02]  /*7c40*/  FMUL.FTZ R4, R4, c[0x0][0x2ec] ;  /* 0x0000bb0004047a20 */ /* 0x000fe40000410000 */
[----:B------:R-:W-:Y:S02]  /*7c50*/  FMUL.FTZ R2, R2, c[0x0][0x2ec] ;  /* 0x0000bb0002027a20 */ /* 0x000fe40000410000 */
[----:B------:R-:W-:Y:S02]  /*7c60*/  FMUL.FTZ R169, R15, R0 ;  /* 0x000000000fa97220 */ /* 0x000fe40000410000 */
[----:B------:R-:W-:Y:S02]  /*7c70*/  FFMA.FTZ R0, -R165, R165, 1 ;  /* 0x3f800000a5007423 */ /* 0x000fe400000101a5 */
[----:B------:R-:W-:Y:S02]  /*7c80*/  FADD.FTZ R24, -R149, R24 ;  /* 0x0000001895187221 */ /* 0x000fe40000010100 */
[----:B------:R-:W-:Y:S02]  /*7c90*/  FMUL.FTZ R12, R249, R12 ;  /* 0x0000000cf90c7220 */ /* 0x000fe40000410000 */
[----:B------:R-:W-:Y:S02]  /*7ca0*/  FADD.FTZ R19, -R150, R19 ;  /* 0x0000001396137221 */ /* 0x000fe40000010100 */
[----:B------:R-:W-:Y:S02]  /*7cb0*/  FMUL.FTZ R17, R195, R17 ;  /* 0x00000011c3117220 */ /* 0x000fe40000410000 */
[----:B------:R-:W-:Y:S02]  /*7cc0*/  FMUL.FTZ R18, R197, R18 ;  /* 0x00000012c5127220 */ /* 0x000fe40000410000 */
[----:B------:R-:W-:Y:S01]  /*7cd0*/  FMUL.FTZ R5, R5, c[0x0][0x2ec] ;  /* 0x0000bb0005057a20 */ /* 0x000fe20000410000 */
[-C--:B-1----:R-:W-:Y:S01]  /*7ce0*/  HMMA.16816.F32.BF16 R36, R132, R8.reuse, R36 ;  /* 0x000000088424723c */ /* 0x082fe20000041824 */
[----:B------:R-:W-:Y:S02]  /*7cf0*/  FMUL.FTZ R197, R13, R4 ;  /* 0x000000040dc57220 */ /* 0x000fe40000410000 */
[----:B------:R-:W-:Y:S02]  /*7d00*/  FMUL.FTZ R195, R14, R2 ;  /* 0x000000020ec37220 */ /* 0x000fe40000410000 */
[----:B------:R-:W-:Y:S02]  /*7d10*/  FFMA.FTZ R2, -R166, R166, 1 ;  /* 0x3f800000a6027423 */ /* 0x000fe400000101a6 */
[----:B------:R-:W-:Y:S01]  /*7d20*/  FMUL.FTZ R4, R0, c[0x0][0x2ec] ;  /* 0x0000bb0000047a20 */ /* 0x000fe20000410000 */
[C---:B------:R-:W-:Y:S01]  /*7d30*/  HMMA.16816.F32.BF16 R40, R140.reuse, R8, R40 ;  /* 0x000000088c28723c */ /* 0x040fe20000041828 */
[----:B------:R-:W-:Y:S03]  /*7d40*/  FFMA.FTZ R0, -R167, R167, 1 ;  /* 0x3f800000a7007423 */ /* 0x000fe600000101a7 */
[----:B------:R-:W-:Y:S02]  /*7d50*/  FADD.FTZ R25, -R149, R25 ;  /* 0x0000001995197221 */ /* 0x000fe40000010100 */
[----:B------:R-:W-:Y:S02]  /*7d60*/  FMUL.FTZ R24, R110, R24 ;  /* 0x000000186e187220 */ /* 0x000fe40000410000 */
[----:B------:R-:W-:Y:S01]  /*7d70*/  FADD.FTZ R16, -R151, R16 ;  /* 0x0000001097107221 */ /* 0x000fe20000010100 */
[----:B------:R1:W5:Y:S01]  /*7d80*/  LDL.LU R110, [R1+0x14c] ;  /* 0x00014c00016e7983 */ /* 0x0003620000300800 */
[-C--:B------:R-:W-:Y:S02]  /*7d90*/  HMMA.16816.F32.BF16 R44, R140, R10.reuse, R44 ;  /* 0x0000000a8c2c723c */ /* 0x080fe4000004182c */
[----:B------:R-:W-:Y:S02]  /*7da0*/  FMUL.FTZ R19, R230, R19 ;  /* 0x00000013e6137220 */ /* 0x000fe40000410000 */
[----:B------:R-:W-:Y:S02]  /*7db0*/  FMUL.FTZ R230, R12, R5 ;  /* 0x000000050ce67220 */ /* 0x000fe40000410000 */
[----:B------:R-:W-:Y:S02]  /*7dc0*/  FMUL.FTZ R5, R2, c[0x0][0x2ec] ;  /* 0x0000bb0002057a20 */ /* 0x000fe40000410000 */
[----:B------:R-:W-:Y:S01]  /*7dd0*/  FFMA.FTZ R2, -R168, R168, 1 ;  /* 0x3f800000a8027423 */ /* 0x000fe200000101a8 */
[C---:B------:R-:W-:Y:S03]  /*7de0*/  HMMA.16816.F32.BF16 R48, R132.reuse, R10, R48 ;  /* 0x0000000a8430723c */ /* 0x040fe60000041830 */
[----:B------:R-:W-:Y:S02]  /*7df0*/  FMUL.FTZ R0, R0, c[0x0][0x2ec] ;  /* 0x0000bb0000007a20 */ /* 0x000fe40000410000 */
[----:B------:R-:W-:Y:S02]  /*7e00*/  FADD.FTZ R26, -R148, R26 ;  /* 0x0000001a941a7221 */ /* 0x000fe40000010100 */
[----:B------:R-:W-:Y:S02]  /*7e10*/  FMUL.FTZ R25, R109, R25 ;  /* 0x000000196d197220 */ /* 0x000fe40000410000 */
[----:B------:R-:W-:Y:S01]  /*7e20*/  FMUL.FTZ R16, R157, R16 ;  /* 0x000000109d107220 */ /* 0x000fe20000410000 */
[----:B------:R1:W5:Y:S02]  /*7e30*/  LDL.LU R109, [R1+0x148] ;  /* 0x00014800016d7983 */ /* 0x0003640000300800 */
[----:B------:R-:W-:Y:S02]  /*7e40*/  FADD.FTZ R23, -R150, R23 ;  /* 0x0000001796177221 */ /* 0x000fe40000010100 */
[----:B------:R-:W-:Y:S02]  /*7e50*/  FMUL.FTZ R2, R2, c[0x0][0x2ec] ;  /* 0x0000bb0002027a20 */ /* 0x000fe40000410000 */
[----:B------:R-:W-:Y:S02]  /*7e60*/  FMUL.FTZ R164, R19, R0 ;  /* 0x0000000013a47220 */ /* 0x000fe40000410000 */
[----:B------:R-:W-:Y:S02]  /*7e70*/  FFMA.FTZ R0, -R170, R170, 1 ;  /* 0x3f800000aa007423 */ /* 0x000fe400000101aa */
[----:B------:R-:W-:Y:S02]  /*7e80*/  FADD.FTZ R27, -R148, R27 ;  /* 0x0000001b941b7221 */ /* 0x000fe40000010100 */
[----:B------:R-:W-:Y:S02]  /*7e90*/  FMUL.FTZ R26, R108, R26 ;  /* 0x0000001a6c1a7220 */ /* 0x000fe40000410000 */
[----:B------:R-:W-:Y:S01]  /*7ea0*/  FADD.FTZ R20, -R151, R20 ;  /* 0x0000001497147221 */ /* 0x000fe20000010100 */
[----:B------:R1:W5:Y:S01]  /*7eb0*/  LDL.LU R108, [R1+0x144] ;  /* 0x00014400016c7983 */ /* 0x0003620000300800 */
[----:B------:R-:W-:Y:S02]  /*7ec0*/  FADD.FTZ R22, -R150, R22 ;  /* 0x0000001696167221 */ /* 0x000fe40000010100 */
[----:B------:R-:W-:Y:S02]  /*7ed0*/  FMUL.FTZ R23, R250, R23 ;  /* 0x00000017fa177220 */ /* 0x000fe40000410000 */
        /* <DEDUP_REMOVED lines=19> */
[----:B------:R-:W-:Y:S01]  /*8010*/  FMUL.FTZ R21, R252, R21 ;  /* 0x00000015fc157220 */ /* 0x000fe20000410000 */
[----:B------:R1:W5:Y:S01]  /*8020*/  LDL.LU R106, [R1+0x13c] ;  /* 0x00013c00016a7983 */ /* 0x0003620000300800 */
[----:B------:R-:W-:Y:S02]  /*8030*/  FMUL.FTZ R4, R4, c[0x0][0x2ec] ;  /* 0x0000bb0004047a20 */ /* 0x000fe40000410000 */
        /* <DEDUP_REMOVED lines=47> */
[----:B------:R-:W2:Y:S01]  /*8330*/  LDSM.16.M88.4 R4, [R176+0x11800] ;  /* 0x01180000b004783b */ /* 0x000ea20000000200 */
        /* <DEDUP_REMOVED lines=30> */
[-C--:B--2---:R-:W-:Y:S01]  /*8520*/  HMMA.16816.F32.BF16 R52, R132, R4.reuse, R52 ;  /* 0x000000048434723c */ /* 0x084fe20000041834 */
[----:B------:R-:W-:Y:S01]  /*8530*/  FMUL.FTZ R13, R90, R44 ;  /* 0x0000002c5a0d7220 */ /* 0x000fe20000410000 */
[----:B------:R1:W5:Y:S01]  /*8540*/  LDL.LU R91, [R1+0x100] ;  /* 0x00010000015b7983 */ /* 0x0003620000300800 */
[----:B------:R-:W-:Y:S02]  /*8550*/  FFMA.FTZ R0, -R193, R193, 1 ;  /* 0x3f800000c1007423 */ /* 0x000fe400000101c1 */
[----:B------:R-:W-:Y:S01]  /*8560*/  FADD.FTZ R46, -R148, R46 ;  /* 0x0000002e942e7221 */ /* 0x000fe20000010100 */
[----:B------:R1:W5:Y:S01]  /*8570*/  LDL.LU R90, [R1+0xfc] ;  /* 0x0000fc00015a7983 */ /* 0x0003620000300800 */
[----:B------:R-:W-:Y:S01]  /*8580*/  FMUL.FTZ R12, R89, R45 ;  /* 0x0000002d590c7220 */ /* 0x000fe20000410000 */
[C---:B------:R-:W-:Y:S01]  /*8590*/  HMMA.16816.F32.BF16 R56, R140.reuse, R4, R56 ;  /* 0x000000048c38723c */ /* 0x040fe20000041838 */
[----:B------:R-:W-:Y:S01]  /*85a0*/  FMUL.FTZ R0, R0, c[0x0][0x2ec] ;  /* 0x0000bb0000007a20 */ /* 0x000fe20000410000 */
[----:B------:R1:W5:Y:S02]  /*85b0*/  LDL.LU R89, [R1+0xf8] ;  /* 0x0000f80001597983 */ /* 0x0003640000300800 */
[----:B------:R-:W-:Y:S02]  /*85c0*/  FADD.FTZ R47, -R148, R47 ;  /* 0x0000002f942f7221 */ /* 0x000fe40000010100 */
[----:B------:R-:W-:Y:S02]  /*85d0*/  FMUL.FTZ R11, R88, R46 ;  /* 0x0000002e580b7220 */ /* 0x000fe40000410000 */
[----:B------:R-:W-:Y:S01]  /*85e0*/  FFMA.FTZ R2, -R194, R194, 1 ;  /* 0x3f800000c2027423 */ /* 0x000fe200000101c2 */
[----:B------:R1:W5:Y:S01]  /*85f0*/  LDL.LU R88, [R1+0xf4] ;  /* 0x0000f40001587983 */ /* 0x0003620000300800 */
[-C--:B------:R-:W-:Y:S02]  /*8600*/  HMMA.16816.F32.BF16 R60, R140, R6.reuse, R60 ;  /* 0x000000068c3c723c */ /* 0x080fe4000004183c */
[----:B------:R-:W-:Y:S02]  /*8610*/  FMUL.FTZ R15, R35, R0 ;  /* 0x00000000230f7220 */ /* 0x000fe40000410000 */
[----:B------:R-:W-:Y:S02]  /*8620*/  FFMA.FTZ R0, -R198, R198, 1 ;  /* 0x3f800000c6007423 */ /* 0x000fe400000101c6 */
[----:B------:R-:W-:Y:S02]  /*8630*/  FMUL.FTZ R10, R87, R47 ;  /* 0x0000002f570a7220 */ /* 0x000fe40000410000 */
[----:B------:R-:W-:Y:S01]  /*8640*/  FADD.FTZ R48, -R151, R48 ;  /* 0x0000003097307221 */ /* 0x000fe20000010100 */
[----:B------:R1:W5:Y:S01]  /*8650*/  LDL.LU R87, [R1+0xf0] ;  /* 0x0000f00001577983 */ /* 0x0003620000300800 */
[----:B------:R-:W-:Y:S02]  /*8660*/  HMMA.16816.F32.BF16 R64, R132, R6, R64 ;  /* 0x000000068440723c */ /* 0x000fe40000041840 */
[----:B------:R-:W-:Y:S02]  /*8670*/  FMUL.FTZ R2, R2, c[0x0][0x2ec] ;  /* 0x0000bb0002027a20 */ /* 0x000fe40000410000 */
[----:B------:R-:W-:Y:S02]  /*8680*/  FFMA.FTZ R9, -R201, R201, 1 ;  /* 0x3f800000c9097423 */ /* 0x000fe400000101c9 */
[----:B------:R-:W-:Y:S02]  /*8690*/  FMUL.FTZ R0, R0, c[0x0][0x2ec] ;  /* 0x0000bb0000007a20 */ /* 0x000fe40000410000 */
[----:B------:R-:W-:Y:S04]  /*86a0*/  FADD.FTZ R49, -R151, R49 ;  /* 0x0000003197317221 */ /* 0x000fe80000010100 */
        /* <DEDUP_REMOVED lines=11> */
[----:B------:R-:W-:Y:S02]  /*8760*/  FMUL.FTZ R2, R2, c[0x0][0x2ec] ;  /* 0x0000bb0002027a20 */ /* 0x000fe40000410000 */
[----:B------:R-:W-:Y:S02]  /*8770*/  FMUL.FTZ R154, R36, R9 ;  /* 0x00000009249a7220 */ /* 0x000fe40000410000 */
[----:B------:R-:W-:Y:S02]  /*8780*/  FMUL.FTZ R9, R0, c[0x0][0x2ec] ;  /* 0x0000bb0000097a20 */ /* 0x000fe40000410000 */
[----:B------:R-:W-:Y:S02]  /*8790*/  FFMA.FTZ R0, -R202, R202, 1 ;  /* 0x3f800000ca007423 */ /* 0x000fe400000101ca */
[----:B------:R-:W-:Y:S02]  /*87a0*/  FADD.FTZ R51, -R150, R51 ;  /* 0x0000003396337221 */ /* 0x000fe40000010100 */
[----:B------:R-:W-:Y:S02]  /*87b0*/  FMUL.FTZ R45, R84, R50 ;  /* 0x00000032542d7220 */ /* 0x000fe40000410000 */
[----:B------:R-:W-:Y:S01]  /*87c0*/  FMUL.FTZ R8, R8, c[0x0][0x2ec] ;  /* 0x0000bb0008087a20 */ /* 0x000fe20000410000 */
[----:B------:R1:W5:Y:S01]  /*87d0*/  LDL.LU R84, [R1+0xe4] ;  /* 0x0000e40001547983 */ /* 0x0003620000300800 */
[----:B------:R-:W-:Y:S02]  /*87e0*/  FMUL.FTZ R152, R38, R2 ;  /* 0x0000000226987220 */ /* 0x000fe40000410000 */
[----:B------:R-:W-:Y:S02]  /*87f0*/  FFMA.FTZ R2, -R203, R203, 1 ;  /* 0x3f800000cb027423 */ /* 0x000fe400000101cb */
[----:B------:R-:W-:Y:S02]  /*8800*/  FMUL.FTZ R0, R0, c[0x0][0x2ec] ;  /* 0x0000bb0000007a20 */ /* 0x000fe40000410000 */
[----:B------:R-:W-:Y:S02]  /*8810*/  FMUL.FTZ R44, R83, R51 ;  /* 0x00000033532c7220 */ /* 0x000fe40000410000 */
[----:B------:R-:W-:Y:S01]  /*8820*/  FADD.FTZ R52, -R151, R52 ;  /* 0x0000003497347221 */ /* 0x000fe20000010100 */
[----:B------:R1:W5:Y:S01]  /*8830*/  LDL.LU R83, [R1+0xe0] ;  /* 0x0000e00001537983 */ /* 0x0003620000300800 */
[----:B------:R-:W-:Y:S02]  /*8840*/  FMUL.FTZ R153, R37, R8 ;  /* 0x0000000825997220 */ /* 0x000fe40000410000 */
        /* <DEDUP_REMOVED lines=16> */
[----:B------:R-:W-:Y:S02]  /*8950*/  FMUL.FTZ R40, R79, R55 ;  /* 0x000000374f287220 */ /* 0x000fe40000410000 */
[C---:B------:R-:W-:Y:S01]  /*8960*/  FADD.FTZ R56, -R149.reuse, R56 ;  /* 0x0000003895387221 */ /* 0x040fe20000010100 */
[----:B------:R1:W5:Y:S01]  /*8970*/  LDL.LU R79, [R1+0xd0] ;  /* 0x0000d000014f7983 */ /* 0x0003620000300800 */
        /* <DEDUP_REMOVED lines=108> */
[----:B-1----:R-:W2:Y:S01]  /*9040*/  LDL.LU R9, [R1+0xc] ;  /* 0x00000c0001097983 */ /* 0x002ea20000300800 */
        /* <DEDUP_REMOVED lines=9> */
[----:B---3--:R-:W-:Y:S02]  /*90e0*/  IMAD.MOV.U32 R4, RZ, RZ, R8 ;  /* 0x000000ffff047224 */ /* 0x008fe400078e0008 */
[----:B--2---:R-:W-:Y:S03]  /*90f0*/  IMAD.MOV.U32 R5, RZ, RZ, R9 ;  /* 0x000000ffff057224 */ /* 0x004fe600078e0009 */
[C---:B------:R-:W-:Y:S02]  /*9100*/  LEA R8, P2, R2.reuse, R4, 0x1 ;  /* 0x0000000402087211 */ /* 0x040fe400078408ff */
[----:B------:R-:W-:Y:S02]  /*9110*/  MOV R4, 0x6 ;  /* 0x0000000600047802 */ /* 0x000fe40000000f00 */
[----:B------:R-:W-:Y:S01]  /*9120*/  LEA.HI.X.SX32 R9, R2, R5, 0x1, P2 ;  /* 0x0000000502097211 */ /* 0x000fe200010f0eff */
[----:B------:R1:W-:Y:S01]  /*9130*/  STL [R1+0x14], R8 ;  /* 0x0000140801007387 */ /* 0x0003e20000100800 */
[----:B------:R-:W-:Y:S02]  /*9140*/  SHF.L.U64.HI R2, R6, R4, c[0x0][0x194] ;  /* 0x0000650006027619 */ /* 0x000fe40000010204 */
[-C--:B------:R-:W-:Y:S01]  /*9150*/  IADD3 R6, P2, R8, R10.reuse, RZ ;  /* 0x0000000a08067210 */ /* 0x080fe20007f5e0ff */
[----:B------:R-:W-:Y:S01]  /*9160*/  @!PT LDS RZ, [RZ] ;  /* 0x00000000fffff984 */ /* 0x000fe20000000800 */
[----:B------:R-:W-:Y:S01]  /*9170*/  @!PT LDS RZ, [RZ] ;  /* 0x00000000fffff984 */ /* 0x000fe20000000800 */
[----:B------:R-:W-:Y:S01]  /*9180*/  @!PT LDS RZ, [RZ] ;  /* 0x00000000fffff984 */ /* 0x000fe20000000800 */
[----:B------:R1:W-:Y:S03]  /*9190*/  LDGSTS.E.BYPASS.LTC128B.128 [R239], [R8.64] ;  /* 0x0000000008ef7fae */ /* 0x0003e6000b901d44 */
[-C--:B------:R-:W-:Y:S01]  /*91a0*/  IADD3 R4, P3, R6, R10.reuse, RZ ;  /* 0x0000000a06047210 */ /* 0x080fe20007f7e0ff */
[----:B------:R1:W-:Y:S01]  /*91b0*/  STL [R1+0xc], R9 ;  /* 0x00000c0901007387 */ /* 0x0003e20000100800 */
[--C-:B------:R-:W-:Y:S02]  /*91c0*/  IMAD.X R7, R9, 0x1, R2.reuse, P2 ;  /* 0x0000000109077824 */ /* 0x100fe400010e0602 */
[----:B------:R-:W-:Y:S03]  /*91d0*/  IADD3 R10, P2, R4, R10, RZ ;  /* 0x0000000a040a7210 */ /* 0x000fe60007f5e0ff */
[----:B------:R1:W-:Y:S01]  /*91e0*/  LDGSTS.E.BYPASS.LTC128B.128 [R239+0x1000], [R6.64] ;  /* 0x0100000006ef7fae */ /* 0x0003e2000b901d44 */
[----:B------:R-:W-:Y:S05]  /*91f0*/  IADD3.X R5, R7, R2, RZ, P3, !PT ;  /* 0x0000000207057210 */ /* 0x000fea0001ffe4ff */
[----:B------:R1:W-:Y:S01]  /*9200*/  LDGSTS.E.BYPASS.LTC128B.128 [R239+0x2000], [R4.64] ;  /* 0x0200000004ef7fae */ /* 0x0003e2000b901d44 */
[----:B------:R-:W-:Y:S05]  /*9210*/  IMAD.X R11, R5, 0x1, R2, P2 ;  /* 0x00000001050b7824 */ /* 0x000fea00010e0602 */
[----:B------:R1:W-:Y:S04]  /*9220*/  LDGSTS.E.BYPASS.LTC128B.128 [R239+0x3000], [R10.64] ;  /* 0x030000000aef7fae */ /* 0x0003e8000b901d44 */
[----:B------:R-:W0:Y:S02]  /*9230*/  LDGDEPBAR ;  /* 0x00000000000079af */ /* 0x000e240000000000 */
.L_x_2263:
        /* <DEDUP_REMOVED lines=194> */
.L_x_2264:
        /* <DEDUP_REMOVED lines=12> */
[----:B------:R-:W5:Y:S04]  /*9f20*/  LDL R157, [R1+0x60] ;  /* 0x00006000019d7983 */ /* 0x000f680000100800 */
[----:B------:R-:W-:Y:S04]  /*9f30*/  LDSM.16.M88.4 R40, [R147+0x14000] ;  /* 0x014000009328783b */ /* 0x000fe80000000200 */
[----:B------:R-:W5:Y:S04]  /*9f40*/  LDL R156, [R1+0x64] ;  /* 0x00006400019c7983 */ /* 0x000f680000100800 */
[----:B------:R-:W1:Y:S04]  /*9f50*/  LDSM.16.MT88.4 R44, [R0+0xc800] ;  /* 0x00c80000002c783b */ /* 0x000e680000004200 */
[----:B------:R-:W5:Y:S04]  /*9f60*/  LDL.LU.64 R154, [R1] ;  /* 0x00000000019a7983 */ /* 0x000f680000300a00 */
        /* <DEDUP_REMOVED lines=10> */
[----:B------:R3:W2:Y:S02]  /*a010*/  LDL R153, [R1+0x20] ;  /* 0x0000200001997983 */ /* 0x0006a40000100800 */
[C---:B------:R-:W-:Y:S02]  /*a020*/  HMMA.16816.F32.BF16 R16, R32.reuse, R18, RZ ;  /* 0x000000122010723c */ /* 0x040fe400000418ff */
[----:B------:R-:W1:Y:S04]  /*a030*/  LDSM.16.M88.4 R64, [R146+0x16000] ;  /* 0x016000009240783b */ /* 0x000e680000000200 */
[----:B------:R-:W1:Y:S02]  /*a040*/  LDSM.16.MT88.4 R132, [R2+0xd000] ;  /* 0x00d000000284783b */ /* 0x000e640000004200 */
[-C--:B----4-:R-:W-:Y:S02]  /*a050*/  HMMA.16816.F32.BF16 R20, R32, R36.reuse, RZ ;  /* 0x000000242014723c */ /* 0x090fe400000418ff */
[----:B------:R-:W-:Y:S04]  /*a060*/  LDSM.16.M88.4 R136, [R144+0x16000] ;  /* 0x016000009088783b */ /* 0x000fe80000000200 */
[----:B------:R-:W-:Y:S02]  /*a070*/  LDSM.16.MT88.4 R140, [R2+0xd800] ;  /* 0x00d80000028c783b */ /* 0x000fe40000004200 */
        /* <DEDUP_REMOVED lines=45> */
[-C--:B------:R-:W-:Y:S04]  /*a350*/  HMMA.16816.F32.BF16 R20, R40, R60.reuse, R20 ;  /* 0x0000003c2814723c */ /* 0x080fe80000041814 */
[C---:B-----5:R-:W-:Y:S04]  /*a360*/  LEA R197, P2, R149.reuse, R154, 0x2 ;  /* 0x0000009a95c57211 */ /* 0x060fe800078410ff */
[C---:B------:R-:W-:Y:S04]  /*a370*/  HMMA.16816.F32.BF16 R24, R52.reuse, R60, R24 ;  /* 0x0000003c3418723c */ /* 0x040fe80000041818 */
[----:B------:R-:W-:Y:S01]  /*a380*/  LEA.HI.X.SX32 R195, R149, R155, 0x2, P2 ;  /* 0x0000009b95c37211 */ /* 0x000fe200010f16ff */
[----:B------:R-:W-:Y:S03]  /*a390*/  IMAD.MOV.U32 R149, RZ, RZ, c[0x0][0x22c] ;  /* 0x00008b00ff957624 */ /* 0x000fe600078e00ff */
[-C--:B------:R-:W-:Y:S01]  /*a3a0*/  HMMA.16816.F32.BF16 R28, R52, R62.reuse, R28 ;  /* 0x0000003e341c723c */ /* 0x080fe2000004181c */
[----:B------:R5:W-:Y:S03]  /*a3b0*/  LDSM.16.MT88.4 R52, [R0+0xf800] ;  /* 0x00f800000034783b */ /* 0x000be60000004200 */
[----:B------:R-:W-:Y:S04]  /*a3c0*/  IMAD R149, R149, c[0x0][0x1c0], RZ ;  /* 0x0000700095957a24 */ /* 0x000fe800078e02ff */
[----:B------:R-:W-:Y:S01]  /*a3d0*/  HMMA.16816.F32.BF16 R32, R40, R62, R32 ;  /* 0x0000003e2820723c */ /* 0x000fe20000041820 */
[----:B------:R-:W1:Y:S03]  /*a3e0*/  LDSM.16.M88.4 R40, [R144+0x18000] ;  /* 0x018000009028783b */ /* 0x000e660000000200 */
[----:B------:R-:W-:Y:S01]  /*a3f0*/  IMAD.SHL.U32 R149, R149, 0x8, RZ ;  /* 0x0000000895957824 */ /* 0x000fe200078e00ff */
[----:B------:R2:W-:Y:S03]  /*a400*/  LDSM.16.MT88.4 R60, [R2+0xf800] ;  /* 0x00f80000023c783b */ /* 0x0005e60000004200 */
[-C--:B----4-:R-:W-:Y:S08]  /*a410*/  HMMA.16816.F32.BF16 R4, R44, R56.reuse, R4 ;  /* 0x000000382c04723c */ /* 0x090ff00000041804 */
[C---:B------:R-:W-:Y:S01]  /*a420*/  HMMA.16816.F32.BF16 R8, R64.reuse, R56, R8 ;  /* 0x000000384008723c */ /* 0x040fe20000041808 */
[----:B-----5:R-:W-:Y:S04]  /*a430*/  IMAD.MOV.U32 R0, RZ, RZ, c[0x0][0x22c] ;  /* 0x00008b00ff007624 */ /* 0x020fe800078e00ff */
[----:B------:R-:W-:Y:S03]  /*a440*/  IMAD R0, R0, c[0x0][0x1c0], RZ ;  /* 0x0000700000007a24 */ /* 0x000fe600078e02ff */
[-C--:B------:R-:W-:Y:S04]  /*a450*/  HMMA.16816.F32.BF16 R12, R64, R58.reuse, R12 ;  /* 0x0000003a400c723c */ /* 0x080fe8000004180c */
[----:B------:R-:W-:Y:S02]  /*a460*/  IMAD R0, R0, 0x30, RZ ;  /* 0x0000003000007824 */ /* 0x000fe400078e02ff */
[----:B--2---:R-:W-:Y:S02]  /*a470*/  IMAD.MOV.U32 R2, RZ, RZ, c[0x0][0x22c] ;  /* 0x00008b00ff027624 */ /* 0x004fe400078e00ff */
        /* <DEDUP_REMOVED lines=9> */
[-C--:B-1----:R-:W-:Y:S05]  /*a510*/  HMMA.16816.F32.BF16 R4, R36, R48.reuse, R4 ;  /* 0x000000302404723c */ /* 0x082fea0000041804 */
        /* <DEDUP_REMOVED lines=11> */
[----:B------:R-:W-:Y:S04]  /*a5d0*/  @UP3 UIADD3 UR14, UP1, UR14, -0x200, URZ ;  /* 0xfffffe000e0e3890 */ /* 0x000fe8000ff3e03f */
[----:B------:R-:W-:Y:S01]  /*a5e0*/  @P0 IADD3.X R39, R156, UR13, RZ, P3, !PT ;  /* 0x0000000d9c270c10 */ /* 0x000fe20009ffe4ff */
[----:B------:R-:W-:Y:S01]  /*a5f0*/  IMAD.MOV.U32 R36, RZ, RZ, R197 ;  /* 0x000000ffff247224 */ /* 0x000fe200078e00c5 */
[----:B------:R-:W-:Y:S01]  /*a600*/  @UP3 UIADD3.X UR13, UR13, -0x1, URZ, UP1, !UPT ;  /* 0xffffffff0d0d3890 */ /* 0x000fe20008ffe43f */
[C---:B--2---:R-:W-:Y:S02]  /*a610*/  HMMA.16816.F32.BF16 R8, R56.reuse, R52, R8 ;  /* 0x000000343808723c */ /* 0x044fe40000041808 */
[----:B------:R-:W2:Y:S02]  /*a620*/  @P0 LDG.E R150, [R38.64+0x20] ;  /* 0x0000200426960981 */ /* 0x000ea4000c1e1900 */
[CC--:B------:R-:W-:Y:S01]  /*a630*/  LEA R50, P2, R149.reuse, R36.reuse, 0x2 ;  /* 0x0000002495327211 */ /* 0x0c0fe200078410ff */
[----:B------:R-:W-:Y:S01]  /*a640*/  IMAD.MOV.U32 R37, RZ, RZ, R195 ;  /* 0x000000ffff257224 */ /* 0x000fe200078e00c3 */
[----:B------:R-:W4:Y:S02]  /*a650*/  @P0 LDG.E R151, [R38.64+0x120] ;  /* 0x0001200426970981 */ /* 0x000f24000c1e1900 */
[-C--:B------:R-:W-:Y:S02]  /*a660*/  HMMA.16816.F32.BF16 R12, R56, R54.reuse, R12 ;  /* 0x00000036380c723c */ /* 0x080fe4000004180c */
[----:B------:R-:W5:Y:S02]  /*a670*/  @P0 LDG.E R152, [R38.64+0x100] ;  /* 0x0001000426980981 */ /* 0x000f64000c1e1900 */
[-C--:B------:R-:W-:Y:S02]  /*a680*/  LEA.HI.X.SX32 R51, R149, R37.reuse, 0x2, P2 ;  /* 0x0000002595337211 */ /* 0x080fe400010f16ff */
[----:B------:R-:W3:Y:S02]  /*a690*/  @P0 LDG.E R153, [R38.64] ;  /* 0x0000000426990981 */ /* 0x000ee4000c1e1900 */
        /* <DEDUP_REMOVED lines=11> */
[----:B----4-:R2:W-:Y:S04]  /*a750*/  @P0 STL [R1+0x1c], R151 ;  /* 0x00001c9701000387 */ /* 0x0105e80000100800 */
[----:B-----5:R4:W-:Y:S04]  /*a760*/  @P0 STL [R1+0x18], R152 ;  /* 0x0000189801000387 */ /* 0x0209e80000100800 */
[----:B---3--:R3:W-:Y:S04]  /*a770*/  @P0 STL [R1+0x20], R153 ;  /* 0x0000209901000387 */ /* 0x0087e80000100800 */
        /* <DEDUP_REMOVED lines=9> */
[----:B----4-:R-:W-:Y:S01]  /*a810*/  IMAD.MOV.U32 R152, RZ, RZ, c[0x0][0x22c] ;  /* 0x00008b00ff987624 */ /* 0x010fe200078e00ff */
[----:B------:R-:W4:Y:S01]  /*a820*/  LDL R54, [R1+0x34] ;  /* 0x0000340001367983 */ /* 0x000f220000100800 */
[----:B---3--:R-:W-:Y:S01]  /*a830*/  IMAD.MOV.U32 R153, RZ, RZ, c[0x0][0x22c] ;  /* 0x00008b00ff997624 */ /* 0x008fe200078e00ff */
[-C--:B------:R-:W-:Y:S01]  /*a840*/  LEA R44, P0, R150, R36.reuse, 0x2 ;  /* 0x00000024962c7211 */ /* 0x080fe200078010ff */
[----:B------:R-:W-:Y:S01]  /*a850*/  IMAD R152, R152, c[0x0][0x1c0], RZ ;  /* 0x0000700098987a24 */ /* 0x000fe200078e02ff */
[----:B------:R-:W4:Y:S01]  /*a860*/  LDL R53, [R1+0x30] ;  /* 0x0000300001357983 */ /* 0x000f220000100800 */
[----:B------:R-:W-:Y:S01]  /*a870*/  IMAD R153, R153, c[0x0][0x1c0], RZ ;  /* 0x0000700099997a24 */ /* 0x000fe200078e02ff */
[-C--:B------:R-:W-:Y:S01]  /*a880*/  LEA.HI.X.SX32 R45, R150, R37.reuse, 0x2, P0 ;  /* 0x00000025962d7211 */ /* 0x080fe200000f16ff */
[----:B------:R-:W-:Y:S01]  /*a890*/  IMAD.SHL.U32 R152, R152, 0x20, RZ ;  /* 0x0000002098987824 */ /* 0x000fe200078e00ff */
[----:B------:R-:W4:Y:S01]  /*a8a0*/  LDL R52, [R1+0x2c] ;  /* 0x00002c0001347983 */ /* 0x000f220000100800 */
        /* <DEDUP_REMOVED lines=63> */
[----:B------:R-:W3:Y:S01]  /*aca0*/  LDL R0, [R1+0x4c] ;  /* 0x00004c0001007983 */ /* 0x000ee20000100800 */
[-C--:B-1----:R-:W-:Y:S03]  /*acb0*/  LEA.HI.X.SX32 R17, R2, R37.reuse, 0x2, P2 ;  /* 0x0000002502117211 */ /* 0x082fe600010f16ff */
[----:B------:R-:W3:Y:S01]  /*acc0*/  LDL R2, [R1+0x28] ;  /* 0x0000280001027983 */ /* 0x000ee20000100800 */
        /* <DEDUP_REMOVED lines=34> */
[CC--:B----4-:R-:W-:Y:S02]  /*aef0*/  LEA R12, P5, R54.reuse, R36.reuse, 0x2 ;  /* 0x00000024360c7211 */ /* 0x0d0fe400078a10ff */
        /* <DEDUP_REMOVED lines=15> */
[CC--:B---3--:R-:W-:Y:S04]  /*aff0*/  LEA R4, P0, R0.reuse, R36.reuse, 0x2 ;  /* 0x0000002400047211 */ /* 0x0c8fe800078010ff */
        /* <DEDUP_REMOVED lines=237> */
.L_x_2266:
        /* <DEDUP_REMOVED lines=18> */
.L_x_2267:
        /* <DEDUP_REMOVED lines=47> */
.L_x_2269:
[----:B--234-:R-:W-:Y:S05]  /*c2e0*/  BSYNC B0 ;  /* 0x0000000000007941 */ /* 0x01cfea0003800000 */
.L_x_2268:
        /* <DEDUP_REMOVED lines=15> */
.L_x_2271:
[----:B------:R-:W-:Y:S05]  /*c3e0*/  BSYNC B0 ;  /* 0x0000000000007941 */ /* 0x000fea0003800000 */
.L_x_2270:
        /* <DEDUP_REMOVED lines=15> */
.L_x_2273:
[----:B------:R-:W-:Y:S05]  /*c4e0*/  BSYNC B0 ;  /* 0x0000000000007941 */ /* 0x000fea0003800000 */
.L_x_2272:
        /* <DEDUP_REMOVED lines=14> */
.L_x_2275:
[----:B------:R-:W-:Y:S05]  /*c5d0*/  BSYNC B0 ;  /* 0x0000000000007941 */ /* 0x000fea0003800000 */
.L_x_2274:
        /* <DEDUP_REMOVED lines=24> */
.L_x_2277:
[----:B------:R-:W-:Y:S05]  /*c760*/  BSYNC B0 ;  /* 0x0000000000007941 */ /* 0x000fea0003800000 */
.L_x_2276:
        /* <DEDUP_REMOVED lines=13> */
.L_x_2279:
[----:B------:R-:W-:Y:S05]  /*c840*/  BSYNC B0 ;  /* 0x0000000000007941 */ /* 0x000fea0003800000 */
.L_x_2278:
        /* <DEDUP_REMOVED lines=13> */
.L_x_2281:
[----:B------:R-:W-:Y:S05]  /*c920*/  BSYNC B0 ;  /* 0x0000000000007941 */ /* 0x000fea0003800000 */
.L_x_2280:
        /* <DEDUP_REMOVED lines=11> */
.L_x_2260:
[----:B------:R-:W-:Y:S05]  /*c9e0*/  BSYNC B1 ;  /* 0x0000000000017941 */ /* 0x000fea0003800000 */
.L_x_2238:
        /* <DEDUP_REMOVED lines=11> */
.L_x_2282:
[----:B------:R-:W-:Y:S05]  /*caa0*/  EXIT ;  /* 0x000000000000794d */ /* 0x000fea0003800000 */
.L_x_2284:
        /* <DEDUP_REMOVED lines=13> */
.L_x_2494:


//--------------------- .text._ZN5flash44flash_bwd_dq_dk_dv_loop_seqk_parallel_kernelI23Flash_bwd_kernel_traitsILi64ELi128ELi128ELi8ELi4ELi4ELi4ELb0ELb0EN7cutlass10bfloat16_tE19Flash_kernel_traitsILi64ELi128ELi128ELi8ES3_EELb1ELb0ELb1ELb1ELb0ELb0ELb0EEEvNS_16Flash_bwd_paramsE --------------------------
	.section	.text._ZN5flash44flash_bwd_dq_dk_dv_loop_seqk_parallel_kernelI23Flash_bwd_kernel_traitsILi64ELi128ELi128ELi8ELi4ELi4ELi4ELb0ELb0EN7cutlass10bfloat16_tE19Flash_kernel_traitsILi64ELi128ELi128ELi8ES3_EELb1ELb0ELb1ELb1ELb0ELb0ELb0EEEvNS_16Flash_bwd_paramsE,"ax",@progbits
	.sectioninfo	@"SHI_REGISTERS=255"
	.align	128
        .global         _ZN5flash44flash_bwd_dq_dk_dv_loop_seqk_parallel_kernelI23Flash_bwd_kernel_traitsILi64ELi128ELi128ELi8ELi4ELi4ELi4ELb0ELb0EN7cutlass10bfloat16_tE19Flash_kernel_traitsILi64ELi128ELi128ELi8ES3_EELb1ELb0ELb1ELb1ELb0ELb0ELb0EEEvNS_16Flash_bwd_paramsE
        .type           _ZN5flash44flash_bwd_dq_dk_dv_loop_seqk_parallel_kernelI23Flash_bwd_kernel_traitsILi64ELi128ELi128ELi8ELi4ELi4ELi4ELb0ELb0EN7cutlass10bfloat16_tE19Flash_kernel_traitsILi64ELi128ELi128ELi8ES3_EELb1ELb0ELb1ELb1ELb0ELb0ELb0EEEvNS_16Flash_bwd_paramsE,@function
        .size           _ZN5flash44flash_bwd_dq_dk_dv_loop_seqk_parallel_kernelI23Flash_bwd_kernel_traitsILi64ELi128ELi128ELi8ELi4ELi4ELi4ELb0ELb0EN7cutlass10bfloat16_tE19Flash_kernel_traitsILi64ELi128ELi128ELi8ES3_EELb1ELb0ELb1ELb1ELb0ELb0ELb0EEEvNS_16Flash_bwd_paramsE,(.L_x_2495 - _ZN5flash44flash_bwd_dq_dk_dv_loop_seqk_parallel_kernelI23Flash_bwd_kernel_traitsILi64ELi128ELi128ELi8ELi4ELi4ELi4ELb0ELb0EN7cutlass10bfloat16_tE19Flash_kernel_traitsILi64ELi128ELi128ELi8ES3_EELb1ELb0ELb1ELb1ELb0ELb0ELb0EEEvNS_16Flash_bwd_paramsE)
        .other          _ZN5flash44flash_bwd_dq_dk_dv_loop_seqk_parallel_kernelI23Flash_bwd_kernel_traitsILi64ELi128ELi128ELi8ELi4ELi4ELi4ELb0ELb0EN7cutlass10bfloat16_tE19Flash_kernel_traitsILi64ELi128ELi128ELi8ES3_EELb1ELb0ELb1ELb1ELb0ELb0ELb0EEEvNS_16Flash_bwd_paramsE,@"STO_CUDA_ENTRY STV_DEFAULT"
_ZN5flash44flash_bwd_dq_dk_dv_loop_seqk_parallel_kernelI23Flash_bwd_kernel_traitsILi64ELi128ELi128ELi8ELi4ELi4ELi4ELb0ELb0EN7cutlass10bfloat16_tE19Flash_kernel_traitsILi64ELi128ELi128ELi8ES3_EELb1ELb0ELb1ELb1ELb0ELb0ELb0EEEvNS_16Flash_bwd_paramsE:
.text._ZN5flash44flash_bwd_dq_dk_dv_loop_seqk_parallel_kernelI23Flash_bwd_kernel_traitsILi64ELi128ELi128ELi8ELi4ELi4ELi4ELb0ELb0EN7cutlass10bfloat16_tE19Flash_kernel_traitsILi64ELi128ELi128ELi8ES3_EELb1ELb0ELb1ELb1ELb0ELb0ELb0EEEvNS_16Flash_bwd_paramsE:
        /* <DEDUP_REMOVED lines=25> */
[----:B------:R-:W-:Y:S02]  /*0190*/  UISETP.NE.AND UP6, UPT, UR9, URZ, UPT ;  /* 0x0000003f0900728c */ /* 0x000fe4000bfc5270 */
[----:B------:R-:W-:Y:S01]  /*01a0*/  ULDC.U8 UR8, c[0x0][0x328] ;  /* 0x0000ca0000087ab9 */ /* 0x000fe20000000000 */
[----:B-1----:R-:W-:Y:S01]  /*01b0*/  SHF.R.S32.HI R5, RZ, 0x1f, R10 ;  /* 0x0000001fff057819 */ /* 0x002fe2000001140a */
[----:B--2---:R-:W-:-:S02]  /*01c0*/  ULOP3.LUT UR4, UR40, UR11, URZ, 0x3c, !UPT ;  /* 0x0000000b28047292 */ /* 0x004fc4000f8e3c3f */
[----:B------:R-:W-:Y:S01]  /*01d0*/  USHF.R.S32.HI UR9, URZ, 0x1f, UR40 ;  /* 0x0000001f3f097899 */ /* 0x000fe20008011428 */
[CC--:B------:R-:W-:Y:S01]  /*01e0*/  LEA.HI R0, R5.reuse, R10.reuse, RZ, 0x4 ;  /* 0x0000000a05007211 */ /* 0x0c0fe200078f20ff */
[----:B------:R-:W-:Y:S01]  /*01f0*/  UISETP.NE.AND UP5, UPT, UR8, URZ, UPT ;  /* 0x0000003f0800728c */ /* 0x000fe2000bfa5270 */
[CC--:B------:R-:W-:Y:S01]  /*0200*/  LEA.HI R250, R5.reuse, R10.reuse, RZ, 0x7 ;  /* 0x0000000a05fa7211 */ /* 0x0c0fe200078f38ff */
[----:B------:R-:W-:Y:S01]  /*0210*/  ULDC UR51, c[0x0][0x22c] ;  /* 0x00008b0000337ab9 */ /* 0x000fe20000000800 */
[CC--:B------:R-:W-:Y:S01]  /*0220*/  LEA.HI R2, R5.reuse, R10.reuse, RZ, 0x5 ;  /* 0x0000000a05027211 */ /* 0x0c0fe200078f28ff */
[----:B---3--:R-:W-:Y:S01]  /*0230*/  UIMAD UR5, UR39, UR7, UR40 ;  /* 0x00000007270572a4 */ /* 0x008fe2000f8e0228 */
[CC--:B------:R-:W-:Y:S01]  /*0240*/  LEA.HI R9, R5.reuse, R10.reuse, RZ, 0x3 ;  /* 0x0000000a05097211 */ /* 0x0c0fe200078f18ff */
[----:B------:R-:W-:Y:S01]  /*0250*/  UIMAD UR7, UR13, 0xc0, URZ ;  /* 0x000000c00d0778a4 */ /* 0x000fe2000f8e023f */
[CC--:B------:R-:W-:Y:S01]  /*0260*/  LEA.HI R13, R5.reuse, R10.reuse, RZ, 0x6 ;  /* 0x0000000a050d7211 */ /* 0x0c0fe200078f30ff */
[----:B------:R-:W-:Y:S01]  /*0270*/  ULDC UR42, c[0x0][0x1c0] ;  /* 0x00007000002a7ab9 */ /* 0x000fe20000000800 */
[----:B------:R-:W-:Y:S01]  /*0280*/  LEA.HI R5, R5, R10, RZ, 0x2 ;  /* 0x0000000a05057211 */ /* 0x000fe200078f10ff */
[----:B------:R-:W-:Y:S01]  /*0290*/  ULDC UR10, c[0x0][0x1c0] ;  /* 0x00007000000a7ab9 */ /* 0x000fe20000000800 */
[----:B------:R-:W-:Y:S01]  /*02a0*/  LOP3.LUT R3, R0, 0xfffffff0, RZ, 0xc0, !PT ;  /* 0xfffffff000037812 */ /* 0x000fe200078ec0ff */
[----:B------:R-:W-:Y:S01]  /*02b0*/  ULDC UR14, c[0x0][0x1c0] ;  /* 0x00007000000e7ab9 */ /* 0x000fe20000000800 */
[----:B------:R-:W-:Y:S01]  /*02c0*/  LOP3.LUT R4, R5, 0x7ffffffc, RZ, 0xc0, !PT ;  /* 0x7ffffffc05047812 */ /* 0x000fe200078ec0ff */
[----:B------:R-:W-:Y:S01]  /*02d0*/  ULDC UR16, c[0x0][0x224] ;  /* 0x0000890000107ab9 */ /* 0x000fe20000000800 */
[----:B------:R-:W-:Y:S01]  /*02e0*/  LOP3.LUT R6, R2, 0xffffffe0, RZ, 0xc0, !PT ;  /* 0xffffffe002067812 */ /* 0x000fe200078ec0ff */
[C---:B------:R-:W-:Y:S01]  /*02f0*/  IMAD.IADD R8, R10.reuse, 0x1, -R3 ;  /* 0x000000010a087824 */ /* 0x040fe200078e0a03 */
[----:B------:R-:W-:Y:S01]  /*0300*/  SHF.R.S32.HI R3, RZ, 0x4, R0 ;  /* 0x00000004ff037819 */ /* 0x000fe20000011400 */
[C---:B------:R-:W-:Y:S01]  /*0310*/  IMAD.IADD R14, R10.reuse, 0x1, -R4 ;  /* 0x000000010a0e7824 */ /* 0x040fe200078e0a04 */
[----:B------:R-:W-:Y:S01]  /*0320*/  SHF.R.S32.HI R4, RZ, 0x5, R2 ;  /* 0x00000005ff047819 */ /* 0x000fe20000011402 */
[----:B------:R-:W-:Y:S01]  /*0330*/  IMAD.IADD R6, R10, 0x1, -R6 ;  /* 0x000000010a067824 */ /* 0x000fe200078e0a06 */
[----:B------:R-:W-:Y:S01]  /*0340*/  LEA.HI R0, R0, R3, RZ, 0x1 ;  /* 0x0000000300007211 */ /* 0x000fe200078f08ff */
[----:B------:R-:W-:Y:S01]  /*0350*/  UIMAD.WIDE UR42, UR51, UR42, URZ ;  /* 0x0000002a332a72a5 */ /* 0x000fe2000f8e023f */
[----:B------:R-:W-:Y:S01]  /*0360*/  SHF.R.S32.HI R2, RZ, 0x1f, R2 ;  /* 0x0000001fff027819 */ /* 0x000fe20000011402 */
[----:B------:R-:W-:Y:S01]  /*0370*/  UIMAD UR52, UR40, UR51, URZ ;  /* 0x00000033283472a4 */ /* 0x000fe2000f8e023f */
[----:B------:R-:W-:Y:S01]  /*0380*/  LOP3.LUT R7, R9, 0xfffffff8, RZ, 0xc0, !PT ;  /* 0xfffffff809077812 */ /* 0x000fe200078ec0ff */
[----:B------:R-:W-:Y:S01]  /*0390*/  UIMAD UR51, UR51, UR10, URZ ;  /* 0x0000000a333372a4 */ /* 0x000fe2000f8e023f */
        /* <DEDUP_REMOVED lines=9> */
[----:B------:R-:W-:Y:S01]  /*0430*/  ULDC UR15, c[0x0][0x1c0] ;  /* 0x00007000000f7ab9 */ /* 0x000fe20000000800 */
[----:B------:R-:W-:Y:S01]  /*0440*/  SHF.R.S32.HI R0, RZ, 0x1f, R5 ;  /* 0x0000001fff007819 */ /* 0x000fe20000011405 */
[----:B------:R-:W-:Y:S01]  /*0450*/  IMAD.IADD R15, R4, 0x1, -R2 ;  /* 0x00000001040f7824 */ /* 0x000fe200078e0a02 */
[----:B------:R-:W-:Y:S01]  /*0460*/  SHF.R.S32.HI R2, RZ, 0x1f, R6 ;  /* 0x0000001fff027819 */ /* 0x000fe20000011406 */
[----:B------:R-:W-:Y:S01]  /*0470*/  UIMAD.WIDE.U32 UR48, UR39, UR16, URZ ;  /* 0x00000010273072a5 */ /* 0x000fe2000f8e003f */
[----:B------:R-:W-:Y:S01]  /*0480*/  LEA.HI R0, R0, R3, RZ, 0x3 ;  /* 0x0000000300007211 */ /* 0x000fe200078f18ff */
[----:B------:R-:W-:Y:S01]  /*0490*/  USHF.L.U32 UR50, UR51, 0x7, URZ ;  /* 0x0000000733327899 */ /* 0x000fe2000800063f */
        /* <DEDUP_REMOVED lines=22> */
[C---:B------:R-:W-:Y:S01]  /*0600*/  LOP3.LUT P3, RZ, R7.reuse, 0x4, RZ, 0xc0, !PT ;  /* 0x0000000407ff7812 */ /* 0x040fe2000786c0ff */
[----:B------:R-:W-:Y:S01]  /*0610*/  IMAD.IADD R12, R8, 0x1, -R0 ;  /* 0x00000001080c7824 */ /* 0x000fe200078e0a00 */
[----:B------:R-:W-:Y:S01]  /*0620*/  LOP3.LUT R4, R6, 0x1, RZ, 0xc0, !PT ;  /* 0x0000000106047812 */ /* 0x000fe200078ec0ff */
[----:B------:R-:W-:Y:S01]  /*0630*/  IMAD.SHL.U32 R0, R7, 0x40, RZ ;  /* 0x0000004007007824 */ /* 0x000fe200078e00ff */
[----:B------:R-:W-:Y:S01]  /*0640*/  LOP3.LUT R2, R3, 0xfffffe00, R2, 0xf8, !PT ;  /* 0xfffffe0003027812 */ /* 0x000fe200078ef802 */
[----:B------:R-:W-:Y:S01]  /*0650*/  IMAD.SHL.U32 R3, R10, 0x200, RZ ;  /* 0x000002000a037824 */ /* 0x000fe200078e00ff */
[----:B------:R-:W-:Y:S01]  /*0660*/  ISETP.NE.U32.AND P0, PT, R4, 0x1, PT ;  /* 0x000000010400780c */ /* 0x000fe20003f05070 */
[----:B------:R-:W-:Y:S01]  /*0670*/  IMAD.U32 R7, RZ, RZ, UR4 ;  /* 0x00000004ff077e24 */ /* 0x000fe2000f8e00ff */
[----:B------:R-:W-:Y:S01]  /*0680*/  LOP3.LUT R0, R0, 0x1c0, RZ, 0xc0, !PT ;  /* 0x000001c000007812 */ /* 0x000fe200078ec0ff */
[----:B------:R1:W-:Y:S01]  /*0690*/  STL [R1+0x4], R2 ;  /* 0x0000040201007387 */ /* 0x0003e20000100800 */
[----:B------:R-:W-:Y:S01]  /*06a0*/  UIMAD UR4, UR12, 0xc0, URZ ;  /* 0x000000c00c0478a4 */ /* 0x000fe2000f8e023f */
[----:B------:R-:W-:Y:S01]  /*06b0*/  R2P PR, R6, 0x6 ;  /* 0x0000000606007804 */ /* 0x000fe20000000000 */
[----:B------:R-:W-:Y:S01]  /*06c0*/  IMAD.SHL.U32 R8, R10, 0x10, RZ ;  /* 0x000000100a087824 */ /* 0x000fe200078e00ff */
[----:B------:R-:W-:Y:S01]  /*06d0*/  LOP3.LUT R159, R0, 0x8, R9, 0xf8, !PT ;  /* 0x00000008009f7812 */ /* 0x000fe200078ef809 */
[----:B------:R-:W-:Y:S01]  /*06e0*/  STL [R1+0x44], R7 ;  /* 0x0000440701007387 */ /* 0x000fe20000100800 */
[C---:B------:R-:W-:Y:S01]  /*06f0*/  SEL R161, R233.reuse, 0xffffffe0, !P4 ;  /* 0xffffffe0e9a17807 */ /* 0x040fe20006000000 */
[----:B------:R-:W-:Y:S01]  /*0700*/  UIMAD UR59, UR5, UR59, URZ ;  /* 0x0000003b053b72a4 */ /* 0x000fe2000f8e023f */
[----:B------:R-:W-:Y:S01]  /*0710*/  SEL R233, R233, 0xffffffe0, !P1 ;  /* 0xffffffe0e9e97807 */ /* 0x000fe20004800000 */
[----:B------:R-:W-:Y:S01]  /*0720*/  UIMAD UR56, UR43, UR48, URZ ;  /* 0x000000302b3872a4 */ /* 0x000fe2000f8e023f */
[----:B------:R-:W-:Y:S01]  /*0730*/  SEL R231, R231, 0x10, !P0 ;  /* 0x00000010e7e77807 */ /* 0x000fe20004000000 */
[----:B------:R-:W-:-:S02]  /*0740*/  USHF.R.S32.HI UR57, URZ, 0x1f, UR52 ;  /* 0x0000001f3f397899 */ /* 0x000fc40008011434 */
[----:B------:R-:W-:Y:S02]  /*0750*/  UIMAD.WIDE.U32 UR46, UR42, UR48, URZ ;  /* 0x000000302a2e72a5 */ /* 0x000fe4000f8e003f */
        /* <DEDUP_REMOVED lines=22> */
[----:B------:R-:W-:Y:S02]  /*08c0*/  IMAD.IADD R162, R159, 0x1, R161 ;  /* 0x000000019fa27824 */ /* 0x000fe400078e02a1 */
        /* <DEDUP_REMOVED lines=28> */
[----:B------:R-:W-:Y:S01]  /*0a90*/  LOP3.LUT R5, R2, 0x8, R5, 0xf8, !PT ;  /* 0x0000000802057812 */ /* 0x000fe200078ef805 */
[----:B------:R-:W-:Y:S01]  /*0aa0*/  ULDC.64 UR8, c[0x0][0x118] ;  /* 0x0000460000087ab9 */ /* 0x000fe20000000a00 */
[----:B------:R-:W-:-:S02]  /*0ab0*/  SHF.R.U32.HI R4, RZ, 0x3, R2 ;  /* 0x00000003ff047819 */ /* 0x000fc40000011602 */
        /* <DEDUP_REMOVED lines=48> */
.L_x_2363:
        /* <DEDUP_REMOVED lines=54> */
.L_x_2285:
        /* <DEDUP_REMOVED lines=30> */
[----:B------:R-:W-:Y:S02]  /*1300*/  ULDC UR10, c[0x0][0x2e4] ;  /* 0x0000b900000a7ab9 */ /* 0x000fe40000000800 */
[----:B------:R-:W-:Y:S02]  /*1310*/  @UP3 UIADD3 UR30, UR13, UR4, URZ ;  /* 0x000000040d1e3290 */ /* 0x000fe4000fffe03f */
[----:B------:R-:W-:-:S02]  /*1320*/  UIADD3 UR4, UR11, 0x7f, URZ ;  /* 0x0000007f0b047890 */ /* 0x000fc4000fffe03f */
[----:B-1----:R-:W-:Y:S02]  /*1330*/  UISETP.NE.AND UP0, UPT, UR38, -0x1, UPT ;  /* 0xffffffff2600788c */ /* 0x002fe4000bf05270 */
[----:B------:R-:W-:Y:S02]  /*1340*/  USHF.R.S32.HI UR7, URZ, 0x1f, UR4 ;  /* 0x0000001f3f077899 */ /* 0x000fe40008011404 */
[----:B------:R-:W-:Y:S02]  /*1350*/  USEL UR32, UR14, UR12, !UP3 ;  /* 0x0000000c0e207287 */ /* 0x000fe4000d800000 */
[----:B------:R-:W-:Y:S01]  /*1360*/  ULEA.HI UR16, UR7, UR4, URZ, 0x7 ;  /* 0x0000000407107291 */ /* 0x000fe2000f8f383f */
[----:B------:R-:W-:Y:S01]  /*1370*/  PLOP3.LUT P0, PT, PT, PT, UP0, 0x80, 0x0 ;  /* 0x000000000000781c */ /* 0x000fe20003f0f008 */
[----:B------:R-:W-:Y:S02]  /*1380*/  UIADD3 UR4, UR11, 0x80, UR20 ;  /* 0x000000800b047890 */ /* 0x000fe4000fffe014 */
[----:B------:R-:W-:-:S02]  /*1390*/  ULDC.64 UR14, c[0x0][0x198] ;  /* 0x00006600000e7ab9 */ /* 0x000fc40000000a00 */
[----:B------:R-:W-:-:S04]  /*13a0*/  UIADD3 UR4, UR4, UR10, -UR5 ;  /* 0x0000000a04047290 */ /* 0x000fc8000fffe805 */
[----:B------:R-:W-:-:S04]  /*13b0*/  UIADD3 UR4, UR4, 0x7f, URZ ;  /* 0x0000007f04047890 */ /* 0x000fc8000fffe03f */
[----:B------:R-:W-:-:S04]  /*13c0*/  USHF.R.S32.HI UR7, URZ, 0x1f, UR4 ;  /* 0x0000001f3f077899 */ /* 0x000fc80008011404 */
[----:B------:R-:W-:Y:S02]  /*13d0*/  ULEA.HI UR10, UR7, UR4, URZ, 0x7 ;  /* 0x00000004070a7291 */ /* 0x000fe4000f8f383f */
[----:B------:R-:W-:Y:S02]  /*13e0*/  @UP0 UIADD3 UR4, UR35, UR38, URZ ;  /* 0x0000002623040290 */ /* 0x000fe4000fffe03f */
[----:B------:R-:W-:Y:S02]  /*13f0*/  USHF.R.S32.HI UR7, URZ, 0x7, UR16 ;  /* 0x000000073f077899 */ /* 0x000fe40008011410 */
[----:B------:R-:W-:-:S04]  /*1400*/  @UP0 UIMAD.WIDE.U32 UR12, UR4, UR14, URZ ;  /* 0x0000000e040c02a5 */ /* 0x000fc8000f8e003f */
[----:B------:R-:W-:Y:S02]  /*1410*/  @UP0 UIMAD UR27, UR4, UR15, UR13 ;  /* 0x0000000f041b02a4 */ /* 0x000fe4000f8e020d */
        /* <DEDUP_REMOVED lines=19> */
.L_x_2287:
        /* <DEDUP_REMOVED lines=18> */
.L_x_2288:
        /* <DEDUP_REMOVED lines=41> */
[----:B------:R-:W-:Y:S02]  /*1900*/  UIMAD UR4, UR43, UR12, URZ ;  /* 0x0000000c2b0472a4 */ /* 0x000fe4000f8e023f */
[----:B------:R-:W-:Y:S02]  /*1910*/  UIMAD.WIDE.U32 UR12, UR42, UR12, URZ ;  /* 0x0000000c2a0c72a5 */ /* 0x000fe4000f8e003f */
[----:B------:R-:W-:Y:S02]  /*1920*/  UIMAD UR7, UR42, UR7, UR4 ;  /* 0x000000072a0772a4 */ /* 0x000fe4000f8e0204 */
[----:B------:R-:W-:Y:S02]  /*1930*/  @UP5 USEL UR4, UR61, UR18, !UP3 ;  /* 0x000000123d045287 */ /* 0x000fe4000d800000 */
        /* <DEDUP_REMOVED lines=28> */
.L_x_2289:
[----:B------:R-:W-:Y:S02]  /*1b00*/  UMOV UR10, UR59 ;  /* 0x0000003b000a7c82 */ /* 0x000fe40008000000 */
.L_x_2290:
        /* <DEDUP_REMOVED lines=13> */
[----:B------:R-:W-:Y:S02]  /*1be0*/  UMOV UR22, 0x4 ;  /* 0x0000000400167882 */ /* 0x000fe40000000000 */
[----:B------:R-:W-:-:S03]  /*1bf0*/  UIMAD UR16, UR40, UR13, UR4 ;  /* 0x0000000d281072a4 */ /* 0x000fc6000f8e0204 */
[----:B------:R-:W-:Y:S02]  /*1c00*/  ULDC.64 UR12, c[0x0][0x378] ;  /* 0x0000de00000c7ab9 */ /* 0x000fe40000000a00 */
[----:B------:R-:W-:Y:S01]  /*1c10*/  UIMAD UR4, UR9, UR12, URZ ;  /* 0x0000000c090472a4 */ /* 0x000fe2000f8e023f */
[----:B-1----:R-:W-:Y:S02]  /*1c20*/  SHF.R.S32.HI R20, RZ, 0x1f, R19 ;  /* 0x0000001fff147819 */ /* 0x002fe40000011413 */
[----:B------:R-:W-:Y:S02]  /*1c30*/  ULDC.64 UR8, c[0x0][0x3c8] ;  /* 0x0000f20000087ab9 */ /* 0x000fe40000000a00 */
[----:B------:R-:W-:Y:S01]  /*1c40*/  UIMAD UR14, UR40, UR13, UR4 ;  /* 0x0000000d280e72a4 */ /* 0x000fe2000f8e0204 */
[----:B------:R-:W-:Y:S02]  /*1c50*/  LEA.HI R0, R20, R19, RZ, 0x3 ;  /* 0x0000001314007211 */ /* 0x000fe400078f18ff */
[----:B------:R-:W-:-:S02]  /*1c60*/  ULDC.64 UR12, c[0x0][0x370] ;  /* 0x0000dc00000c7ab9 */ /* 0x000fc40000000a00 */
[----:B------:R-:W-:Y:S01]  /*1c70*/  SHF.R.S32.HI R0, RZ, 0x3, R0 ;  /* 0x00000003ff007819 */ /* 0x000fe20000011400 */
[----:B------:R-:W-:Y:S02]  /*1c80*/  UIMAD UR4, UR29, UR12, URZ ;  /* 0x0000000c1d0472a4 */ /* 0x000fe4000f8e023f */
[----:B------:R-:W-:Y:S01]  /*1c90*/  UIADD3 UR12, UR17, UR10, URZ ;  /* 0x0000000a110c7290 */ /* 0x000fe2000fffe03f */
[----:B------:R-:W-:Y:S01]  /*1ca0*/  SHF.R.S32.HI R18, RZ, 0x1f, R0 ;  /* 0x0000001fff127819 */ /* 0x000fe20000011400 */
[----:B------:R-:W-:Y:S01]  /*1cb0*/  UIMAD UR7, UR17, UR13, UR4 ;  /* 0x0000000d110772a4 */ /* 0x000fe2000f8e0204 */
[----:B------:R-:W-:Y:S01]  /*1cc0*/  IADD3 R2, P1, R0, UR17, RZ ;  /* 0x0000001100027c10 */ /* 0x000fe2000ff3e0ff */
[----:B------:R-:W-:Y:S02]  /*1cd0*/  UIADD3 UR4, -UR5, UR11, UR20 ;  /* 0x0000000b05047290 */ /* 0x000fe4000fffe114 */
[----:B------:R-:W-:Y:S01]  /*1ce0*/  UIMAD.WIDE UR12, UR12, UR22, UR8 ;  /* 0x000000160c0c72a5 */ /* 0x000fe2000f8e0208 */
[----:B------:R-:W-:Y:S01]  /*1cf0*/  IADD3.X R7, R18, UR29, RZ, P1, !PT ;  /* 0x0000001d12077c10 */ /* 0x000fe20008ffe4ff */
[----:B------:R-:W-:Y:S01]  /*1d00*/  IMAD.WIDE.U32 R4, R2, c[0x0][0x190], R238 ;  /* 0x0000640002047a25 */ /* 0x000fe200078e00ee */
[----:B------:R1:W2:Y:S01]  /*1d10*/  R2UR UR8, R8 ;  /* 0x00000000080873c2 */ /* 0x0002a200000e0000 */
[----:B------:R-:W-:-:S02]  /*1d20*/  UIADD3 UR10, UR17, UR15, URZ ;  /* 0x0000000f110a7290 */ /* 0x000fc4000fffe03f */
[----:B------:R-:W-:Y:S01]  /*1d30*/  IMAD R7, R7, c[0x0][0x190], RZ ;  /* 0x0000640007077a24 */ /* 0x000fe200078e02ff */
[----:B------:R-:W-:Y:S01]  /*1d40*/  IADD3 R6, P1, R4, UR32, RZ ;  /* 0x0000002004067c10 */ /* 0x000fe2000ff3e0ff */
[----:B------:R-:W-:Y:S02]  /*1d50*/  ULDC UR32, c[0x0][0x2e8] ;  /* 0x0000ba0000207ab9 */ /* 0x000fe40000000800 */
[----:B------:R-:W-:Y:S01]  /*1d60*/  IMAD R2, R2, c[0x0][0x194], R7 ;  /* 0x0000650002027a24 */ /* 0x000fe200078e0207 */
[----:B------:R-:W-:Y:S01]  /*1d70*/  UIADD3 UR4, UR4, -UR32, URZ ;  /* 0x8000002004047290 */ /* 0x000fe2000fffe03f */
[----:B------:R3:W4:Y:S01]  /*1d80*/  R2UR UR9, R10 ;  /* 0x000000000a0973c2 */ /* 0x00072200000e0000 */
[----:B------:R-:W-:Y:S02]  /*1d90*/  UMOV UR29, UR13 ;  /* 0x0000000d001d7c82 */ /* 0x000fe40008000000 */
[----:B------:R-:W-:Y:S01]  /*1da0*/  IADD3.X R7, R5, UR30, R2, P1, !PT ;  /* 0x0000001e05077c10 */ /* 0x000fe20008ffe402 */
[----:B------:R-:W-:Y:S01]  /*1db0*/  USHF.R.S32.HI UR32, URZ, 0x1f, UR4 ;  /* 0x0000001f3f207899 */ /* 0x000fe20008011404 */
[----:B------:R-:W-:Y:S01]  /*1dc0*/  IADD3 R4, P1, R238, UR25, RZ ;  /* 0x00000019ee047c10 */ /* 0x000fe2000ff3e0ff */
[----:B------:R-:W-:-:S02]  /*1dd0*/  UMOV UR30, UR12 ;  /* 0x0000000c001e7c82 */ /* 0x000fc40008000000 */
[----:B------:R-:W-:Y:S01]  /*1de0*/  ULEA.HI UR32, UR32, UR4, URZ, 0x7 ;  /* 0x0000000420207291 */ /* 0x000fe2000f8f383f */
[----:B------:R-:W-:Y:S01]  /*1df0*/  IADD3.X R5, R239, UR28, RZ, P1, !PT ;  /* 0x0000001cef057c10 */ /* 0x000fe20008ffe4ff */
[----:B------:R-:W-:Y:S02]  /*1e00*/  ULDC.64 UR12, c[0x0][0x200] ;  /* 0x00008000000c7ab9 */ /* 0x000fe40000000a00 */
[----:B------:R-:W-:Y:S01]  /*1e10*/  USHF.R.S32.HI UR32, URZ, 0x7, UR32 ;  /* 0x000000073f207899 */ /* 0x000fe20008011420 */
[----:B-1----:R-:W-:Y:S01]  /*1e20*/  LEA.HI R8, R20, R19, RZ, 0x5 ;  /* 0x0000001314087211 */ /* 0x002fe200078f28ff */
[----:B------:R-:W-:Y:S02]  /*1e30*/  IMAD.WIDE.U32 R4, R9, c[0x0][0x370], R4 ;  /* 0x0000dc0009047a25 */ /* 0x000fe400078e0004 */
[----:B------:R-:W-:Y:S01]  /*1e40*/  UISETP.LT.AND UP1, UPT, URZ, UR32, UPT ;  /* 0x000000203f00728c */ /* 0x000fe2000bf21270 */
[----:B------:R-:W-:Y:S01]  /*1e50*/  LOP3.LUT R2, R8, 0xffffffe0, RZ, 0xc0, !PT ;  /* 0xffffffe008027812 */ /* 0x000fe200078ec0ff */
[----:B------:R-:W-:Y:S01]  /*1e60*/  UIMAD.WIDE UR12, UR10, UR22, UR12 ;  /* 0x000000160a0c72a5 */ /* 0x000fe2000f8e020c */
[----:B------:R-:W-:Y:S01]  /*1e70*/  SHF.R.S32.HI R8, RZ, 0x5, R8 ;  /* 0x00000005ff087819 */ /* 0x000fe20000011408 */
[----:B------:R-:W-:Y:S01]  /*1e80*/  USEL UR32, URZ, UR32, !UP1 ;  /* 0x000000203f207287 */ /* 0x000fe2000c800000 */
[----:B------:R-:W-:Y:S01]  /*1e90*/  IADD3 R5, R5, UR7, RZ ;  /* 0x0000000705057c10 */ /* 0x000fe2000fffe0ff */
[----:B------:R-:W-:Y:S01]  /*1ea0*/  IMAD.IADD R14, R19, 0x1, -R2 ;  /* 0x00000001130e7824 */ /* 0x000fe200078e0a02 */
[----:B------:R-:W-:-:S02]  /*1eb0*/  UIADD3 UR7, UR31, -0x1, URZ ;  /* 0xffffffff1f077890 */ /* 0x000fc4000fffe03f */
[----:B------:R-:W-:Y:S01]  /*1ec0*/  UISETP.GT.AND UP1, UPT, UR31, UR32, UPT ;  /* 0x000000201f00728c */ /* 0x000fe2000bf24270 */
[----:B------:R-:W-:-:S05]  /*1ed0*/  IMAD R2, R8, UR51, R14 ;  /* 0x0000003308027c24 */ /* 0x000fca000f8e020e */
        /* <DEDUP_REMOVED lines=37> */
.L_x_2292:
        /* <DEDUP_REMOVED lines=11> */
[----:B------:R-:W-:-:S04]  /*21e0*/  UIMAD.WIDE.U32 UR10, UR35, UR10, URZ ;  /* 0x0000000a230a72a5 */ /* 0x000fc8000f8e003f */
[----:B------:R-:W-:Y:S02]  /*21f0*/  UIADD3 UR11, UR11, UR4, URZ ;  /* 0x000000040b0b7290 */ /* 0x000fe4000fffe03f */
[----:B------:R-:W-:Y:S02]  /*2200*/  UIMAD UR4, UR33, UR12, URZ ;  /* 0x0000000c210472a4 */ /* 0x000fe4000f8e023f */
[----:B------:R-:W-:Y:S02]  /*2210*/  UIMAD.WIDE.U32 UR10, UR39, UR12, UR10 ;  /* 0x0000000c270a72a5 */ /* 0x000fe4000f8e000a */
[----:B------:R-:W-:-:S04]  /*2220*/  UIMAD UR4, UR39, UR13, UR4 ;  /* 0x0000000d270472a4 */ /* 0x000fc8000f8e0204 */
[----:B------:R-:W-:Y:S02]  /*2230*/  UIADD3 UR13, UR11, UR4, URZ ;  /* 0x000000040b0d7290 */ /* 0x000fe4000fffe03f */
[----:B------:R-:W-:Y:S02]  /*2240*/  UMOV UR7, UR10 ;  /* 0x0000000a00077c82 */ /* 0x000fe40008000000 */
.L_x_2293:
        /* <DEDUP_REMOVED lines=29> */
.L_x_2295:
[----:B------:R-:W-:Y:S05]  /*2420*/  BSYNC B0 ;  /* 0x0000000000007941 */ /* 0x000fea0003800000 */
.L_x_2294:
        /* <DEDUP_REMOVED lines=15> */
.L_x_2297:
[----:B------:R-:W-:Y:S05]  /*2520*/  BSYNC B0 ;  /* 0x0000000000007941 */ /* 0x000fea0003800000 */
.L_x_2296:
        /* <DEDUP_REMOVED lines=15> */
.L_x_2299:
[----:B------:R-:W-:Y:S05]  /*2620*/  BSYNC B0 ;  /* 0x0000000000007941 */ /* 0x000fea0003800000 */
.L_x_2298:
        /* <DEDUP_REMOVED lines=14> */
.L_x_2301:
[----:B------:R-:W-:Y:S05]  /*2710*/  BSYNC B0 ;  /* 0x0000000000007941 */ /* 0x000fea0003800000 */
.L_x_2300:
        /* <DEDUP_REMOVED lines=25> */
.L_x_2303:
[----:B------:R-:W-:Y:S05]  /*28b0*/  BSYNC B0 ;  /* 0x0000000000007941 */ /* 0x000fea0003800000 */
.L_x_2302:
        /* <DEDUP_REMOVED lines=13> */
.L_x_2305:
[----:B------:R-:W-:Y:S05]  /*2990*/  BSYNC B0 ;  /* 0x0000000000007941 */ /* 0x000fea0003800000 */
.L_x_2304:
        /* <DEDUP_REMOVED lines=13> */
.L_x_2307:
[----:B------:R-:W-:Y:S05]  /*2a70*/  BSYNC B0 ;  /* 0x0000000000007941 */ /* 0x000fea0003800000 */
.L_x_2306:
        /* <DEDUP_REMOVED lines=12> */
.L_x_2291:
[----:B------:R-:W2:Y:S01]  /*2b40*/  LDL R7, [R1+0x4] ;  /* 0x0000040001077983 */ /* 0x000ea20000100800 */
        /* <DEDUP_REMOVED lines=21> */
.L_x_2310:
[----:B------:R-:W-:Y:S05]  /*2ca0*/  BSYNC B0 ;  /* 0x0000000000007941 */ /* 0x000fea0003800000 */
.L_x_2309:
        /* <DEDUP_REMOVED lines=16> */
.L_x_2312:
[----:B------:R-:W-:Y:S05]  /*2db0*/  BSYNC B0 ;  /* 0x0000000000007941 */ /* 0x000fea0003800000 */
.L_x_2311:
        /* <DEDUP_REMOVED lines=16> */
.L_x_2314:
[----:B------:R-:W-:Y:S05]  /*2ec0*/  BSYNC B0 ;  /* 0x0000000000007941 */ /* 0x000fea0003800000 */
.L_x_2313:
        /* <DEDUP_REMOVED lines=19> */
.L_x_2316:
[----:B------:R-:W-:Y:S05]  /*3000*/  BSYNC B0 ;  /* 0x0000000000007941 */ /* 0x000fea0003800000 */
.L_x_2315:
        /* <DEDUP_REMOVED lines=22> */
.L_x_2318:
[----:B------:R-:W-:Y:S05]  /*3170*/  BSYNC B0 ;  /* 0x0000000000007941 */ /* 0x000fea0003800000 */
.L_x_2317:
        /* <DEDUP_REMOVED lines=20> */
.L_x_2320:
[----:B------:R-:W-:Y:S05]  /*32c0*/  BSYNC B0 ;  /* 0x0000000000007941 */ /* 0x000fea0003800000 */
.L_x_2319:
        /* <DEDUP_REMOVED lines=20> */
.L_x_2322:
[----:B------:R-:W-:Y:S05]  /*3410*/  BSYNC B0 ;  /* 0x0000000000007941 */ /* 0x000fea0003800000 */
.L_x_2321:
        /* <DEDUP_REMOVED lines=23> */
.L_x_2324:
[----:B------:R-:W-:Y:S05]  /*3590*/  BSYNC B0 ;  /* 0x0000000000007941 */ /* 0x000fea0003800000 */
.L_x_2323:
        /* <DEDUP_REMOVED lines=51> */
.L_x_2326:
[----:B-1----:R-:W-:Y:S05]  /*38d0*/  BSYNC B0 ;  /* 0x0000000000007941 */ /* 0x002fea0003800000 */
.L_x_2325:
        /* <DEDUP_REMOVED lines=21> */
.L_x_2328:
[----:B------:R-:W-:Y:S05]  /*3a30*/  BSYNC B0 ;  /* 0x0000000000007941 */ /* 0x000fea0003800000 */
.L_x_2327:
        /* <DEDUP_REMOVED lines=21> */
.L_x_2330:
[----:B------:R-:W-:Y:S05]  /*3b90*/  BSYNC B0 ;  /* 0x0000000000007941 */ /* 0x000fea0003800000 */
.L_x_2329:
        /* <DEDUP_REMOVED lines=21> */
.L_x_2332:
[----:B------:R-:W-:Y:S05]  /*3cf0*/  BSYNC B0 ;  /* 0x0000000000007941 */ /* 0x000fea0003800000 */
.L_x_2331:
        /* <DEDUP_REMOVED lines=29> */
.L_x_2334:
[----:B------:R-:W-:Y:S05]  /*3ed0*/  BSYNC B0 ;  /* 0x0000000000007941 */ /* 0x000fea0003800000 */
.L_x_2333:
        /* <DEDUP_REMOVED lines=20> */
.L_x_2336:
[----:B------:R-:W-:Y:S05]  /*4020*/  BSYNC B0 ;  /* 0x0000000000007941 */ /* 0x000fea0003800000 */
.L_x_2335:
        /* <DEDUP_REMOVED lines=20> */
.L_x_2338:
[----:B------:R-:W-:Y:S05]  /*4170*/  BSYNC B0 ;  /* 0x0000000000007941 */ /* 0x000fea0003800000 */
.L_x_2337:
        /* <DEDUP_REMOVED lines=19> */
.L_x_2340:
[----:B------:R-:W-:Y:S05]  /*42b0*/  BSYNC B0 ;  /* 0x0000000000007941 */ /* 0x000fea0003800000 */
.L_x_2339:
[----:B------:R-:W-:Y:S01]  /*42c0*/  ULDC.64 UR16, c[0x0][0x318] ;  /* 0x0000c60000107ab9 */ /* 0x000fe20000000a00 */
[----:B------:R-:W1:Y:S01]  /*42d0*/  S2R R0, SR_TID.X ;  /* 0x0000000000007919 */ /* 0x000e620000002100 */
[----:B------:R-:W-:Y:S02]  /*42e0*/  UISETP.NE.U32.AND UP1, UPT, URZ, UR16, UPT ;  /* 0x000000103f00728c */ /* 0x000fe4000bf25070 */
[----:B------:R-:W-:Y:S02]  /*42f0*/  USHF.R.S32.HI UR10, URZ, 0x1f, UR40 ;  /* 0x0000001f3f0a7899 */ /* 0x000fe40008011428 */
[----:B------:R-:W-:Y:S01]  /*4300*/  ULDC.64 UR18, c[0x0][0x320] ;  /* 0x0000c80000127ab9 */ /* 0x000fe20000000a00 */
[----:B--2---:R-:W-:Y:S01]  /*4310*/  IMAD.MOV.U32 R8, RZ, RZ, c[0x0][0x308] ;  /* 0x0000c200ff087624 */ /* 0x004fe200078e00ff */
[----:B------:R-:W-:Y:S01]  /*4320*/  UISETP.NE.AND.EX UP1, UPT, URZ, UR17, UPT, UP1 ;  /* 0x000000113f00728c */ /* 0x000fe2000bf25310 */
[----:B------:R-:W-:Y:S01]  /*4330*/  IMAD.MOV.U32 R9, RZ, RZ, c[0x0][0x30c] ;  /* 0x0000c300ff097624 */ /* 0x000fe200078e00ff */
[----:B------:R-:W0:Y:S04]  /*4340*/  LDGDEPBAR ;  /* 0x00000000000079af */ /* 0x000e280000000000 */
[----:B------:R-:W-:-:S05]  /*4350*/  PLOP3.LUT P0, PT, PT, PT, UP1, 0x80, 0x0 ;  /* 0x000000000000781c */ /* 0x000fca0003f0f018 */
[----:B------:R-:W-:Y:S02]  /*4360*/  @UP1 UIMAD UR4, UR33, UR18, URZ ;  /* 0x00000012210412a4 */ /* 0x000fe4000f8e023f */
[----:B------:R-:W-:Y:S02]  /*4370*/  @UP1 UMOV UR14, UR40 ;  /* 0x00000028000e1c82 */ /* 0x000fe40008000000 */
[----:B------:R-:W-:Y:S02]  /*4380*/  @UP1 UMOV UR15, UR10 ;  /* 0x0000000a000f1c82 */ /* 0x000fe40008000000 */
[----:B------:R-:W-:Y:S01]  /*4390*/  @UP1 UIMAD.WIDE.U32 UR14, UR39, UR18, UR14 ;  /* 0x00000012270e12a5 */ /* 0x000fe2000f8e000e */
[----:B-1----:R-:W-:Y:S01]  /*43a0*/  IMAD.SHL.U32 R0, R0, 0x2, RZ ;  /* 0x0000000200007824 */ /* 0x002fe200078e00ff */
[----:B------:R-:W-:Y:S02]  /*43b0*/  @UP1 UIMAD UR19, UR39, UR19, UR4 ;  /* 0x00000013271312a4 */ /* 0x000fe4000f8e0204 */
[----:B------:R-:W-:-:S02]  /*43c0*/  @UP1 ULEA UR16, UP0, UR14, UR16, 0x2 ;  /* 0x000000100e101291 */ /* 0x000fc4000f80103f */
[----:B------:R-:W-:Y:S01]  /*43d0*/  @UP1 UIADD3 UR19, UR15, UR19, URZ ;  /* 0x000000130f131290 */ /* 0x000fe2000fffe03f */
[----:B------:R-:W-:-:S03]  /*43e0*/  LOP3.LUT R0, R0, 0x6, RZ, 0xc0, !PT ;  /* 0x0000000600007812 */ /* 0x000fc600078ec0ff */
[----:B------:R-:W-:Y:S01]  /*43f0*/  @UP1 ULEA.HI.X UR17, UR14, UR17, UR19, 0x2, UP0 ;  /* 0x000000110e111291 */ /* 0x000fe200080f1413 */
[----:B------:R-:W-:Y:S02]  /*4400*/  IMAD.U32 R4, RZ, RZ, UR16 ;  /* 0x00000010ff047e24 */ /* 0x000fe4000f8e00ff */
[----:B------:R-:W-:-:S03]  /*4410*/  IMAD R0, R250, 0x40, R0 ;  /* 0x00000040fa007824 */ /* 0x000fc600078e0200 */
[----:B------:R-:W-:Y:S02]  /*4420*/  IMAD.U32 R5, RZ, RZ, UR17 ;  /* 0x00000011ff057e24 */ /* 0x000fe4000f8e00ff */
[----:B------:R-:W-:-:S03]  /*4430*/  IADD3 R7, R243, -UR20, -R0 ;  /* 0x80000014f3077c10 */ /* 0x000fc6000fffe800 */
[----:B------:R-:W2:Y:S01]  /*4440*/  @P0 LDG.E R4, [R4.64] ;  /* 0x0000002404040981 */ /* 0x000ea2000c1e1900 */
[----:B------:R-:W2:Y:S01]  /*4450*/  @P0 MUFU.RCP R0, c[0x0][0x238] ;  /* 0x00008e0000000b08 */ /* 0x000ea20000001000 */
[----:B------:R-:W-:Y:S02]  /*4460*/  IMAD.U32 R6, RZ, RZ, UR5 ;  /* 0x00000005ff067e24 */ /* 0x000fe4000f8e00ff */
[----:B------:R-:W-:Y:S02]  /*4470*/  IMAD.MOV.U32 R165, RZ, RZ, 0x20 ;  /* 0x00000020ffa57424 */ /* 0x000fe400078e00ff */
[----:B------:R-:W-:Y:S02]  /*4480*/  IMAD.MOV.U32 R157, RZ, RZ, 0x40 ;  /* 0x00000040ff9d7424 */ /* 0x000fe400078e00ff */
[----:B------:R-:W-:Y:S01]  /*4490*/  IMAD.MOV.U32 R252, RZ, RZ, 0x40 ;  /* 0x00000040fffc7424 */ /* 0x000fe200078e00ff */
        /* <DEDUP_REMOVED lines=33> */
[----:B------:R-:W-:Y:S01]  /*46b0*/  UMOV UR4, URZ ;  /* 0x0000003f00047c82 */ /* 0x000fe20008000000 */
[----:B--2---:R-:W-:-:S04]  /*46c0*/  @P0 FMUL.FTZ R4, R4, R0 ;  /* 0x0000000004040220 */ /* 0x004fc80000410000 */
[----:B------:R1:W2:Y:S02]  /*46d0*/  @P0 R2UR UR10, R4 ;  /* 0x00000000040a03c2 */ /* 0x0002a400000e0000 */
[----:B-1-3--:R1:W3:Y:S01]  /*46e0*/  LDG.E.64 R4, [R8.64+0x8] ;  /* 0x0000082408047981 */ /* 0x00a2e2000c1e1b00 */
[----:B------:R-:W-:Y:S01]  /*46f0*/  LEA.HI R0, R20, R19, RZ, 0x4 ;  /* 0x0000001314007211 */ /* 0x000fe200078f20ff */
[----:B--2---:R-:W-:Y:S02]  /*4700*/  @UP1 UMOV UR4, UR10 ;  /* 0x0000000a00041c82 */ /* 0x004fe40008000000 */
[----:B-1----:R-:W2:Y:S01]  /*4710*/  LDG.E.64 R8, [R8.64] ;  /* 0x0000002408087981 */ /* 0x002ea2000c1e1b00 */
[----:B------:R-:W-:-:S05]  /*4720*/  LOP3.LUT R0, R0, 0xfffffff0, RZ, 0xc0, !PT ;  /* 0xfffffff000007812 */ /* 0x000fca00078ec0ff */
[----:B------:R-:W-:Y:S01]  /*4730*/  IMAD.IADD R0, R19, 0x1, -R0 ;  /* 0x0000000113007824 */ /* 0x000fe200078e0a00 */
[----:B------:R-:W-:-:S04]  /*4740*/  IADD3 R6, R6, -UR11, R7 ;  /* 0x8000000b06067c10 */ /* 0x000fc8000fffe007 */
[----:B----4-:R-:W-:-:S04]  /*4750*/  SHF.R.S32.HI R2, RZ, 0x1f, R0 ;  /* 0x0000001fff027819 */ /* 0x010fc80000011400 */
[----:B------:R-:W-:Y:S01]  /*4760*/  LEA.HI R2, R2, R0, RZ, 0x3 ;  /* 0x0000000002027211 */ /* 0x000fe200078f18ff */
[----:B------:R1:W-:Y:S03]  /*4770*/  STL [R1], R6 ;  /* 0x0000000601007387 */ /* 0x0003e60000100800 */
[----:B------:R-:W-:-:S05]  /*4780*/  LOP3.LUT R2, R2, 0xfffffff8, RZ, 0xc0, !PT ;  /* 0xfffffff802027812 */ /* 0x000fca00078ec0ff */
[----:B------:R-:W-:Y:S01]  /*4790*/  IMAD.IADD R0, R0, 0x1, -R2 ;  /* 0x0000000100007824 */ /* 0x000fe200078e0a02 */
[----:B------:R-:W-:-:S04]  /*47a0*/  SHF.R.S32.HI R2, RZ, 0x1f, R14 ;  /* 0x0000001fff027819 */ /* 0x000fc8000001140e */
[C---:B------:R-:W-:Y:S02]  /*47b0*/  LOP3.LUT P0, RZ, R0.reuse, 0x2, RZ, 0xc0, !PT ;  /* 0x0000000200ff7812 */ /* 0x040fe4000780c0ff */
[----:B------:R-:W-:Y:S02]  /*47c0*/  LOP3.LUT P4, RZ, R0, 0x4, RZ, 0xc0, !PT ;  /* 0x0000000400ff7812 */ /* 0x000fe4000788c0ff */
[----:B------:R-:W-:Y:S02]  /*47d0*/  IADD3 R0, R166, 0x2000, RZ ;  /* 0x00002000a6007810 */ /* 0x000fe40007ffe0ff */
[----:B------:R-:W-:Y:S02]  /*47e0*/  SEL R165, R165, 0xffffffe0, !P0 ;  /* 0xffffffe0a5a57807 */ /* 0x000fe40004000000 */
[----:B------:R-:W-:Y:S02]  /*47f0*/  SEL R0, R0, R166, !P1 ;  /* 0x000000a600007207 */ /* 0x000fe40004800000 */
[----:B------:R-:W-:Y:S01]  /*4800*/  SEL R157, R157, 0xffffffc0, !P4 ;  /* 0xffffffc09d9d7807 */ /* 0x000fe20006000000 */
[----:B------:R-:W-:Y:S01]  /*4810*/  IMAD.IADD R164, R158, 0x1, R165 ;  /* 0x000000019ea47824 */ /* 0x000fe200078e02a5 */
[----:B------:R-:W-:Y:S01]  /*4820*/  SEL R252, R252, 0xffffffc0, !P4 ;  /* 0xffffffc0fcfc7807 */ /* 0x000fe20006000000 */
[----:B------:R-:W-:Y:S01]  /*4830*/  IMAD.SHL.U32 R156, R0, 0x2, RZ ;  /* 0x00000002009c7824 */ /* 0x000fe200078e00ff */
[----:B------:R-:W-:Y:S01]  /*4840*/  ULDC UR27, c[0x0][0x2e4] ;  /* 0x0000b900001b7ab9 */ /* 0x000fe20000000800 */
[----:B---3--:R-:W-:-:S04]  /*4850*/  IADD3 R251, P3, P2, R4, UR45, R14 ;  /* 0x0000002d04fb7c10 */ /* 0x008fc8000fa7e00e */
[----:B------:R-:W-:Y:S02]  /*4860*/  IADD3.X R4, R5, UR53, R2, P3, P2 ;  /* 0x0000003505047c10 */ /* 0x000fe40009fe4402 */
[----:B------:R-:W-:Y:S01]  /*4870*/  IADD3 R2, R167, 0x2000, RZ ;  /* 0x00002000a7027810 */ /* 0x000fe20007ffe0ff */
[----:B--2---:R-:W2:Y:S08]  /*4880*/  R2UR UR17, R8 ;  /* 0x00000000081173c2 */ /* 0x004eb000000e0000 */
[----:B------:R-:W3:Y:S01]  /*4890*/  R2UR UR31, R9 ;  /* 0x00000000091f73c2 */ /* 0x000ee200000e0000 */
[----:B------:R-:W-:-:S05]  /*48a0*/  SEL R2, R2, R167, !P1 ;  /* 0x000000a702027207 */ /* 0x000fca0004800000 */
[----:B------:R-:W-:Y:S01]  /*48b0*/  IMAD.SHL.U32 R163, R2, 0x2, RZ ;  /* 0x0000000202a37824 */ /* 0x000fe200078e00ff */
[----:B--2---:R-:W-:Y:S01]  /*48c0*/  LOP3.LUT R249, R4, UR17, RZ, 0x3c, !PT ;  /* 0x0000001104f97c12 */ /* 0x004fe2000f8e3cff */
[----:B------:R-:W-:Y:S02]  /*48d0*/  UIADD3 UR26, UR17, -0x61c88647, URZ ;  /* 0x9e3779b9111a7890 */ /* 0x000fe4000fffe03f */
[----:B------:R-:W-:Y:S02]  /*48e0*/  UIADD3 UR25, UR17, 0x3c6ef372, URZ ;  /* 0x3c6ef37211197890 */ /* 0x000fe4000fffe03f */
[----:B------:R-:W-:Y:S02]  /*48f0*/  UIADD3 UR23, UR17, -0x255992d5, URZ ;  /* 0xdaa66d2b11177890 */ /* 0x000fe4000fffe03f */
[----:B------:R-:W-:Y:S02]  /*4900*/  UIADD3 UR21, UR17, 0x78dde6e4, URZ ;  /* 0x78dde6e411157890 */ /* 0x000fe4000fffe03f */
[----:B------:R-:W-:-:S02]  /*4910*/  UIADD3 UR19, UR17, 0x1715609d, URZ ;  /* 0x1715609d11137890 */ /* 0x000fc4000fffe03f */
[----:B------:R-:W-:Y:S02]  /*4920*/  UIADD3 UR17, UR17, -0x4ab325aa, URZ ;  /* 0xb54cda5611117890 */ /* 0x000fe4000fffe03f */
[----:B---3--:R-:W-:Y:S02]  /*4930*/  UIADD3 UR33, UR31, -0x4498517b, URZ ;  /* 0xbb67ae851f217890 */ /* 0x008fe4000fffe03f */
[----:B------:R-:W-:Y:S02]  /*4940*/  UIADD3 UR24, UR31, 0x76cf5d0a, URZ ;  /* 0x76cf5d0a1f187890 */ /* 0x000fe4000fffe03f */
[----:B------:R-:W-:Y:S02]  /*4950*/  UIADD3 UR22, UR31, 0x32370b8f, URZ ;  /* 0x32370b8f1f167890 */ /* 0x000fe4000fffe03f */
[----:B------:R-:W-:Y:S02]  /*4960*/  UIADD3 UR20, UR31, -0x126145ec, URZ ;  /* 0xed9eba141f147890 */ /* 0x000fe4000fffe03f */
[----:B------:R-:W-:-:S02]  /*4970*/  UIADD3 UR18, UR31, -0x56f99767, URZ ;  /* 0xa90668991f127890 */ /* 0x000fc4000fffe03f */
[----:B-1----:R-:W-:Y:S02]  /*4980*/  UIADD3 UR16, UR31, 0x646e171e, URZ ;  /* 0x646e171e1f107890 */ /* 0x002fe4000fffe03f */
.L_x_2345:
[----:B------:R-:W2:Y:S01]  /*4990*/  LDL R2, [R1] ;  /* 0x0000000001027983 */ /* 0x000ea20000100800 */
[----:B------:R-:W-:Y:S01]  /*49a0*/  IMAD.IADD R0, R163, 0x1, R165 ;  /* 0x00000001a3007824 */ /* 0x000fe200078e02a5 */
[----:B------:R-:W-:Y:S02]  /*49b0*/  USHF.L.U32 UR14, UR34, 0x7, URZ ;  /* 0x00000007220e7899 */ /* 0x000fe4000800063f */
[----:B------:R-:W0:Y:S02]  /*49c0*/  LDGDEPBAR ;  /* 0x00000000000079af */ /* 0x000e240000000000 */
[----:B------:R-:W-:Y:S04]  /*49d0*/  UIADD3 UR28, UR14, UR11, URZ ;  /* 0x0000000b0e1c7290 */ /* 0x000fe8000fffe03f */
[----:B------:R-:W-:Y:S04]  /*49e0*/  UIADD3 UR10, -UR5, 0x80, UR28 ;  /* 0x00000080050a7890 */ /* 0x000fe8000fffe11c */
[----:B------:R-:W-:Y:S02]  /*49f0*/  UIADD3 UR15, UR10, -UR44, URZ ;  /* 0x8000002c0a0f7290 */ /* 0x000fe4000fffe03f */
[----:B------:R-:W-:Y:S04]  /*4a00*/  USHF.L.U32 UR10, UR7, 0x7, URZ ;  /* 0x00000007070a7899 */ /* 0x000fe8000800063f */
[----:B------:R-:W-:Y:S03]  /*4a10*/  UISETP.GE.AND UP0, UPT, UR10, UR15, UPT ;  /* 0x0000000f0a00728c */ /* 0x000fe6000bf06270 */
[----:B------:R-:W-:Y:S01]  /*4a20*/  ULDC UR15, c[0x0][0x2e4] ;  /* 0x0000b900000f7ab9 */ /* 0x000fe20000000800 */
[----:B--2---:R-:W-:Y:S01]  /*4a30*/  IADD3 R2, R2, UR10, RZ ;  /* 0x0000000a02027c10 */ /* 0x004fe2000fffe0ff */
[----:B------:R-:W-:Y:S04]  /*4a40*/  DEPBAR.LE SB0, 0x0 ;  /* 0x000080000000791a */ /* 0x000fe80000000000 */
[----:B------:R-:W-:Y:S01]  /*4a50*/  BAR.SYNC.DEFER_BLOCKING 0x0 ;  /* 0x0000000000007b1d */ /* 0x000fe20000010000 */
[C---:B------:R-:W-:Y:S02]  /*4a60*/  IADD3 R168, R2.reuse, 0x8, RZ ;  /* 0x0000000802a87810 */ /* 0x040fe40007ffe0ff */
[----:B------:R-:W-:Y:S02]  /*4a70*/  IADD3 R170, R2, 0x7, RZ ;  /* 0x0000000702aa7810 */ /* 0x000fe40007ffe0ff */
[----:B------:R-:W-:Y:S02]  /*4a80*/  ISETP.GE.AND P1, PT, R168, RZ, PT ;  /* 0x000000ffa800720c */ /* 0x000fe40003f26270 */
[C---:B------:R-:W-:Y:S02]  /*4a90*/  IADD3 R169, R2.reuse, 0x47, RZ ;  /* 0x0000004702a97810 */ /* 0x040fe40007ffe0ff */
[C---:B------:R-:W-:Y:S02]  /*4aa0*/  IADD3 R175, R2.reuse, 0x40, RZ ;  /* 0x0000004002af7810 */ /* 0x040fe40007ffe0ff */
[C---:B------:R-:W-:Y:S02]  /*4ab0*/  IADD3 R176, R2.reuse, 0x2f, RZ ;  /* 0x0000002f02b07810 */ /* 0x040fe40007ffe0ff */
[----:B------:R-:W-:Y:S04]  /*4ac0*/  IADD3 R174, R2, 0x48, RZ ;  /* 0x0000004802ae7810 */ /* 0x000fe80007ffe0ff */
[----:B------:R-:W-:Y:S02]  /*4ad0*/  ISETP.GE.AND P2, PT, R174, RZ, PT ;  /* 0x000000ffae00720c */ /* 0x000fe40003f46270 */
[C---:B------:R-:W-:Y:S02]  /*4ae0*/  @!P1 IADD3 R168, -R2.reuse, -0x8, RZ ;  /* 0xfffffff802a89810 */ /* 0x040fe40007ffe1ff */
[----:B------:R-:W-:Y:S01]  /*4af0*/  ISETP.GE.AND P1, PT, R169, RZ, PT ;  /* 0x000000ffa900720c */ /* 0x000fe20003f26270 */
[----:B------:R-:W-:Y:S01]  /*4b00*/  LDSM.16.M88.4 R64, [R163] ;  /* 0x00000000a340783b */ /* 0x000fe20000000200 */
[----:B------:R-:W-:Y:S07]  /*4b10*/  I2F R195, R168 ;  /* 0x000000a800c37306 */ /* 0x000fee0000201400 */
[C---:B------:R-:W-:Y:S01]  /*4b20*/  @!P2 IADD3 R174, -R2.reuse, -0x48, RZ ;  /* 0xffffffb802aea810 */ /* 0x040fe20007ffe1ff */
[----:B------:R-:W1:Y:S03]  /*4b30*/  LDSM.16.M88.4 R16, [R159+0xc000] ;  /* 0x00c000009f10783b */ /* 0x000e660000000200 */
[C---:B------:R-:W-:Y:S01]  /*4b40*/  @!P1 IADD3 R169, -R2.reuse, -0x47, RZ ;  /* 0xffffffb902a99810 */ /* 0x040fe20007ffe1ff */
[----:B------:R2:W-:Y:S04]  /*4b50*/  I2F R196, R174 ;  /* 0x000000ae00c47306 */ /* 0x0005e80000201400 */
[----:B------:R-:W3:Y:S06]  /*4b60*/  LDSM.16.M88.4 R60, [R163+0x2000] ;  /* 0x00200000a33c783b */ /* 0x000eec0000000200 */
[----:B------:R-:W-:Y:S02]  /*4b70*/  I2F R197, R169 ;  /* 0x000000a900c57306 */ /* 0x000fe40000201400 */
[----:B------:R-:W4:Y:S08]  /*4b80*/  LDSM.16.M88.4 R32, [R159+0xc800] ;  /* 0x00c800009f20783b */ /* 0x000f300000000200 */
[----:B------:R-:W4:Y:S01]  /*4b90*/  LDSM.16.M88.4 R48, [R159+0xd000] ;  /* 0x00d000009f30783b */ /* 0x000f220000000200 */
[C---:B--2---:R-:W-:Y:S07]  /*4ba0*/  IADD3 R174, R2.reuse, 0x28, RZ ;  /* 0x0000002802ae7810 */ /* 0x044fee0007ffe0ff */
[----:B------:R-:W2:Y:S01]  /*4bb0*/  LDSM.16.M88.4 R132, [R159+0xd800] ;  /* 0x00d800009f84783b */ /* 0x000ea20000000200 */
[-C--:B-1----:R-:W-:Y:S07]  /*4bc0*/  HMMA.16816.F32.BF16 R4, R64, R16.reuse, RZ ;  /* 0x000000104004723c */ /* 0x082fee00000418ff */
[----:B------:R-:W-:Y:S01]  /*4bd0*/  LDSM.16.M88.4 R136, [R0] ;  /* 0x000000000088783b */ /* 0x000fe20000000200 */
[C---:B---3--:R-:W-:Y:S07]  /*4be0*/  HMMA.16816.F32.BF16 R8, R60.reuse, R16, RZ ;  /* 0x000000103c08723c */ /* 0x048fee00000418ff */
[----:B------:R-:W1:Y:S01]  /*4bf0*/  LDSM.16.M88.4 R140, [R162+0xc000] ;  /* 0x00c00000a28c783b */ /* 0x000e620000000200 */
[-C--:B------:R-:W-:Y:S07]  /*4c00*/  HMMA.16816.F32.BF16 R12, R60, R18.reuse, RZ ;  /* 0x000000123c0c723c */ /* 0x080fee00000418ff */
[----:B------:R-:W3:Y:S01]  /*4c10*/  LDSM.16.M88.4 R144, [R0+0x2000] ;  /* 0x002000000090783b */ /* 0x000ee20000000200 */
[C---:B------:R-:W-:Y:S07]  /*4c20*/  HMMA.16816.F32.BF16 R16, R64.reuse, R18, RZ ;  /* 0x000000124010723c */ /* 0x040fee00000418ff */
[----:B------:R-:W1:Y:S01]  /*4c30*/  LDSM.16.M88.4 R148, [R162+0xc800] ;  /* 0x00c80000a294783b */ /* 0x000e620000000200 */
[-C--:B----4-:R-:W-:Y:S07]  /*4c40*/  HMMA.16816.F32.BF16 R20, R64, R32.reuse, RZ ;  /* 0x000000204014723c */ /* 0x090fee00000418ff */
[----:B------:R-:W4:Y:S01]  /*4c50*/  LDSM.16.M88.4 R152, [R162+0xd000] ;  /* 0x00d00000a298783b */ /* 0x000f220000000200 */
        /* <DEDUP_REMOVED lines=11> */
[----:B------:R-:W2:Y:S07]  /*4d10*/  LDSM.16.M88.4 R132, [R162+0xd800] ;  /* 0x00d80000a284783b */ /* 0x000eae0000000200 */
[-C--:B-1----:R-:W-:Y:S08]  /*4d20*/  HMMA.16816.F32.BF16 R4, R136, R140.reuse, R4 ;  /* 0x0000008c8804723c */ /* 0x082ff00000041804 */
[C---:B---3--:R-:W-:Y:S07]  /*4d30*/  HMMA.16816.F32.BF16 R8, R144.reuse, R140, R8 ;  /* 0x0000008c9008723c */ /* 0x048fee0000041808 */
[----:B------:R-:W-:Y:S01]  /*4d40*/  IABS R140, R2 ;  /* 0x00000002008c7213 */ /* 0x000fe20000000000 */
[-C--:B------:R-:W-:Y:S03]  /*4d50*/  HMMA.16816.F32.BF16 R12, R144, R142.reuse, R12 ;  /* 0x0000008e900c723c */ /* 0x080fe6000004180c */
[----:B------:R1:W-:Y:S05]  /*4d60*/  I2F R198, R140 ;  /* 0x0000008c00c67306 */ /* 0x0003ea0000201400 */
[C---:B------:R-:W-:Y:S08]  /*4d70*/  HMMA.16816.F32.BF16 R16, R136.reuse, R142, R16 ;  /* 0x0000008e8810723c */ /* 0x040ff00000041810 */
[-C--:B------:R-:W-:Y:S08]  /*4d80*/  HMMA.16816.F32.BF16 R20, R136, R148.reuse, R20 ;  /* 0x000000948814723c */ /* 0x080ff00000041814 */
[C---:B------:R-:W-:Y:S08]  /*4d90*/  HMMA.16816.F32.BF16 R24, R144.reuse, R148, R24 ;  /* 0x000000949018723c */ /* 0x040ff00000041818 */
[-C--:B------:R-:W-:Y:S08]  /*4da0*/  HMMA.16816.F32.BF16 R28, R144, R150.reuse, R28 ;  /* 0x00000096901c723c */ /* 0x080ff0000004181c */
[C---:B------:R-:W-:Y:S01]  /*4db0*/  HMMA.16816.F32.BF16 R32, R136.reuse, R150, R32 ;  /* 0x000000968820723c */ /* 0x040fe20000041820 */
[----:B------:R-:W-:Y:S07]  /*4dc0*/  LDSM.16.M88.4 R148, [R160+0xc000] ;  /* 0x00c00000a094783b */ /* 0x000fee0000000200 */
[-C--:B----4-:R-:W-:Y:S08]  /*4dd0*/  HMMA.16816.F32.BF16 R36, R136, R152.reuse, R36 ;  /* 0x000000988824723c */ /* 0x090ff00000041824 */
[C---:B------:R-:W-:Y:S07]  /*4de0*/  HMMA.16816.F32.BF16 R40, R144.reuse, R152, R40 ;  /* 0x000000989028723c */ /* 0x040fee0000041828 */
[C---:B------:R-:W-:Y:S01]  /*4df0*/  IADD3 R153, R2.reuse, -0x1, RZ ;  /* 0xffffffff02997810 */ /* 0x040fe20007ffe0ff */
[-C--:B------:R-:W-:Y:S03]  /*4e00*/  HMMA.16816.F32.BF16 R44, R144, R154.reuse, R44 ;  /* 0x0000009a902c723c */ /* 0x080fe6000004182c */
[----:B------:R-:W-:Y:S01]  /*4e10*/  ISETP.GE.AND P0, PT, R153, RZ, PT ;  /* 0x000000ff9900720c */ /* 0x000fe20003f06270 */
[--C-:B------:R-:W-:Y:S04]  /*4e20*/  IMAD.IADD R152, R163, 0x1, R157.reuse ;  /* 0x00000001a3987824 */ /* 0x100fe800078e029d */
[C---:B------:R-:W-:Y:S01]  /*4e30*/  HMMA.16816.F32.BF16 R48, R136.reuse, R154, R48 ;  /* 0x0000009a8830723c */ /* 0x040fe20000041830 */
[----:B-1----:R-:W1:Y:S07]  /*4e40*/  LDSM.16.M88.4 R140, [R152] ;  /* 0x00000000988c783b */ /* 0x002e6e0000000200 */
[----:B------:R-:W-:Y:S01]  /*4e50*/  @!P0 IADD3 R153, -R2, 0x1, RZ ;  /* 0x0000000102998810 */ /* 0x000fe20007ffe1ff */
[-C--:B--2---:R-:W-:Y:S03]  /*4e60*/  HMMA.16816.F32.BF16 R52, R136, R132.reuse, R52 ;  /* 0x000000848834723c */ /* 0x084fe60000041834 */
[----:B------:R2:W3:Y:S01]  /*4e70*/  I2F R193, R153 ;  /* 0x0000009900c17306 */ /* 0x0004e20000201400 */
[----:B------:R-:W-:Y:S04]  /*4e80*/  ISETP.GE.AND P0, PT, R170, RZ, PT ;  /* 0x000000ffaa00720c */ /* 0x000fe80003f06270 */
[C---:B------:R-:W-:Y:S07]  /*4e90*/  HMMA.16816.F32.BF16 R56, R144.reuse, R132, R56 ;  /* 0x000000849038723c */ /* 0x040fee0000041838 */
[----:B------:R-:W-:Y:S01]  /*4ea0*/  IMAD.U32 R132, RZ, RZ, UR30 ;  /* 0x0000001eff847e24 */ /* 0x000fe2000f8e00ff */
[-C--:B------:R-:W-:Y:S01]  /*4eb0*/  HMMA.16816.F32.BF16 R60, R144, R134.reuse, R60 ;  /* 0x00000086903c723c */ /* 0x080fe2000004183c */
[----:B------:R-:W-:Y:S01]  /*4ec0*/  IMAD.U32 R133, RZ, RZ, UR29 ;  /* 0x0000001dff857e24 */ /* 0x000fe2000f8e00ff */
[----:B------:R-:W-:Y:S02]  /*4ed0*/  LDSM.16.M88.4 R144, [R160+0xc800] ;  /* 0x00c80000a090783b */ /* 0x000fe40000000200 */
[C---:B------:R-:W-:Y:S02]  /*4ee0*/  @!P0 IADD3 R170, -R2.reuse, -0x7, RZ ;  /* 0xfffffff902aa8810 */ /* 0x040fe40007ffe1ff */
[C---:B------:R-:W-:Y:S02]  /*4ef0*/  LEA R132, P0, R243.reuse, R132, 0x2 ;  /* 0x00000084f3847211 */ /* 0x040fe400078010ff */
[----:B------:R4:W3:Y:S01]  /*4f00*/  I2F R194, R170 ;  /* 0x000000aa00c27306 */ /* 0x0008e20000201400 */
[----:B------:R-:W-:Y:S01]  /*4f10*/  HMMA.16816.F32.BF16 R64, R136, R134, R64 ;  /* 0x000000868840723c */ /* 0x000fe20000041840 */
[----:B--2---:R-:W2:Y:S03]  /*4f20*/  LDSM.16.M88.4 R152, [R152+0x2000] ;  /* 0x002000009898783b */ /* 0x004ea60000000200 */
[----:B------:R-:W-:Y:S02]  /*4f30*/  LEA.HI.X.SX32 R133, R243, R133, 0x2, P0 ;  /* 0x00000085f3857211 */ /* 0x000fe400000f16ff */
[----:B------:R-:W-:Y:S02]  /*4f40*/  ISETP.GE.AND P0, PT, R175, RZ, PT ;  /* 0x000000ffaf00720c */ /* 0x000fe40003f06270 */
[-C--:B-1----:R-:W-:Y:S01]  /*4f50*/  HMMA.16816.F32.BF16 R4, R140, R148.reuse, R4 ;  /* 0x000000948c04723c */ /* 0x082fe20000041804 */
[----:B-----5:R1:W5:Y:S04]  /*4f60*/  LDG.E R171, [R132.64] ;  /* 0x0000002484ab7981 */ /* 0x020368000c1e1900 */
[C---:B------:R-:W-:Y:S01]  /*4f70*/  IADD3 R136, R2.reuse, 0x38, RZ ;  /* 0x0000003802887810 */ /* 0x040fe20007ffe0ff */
[----:B------:R1:W5:Y:S01]  /*4f80*/  LDG.E R169, [R132.64+0x100] ;  /* 0x0001002484a97981 */ /* 0x000362000c1e1900 */
[C---:B------:R-:W-:Y:S03]  /*4f90*/  IADD3 R137, R2.reuse, 0x37, RZ ;  /* 0x0000003702897810 */ /* 0x040fe60007ffe0ff */
[----:B------:R1:W5:Y:S02]  /*4fa0*/  LDG.E R168, [R132.64+0x120] ;  /* 0x0001202484a87981 */ /* 0x000364000c1e1900 */
[----:B------:R-:W-:Y:S02]  /*4fb0*/  @!P0 IADD3 R175, -R2, -0x40, RZ ;  /* 0xffffffc002af8810 */ /* 0x000fe40007ffe1ff */
[----:B------:R-:W-:Y:S01]  /*4fc0*/  ISETP.GE.AND P0, PT, R136, RZ, PT ;  /* 0x000000ff8800720c */ /* 0x000fe20003f06270 */
[----:B----4-:R1:W5:Y:S01]  /*4fd0*/  LDG.E R170, [R132.64+0x20] ;  /* 0x0000202484aa7981 */ /* 0x010362000c1e1900 */
[----:B------:R4:W1:Y:S11]  /*4fe0*/  I2F R191, R175 ;  /* 0x000000af00bf7306 */ /* 0x0008760000201400 */
[C---:B------:R-:W-:Y:S04]  /*4ff0*/  @!P0 IADD3 R136, -R2.reuse, -0x38, RZ ;  /* 0xffffffc802888810 */ /* 0x040fe80007ffe1ff */
[----:B------:R-:W-:Y:S01]  /*5000*/  I2F R192, R136 ;  /* 0x0000008800c07306 */ /* 0x000fe20000201400 */
[C---:B--2---:R-:W-:Y:S04]  /*5010*/  HMMA.16816.F32.BF16 R8, R152.reuse, R148, R8 ;  /* 0x000000949808723c */ /* 0x044fe80000041808 */
[----:B-1----:R-:W-:Y:S04]  /*5020*/  IADD3 R132, R2, 0x3f, RZ ;  /* 0x0000003f02847810 */ /* 0x002fe80007ffe0ff */
[-C--:B------:R-:W-:Y:S03]  /*5030*/  HMMA.16816.F32.BF16 R12, R152, R150.reuse, R12 ;  /* 0x00000096980c723c */ /* 0x080fe6000004180c */
[----:B------:R-:W-:Y:S02]  /*5040*/  ISETP.GE.AND P1, PT, R132, RZ, PT ;  /* 0x000000ff8400720c */ /* 0x000fe40003f26270 */
[C---:B------:R-:W-:Y:S02]  /*5050*/  IADD3 R148, R2.reuse, -0x8, RZ ;  /* 0xfffffff802947810 */ /* 0x040fe40007ffe0ff */
[----:B----4-:R-:W-:Y:S01]  /*5060*/  IADD3 R175, R2, 0x30, RZ ;  /* 0x0000003002af7810 */ /* 0x010fe20007ffe0ff */
[C---:B------:R-:W-:Y:S04]  /*5070*/  HMMA.16816.F32.BF16 R16, R140.reuse, R150, R16 ;  /* 0x000000968c10723c */ /* 0x040fe80000041810 */
[----:B------:R-:W-:Y:S04]  /*5080*/  ISETP.GE.AND P0, PT, R148, RZ, PT ;  /* 0x000000ff9400720c */ /* 0x000fe80003f06270 */
[C---:B------:R-:W-:Y:S01]  /*5090*/  @!P1 IADD3 R132, -R2.reuse, -0x3f, RZ ;  /* 0xffffffc102849810 */ /* 0x040fe20007ffe1ff */
[-C--:B------:R-:W-:Y:S03]  /*50a0*/  HMMA.16816.F32.BF16 R20, R140, R144.reuse, R20 ;  /* 0x000000908c14723c */ /* 0x080fe60000041814 */
[----:B------:R1:W2:Y:S01]  /*50b0*/  I2F R189, R132 ;  /* 0x0000008400bd7306 */ /* 0x0002a20000201400 */
[----:B------:R-:W-:Y:S04]  /*50c0*/  ISETP.GE.AND P1, PT, R137, RZ, PT ;  /* 0x000000ff8900720c */ /* 0x000fe80003f26270 */
[C---:B------:R-:W-:Y:S04]  /*50d0*/  HMMA.16816.F32.BF16 R24, R152.reuse, R144, R24 ;  /* 0x000000909818723c */ /* 0x040fe80000041818 */
[C---:B------:R-:W-:Y:S03]  /*50e0*/  @!P0 IADD3 R148, -R2.reuse, 0x8, RZ ;  /* 0x0000000802948810 */ /* 0x040fe60007ffe1ff */
[C---:B------:R-:W-:Y:S01]  /*50f0*/  IADD3 R145, R2.reuse, -0x9, RZ ;  /* 0xfffffff702917810 */ /* 0x040fe20007ffe0ff */
[----:B------:R4:W-:Y:S01]  /*5100*/  I2F R187, R148 ;  /* 0x0000009400bb7306 */ /* 0x0009e20000201400 */
[C---:B------:R-:W-:Y:S01]  /*5110*/  @!P1 IADD3 R137, -R2.reuse, -0x37, RZ ;  /* 0xffffffc902899810 */ /* 0x040fe20007ffe1ff */
[-C--:B------:R-:W-:Y:S03]  /*5120*/  HMMA.16816.F32.BF16 R28, R152, R146.reuse, R28 ;  /* 0x00000092981c723c */ /* 0x080fe6000004181c */
[----:B------:R-:W-:Y:S02]  /*5130*/  ISETP.GE.AND P1, PT, R145, RZ, PT ;  /* 0x000000ff9100720c */ /* 0x000fe40003f26270 */
[----:B------:R-:W-:Y:S03]  /*5140*/  IADD3 R144, R2, -0x10, RZ ;  /* 0xfffffff002907810 */ /* 0x000fe60007ffe0ff */
[----:B------:R2:W2:Y:S01]  /*5150*/  I2F R190, R137 ;  /* 0x0000008900be7306 */ /* 0x0004a20000201400 */
[----:B-1----:R-:W1:Y:S01]  /*5160*/  LDSM.16.M88.4 R132, [R160+0xd000] ;  /* 0x00d00000a084783b */ /* 0x002e620000000200 */
[C---:B------:R-:W-:Y:S04]  /*5170*/  HMMA.16816.F32.BF16 R32, R140.reuse, R146, R32 ;  /* 0x000000928c20723c */ /* 0x040fe80000041820 */
[----:B------:R-:W-:Y:S02]  /*5180*/  ISETP.GE.AND P0, PT, R144, RZ, PT ;  /* 0x000000ff9000720c */ /* 0x000fe40003f06270 */
[C---:B------:R-:W-:Y:S02]  /*5190*/  @!P1 IADD3 R145, -R2.reuse, 0x9, RZ ;  /* 0x0000000902919810 */ /* 0x040fe40007ffe1ff */
[----:B------:R-:W-:Y:S02]  /*51a0*/  IADD3 R146, R2, -0x11, RZ ;  /* 0xffffffef02927810 */ /* 0x000fe40007ffe0ff */
[----:B------:R-:W1:Y:S02]  /*51b0*/  I2F R185, R145 ;  /* 0x0000009100b97306 */ /* 0x000e640000201400 */
[----:B------:R-:W-:Y:S01]  /*51c0*/  ISETP.GE.AND P1, PT, R146, RZ, PT ;  /* 0x000000ff9200720c */ /* 0x000fe20003f26270 */
[----:B----4-:R-:W-:Y:S04]  /*51d0*/  LDSM.16.M88.4 R148, [R161+0xc000] ;  /* 0x00c00000a194783b */ /* 0x010fe80000000200 */
[C---:B------:R-:W-:Y:S02]  /*51e0*/  @!P0 IADD3 R144, -R2.reuse, 0x10, RZ ;  /* 0x0000001002908810 */ /* 0x040fe40007ffe1ff */
[----:B------:R-:W-:Y:S02]  /*51f0*/  ISETP.GE.AND P0, PT, R175, RZ, PT ;  /* 0x000000ffaf00720c */ /* 0x000fe40003f06270 */
[----:B------:R-:W4:Y:S01]  /*5200*/  I2F R188, R144 ;  /* 0x0000009000bc7306 */ /* 0x000f220000201400 */
[----:B--2---:R-:W2:Y:S03]  /*5210*/  LDSM.16.M88.4 R136, [R160+0xd800] ;  /* 0x00d80000a088783b */ /* 0x004ea60000000200 */
[----:B------:R-:W-:Y:S02]  /*5220*/  @!P1 IADD3 R146, -R2, 0x11, RZ ;  /* 0x0000001102929810 */ /* 0x000fe40007ffe1ff */
[----:B------:R-:W-:Y:S04]  /*5230*/  ISETP.GE.AND P1, PT, R176, RZ, PT ;  /* 0x000000ffb000720c */ /* 0x000fe80003f26270 */
[----:B------:R3:W2:Y:S01]  /*5240*/  I2F R186, R146 ;  /* 0x0000009200ba7306 */ /* 0x0006a20000201400 */
[----:B------:R-:W-:Y:S02]  /*5250*/  @!P0 IADD3 R175, -R2, -0x30, RZ ;  /* 0xffffffd002af8810 */ /* 0x000fe40007ffe1ff */
[----:B------:R-:W-:Y:S01]  /*5260*/  ISETP.GE.AND P0, PT, R174, RZ, PT ;  /* 0x000000ffae00720c */ /* 0x000fe20003f06270 */
[-C--:B-1----:R-:W-:Y:S06]  /*5270*/  HMMA.16816.F32.BF16 R36, R140, R132.reuse, R36 ;  /* 0x000000848c24723c */ /* 0x082fec0000041824 */
[----:B------:R1:W1:Y:S01]  /*5280*/  I2F R183, R175 ;  /* 0x000000af00b77306 */ /* 0x0002620000201400 */
[C---:B------:R-:W-:Y:S01]  /*5290*/  @!P1 IADD3 R176, -R2.reuse, -0x2f, RZ ;  /* 0xffffffd102b09810 */ /* 0x040fe20007ffe1ff */
[C---:B------:R-:W-:Y:S08]  /*52a0*/  HMMA.16816.F32.BF16 R40, R152.reuse, R132, R40 ;  /* 0x000000849828723c */ /* 0x040ff00000041828 */
[----:B------:R-:W4:Y:S01]  /*52b0*/  I2F R182, R176 ;  /* 0x000000b000b67306 */ /* 0x000f220000201400 */
[----:B------:R-:W-:Y:S03]  /*52c0*/  @!P0 IADD3 R174, -R2, -0x28, RZ ;  /* 0xffffffd802ae8810 */ /* 0x000fe60007ffe1ff */
[----:B------:R-:W-:Y:S01]  /*52d0*/  IMAD.IADD R132, R0, 0x1, R157 ;  /* 0x0000000100847824 */ /* 0x000fe200078e029d */
[-C--:B------:R-:W-:Y:S04]  /*52e0*/  HMMA.16816.F32.BF16 R44, R152, R134.reuse, R44 ;  /* 0x00000086982c723c */ /* 0x080fe8000004182c */
[----:B---3--:R-:W3:Y:S01]  /*52f0*/  LDSM.16.M88.4 R144, [R132] ;  /* 0x000000008490783b */ /* 0x008ee20000000200 */
[----:B------:R-:W-:Y:S01]  /*5300*/  IADD3 R0, R2, 0x27, RZ ;  /* 0x0000002702007810 */ /* 0x000fe20007ffe0ff */
[----:B------:R-:W3:Y:S02]  /*5310*/  I2F R184, R174 ;  /* 0x000000ae00b87306 */ /* 0x000ee40000201400 */
[C---:B------:R-:W-:Y:S04]  /*5320*/  HMMA.16816.F32.BF16 R48, R140.reuse, R134, R48 ;  /* 0x000000868c30723c */ /* 0x040fe80000041830 */
[----:B------:R-:W4:Y:S01]  /*5330*/  LDSM.16.M88.4 R132, [R132+0x2000] ;  /* 0x002000008484783b */ /* 0x000f220000000200 */
[----:B------:R-:W-:Y:S02]  /*5340*/  ISETP.GE.AND P1, PT, R0, RZ, PT ;  /* 0x000000ff0000720c */ /* 0x000fe40003f26270 */
[C---:B-1----:R-:W-:Y:S01]  /*5350*/  IADD3 R175, R2.reuse, -0x18, RZ ;  /* 0xffffffe802af7810 */ /* 0x042fe20007ffe0ff */
[-C--:B--2---:R-:W-:Y:S03]  /*5360*/  HMMA.16816.F32.BF16 R52, R140, R136.reuse, R52 ;  /* 0x000000888c34723c */ /* 0x084fe60000041834 */
[----:B------:R-:W-:Y:S05]  /*5370*/  ISETP.GE.AND P0, PT, R175, RZ, PT ;  /* 0x000000ffaf00720c */ /* 0x000fea0003f06270 */
[C---:B------:R-:W-:Y:S04]  /*5380*/  HMMA.16816.F32.BF16 R56, R152.reuse, R136, R56 ;  /* 0x000000889838723c */ /* 0x040fe80000041838 */
[C---:B------:R-:W-:Y:S04]  /*5390*/  @!P1 IADD3 R0, -R2.reuse, -0x27, RZ ;  /* 0xffffffd902009810 */ /* 0x040fe80007ffe1ff */
[----:B------:R1:W2:Y:S01]  /*53a0*/  I2F R181, R0 ;  /* 0x0000000000b57306 */ /* 0x0002a20000201400 */
[-C--:B------:R-:W-:Y:S03]  /*53b0*/  HMMA.16816.F32.BF16 R60, R152, R138.reuse, R60 ;  /* 0x0000008a983c723c */ /* 0x080fe6000004183c */
[C---:B------:R-:W-:Y:S04]  /*53c0*/  @!P0 IADD3 R175, -R2.reuse, 0x18, RZ ;  /* 0x0000001802af8810 */ /* 0x040fe80007ffe1ff */
[----:B------:R-:W-:Y:S01]  /*53d0*/  IADD3 R152, R2, -0x19, RZ ;  /* 0xffffffe702987810 */ /* 0x000fe20007ffe0ff */
[----:B------:R-:W-:Y:S01]  /*53e0*/  HMMA.16816.F32.BF16 R64, R140, R138, R64 ;  /* 0x0000008a8c40723c */ /* 0x000fe20000041840 */
[----:B------:R-:W1:Y:S01]  /*53f0*/  I2F R179, R175 ;  /* 0x000000af00b37306 */ /* 0x000e620000201400 */
[----:B------:R-:W2:Y:S02]  /*5400*/  LDSM.16.M88.4 R136, [R161+0xc800] ;  /* 0x00c80000a188783b */ /* 0x000ea40000000200 */
[----:B------:R-:W-:Y:S02]  /*5410*/  ISETP.GE.AND P1, PT, R152, RZ, PT ;  /* 0x000000ff9800720c */ /* 0x000fe40003f26270 */
[C---:B------:R-:W-:Y:S02]  /*5420*/  IADD3 R153, R2.reuse, -0x39, RZ ;  /* 0xffffffc702997810 */ /* 0x040fe40007ffe0ff */
[-C--:B---3--:R-:W-:Y:S05]  /*5430*/  HMMA.16816.F32.BF16 R4, R144, R148.reuse, R4 ;  /* 0x000000949004723c */ /* 0x088fea0000041804 */
[C---:B------:R-:W-:Y:S02]  /*5440*/  IADD3 R141, R2.reuse, -0x20, RZ ;  /* 0xffffffe0028d7810 */ /* 0x040fe40007ffe0ff */
[C---:B------:R-:W-:Y:S01]  /*5450*/  IADD3 R140, R2.reuse, -0x21, RZ ;  /* 0xffffffdf028c7810 */ /* 0x040fe20007ffe0ff */
[C---:B----4-:R-:W-:Y:S04]  /*5460*/  HMMA.16816.F32.BF16 R8, R132.reuse, R148, R8 ;  /* 0x000000948408723c */ /* 0x050fe80000041808 */
[----:B------:R-:W-:Y:S02]  /*5470*/  ISETP.GE.AND P0, PT, R141, RZ, PT ;  /* 0x000000ff8d00720c */ /* 0x000fe40003f06270 */
[----:B------:R-:W-:Y:S02]  /*5480*/  @!P1 IADD3 R152, -R2, 0x19, RZ ;  /* 0x0000001902989810 */ /* 0x000fe40007ffe1ff */
[-C--:B------:R-:W-:Y:S02]  /*5490*/  HMMA.16816.F32.BF16 R12, R132, R150.reuse, R12 ;  /* 0x00000096840c723c */ /* 0x080fe4000004180c */
[----:B------:R-:W3:Y:S01]  /*54a0*/  I2F R177, R152 ;  /* 0x0000009800b17306 */ /* 0x000ee20000201400 */
[----:B------:R-:W-:Y:S02]  /*54b0*/  ISETP.GE.AND P1, PT, R140, RZ, PT ;  /* 0x000000ff8c00720c */ /* 0x000fe40003f26270 */
[C---:B-1----:R-:W-:Y:S02]  /*54c0*/  IADD3 R0, R2.reuse, 0x20, RZ ;  /* 0x0000002002007810 */ /* 0x042fe40007ffe0ff */
[C---:B------:R-:W-:Y:S01]  /*54d0*/  IADD3 R149, R2.reuse, 0x1f, RZ ;  /* 0x0000001f02957810 */ /* 0x040fe20007ffe0ff */
[C---:B------:R-:W-:Y:S04]  /*54e0*/  HMMA.16816.F32.BF16 R16, R144.reuse, R150, R16 ;  /* 0x000000969010723c */ /* 0x040fe80000041810 */
[----:B------:R-:W-:Y:S01]  /*54f0*/  @!P0 IADD3 R141, -R2, 0x20, RZ ;  /* 0x00000020028d8810 */ /* 0x000fe20007ffe1ff */
[----:B------:R-:W-:Y:S01]  /*5500*/  FFMA.FTZ R5, R193, -UR4, R5 ;  /* 0x80000004c1057c23 */ /* 0x000fe20008010005 */
[----:B------:R-:W-:Y:S01]  /*5510*/  ISETP.GE.AND P0, PT, R0, RZ, PT ;  /* 0x000000ff0000720c */ /* 0x000fe20003f06270 */
[----:B------:R-:W-:Y:S01]  /*5520*/  FFMA.FTZ R6, R195, -UR4, R6 ;  /* 0x80000004c3067c23 */ /* 0x000fe20008010006 */
[----:B------:R-:W1:Y:S01]  /*5530*/  I2F R180, R141 ;  /* 0x0000008d00b47306 */ /* 0x000e620000201400 */
[C---:B------:R-:W-:Y:S01]  /*5540*/  @!P1 IADD3 R140, -R2.reuse, 0x21, RZ ;  /* 0x00000021028c9810 */ /* 0x040fe20007ffe1ff */
[-C--:B--2---:R-:W-:Y:S03]  /*5550*/  HMMA.16816.F32.BF16 R20, R144, R136.reuse, R20 ;  /* 0x000000889014723c */ /* 0x084fe60000041814 */
[----:B------:R-:W-:Y:S01]  /*5560*/  IADD3 R148, R2, 0x18, RZ ;  /* 0x0000001802947810 */ /* 0x000fe20007ffe0ff */
[----:B------:R-:W-:Y:S01]  /*5570*/  FFMA.FTZ R7, R194, -UR4, R7 ;  /* 0x80000004c2077c23 */ /* 0x000fe20008010007 */
[----:B------:R-:W-:Y:S01]  /*5580*/  ISETP.GE.AND P1, PT, R149, RZ, PT ;  /* 0x000000ff9500720c */ /* 0x000fe20003f26270 */
[----:B------:R-:W-:Y:S01]  /*5590*/  FFMA.FTZ R4, R198, -UR4, R4 ;  /* 0x80000004c6047c23 */ /* 0x000fe20008010004 */
[C---:B------:R-:W-:Y:S01]  /*55a0*/  IADD3 R150, R2.reuse, 0x10, RZ ;  /* 0x0000001002967810 */ /* 0x040fe20007ffe0ff */
[----:B------:R2:W4:Y:S01]  /*55b0*/  I2F R178, R140 ;  /* 0x0000008c00b27306 */ /* 0x0005220000201400 */
[----:B------:R-:W-:Y:S01]  /*55c0*/  @!P0 IADD3 R0, -R2, -0x20, RZ ;  /* 0xffffffe002008810 */ /* 0x000fe20007ffe1ff */
[C---:B------:R-:W-:Y:S04]  /*55d0*/  HMMA.16816.F32.BF16 R24, R132.reuse, R136, R24 ;  /* 0x000000888418723c */ /* 0x040fe80000041818 */
[----:B------:R-:W-:Y:S01]  /*55e0*/  ISETP.GE.AND P0, PT, R148, RZ, PT ;  /* 0x000000ff9400720c */ /* 0x000fe20003f06270 */
[----:B------:R-:W-:Y:S01]  /*55f0*/  FFMA.FTZ R11, R197, -UR4, R11 ;  /* 0x80000004c50b7c23 */ /* 0x000fe2000801000b */
[----:B------:R-:W-:Y:S01]  /*5600*/  IADD3 R151, R2, 0xf, RZ ;  /* 0x0000000f02977810 */ /* 0x000fe20007ffe0ff */
[----:B------:R-:W-:Y:S01]  /*5610*/  FFMA.FTZ R10, R196, -UR4, R10 ;  /* 0x80000004c40a7c23 */ /* 0x000fe2000801000a */
[----:B------:R1:W1:Y:S01]  /*5620*/  I2F R175, R0 ;  /* 0x0000000000af7306 */ /* 0x0002620000201400 */
[----:B------:R-:W-:Y:S01]  /*5630*/  FFMA.FTZ R8, R191, -UR4, R8 ;  /* 0x80000004bf087c23 */ /* 0x000fe20008010008 */
[-C--:B------:R-:W-:Y:S03]  /*5640*/  HMMA.16816.F32.BF16 R28, R132, R138.reuse, R28 ;  /* 0x0000008a841c723c */ /* 0x080fe6000004181c */
[----:B------:R-:W-:Y:S01]  /*5650*/  FFMA.FTZ R9, R189, -UR4, R9 ;  /* 0x80000004bd097c23 */ /* 0x000fe20008010009 */
[C---:B------:R-:W-:Y:S01]  /*5660*/  IADD3 R137, R2.reuse, 0x17, RZ ;  /* 0x0000001702897810 */ /* 0x040fe20007ffe0ff */
[----:B------:R-:W-:Y:S01]  /*5670*/  FFMA.FTZ R14, R191, -UR4, R14 ;  /* 0x80000004bf0e7c23 */ /* 0x000fe2000801000e */
[C---:B------:R-:W-:Y:S01]  /*5680*/  IADD3 R136, R2.reuse, -0x28, RZ ;  /* 0xffffffd802887810 */ /* 0x040fe20007ffe0ff */
[----:B------:R-:W-:Y:S01]  /*5690*/  FFMA.FTZ R15, R189, -UR4, R15 ;  /* 0x80000004bd0f7c23 */ /* 0x000fe2000801000f */
[----:B------:R-:W-:Y:S01]  /*56a0*/  @!P1 IADD3 R149, -R2, -0x1f, RZ ;  /* 0xffffffe102959810 */ /* 0x000fe20007ffe1ff */
[C---:B------:R-:W-:Y:S03]  /*56b0*/  HMMA.16816.F32.BF16 R32, R144.reuse, R138, R32 ;  /* 0x0000008a9020723c */ /* 0x040fe60000041820 */
[----:B------:R3:W3:Y:S01]  /*56c0*/  I2F R174, R149 ;  /* 0x0000009500ae7306 */ /* 0x0006e20000201400 */
[----:B------:R-:W-:Y:S01]  /*56d0*/  FFMA.FTZ R12, R192, -UR4, R12 ;  /* 0x80000004c00c7c23 */ /* 0x000fe2000801000c */
[----:B------:R-:W-:Y:S01]  /*56e0*/  ISETP.GE.AND P1, PT, R137, RZ, PT ;  /* 0x000000ff8900720c */ /* 0x000fe20003f26270 */
[----:B------:R-:W-:Y:S01]  /*56f0*/  FFMA.FTZ R13, R190, -UR4, R13 ;  /* 0x80000004be0d7c23 */ /* 0x000fe2000801000d */
[----:B------:R-:W-:Y:S01]  /*5700*/  @!P0 IADD3 R148, -R2, -0x18, RZ ;  /* 0xffffffe802948810 */ /* 0x000fe20007ffe1ff */
[----:B------:R-:W-:Y:S01]  /*5710*/  FFMA.FTZ R19, R193, -UR4, R19 ;  /* 0x80000004c1137c23 */ /* 0x000fe20008010013 */
[----:B------:R-:W-:Y:S01]  /*5720*/  ISETP.GE.AND P0, PT, R136, RZ, PT ;  /* 0x000000ff8800720c */ /* 0x000fe20003f06270 */
[----:B--2---:R-:W2:Y:S01]  /*5730*/  LDSM.16.M88.4 R140, [R161+0xd000] ;  /* 0x00d00000a18c783b */ /* 0x004ea20000000200 */
[----:B------:R-:W-:Y:S01]  /*5740*/  ISETP.GE.AND P2, PT, R153, RZ, PT ;  /* 0x000000ff9900720c */ /* 0x000fe20003f46270 */
[----:B------:R-:W-:Y:S01]  /*5750*/  FFMA.FTZ R18, R198, -UR4, R18 ;  /* 0x80000004c6127c23 */ /* 0x000fe20008010012 */
[----:B------:R4:W2:Y:S01]  /*5760*/  I2F R176, R148 ;  /* 0x0000009400b07306 */ /* 0x0008a20000201400 */
[----:B------:R-:W-:Y:S01]  /*5770*/  FFMA.FTZ R16, R187, -UR4, R16 ;  /* 0x80000004bb107c23 */ /* 0x000fe20008010010 */
[C---:B-1----:R-:W-:Y:S01]  /*5780*/  IADD3 R0, R2.reuse, -0x29, RZ ;  /* 0xffffffd702007810 */ /* 0x042fe20007ffe0ff */
[----:B------:R-:W-:Y:S01]  /*5790*/  FFMA.FTZ R17, R185, -UR4, R17 ;  /* 0x80000004b9117c23 */ /* 0x000fe20008010011 */
[C---:B------:R-:W-:Y:S01]  /*57a0*/  IADD3 R152, R2.reuse, -0x38, RZ ;  /* 0xffffffc802987810 */ /* 0x040fe20007ffe0ff */
[----:B------:R-:W-:Y:S01]  /*57b0*/  FFMA.FTZ R22, R187, -UR4, R22 ;  /* 0x80000004bb167c23 */ /* 0x000fe20008010016 */
[----:B------:R-:W-:Y:S01]  /*57c0*/  @!P1 IADD3 R137, -R2, -0x17, RZ ;  /* 0xffffffe902899810 */ /* 0x000fe20007ffe1ff */
[----:B------:R-:W-:Y:S01]  /*57d0*/  FFMA.FTZ R23, R185, -UR4, R23 ;  /* 0x80000004b9177c23 */ /* 0x000fe20008010017 */
[----:B------:R-:W-:Y:S01]  /*57e0*/  ISETP.GE.AND P6, PT, R0, RZ, PT ;  /* 0x000000ff0000720c */ /* 0x000fe20003fc6270 */
[----:B------:R-:W-:Y:S01]  /*57f0*/  FFMA.FTZ R20, R188, -UR4, R20 ;  /* 0x80000004bc147c23 */ /* 0x000fe20008010014 */
[----:B------:R-:W1:Y:S01]  /*5800*/  I2F R155, R137 ;  /* 0x00000089009b7306 */ /* 0x000e620000201400 */
[----:B------:R-:W-:Y:S01]  /*5810*/  FFMA.FTZ R21, R186, -UR4, R21 ;  /* 0x80000004ba157c23 */ /* 0x000fe20008010015 */
[----:B------:R-:W-:Y:S01]  /*5820*/  @!P0 IADD3 R136, -R2, 0x28, RZ ;  /* 0x0000002802888810 */ /* 0x000fe20007ffe1ff */
[----:B------:R-:W-:Y:S01]  /*5830*/  FFMA.FTZ R26, R192, -UR4, R26 ;  /* 0x80000004c01a7c23 */ /* 0x000fe2000801001a */
[----:B---3--:R-:W-:Y:S01]  /*5840*/  IADD3 R149, R2, -0x31, RZ ;  /* 0xffffffcf02957810 */ /* 0x008fe20007ffe0ff */
[----:B------:R-:W-:Y:S01]  /*5850*/  FFMA.FTZ R27, R190, -UR4, R27 ;  /* 0x80000004be1b7c23 */ /* 0x000fe2000801001b */
[----:B------:R-:W-:Y:S01]  /*5860*/  ISETP.GE.AND P1, PT, R150, RZ, PT ;  /* 0x000000ff9600720c */ /* 0x000fe20003f26270 */
[----:B------:R-:W-:Y:S01]  /*5870*/  FFMA.FTZ R24, R183, -UR4, R24 ;  /* 0x80000004b7187c23 */ /* 0x000fe20008010018 */
[----:B------:R-:W-:Y:S01]  /*5880*/  ISETP.GE.AND P4, PT, R149, RZ, PT ;  /* 0x000000ff9500720c */ /* 0x000fe20003f86270 */
[C---:B------:R-:W-:Y:S01]  /*5890*/  FFMA.FTZ R25, R182.reuse, -UR4, R25 ;  /* 0x80000004b6197c23 */ /* 0x040fe20008010019 */
[----:B------:R3:W1:Y:S01]  /*58a0*/  I2F R154, R136 ;  /* 0x00000088009a7306 */ /* 0x0006620000201400 */
[----:B------:R-:W-:Y:S01]  /*58b0*/  FFMA.FTZ R30, R183, -UR4, R30 ;  /* 0x80000004b71e7c23 */ /* 0x000fe2000801001e */
[----:B------:R-:W-:Y:S01]  /*58c0*/  ISETP.GE.AND P0, PT, R151, RZ, PT ;  /* 0x000000ff9700720c */ /* 0x000fe20003f06270 */
[----:B------:R-:W-:Y:S01]  /*58d0*/  FFMA.FTZ R31, R182, -UR4, R31 ;  /* 0x80000004b61f7c23 */ /* 0x000fe2000801001f */
[----:B----4-:R-:W-:Y:S01]  /*58e0*/  IADD3 R148, R2, -0x30, RZ ;  /* 0xffffffd002947810 */ /* 0x010fe20007ffe0ff */
[----:B------:R-:W-:Y:S01]  /*58f0*/  FFMA.FTZ R28, R184, -UR4, R28 ;  /* 0x80000004b81c7c23 */ /* 0x000fe2000801001c */
[----:B------:R-:W-:Y:S01]  /*5900*/  ISETP.GE.AND P3, PT, R152, RZ, PT ;  /* 0x000000ff9800720c */ /* 0x000fe20003f66270 */
[----:B------:R-:W-:Y:S01]  /*5910*/  FFMA.FTZ R29, R181, -UR4, R29 ;  /* 0x80000004b51d7c23 */ /* 0x000fe2000801001d */
[----:B------:R-:W-:Y:S01]  /*5920*/  ISETP.GE.AND P5, PT, R148, RZ, PT ;  /* 0x000000ff9400720c */ /* 0x000fe20003fa6270 */
[----:B------:R-:W-:Y:S01]  /*5930*/  FFMA.FTZ R34, R188, -UR4, R34 ;  /* 0x80000004bc227c23 */ /* 0x000fe20008010022 */
[----:B------:R-:W-:Y:S01]  /*5940*/  @!P6 IADD3 R0, -R2, 0x29, RZ ;  /* 0x000000290200e810 */ /* 0x000fe20007ffe1ff */
[----:B------:R-:W-:Y:S01]  /*5950*/  FFMA.FTZ R35, R186, -UR4, R35 ;  /* 0x80000004ba237c23 */ /* 0x000fe20008010023 */
[C---:B------:R-:W-:Y:S01]  /*5960*/  @!P4 IADD3 R149, -R2.reuse, 0x31, RZ ;  /* 0x000000310295c810 */ /* 0x040fe20007ffe1ff */
[----:B------:R-:W-:Y:S01]  /*5970*/  FFMA.FTZ R32, R179, -UR4, R32 ;  /* 0x80000004b3207c23 */ /* 0x000fe20008010020 */
[C---:B------:R-:W-:Y:S01]  /*5980*/  @!P1 IADD3 R150, -R2.reuse, -0x10, RZ ;  /* 0xfffffff002969810 */ /* 0x040fe20007ffe1ff */
[----:B------:R-:W-:Y:S01]  /*5990*/  FFMA.FTZ R33, R177, -UR4, R33 ;  /* 0x80000004b1217c23 */ /* 0x000fe20008010021 */
[----:B------:R-:W4:Y:S01]  /*59a0*/  I2F R0, R0 ;  /* 0x0000000000007306 */ /* 0x000f220000201400 */
[-C--:B--2---:R-:W-:Y:S03]  /*59b0*/  HMMA.16816.F32.BF16 R36, R144, R140.reuse, R36 ;  /* 0x0000008c9024723c */ /* 0x084fe60000041824 */
[C---:B------:R-:W-:Y:S02]  /*59c0*/  @!P0 IADD3 R151, -R2.reuse, -0xf, RZ ;  /* 0xfffffff102978810 */ /* 0x040fe40007ffe1ff */
[C---:B------:R-:W-:Y:S01]  /*59d0*/  @!P5 IADD3 R148, -R2.reuse, 0x30, RZ ;  /* 0x000000300294d810 */ /* 0x040fe20007ffe1ff */
[----:B---3--:R-:W2:Y:S02]  /*59e0*/  LDSM.16.M88.4 R136, [R161+0xd800] ;  /* 0x00d80000a188783b */ /* 0x008ea40000000200 */
[C---:B------:R-:W-:Y:S01]  /*59f0*/  HMMA.16816.F32.BF16 R40, R132.reuse, R140, R40 ;  /* 0x0000008c8428723c */ /* 0x040fe20000041828 */
[----:B------:R-:W-:Y:S01]  /*5a00*/  I2F R149, R149 ;  /* 0x0000009500957306 */ /* 0x000fe20000201400 */
[----:B------:R-:W-:Y:S02]  /*5a10*/  PLOP3.LUT P0, PT, PT, PT, UP0, 0x80, 0x0 ;  /* 0x000000000000781c */ /* 0x000fe40003f0f008 */
[C---:B------:R-:W-:Y:S02]  /*5a20*/  @!P3 IADD3 R152, -R2.reuse, 0x38, RZ ;  /* 0x000000380298b810 */ /* 0x040fe40007ffe1ff */
[----:B------:R-:W-:Y:S02]  /*5a30*/  @!P2 IADD3 R153, -R2, 0x39, RZ ;  /* 0x000000390299a810 */ /* 0x000fe40007ffe1ff */
[-C--:B------:R-:W-:Y:S03]  /*5a40*/  HMMA.16816.F32.BF16 R44, R132, R142.reuse, R44 ;  /* 0x0000008e842c723c */ /* 0x080fe6000004182c */
[----:B------:R-:W3:Y:S05]  /*5a50*/  I2F R148, R148 ;  /* 0x0000009400947306 */ /* 0x000eea0000201400 */
[----:B------:R-:W-:Y:S01]  /*5a60*/  FFMA.FTZ R38, R179, -UR4, R38 ;  /* 0x80000004b3267c23 */ /* 0x000fe20008010026 */
[C---:B------:R-:W-:Y:S04]  /*5a70*/  HMMA.16816.F32.BF16 R48, R144.reuse, R142, R48 ;  /* 0x0000008e9030723c */ /* 0x040fe80000041830 */
[----:B------:R-:W-:Y:S01]  /*5a80*/  FFMA.FTZ R39, R177, -UR4, R39 ;  /* 0x80000004b1277c23 */ /* 0x000fe20008010027 */
[----:B------:R-:W3:Y:S01]  /*5a90*/  I2F R150, R150 ;  /* 0x0000009600967306 */ /* 0x000ee20000201400 */
[----:B------:R-:W-:Y:S02]  /*5aa0*/  FFMA.FTZ R36, R180, -UR4, R36 ;  /* 0x80000004b4247c23 */ /* 0x000fe40008010024 */
[----:B------:R-:W-:Y:S04]  /*5ab0*/  FFMA.FTZ R37, R178, -UR4, R37 ;  /* 0x80000004b2257c23 */ /* 0x000fe80008010025 */
[----:B------:R-:W-:Y:S02]  /*5ac0*/  FFMA.FTZ R42, R184, -UR4, R42 ;  /* 0x80000004b82a7c23 */ /* 0x000fe4000801002a */
[----:B------:R-:W-:Y:S01]  /*5ad0*/  FFMA.FTZ R43, R181, -UR4, R43 ;  /* 0x80000004b52b7c23 */ /* 0x000fe2000801002b */
[----:B------:R-:W3:Y:S01]  /*5ae0*/  I2F R151, R151 ;  /* 0x0000009700977306 */ /* 0x000ee20000201400 */
[C---:B------:R-:W-:Y:S02]  /*5af0*/  FFMA.FTZ R40, R175.reuse, -UR4, R40 ;  /* 0x80000004af287c23 */ /* 0x040fe40008010028 */
[C---:B------:R-:W-:Y:S02]  /*5b00*/  FFMA.FTZ R41, R174.reuse, -UR4, R41 ;  /* 0x80000004ae297c23 */ /* 0x040fe40008010029 */
[----:B------:R-:W-:Y:S02]  /*5b10*/  FFMA.FTZ R46, R175, -UR4, R46 ;  /* 0x80000004af2e7c23 */ /* 0x000fe4000801002e */
[----:B------:R-:W-:Y:S01]  /*5b20*/  FFMA.FTZ R47, R174, -UR4, R47 ;  /* 0x80000004ae2f7c23 */ /* 0x000fe2000801002f */
[-C--:B--2---:R-:W-:Y:S02]  /*5b30*/  HMMA.16816.F32.BF16 R52, R144, R136.reuse, R52 ;  /* 0x000000889034723c */ /* 0x084fe40000041834 */
[----:B------:R-:W2:Y:S01]  /*5b40*/  I2F R152, R152 ;  /* 0x0000009800987306 */ /* 0x000ea20000201400 */
[----:B------:R-:W-:Y:S02]  /*5b50*/  FFMA.FTZ R44, R176, -UR4, R44 ;  /* 0x80000004b02c7c23 */ /* 0x000fe4000801002c */
[----:B-1----:R-:W-:Y:S02]  /*5b60*/  FFMA.FTZ R45, R155, -UR4, R45 ;  /* 0x800000049b2d7c23 */ /* 0x002fe4000801002d */
[----:B------:R-:W-:Y:S01]  /*5b70*/  FFMA.FTZ R50, R180, -UR4, R50 ;  /* 0x80000004b4327c23 */ /* 0x000fe20008010032 */
[C---:B------:R-:W-:Y:S04]  /*5b80*/  HMMA.16816.F32.BF16 R56, R132.reuse, R136, R56 ;  /* 0x000000888438723c */ /* 0x040fe80000041838 */
[----:B------:R-:W-:Y:S01]  /*5b90*/  FFMA.FTZ R51, R178, -UR4, R51 ;  /* 0x80000004b2337c23 */ /* 0x000fe20008010033 */
[----:B------:R-:W1:Y:S01]  /*5ba0*/  I2F R153, R153 ;  /* 0x0000009900997306 */ /* 0x000e620000201400 */
[----:B------:R-:W-:Y:S02]  /*5bb0*/  FFMA.FTZ R48, R154, -UR4, R48 ;  /* 0x800000049a307c23 */ /* 0x000fe40008010030 */
[----:B----4-:R-:W-:Y:S01]  /*5bc0*/  FFMA.FTZ R49, R0, -UR4, R49 ;  /* 0x8000000400317c23 */ /* 0x010fe20008010031 */
[-C--:B------:R-:W-:Y:S07]  /*5bd0*/  HMMA.16816.F32.BF16 R60, R132, R138.reuse, R60 ;  /* 0x0000008a843c723c */ /* 0x080fee000004183c */
[----:B------:R-:W-:Y:S01]  /*5be0*/  FFMA.FTZ R54, R154, -UR4, R54 ;  /* 0x800000049a367c23 */ /* 0x000fe20008010036 */
[----:B------:R-:W-:Y:S04]  /*5bf0*/  HMMA.16816.F32.BF16 R64, R144, R138, R64 ;  /* 0x0000008a9040723c */ /* 0x000fe80000041840 */
[----:B------:R-:W-:Y:S02]  /*5c00*/  FFMA.FTZ R55, R0, -UR4, R55 ;  /* 0x8000000400377c23 */ /* 0x000fe40008010037 */
[----:B---3--:R-:W-:Y:S02]  /*5c10*/  FFMA.FTZ R52, R148, -UR4, R52 ;  /* 0x8000000494347c23 */ /* 0x008fe40008010034 */
[----:B------:R-:W-:Y:S04]  /*5c20*/  FFMA.FTZ R53, R149, -UR4, R53 ;  /* 0x8000000495357c23 */ /* 0x000fe80008010035 */
[----:B------:R-:W-:Y:S02]  /*5c30*/  FFMA.FTZ R58, R176, -UR4, R58 ;  /* 0x80000004b03a7c23 */ /* 0x000fe4000801003a */
        /* <DEDUP_REMOVED lines=9> */
[----:B--2---:R-:W-:Y:S02]  /*5cd0*/  FFMA.FTZ R64, R152, -UR4, R64 ;  /* 0x8000000498407c23 */ /* 0x004fe40008010040 */
[----:B-1----:R-:W-:Y:S01]  /*5ce0*/  FFMA.FTZ R65, R153, -UR4, R65 ;  /* 0x8000000499417c23 */ /* 0x002fe20008010041 */
[----:B------:R-:W-:-:S05]  /*5cf0*/  @!P0 BRA `(.L_x_2341) ;  /* 0x000000a000008947 */ /* 0x000fca0003800000 */
[----:B------:R-:W-:Y:S02]  /*5d00*/  UIADD3 UR28, UR27, UR28, -UR5 ;  /* 0x0000001c1b1c7290 */ /* 0x000fe4000fffe805 */
[----:B------:R-:W-:Y:S04]  /*5d10*/  UIADD3 UR15, UR10, 0x80, URZ ;  /* 0x000000800a0f7890 */ /* 0x000fe8000fffe03f */
[----:B------:R-:W-:Y:S02]  /*5d20*/  UISETP.GE.AND UP0, UPT, UR15, UR28, UPT ;  /* 0x0000001c0f00728c */ /* 0x000fe4000bf06270 */
[----:B------:R-:W-:Y:S04]  /*5d30*/  UIADD3 UR15, UR14, 0x80, URZ ;  /* 0x000000800e0f7890 */ /* 0x000fe8000fffe03f */
[----:B------:R-:W-:Y:S02]  /*5d40*/  PLOP3.LUT P1, PT, PT, PT, UP0, 0x80, 0x0 ;  /* 0x000000000000781c */ /* 0x000fe40003f2f008 */
[----:B------:R-:W-:Y:S01]  /*5d50*/  IMAD.U32 R0, RZ, RZ, UR15 ;  /* 0x0000000fff007e24 */ /* 0x000fe2000f8e00ff */
[----:B------:R-:W-:Y:S04]  /*5d60*/  UMOV UR15, UR27 ;  /* 0x0000001b000f7c82 */ /* 0x000fe80008000000 */
[----:B------:R-:W-:Y:S11]  /*5d70*/  ISETP.LT.AND P0, PT, R0, UR5, PT ;  /* 0x0000000500007c0c */ /* 0x000ff6000bf01270 */
[----:B------:R-:W-:Y:S02]  /*5d80*/  @!UPT UIADD3 URZ, URZ, URZ, URZ ;  /* 0x0000003f3f3ff290 */ /* 0x000fe4000fffe03f */
[----:B------:R-:W-:-:S05]  /*5d90*/  @!P1 BRA P0, `(.L_x_2342) ;  /* 0x00000ec000009947 */ /* 0x000fca0000000000 */
.L_x_2341:
[----:B------:R-:W-:Y:S01]  /*5da0*/  IADD3 R0, R243, UR10, RZ ;  /* 0x0000000af3007c10 */ /* 0x000fe2000fffe0ff */
[----:B------:R-:W1:Y:S01]  /*5db0*/  S2R R140, SR_TID.X ;  /* 0x00000000008c7919 */ /* 0x000e620000002100 */
[----:B------:R-:W-:Y:S02]  /*5dc0*/  UIADD3 UR10, -UR15, UR5, -UR11 ;  /* 0x000000050f0a7290 */ /* 0x000fe4000fffe90b */
[C---:B------:R-:W-:Y:S01]  /*5dd0*/  IADD3 R133, R0.reuse, 0x8, RZ ;  /* 0x0000000800857810 */ /* 0x040fe20007ffe0ff */
[----:B------:R-:W-:Y:S01]  /*5de0*/  UMOV UR27, UR15 ;  /* 0x0000000f001b7c82 */ /* 0x000fe20008000000 */
[C---:B------:R-:W-:Y:S02]  /*5df0*/  IADD3 R132, R0.reuse, 0x40, RZ ;  /* 0x0000004000847810 */ /* 0x040fe40007ffe0ff */
[C---:B------:R-:W-:Y:S02]  /*5e00*/  IADD3 R2, R0.reuse, 0x48, RZ ;  /* 0x0000004800027810 */ /* 0x040fe40007ffe0ff */
[----:B------:R-:W-:Y:S02]  /*5e10*/  IADD3 R138, R0, UR10, RZ ;  /* 0x0000000a008a7c10 */ /* 0x000fe4000fffe0ff */
[C---:B------:R-:W-:Y:S02]  /*5e20*/  IADD3 R136, R133.reuse, UR10, RZ ;  /* 0x0000000a85887c10 */ /* 0x040fe4000fffe0ff */
[----:B------:R-:W-:Y:S02]  /*5e30*/  IADD3 R134, R132, UR10, RZ ;  /* 0x0000000a84867c10 */ /* 0x000fe4000fffe0ff */
[----:B------:R-:W-:Y:S01]  /*5e40*/  IADD3 R135, R2, UR10, RZ ;  /* 0x0000000a02877c10 */ /* 0x000fe2000fffe0ff */
[----:B------:R-:W-:Y:S01]  /*5e50*/  UIADD3 UR10, UR5, 0x1, -UR11 ;  /* 0x00000001050a7890 */ /* 0x000fe2000fffe80b */
[----:B------:R-:W-:Y:S02]  /*5e60*/  IMNMX R138, RZ, R138, !PT ;  /* 0x0000008aff8a7217 */ /* 0x000fe40007800200 */
[----:B------:R-:W-:Y:S01]  /*5e70*/  IMNMX R136, RZ, R136, !PT ;  /* 0x00000088ff887217 */ /* 0x000fe20007800200 */
[----:B------:R-:W-:Y:S01]  /*5e80*/  UIADD3 UR10, UR10, UR41, URZ ;  /* 0x000000290a0a7290 */ /* 0x000fe2000fffe03f */
[----:B------:R-:W-:Y:S05]  /*5e90*/  IMNMX R134, RZ, R134, !PT ;  /* 0x00000086ff867217 */ /* 0x000fea0007800200 */
[----:B------:R-:W-:Y:S01]  /*5ea0*/  IADD3 R137, R0, UR10, RZ ;  /* 0x0000000a00897c10 */ /* 0x000fe2000fffe0ff */
[----:B-1----:R-:W-:Y:S01]  /*5eb0*/  IMAD.SHL.U32 R0, R140, 0x2, RZ ;  /* 0x000000028c007824 */ /* 0x002fe200078e00ff */
[----:B------:R-:W-:Y:S02]  /*5ec0*/  IADD3 R139, R133, UR10, RZ ;  /* 0x0000000a858b7c10 */ /* 0x000fe4000fffe0ff */
[----:B------:R-:W-:Y:S02]  /*5ed0*/  IMNMX R137, R137, UR5, PT ;  /* 0x0000000589897c17 */ /* 0x000fe4000b800200 */
[----:B------:R-:W-:Y:S02]  /*5ee0*/  LOP3.LUT R0, R0, 0x6, RZ, 0xc0, !PT ;  /* 0x0000000600007812 */ /* 0x000fe400078ec0ff */
[----:B------:R-:W-:Y:S02]  /*5ef0*/  IADD3 R133, R132, UR10, RZ ;  /* 0x0000000a84857c10 */ /* 0x000fe4000fffe0ff */
[----:B------:R-:W-:Y:S01]  /*5f00*/  IADD3 R2, R2, UR10, RZ ;  /* 0x0000000a02027c10 */ /* 0x000fe2000fffe0ff */
[----:B------:R-:W-:Y:S01]  /*5f10*/  IMAD R0, R250, 0x40, R0 ;  /* 0x00000040fa007824 */ /* 0x000fe200078e0200 */
[----:B------:R-:W-:Y:S02]  /*5f20*/  IMNMX R132, RZ, R135, !PT ;  /* 0x00000087ff847217 */ /* 0x000fe40007800200 */
[----:B------:R-:W-:Y:S02]  /*5f30*/  IMNMX R135, R139, UR5, PT ;  /* 0x000000058b877c17 */ /* 0x000fe4000b800200 */
[----:B------:R-:W-:Y:S02]  /*5f40*/  IADD3 R0, R0, UR14, RZ ;  /* 0x0000000e00007c10 */ /* 0x000fe4000fffe0ff */
[----:B------:R-:W-:Y:S02]  /*5f50*/  IMNMX R133, R133, UR5, PT ;  /* 0x0000000585857c17 */ /* 0x000fe4000b800200 */
[C---:B------:R-:W-:Y:S02]  /*5f60*/  ISETP.GE.AND P0, PT, R0.reuse, R138, PT ;  /* 0x0000008a0000720c */ /* 0x040fe40003f06270 */
[C---:B------:R-:W-:Y:S02]  /*5f70*/  IADD3 R152, R0.reuse, 0x1, RZ ;  /* 0x0000000100987810 */ /* 0x040fe40007ffe0ff */
[C---:B------:R-:W-:Y:S02]  /*5f80*/  IADD3 R151, R0.reuse, 0x8, RZ ;  /* 0x0000000800977810 */ /* 0x040fe40007ffe0ff */
[C---:B------:R-:W-:Y:S02]  /*5f90*/  IADD3 R150, R0.reuse, 0x9, RZ ;  /* 0x0000000900967810 */ /* 0x040fe40007ffe0ff */
[C---:B------:R-:W-:Y:S02]  /*5fa0*/  IADD3 R149, R0.reuse, 0x10, RZ ;  /* 0x0000001000957810 */ /* 0x040fe40007ffe0ff */
[----:B------:R-:W-:Y:S02]  /*5fb0*/  ISETP.GE.OR P0, PT, R0, R137, !P0 ;  /* 0x000000890000720c */ /* 0x000fe40004706670 */
[----:B------:R-:W-:Y:S02]  /*5fc0*/  IMNMX R2, R2, UR5, PT ;  /* 0x0000000502027c17 */ /* 0x000fe4000b800200 */
        /* <DEDUP_REMOVED lines=201> */
.L_x_2342:
        /* <DEDUP_REMOVED lines=21> */
[----:B------:R-:W-:Y:S02]  /*6db0*/  IMAD.U32 R5, RZ, RZ, UR7 ;  /* 0x00000007ff057e24 */ /* 0x000fe4000f8e00ff */
[--C-:B------:R-:W-:Y:S02]  /*6dc0*/  FFMA.FTZ R32, R32, c[0x0][0x23c], -R132.reuse ;  /* 0x00008f0020207a23 */ /* 0x100fe40000010884 */
[--C-:B------:R-:W-:Y:S01]  /*6dd0*/  FFMA.FTZ R36, R36, c[0x0][0x23c], -R132.reuse ;  /* 0x00008f0024247a23 */ /* 0x100fe20000010884 */
[----:B------:R-:W-:Y:S01]  /*6de0*/  MUFU.EX2 R224, R64 ;  /* 0x0000004000e07308 */ /* 0x000fe20000000800 */
[--C-:B------:R-:W-:Y:S02]  /*6df0*/  FFMA.FTZ R176, R37, c[0x0][0x23c], -R132.reuse ;  /* 0x00008f0025b07a23 */ /* 0x100fe40000010884 */
[----:B------:R-:W-:Y:S01]  /*6e00*/  FFMA.FTZ R52, R52, c[0x0][0x23c], -R132 ;  /* 0x00008f0034347a23 */ /* 0x000fe20000010884 */
[----:B-1----:R-:W-:Y:S01]  /*6e10*/  FSEL R16, R0, RZ, P0 ;  /* 0x000000ff00107208 */ /* 0x002fe20000000000 */
[----:B------:R-:W-:Y:S01]  /*6e20*/  FMUL.FTZ R0, R245, 1.4426950216293334961 ;  /* 0x3fb8aa3bf5007820 */ /* 0x000fe20000410000 */
[----:B------:R-:W-:Y:S01]  /*6e30*/  FSETP.NEU.FTZ.AND P0, PT, R244, -INF , PT ;  /* 0xff800000f400780b */ /* 0x000fe20003f1d000 */
[----:B------:R-:W-:Y:S02]  /*6e40*/  IMAD.MOV.U32 R248, RZ, RZ, c[0x0][0x22c] ;  /* 0x00008b00fff87624 */ /* 0x000fe400078e00ff */
[--C-:B------:R-:W-:Y:S01]  /*6e50*/  FFMA.FTZ R51, R51, c[0x0][0x23c], -R16.reuse ;  /* 0x00008f0033337a23 */ /* 0x100fe20000010810 */
[----:B------:R-:W-:Y:S01]  /*6e60*/  FSEL R2, R2, RZ, P0 ;  /* 0x000000ff02027208 */ /* 0x000fe20000000000 */
[----:B------:R1:W-:Y:S01]  /*6e70*/  MUFU.EX2 R199, R4 ;  /* 0x0000000400c77308 */ /* 0x0003e20000000800 */
[----:B------:R-:W-:Y:S01]  /*6e80*/  FSETP.NEU.FTZ.AND P0, PT, R245, -INF , PT ;  /* 0xff800000f500780b */ /* 0x000fe20003f1d000 */
[----:B------:R-:W-:Y:S02]  /*6e90*/  FFMA.FTZ R19, R19, c[0x0][0x23c], -R16 ;  /* 0x00008f0013137a23 */ /* 0x000fe40000010810 */
[----:B------:R-:W-:Y:S01]  /*6ea0*/  FFMA.FTZ R12, R12, c[0x0][0x23c], -R2 ;  /* 0x00008f000c0c7a23 */ /* 0x000fe20000010802 */
[----:B------:R-:W-:Y:S01]  /*6eb0*/  FSEL R0, R0, RZ, P0 ;  /* 0x000000ff00007208 */ /* 0x000fe20000000000 */
[--C-:B------:R-:W-:Y:S02]  /*6ec0*/  FFMA.FTZ R7, R7, c[0x0][0x23c], -R16.reuse ;  /* 0x00008f0007077a23 */ /* 0x100fe40000010810 */
[----:B------:R-:W-:Y:S02]  /*6ed0*/  FFMA.FTZ R23, R23, c[0x0][0x23c], -R16 ;  /* 0x00008f0017177a23 */ /* 0x000fe40000010810 */
[----:B------:R3:W-:Y:S01]  /*6ee0*/  MUFU.EX2 R201, R12 ;  /* 0x0000000c00c97308 */ /* 0x0007e20000000800 */
[----:B------:R-:W-:Y:S02]  /*6ef0*/  FFMA.FTZ R15, R15, c[0x0][0x23c], -R0 ;  /* 0x00008f000f0f7a23 */ /* 0x000fe40000010800 */
[----:B------:R-:W-:Y:S02]  /*6f00*/  FFMA.FTZ R18, R18, c[0x0][0x23c], -R16 ;  /* 0x00008f0012127a23 */ /* 0x000fe40000010810 */
[----:B------:R-:W-:Y:S02]  /*6f10*/  FFMA.FTZ R150, R25, c[0x0][0x23c], -R2 ;  /* 0x00008f0019967a23 */ /* 0x000fe40000010802 */
[----:B------:R-:W-:Y:S02]  /*6f20*/  FFMA.FTZ R25, R14, c[0x0][0x23c], -R0 ;  /* 0x00008f000e197a23 */ /* 0x000fe40000010800 */
[----:B------:R-:W-:Y:S01]  /*6f30*/  FFMA.FTZ R28, R28, c[0x0][0x23c], -R2 ;  /* 0x00008f001c1c7a23 */ /* 0x000fe20000010802 */
[----:B------:R4:W2:Y:S01]  /*6f40*/  MUFU.EX2 R209, R19 ;  /* 0x0000001300d17308 */ /* 0x0008a20000000800 */
[----:B------:R-:W-:Y:S02]  /*6f50*/  FFMA.FTZ R30, R30, c[0x0][0x23c], -R0 ;  /* 0x00008f001e1e7a23 */ /* 0x000fe40000010800 */
[--C-:B------:R-:W-:Y:S02]  /*6f60*/  FFMA.FTZ R34, R34, c[0x0][0x23c], -R16.reuse ;  /* 0x00008f0022227a23 */ /* 0x100fe40000010810 */
[----:B-1----:R-:W-:Y:S02]  /*6f70*/  IMAD.U32 R4, RZ, RZ, UR34 ;  /* 0x00000022ff047e24 */ /* 0x002fe4000f8e00ff */
[----:B------:R-:W-:Y:S02]  /*6f80*/  FFMA.FTZ R35, R35, c[0x0][0x23c], -R16 ;  /* 0x00008f0023237a23 */ /* 0x000fe40000010810 */
[----:B------:R-:W-:Y:S01]  /*6f90*/  IMAD R4, R4, 0x2, R250 ;  /* 0x0000000204047824 */ /* 0x000fe200078e02fa */
[----:B------:R1:W-:Y:S01]  /*6fa0*/  MUFU.EX2 R205, R20 ;  /* 0x0000001400cd7308 */ /* 0x0003e20000000800 */
[----:B------:R-:W-:Y:S02]  /*6fb0*/  FFMA.FTZ R31, R31, c[0x0][0x23c], -R0 ;  /* 0x00008f001f1f7a23 */ /* 0x000fe40000010800 */
[----:B------:R-:W-:Y:S02]  /*6fc0*/  IMAD.SHL.U32 R4, R4, 0x2, RZ ;  /* 0x0000000204047824 */ /* 0x000fe400078e00ff */
[----:B---3--:R-:W-:Y:S02]  /*6fd0*/  FFMA.FTZ R12, R6, c[0x0][0x23c], -R16 ;  /* 0x00008f00060c7a23 */ /* 0x008fe40000010810 */
[----:B------:R-:W-:Y:S02]  /*6fe0*/  FFMA.FTZ R24, R24, c[0x0][0x23c], -R2 ;  /* 0x00008f0018187a23 */ /* 0x000fe40000010802 */
[----:B------:R-:W-:Y:S01]  /*6ff0*/  FFMA.FTZ R27, R27, c[0x0][0x23c], -R0 ;  /* 0x00008f001b1b7a23 */ /* 0x000fe20000010800 */
[----:B------:R3:W-:Y:S01]  /*7000*/  MUFU.EX2 R200, R7 ;  /* 0x0000000700c87308 */ /* 0x0007e20000000800 */
[--C-:B------:R-:W-:Y:S02]  /*7010*/  FFMA.FTZ R50, R50, c[0x0][0x23c], -R16.reuse ;  /* 0x00008f0032327a23 */ /* 0x100fe40000010810 */
[----:B------:R-:W-:Y:S02]  /*7020*/  FFMA.FTZ R67, R67, c[0x0][0x23c], -R16 ;  /* 0x00008f0043437a23 */ /* 0x000fe40000010810 */
[----:B----4-:R-:W-:Y:S02]  /*7030*/  FFMA.FTZ R19, R17, c[0x0][0x23c], -R132 ;  /* 0x00008f0011137a23 */ /* 0x010fe40000010884 */
[----:B------:R-:W-:Y:S02]  /*7040*/  FFMA.FTZ R60, R60, c[0x0][0x23c], -R2 ;  /* 0x00008f003c3c7a23 */ /* 0x000fe40000010802 */
[----:B------:R-:W-:Y:S01]  /*7050*/  FFMA.FTZ R63, R63, c[0x0][0x23c], -R0 ;  /* 0x00008f003f3f7a23 */ /* 0x000fe20000010800 */
[----:B------:R-:W-:Y:S01]  /*7060*/  MUFU.EX2 R202, R15 ;  /* 0x0000000f00ca7308 */ /* 0x000fe20000000800 */
[--C-:B------:R-:W-:Y:S02]  /*7070*/  FFMA.FTZ R17, R8, c[0x0][0x23c], -R2.reuse ;  /* 0x00008f0008117a23 */ /* 0x100fe40000010802 */
[----:B------:R-:W-:Y:S02]  /*7080*/  FFMA.FTZ R148, R13, c[0x0][0x23c], -R2 ;  /* 0x00008f000d947a23 */ /* 0x000fe40000010802 */
[----:B-1----:R-:W-:Y:S04]  /*7090*/  IMAD.WIDE.U32 R20, R251, -0x2daee0ad, RZ ;  /* 0xd2511f53fb147825 */ /* 0x002fe800078e00ff */
[----:B------:R-:W-:Y:S01]  /*70a0*/  FFMA.FTZ R147, R10, c[0x0][0x23c], -R0 ;  /* 0x00008f000a937a23 */ /* 0x000fe20000010800 */
[----:B------:R-:W-:Y:S01]  /*70b0*/  LOP3.LUT R8, R21, UR31, R4, 0x96, !PT ;  /* 0x0000001f15087c12 */ /* 0x000fe2000f8e9604 */
[----:B------:R1:W-:Y:S01]  /*70c0*/  MUFU.EX2 R204, R23 ;  /* 0x0000001700cc7308 */ /* 0x0003e20000000800 */
[----:B------:R-:W-:Y:S01]  /*70d0*/  LOP3.LUT R6, R20, UR33, RZ, 0x3c, !PT ;  /* 0x0000002114067c12 */ /* 0x000fe2000f8e3cff */
[--C-:B------:R-:W-:Y:S01]  /*70e0*/  FFMA.FTZ R145, R9, c[0x0][0x23c], -R2.reuse ;  /* 0x00008f0009917a23 */ /* 0x100fe20000010802 */
[----:B---3--:R-:W-:Y:S01]  /*70f0*/  IADD3 R7, R4, 0x1, RZ ;  /* 0x0000000104077810 */ /* 0x008fe20007ffe0ff */
[----:B------:R-:W-:Y:S02]  /*7100*/  FFMA.FTZ R184, R29, c[0x0][0x23c], -R2 ;  /* 0x00008f001db87a23 */ /* 0x000fe40000010802 */
[--C-:B------:R-:W-:Y:S01]  /*7110*/  FFMA.FTZ R38, R38, c[0x0][0x23c], -R16.reuse ;  /* 0x00008f0026267a23 */ /* 0x100fe20000010810 */
[----:B------:R-:W-:Y:S01]  /*7120*/  LOP3.LUT R7, R21, UR31, R7, 0x96, !PT ;  /* 0x0000001f15077c12 */ /* 0x000fe2000f8e9607 */
[----:B------:R-:W-:Y:S02]  /*7130*/  FFMA.FTZ R39, R39, c[0x0][0x23c], -R16 ;  /* 0x00008f0027277a23 */ /* 0x000fe40000010810 */
[----:B------:R-:W-:Y:S01]  /*7140*/  MUFU.EX2 R203, R18 ;  /* 0x0000001200cb7308 */ /* 0x000fe20000000800 */
[----:B------:R-:W-:Y:S02]  /*7150*/  FFMA.FTZ R44, R44, c[0x0][0x23c], -R2 ;  /* 0x00008f002c2c7a23 */ /* 0x000fe40000010802 */
[----:B------:R-:W-:Y:S02]  /*7160*/  FFMA.FTZ R47, R47, c[0x0][0x23c], -R0 ;  /* 0x00008f002f2f7a23 */ /* 0x000fe40000010800 */
[----:B------:R-:W-:Y:S02]  /*7170*/  FFMA.FTZ R40, R40, c[0x0][0x23c], -R2 ;  /* 0x00008f0028287a23 */ /* 0x000fe40000010802 */
[--C-:B------:R-:W-:Y:S02]  /*7180*/  FFMA.FTZ R43, R43, c[0x0][0x23c], -R0.reuse ;  /* 0x00008f002b2b7a23 */ /* 0x100fe40000010800 */
[----:B------:R-:W-:Y:S01]  /*7190*/  FFMA.FTZ R46, R46, c[0x0][0x23c], -R0 ;  /* 0x00008f002e2e7a23 */ /* 0x000fe20000010800 */
[----:B------:R-:W-:Y:S01]  /*71a0*/  MUFU.EX2 R185, R12 ;  /* 0x0000000c00b97308 */ /* 0x000fe20000000800 */
[----:B------:R-:W-:Y:S02]  /*71b0*/  FFMA.FTZ R55, R55, c[0x0][0x23c], -R16 ;  /* 0x00008f0037377a23 */ /* 0x000fe40000010810 */
[----:B------:R-:W-:Y:S02]  /*71c0*/  FFMA.FTZ R45, R45, c[0x0][0x23c], -R2 ;  /* 0x00008f002d2d7a23 */ /* 0x000fe40000010802 */
[--C-:B-1----:R-:W-:Y:S02]  /*71d0*/  FFMA.FTZ R23, R11, c[0x0][0x23c], -R0.reuse ;  /* 0x00008f000b177a23 */ /* 0x102fe40000010800 */
[----:B------:R-:W-:Y:S03]  /*71e0*/  IMAD.WIDE.U32 R10, R8, -0x326172a9, RZ ;  /* 0xcd9e8d57080a7825 */ /* 0x000fe600078e00ff */
[----:B------:R-:W-:Y:S01]  /*71f0*/  MUFU.EX2 R198, R19 ;  /* 0x0000001300c67308 */ /* 0x000fe20000000800 */
[----:B------:R-:W-:Y:S04]  /*7200*/  IMAD.WIDE.U32 R8, R7, -0x326172a9, RZ ;  /* 0xcd9e8d5707087825 */ /* 0x000fe800078e00ff */
[----:B------:R-:W-:Y:S02]  /*7210*/  FFMA.FTZ R42, R42, c[0x0][0x23c], -R0 ;  /* 0x00008f002a2a7a23 */ /* 0x000fe40000010800 */
[----:B------:R-:W-:Y:S02]  /*7220*/  FFMA.FTZ R54, R54, c[0x0][0x23c], -R16 ;  /* 0x00008f0036367a23 */ /* 0x000fe40000010810 */
[--C-:B------:R-:W-:Y:S01]  /*7230*/  FFMA.FTZ R41, R41, c[0x0][0x23c], -R2.reuse ;  /* 0x00008f0029297a23 */ /* 0x100fe20000010802 */
[----:B------:R-:W-:Y:S01]  /*7240*/  MUFU.EX2 R215, R28 ;  /* 0x0000001c00d77308 */ /* 0x000fe20000000800 */
[--C-:B------:R-:W-:Y:S02]  /*7250*/  FFMA.FTZ R56, R56, c[0x0][0x23c], -R2.reuse ;  /* 0x00008f0038387a23 */ /* 0x100fe40000010802 */
[--C-:B------:R-:W-:Y:S02]  /*7260*/  FFMA.FTZ R57, R57, c[0x0][0x23c], -R2.reuse ;  /* 0x00008f0039397a23 */ /* 0x100fe40000010802 */
[----:B------:R-:W-:Y:S02]  /*7270*/  FFMA.FTZ R2, R61, c[0x0][0x23c], -R2 ;  /* 0x00008f003d027a23 */ /* 0x000fe40000010802 */
[--C-:B------:R-:W-:Y:S02]  /*7280*/  FFMA.FTZ R59, R59, c[0x0][0x23c], -R0.reuse ;  /* 0x00008f003b3b7a23 */ /* 0x100fe40000010800 */
[----:B------:R-:W-:Y:S01]  /*7290*/  FFMA.FTZ R58, R58, c[0x0][0x23c], -R0 ;  /* 0x00008f003a3a7a23 */ /* 0x000fe20000010800 */
[----:B------:R-:W-:Y:S01]  /*72a0*/  MUFU.EX2 R210, R30 ;  /* 0x0000001e00d27308 */ /* 0x000fe20000000800 */
[----:B------:R-:W-:Y:S09]  /*72b0*/  IMAD R248, R248, c[0x0][0x1c0], RZ ;  /* 0x00007000f8f87a24 */ /* 0x000ff200078e02ff */
        /* <DEDUP_REMOVED lines=66> */
[C---:B------:R-:W-:Y:S02]  /*76e0*/  LOP3.LUT R7, R6.reuse, R19, RZ, 0x3c, !PT ;  /* 0x0000001306077212 */ /* 0x040fe400078e3cff */
        /* <DEDUP_REMOVED lines=30> */
[----:B-1----:R-:W-:Y:S01]  /*78d0*/  IMAD.WIDE.U32 R24, R24, -0x326172a9, RZ ;  /* 0xcd9e8d5718187825 */ /* 0x002fe200078e00ff */
        /* <DEDUP_REMOVED lines=40> */
[----:B----4-:R-:W-:Y:S01]  /*7b60*/  LOP3.LUT R34, R8, 0xffff, RZ, 0xc0, !PT ;  /* 0x0000ffff08227812 */ /* 0x010fe200078ec0ff */
[----:B------:R-:W-:Y:S01]  /*7b70*/  IMAD.WIDE.U32 R12, R13, -0x326172a9, RZ ;  /* 0xcd9e8d570d0c7825 */ /* 0x000fe200078e00ff */
[----:B------:R-:W-:Y:S02]  /*7b80*/  LOP3.LUT R14, R10, 0xff, RZ, 0xc0, !PT ;  /* 0x000000ff0a0e7812 */ /* 0x000fe400078ec0ff */
[----:B------:R-:W-:Y:S02]  /*7b90*/  SHF.R.U32.HI R8, RZ, 0x18, R4 ;  /* 0x00000018ff087819 */ /* 0x000fe40000011604 */
[----:B------:R-:W-:Y:S02]  /*7ba0*/  LOP3.LUT R23, R13, UR19, R20, 0x96, !PT ;  /* 0x000000130d177c12 */ /* 0x000fe4000f8e9614 */
[----:B------:R-:W-:Y:S02]  /*7bb0*/  LOP3.LUT R20, R9, UR17, R22, 0x96, !PT ;  /* 0x0000001109147c12 */ /* 0x000fe4000f8e9616 */
[C---:B------:R-:W-:Y:S02]  /*7bc0*/  LOP3.LUT R9, R4.reuse, 0xff, RZ, 0xc0, !PT ;  /* 0x000000ff04097812 */ /* 0x040fe400078ec0ff */
[----:B------:R-:W-:Y:S02]  /*7bd0*/  SHF.R.U32.HI R32, RZ, 0x10, R4 ;  /* 0x00000010ff207819 */ /* 0x000fe40000011604 */
[----:B------:R-:W-:Y:S02]  /*7be0*/  LOP3.LUT R36, R4, 0xffff, RZ, 0xc0, !PT ;  /* 0x0000ffff04247812 */ /* 0x000fe400078ec0ff */
        /* <DEDUP_REMOVED lines=411> */
[----:B------:R-:W-:Y:S01]  /*95a0*/  LEA R172, P0, R8, R172, 0x2 ;  /* 0x000000ac08ac7211 */ /* 0x000fe200078010ff */
        /* <DEDUP_REMOVED lines=341> */
.L_x_2343:
        /* <DEDUP_REMOVED lines=212> */
.L_x_2344:
        /* <DEDUP_REMOVED lines=520> */
.L_x_2346:
        /* <DEDUP_REMOVED lines=19> */
.L_x_2347:
        /* <DEDUP_REMOVED lines=45> */
.L_x_2349:
[----:B------:R-:W-:Y:S05]  /*dcc0*/  BSYNC B0 ;  /* 0x0000000000007941 */ /* 0x000fea0003800000 */
.L_x_2348:
        /* <DEDUP_REMOVED lines=15> */
.L_x_2351:
[----:B------:R-:W-:Y:S05]  /*ddc0*/  BSYNC B0 ;  /* 0x0000000000007941 */ /* 0x000fea0003800000 */
.L_x_2350:
        /* <DEDUP_REMOVED lines=15> */
.L_x_2353:
[----:B------:R-:W-:Y:S05]  /*dec0*/  BSYNC B0 ;  /* 0x0000000000007941 */ /* 0x000fea0003800000 */
.L_x_2352:
        /* <DEDUP_REMOVED lines=14> */
.L_x_2355:
[----:B------:R-:W-:Y:S05]  /*dfb0*/  BSYNC B0 ;  /* 0x0000000000007941 */ /* 0x000fea0003800000 */
.L_x_2354:
        /* <DEDUP_REMOVED lines=25> */
.L_x_2357:
[----:B------:R-:W-:Y:S05]  /*e150*/  BSYNC B0 ;  /* 0x0000000000007941 */ /* 0x000fea0003800000 */
.L_x_2356:
        /* <DEDUP_REMOVED lines=13> */
.L_x_2359:
[----:B------:R-:W-:Y:S05]  /*e230*/  BSYNC B0 ;  /* 0x0000000000007941 */ /* 0x000fea0003800000 */
.L_x_2358:
        /* <DEDUP_REMOVED lines=13> */
.L_x_2361:
[----:B------:R-:W-:Y:S05]  /*e310*/  BSYNC B0 ;  /* 0x0000000000007941 */ /* 0x000fea0003800000 */
.L_x_2360:
        /* <DEDUP_REMOVED lines=11> */
.L_x_2308:
[----:B------:R-:W-:Y:S05]  /*e3d0*/  BSYNC B1 ;  /* 0x0000000000017941 */ /* 0x000fea0003800000 */
.L_x_2286:
        /* <DEDUP_REMOVED lines=11> */
.L_x_2362:
[----:B------:R-:W-:Y:S05]  /*e490*/  EXIT ;  /* 0x000000000000794d */ /* 0x000fea0003800000 */
.L_x_2364:
        /* <DEDUP_REMOVED lines=14> */
.L_x_2495:


//--------------------- .text._ZN5flash44flash_bwd_dq_dk_dv_loop_seqk_parallel_kernelI23Flash_bwd_kernel_traitsILi64ELi128ELi128ELi8ELi4ELi4ELi4ELb0ELb0EN7cutlass10bfloat16_tE19Flash_kernel_traitsILi64ELi128ELi128ELi8ES3_EELb0ELb0ELb1ELb1ELb0ELb0ELb1EEEvNS_16Flash_bwd_paramsE --------------------------
	.section	.text._ZN5flash44flash_bwd_dq_dk_dv_loop_seqk_parallel_kernelI23Flash_bwd_kernel_traitsILi64ELi128ELi128ELi8ELi4ELi4ELi4ELb0ELb0EN7cutlass10bfloat16_tE19Flash_kernel_traitsILi64ELi128ELi128ELi8ES3_EELb0ELb0ELb1ELb1ELb0ELb0ELb1EEEvNS_16Flash_bwd_paramsE,"ax",@progbits
	.sectioninfo	@"SHI_REGISTERS=255"
	.align	128
        .global         _ZN5flash44flash_bwd_dq_dk_dv_loop_seqk_parallel_kernelI23Flash_bwd_kernel_traitsILi64ELi128ELi128ELi8ELi4ELi4ELi4ELb0ELb0EN7cutlass10bfloat16_tE19Flash_kernel_traitsILi64ELi128ELi128ELi8ES3_EELb0ELb0ELb1ELb1ELb0ELb0ELb1EEEvNS_16Flash_bwd_paramsE
        .type           _ZN5flash44flash_bwd_dq_dk_dv_loop_seqk_parallel_kernelI23Flash_bwd_kernel_traitsILi64ELi128ELi128ELi8ELi4ELi4ELi4ELb0ELb0EN7cutlass10bfloat16_tE19Flash_kernel_traitsILi64ELi128ELi128ELi8ES3_EELb0ELb0ELb1ELb1ELb0ELb0ELb1EEEvNS_16Flash_bwd_paramsE,@function
        .size           _ZN5flash44flash_bwd_dq_dk_dv_loop_seqk_parallel_kernelI23Flash_bwd_kernel_traitsILi64ELi128ELi128ELi8ELi4ELi4ELi4ELb0ELb0EN7cutlass10bfloat16_tE19Flash_kernel_traitsILi64ELi128ELi128ELi8ES3_EELb0ELb0ELb1ELb1ELb0ELb0ELb1EEEvNS_16Flash_bwd_paramsE,(.L_x_2496 - _ZN5flash44flash_bwd_dq_dk_dv_loop_seqk_parallel_kernelI23Flash_bwd_kernel_traitsILi64ELi128ELi128ELi8ELi4ELi4ELi4ELb0ELb0EN7cutlass10bfloat16_tE19Flash_kernel_traitsILi64ELi128ELi128ELi8ES3_EELb0ELb0ELb1ELb1ELb0ELb0ELb1EEEvNS_16Flash_bwd_paramsE)
        .other          _ZN5flash44flash_bwd_dq_dk_dv_loop_seqk_parallel_kernelI23Flash_bwd_kernel_traitsILi64ELi128ELi128ELi8ELi4ELi4ELi4ELb0ELb0EN7cutlass10bfloat16_tE19Flash_kernel_traitsILi64ELi128ELi128ELi8ES3_EELb0ELb0ELb1ELb1ELb0ELb0ELb1EEEvNS_16Flash_bwd_paramsE,@"STO_CUDA_ENTRY STV_DEFAULT"
_ZN5flash44flash_bwd_dq_dk_dv_loop_seqk_parallel_kernelI23Flash_bwd_kernel_traitsILi64ELi128ELi128ELi8ELi4ELi4ELi4ELb0ELb0EN7cutlass10bfloat16_tE19Flash_kernel_traitsILi64ELi128ELi128ELi8ES3_EELb0ELb0ELb1ELb1ELb0ELb0ELb1EEEvNS_16Flash_bwd_paramsE:
.text._ZN5flash44flash_bwd_dq_dk_dv_loop_seqk_parallel_kernelI23Flash_bwd_kernel_traitsILi64ELi128ELi128ELi8ELi4ELi4ELi4ELb0ELb0EN7cutlass10bfloat16_tE19Flash_kernel_traitsILi64ELi128ELi128ELi8ES3_EELb0ELb0ELb1ELb1ELb0ELb0ELb1EEEvNS_16Flash_bwd_paramsE:
        /* <DEDUP_REMOVED lines=32> */
[-C--:B------:R-:W-:Y:S01]  /*0200*/  LEA.HI R9, R6, R11.reuse, RZ, 0x3 ;  /* 0x0000000b06097211 */ /* 0x080fe200078f18ff */
[----:B------:R-:W-:Y:S01]  /*0210*/  ULDC UR52, c[0x0][0x22c] ;  /* 0x00008b0000347ab9 */ /* 0x000fe20000000800 */
[----:B------:R-:W-:Y:S01]  /*0220*/  LOP3.LUT R2, R0, 0xffffffe0, RZ, 0xc0, !PT ;  /* 0xffffffe000027812 */ /* 0x000fe200078ec0ff */
[----:B------:R-:W-:Y:S01]  /*0230*/  ULDC UR40, c[0x0][0x1c0] ;  /* 0x0000700000287ab9 */ /* 0x000fe20000000800 */
[--C-:B------:R-:W-:Y:S01]  /*0240*/  SHF.R.S32.HI R4, RZ, 0x5, R0.reuse ;  /* 0x00000005ff047819 */ /* 0x100fe20000011400 */
[----:B------:R-:W-:Y:S01]  /*0250*/  ULDC UR13, c[0x0][0x1c0] ;  /* 0x00007000000d7ab9 */ /* 0x000fe20000000800 */
[----:B------:R-:W-:Y:S01]  /*0260*/  SHF.R.S32.HI R0, RZ, 0x1f, R0 ;  /* 0x0000001fff007819 */ /* 0x000fe20000011400 */
[----:B------:R-:W-:Y:S01]  /*0270*/  IMAD.IADD R5, R11, 0x1, -R2 ;  /* 0x000000010b057824 */ /* 0x000fe200078e0a02 */
[CC--:B------:R-:W-:Y:S01]  /*0280*/  LEA.HI R3, R6.reuse, R11.reuse, RZ, 0x4 ;  /* 0x0000000b06037211 */ /* 0x0c0fe200078f20ff */
[----:B------:R-:W-:Y:S01]  /*0290*/  UIMAD.WIDE UR40, UR52, UR40, URZ ;  /* 0x00000028342872a5 */ /* 0x000fe2000f8e023f */
[CC--:B------:R-:W-:Y:S01]  /*02a0*/  LEA.HI R14, R6.reuse, R11.reuse, RZ, 0x7 ;  /* 0x0000000b060e7211 */ /* 0x0c0fe200078f38ff */
[----:B------:R-:W-:Y:S01]  /*02b0*/  UIMAD UR53, UR39, UR52, URZ ;  /* 0x00000034273572a4 */ /* 0x000fe2000f8e023f */
[CC--:B------:R-:W-:Y:S01]  /*02c0*/  LEA.HI R13, R6.reuse, R11.reuse, RZ, 0x6 ;  /* 0x0000000b060d7211 */ /* 0x0c0fe200078f30ff */
[----:B------:R-:W-:Y:S01]  /*02d0*/  UIMAD UR52, UR52, UR13, URZ ;  /* 0x0000000d343472a4 */ /* 0x000fe2000f8e023f */
[----:B------:R-:W-:Y:S01]  /*02e0*/  LEA.HI R6, R6, R11, RZ, 0x2 ;  /* 0x0000000b06067211 */ /* 0x000fe200078f10ff */
[----:B------:R-:W-:Y:S01]  /*02f0*/  ULDC UR16, c[0x0][0x1c0] ;  /* 0x0000700000107ab9 */ /* 0x000fe20000000800 */
[----:B------:R-:W-:Y:S01]  /*0300*/  LEA.HI R0, R0, R4, RZ, 0x2 ;  /* 0x0000000400007211 */ /* 0x000fe200078f10ff */
[----:B------:R-:W-:Y:S01]  /*0310*/  ULDC UR12, c[0x0][0x1c0] ;  /* 0x00007000000c7ab9 */ /* 0x000fe20000000800 */
[----:B------:R-:W-:Y:S01]  /*0320*/  LOP3.LUT R7, R9, 0xfffffff8, RZ, 0xc0, !PT ;  /* 0xfffffff809077812 */ /* 0x000fe200078ec0ff */
[----:B---3--:R-:W-:Y:S01]  /*0330*/  UIMAD.WIDE.U32 UR50, UR36, UR17, URZ ;  /* 0x00000011243272a5 */ /* 0x008fe2000f8e003f */
[----:B------:R-:W-:Y:S01]  /*0340*/  LOP3.LUT R8, R3, 0xfffffff0, RZ, 0xc0, !PT ;  /* 0xfffffff003087812 */ /* 0x000fe200078ec0ff */
[----:B------:R-:W-:Y:S01]  /*0350*/  USHF.L.U32 UR47, UR52, 0x7, URZ ;  /* 0x00000007342f7899 */ /* 0x000fe2000800063f */
[----:B------:R-:W-:Y:S01]  /*0360*/  LOP3.LUT R10, R6, 0x7ffffffc, RZ, 0xc0, !PT ;  /* 0x7ffffffc060a7812 */ /* 0x000fe200078ec0ff */
[C---:B------:R-:W-:Y:S01]  /*0370*/  IMAD.IADD R7, R11.reuse, 0x1, -R7 ;  /* 0x000000010b077824 */ /* 0x040fe200078e0a07 */
[----:B------:R-:W-:Y:S01]  /*0380*/  LOP3.LUT R0, R0, 0xfffffffc, RZ, 0xc0, !PT ;  /* 0xfffffffc00007812 */ /* 0x000fe200078ec0ff */
[C---:B------:R-:W-:Y:S01]  /*0390*/  IMAD.IADD R8, R11.reuse, 0x1, -R8 ;  /* 0x000000010b087824 */ /* 0x040fe200078e0a08 */
[----:B------:R-:W-:Y:S01]  /*03a0*/  SHF.R.S32.HI R2, RZ, 0x4, R3 ;  /* 0x00000004ff027819 */ /* 0x000fe20000011403 */
[----:B------:R-:W-:Y:S01]  /*03b0*/  IMAD.IADD R15, R11, 0x1, -R10 ;  /* 0x000000010b0f7824 */ /* 0x000fe200078e0a0a */
[----:B------:R-:W-:Y:S01]  /*03c0*/  LOP3.LUT P4, RZ, R7, 0x2, RZ, 0xc0, !PT ;  /* 0x0000000207ff7812 */ /* 0x000fe2000788c0ff */
[----:B------:R-:W-:Y:S01]  /*03d0*/  IMAD.IADD R11, R4, 0x1, -R0 ;  /* 0x00000001040b7824 */ /* 0x000fe200078e0a00 */
[----:B------:R-:W-:Y:S01]  /*03e0*/  LEA.HI R0, R3, R2, RZ, 0x1 ;  /* 0x0000000203007211 */ /* 0x000fe200078f08ff */
[----:B------:R-:W-:Y:S01]  /*03f0*/  IMAD.SHL.U32 R16, R7, 0x8, RZ ;  /* 0x0000000807107824 */ /* 0x000fe200078e00ff */
[----:B------:R-:W-:Y:S01]  /*0400*/  SHF.R.S32.HI R3, RZ, 0x1f, R5 ;  /* 0x0000001fff037819 */ /* 0x000fe20000011405 */
[----:B------:R-:W-:Y:S01]  /*0410*/  ULDC UR55, c[0x0][0x214] ;  /* 0x0000850000377ab9 */ /* 0x000fe20000000800 */
[----:B------:R-:W-:Y:S01]  /*0420*/  LOP3.LUT R0, R0, 0xfffffffe, RZ, 0xc0, !PT ;  /* 0xfffffffe00007812 */ /* 0x000fe200078ec0ff */
[----:B------:R-:W-:Y:S01]  /*0430*/  ULDC.U8 UR11, c[0x0][0x3d0] ;  /* 0x0000f400000b7ab9 */ /* 0x000fe20000000000 */
[----:B------:R-:W-:Y:S01]  /*0440*/  SHF.R.S32.HI R4, RZ, 0x2, R6 ;  /* 0x00000002ff047819 */ /* 0x000fe20000011406 */
[----:B------:R1:W-:Y:S01]  /*0450*/  STL [R1+0x40], R16 ;  /* 0x0000401001007387 */ /* 0x0003e20000100800 */
[----:B------:R-:W-:Y:S01]  /*0460*/  LEA.HI R5, R3, R5, RZ, 0x2 ;  /* 0x0000000503057211 */ /* 0x000fe200078f10ff */
[----:B------:R-:W-:Y:S01]  /*0470*/  IMAD.IADD R12, R2, 0x1, -R0 ;  /* 0x00000001020c7824 */ /* 0x000fe200078e0a00 */
[----:B------:R-:W-:Y:S01]  /*0480*/  SHF.R.S32.HI R2, RZ, 0x3, R9 ;  /* 0x00000003ff027819 */ /* 0x000fe20000011409 */
[----:B------:R-:W-:Y:S01]  /*0490*/  ULDC UR56, c[0x0][0x224] ;  /* 0x0000890000387ab9 */ /* 0x000fe20000000800 */
[----:B------:R-:W-:Y:S01]  /*04a0*/  SHF.R.S32.HI R0, RZ, 0x1f, R6 ;  /* 0x0000001fff007819 */ /* 0x000fe20000011406 */
[----:B------:R-:W-:Y:S01]  /*04b0*/  @UP5 UIMAD UR60, UR36, UR55, URZ ;  /* 0x00000037243c52a4 */ /* 0x000fe2000f8e023f */
[----:B------:R-:W-:Y:S01]  /*04c0*/  LOP3.LUT P3, RZ, R7, 0x4, RZ, 0xc0, !PT ;  /* 0x0000000407ff7812 */ /* 0x000fe2000786c0ff */
[----:B------:R-:W-:Y:S01]  /*04d0*/  IMAD.SHL.U32 R2, R2, 0x40, RZ ;  /* 0x0000004002027824 */ /* 0x000fe200078e00ff */
[----:B------:R-:W-:Y:S01]  /*04e0*/  LEA.HI R3, R0, R4, RZ, 0x3 ;  /* 0x0000000400037211 */ /* 0x000fe200078f18ff */
[----:B------:R-:W-:Y:S01]  /*04f0*/  ULDC UR46, c[0x0][0x2e8] ;  /* 0x0000ba00002e7ab9 */ /* 0x000fe20000000800 */
[----:B------:R-:W-:Y:S01]  /*0500*/  SHF.R.S32.HI R6, RZ, 0x7, R14 ;  /* 0x00000007ff067819 */ /* 0x000fe2000001140e */
[----:B------:R-:W-:Y:S01]  /*0510*/  ULDC UR45, c[0x0][0x2e8] ;  /* 0x0000ba00002d7ab9 */ /* 0x000fe20000000800 */
[----:B------:R-:W-:Y:S01]  /*0520*/  LOP3.LUT R0, R2, 0x1c0, RZ, 0xc0, !PT ;  /* 0x000001c002007812 */ /* 0x000fe200078ec0ff */
[----:B------:R-:W-:Y:S01]  /*0530*/  ULDC.64 UR6, c[0x0][0x118] ;  /* 0x0000460000067ab9 */ /* 0x000fe20000000a00 */
[----:B------:R-:W-:Y:S01]  /*0540*/  LOP3.LUT R2, R3, 0xfffffff8, RZ, 0xc0, !PT ;  /* 0xfffffff803027812 */ /* 0x000fe200078ec0ff */
[----:B------:R-:W-:Y:S01]  /*0550*/  UISETP.NE.AND UP6, UPT, UR11, URZ, UPT ;  /* 0x0000003f0b00728c */ /* 0x000fe2000bfc5270 */
[----:B------:R-:W-:Y:S01]  /*0560*/  SHF.R.U32.HI R3, RZ, 0x3, R0 ;  /* 0x00000003ff037819 */ /* 0x000fe20000011600 */
[----:B------:R-:W-:Y:S01]  /*0570*/  UIMAD.WIDE.U32 UR48, UR40, UR50, URZ ;  /* 0x00000032283072a5 */ /* 0x000fe2000f8e003f */
[----:B------:R-:W-:Y:S01]  /*0580*/  LOP3.LUT R0, R0, 0x38, R16, 0xf8, !PT ;  /* 0x0000003800007812 */ /* 0x000fe200078ef810 */
[----:B------:R-:W-:Y:S01]  /*0590*/  IMAD.IADD R4, R4, 0x1, -R2 ;  /* 0x0000000104047824 */ /* 0x000fe200078e0a02 */
[----:B------:R-:W-:Y:S01]  /*05a0*/  SEL R160, R229, 0xffffffe0, !P4 ;  /* 0xffffffe0e5a07807 */ /* 0x000fe20006000000 */
[----:B------:R-:W-:Y:S01]  /*05b0*/  IMAD.SHL.U32 R2, R13, 0x8, RZ ;  /* 0x000000080d027824 */ /* 0x000fe200078e00ff */
[----:B------:R-:W-:Y:S01]  /*05c0*/  LOP3.LUT R0, R0, R3, RZ, 0x3c, !PT ;  /* 0x0000000300007212 */ /* 0x000fe200078e3cff */
[----:B------:R-:W-:Y:S01]  /*05d0*/  UIMAD UR57, UR41, UR50, URZ ;  /* 0x00000032293972a4 */ /* 0x000fe2000f8e023f */
[----:B------:R-:W-:Y:S01]  /*05e0*/  SHF.R.S32.HI R3, RZ, 0x1f, R8 ;  /* 0x0000001fff037819 */ /* 0x000fe20000011408 */
[----:B------:R-:W-:Y:S01]  /*05f0*/  USHF.R.S32.HI UR59, URZ, 0x1f, UR53 ;  /* 0x0000001f3f3b7899 */ /* 0x000fe20008011435 */
[----:B------:R-:W-:Y:S01]  /*0600*/  LOP3.LUT R0, R0, 0xfffffe00, R2, 0xf8, !PT ;  /* 0xfffffe0000007812 */ /* 0x000fe200078ef802 */
[----:B------:R-:W-:Y:S01]  /*0610*/  USHF.R.S32.HI UR54, URZ, 0x1f, UR47 ;  /* 0x0000001f3f367899 */ /* 0x000fe2000801142f */
[----:B------:R-:W-:Y:S01]  /*0620*/  LEA.HI R10, R3, R8, RZ, 0x3 ;  /* 0x00000008030a7211 */ /* 0x000fe200078f18ff */
[----:B------:R-:W-:Y:S01]  /*0630*/  IMAD.U32 R3, RZ, RZ, UR5 ;  /* 0x00000005ff037e24 */ /* 0x000fe2000f8e00ff */
[----:B------:R-:W-:Y:S01]  /*0640*/  USHF.R.S32.HI UR5, URZ, 0x1f, UR17 ;  /* 0x0000001f3f057899 */ /* 0x000fe20008011411 */
[----:B------:R2:W-:Y:S01]  /*0650*/  STL [R1+0xa4], R0 ;  /* 0x0000a40001007387 */ /* 0x0005e20000100800 */
[----:B------:R-:W-:Y:S01]  /*0660*/  LOP3.LUT R2, R10, 0xfffffff8, RZ, 0xc0, !PT ;  /* 0xfffffff80a027812 */ /* 0x000fe200078ec0ff */
[----:B------:R-:W-:-:S02]  /*0670*/  UMOV UR44, 0xffffc000 ;  /* 0xffffc000002c7882 */ /* 0x000fc40000000000 */
[----:B------:R-:W-:Y:S02]  /*0680*/  UIMAD UR58, UR5, UR36, URZ ;  /* 0x00000024053a72a4 */ /* 0x000fe4000f8e023f */
[----:B-1----:R-:W-:Y:S01]  /*0690*/  IMAD.IADD R16, R8, 0x1, -R2 ;  /* 0x0000000108107824 */ /* 0x002fe200078e0a02 */
[----:B------:R-:W-:Y:S01]  /*06a0*/  @!UP5 UIMAD UR5, UR36, UR16, UR39 ;  /* 0x000000102405d2a4 */ /* 0x000fe2000f8e0227 */
[----:B------:R-:W-:-:S03]  /*06b0*/  IMAD.SHL.U32 R2, R11, 0x10, RZ ;  /* 0x000000100b027824 */ /* 0x000fc600078e00ff */
[----:B------:R-:W-:Y:S01]  /*06c0*/  STL [R1+0xac], R16 ;  /* 0x0000ac1001007387 */ /* 0x000fe20000100800 */
[----:B------:R-:W-:Y:S01]  /*06d0*/  @!UP5 UIMAD UR55, UR5, UR55, URZ ;  /* 0x000000370537d2a4 */ /* 0x000fe2000f8e023f */
[----:B------:R-:W-:Y:S01]  /*06e0*/  LEA.HI.SX32 R13, R5, R2, 0x1e ;  /* 0x00000002050d7211 */ /* 0x000fe200078ff2ff */
[----:B------:R-:W-:Y:S01]  /*06f0*/  IMAD.SHL.U32 R5, R12, 0x200, RZ ;  /* 0x000002000c057824 */ /* 0x000fe200078e00ff */
[----:B------:R1:W-:Y:S04]  /*0700*/  STL [R1+0xec], R3 ;  /* 0x0000ec0301007387 */ /* 0x0003e80000100800 */
[----:B------:R-:W-:Y:S01]  /*0710*/  STL [R1+0x6c], R13 ;  /* 0x00006c0d01007387 */ /* 0x000fe20000100800 */
[----:B--2---:R-:W-:Y:S02]  /*0720*/  IMAD.SHL.U32 R0, R7, 0x40, RZ ;  /* 0x0000004007007824 */ /* 0x004fe400078e00ff */
[----:B------:R-:W-:Y:S01]  /*0730*/  IMAD.U32 R7, RZ, RZ, UR4 ;  /* 0x00000004ff077e24 */ /* 0x000fe2000f8e00ff */
[----:B------:R-:W-:-:S02]  /*0740*/  USHF.L.U32 UR4, UR36, 0x7, URZ ;  /* 0x0000000724047899 */ /* 0x000fc4000800063f */
[----:B------:R-:W-:-:S04]  /*0750*/  LOP3.LUT R0, R0, 0x1c0, RZ, 0xc0, !PT ;  /* 0x000001c000007812 */ /* 0x000fc800078ec0ff */
[----:B------:R-:W-:Y:S01]  /*0760*/  LOP3.LUT R7, R0, 0x30, R2, 0xf8, !PT ;  /* 0x0000003000077812 */ /* 0x000fe200078ef802 */
[----:B------:R-:W-:Y:S01]  /*0770*/  IMAD R2, R6, 0x1000, R5 ;  /* 0x0000100006027824 */ /* 0x000fe200078e0205 */
[----:B------:R-:W-:Y:S02]  /*0780*/  LOP3.LUT R158, R0, 0x8, R9, 0xf8, !PT ;  /* 0x00000008009e7812 */ /* 0x000fe400078ef809 */
[----:B------:R-:W-:Y:S02]  /*0790*/  SHF.R.U32.HI R0, RZ, 0x3, R0 ;  /* 0x00000003ff007819 */ /* 0x000fe40000011600 */
[----:B-1----:R-:W-:Y:S02]  /*07a0*/  LOP3.LUT R3, R4, 0x1, RZ, 0xc0, !PT ;  /* 0x0000000104037812 */ /* 0x002fe400078ec0ff */
[----:B------:R-:W-:Y:S02]  /*07b0*/  LOP3.LUT R158, R158, R0, RZ, 0x3c, !PT ;  /* 0x000000009e9e7212 */ /* 0x000fe400078e3cff */
[----:B------:R-:W-:-:S02]  /*07c0*/  ISETP.NE.U32.AND P0, PT, R3, 0x1, PT ;  /* 0x000000010300780c */ /* 0x000fc40003f05070 */
[----:B------:R-:W-:Y:S01]  /*07d0*/  LOP3.LUT R3, R7, 0x8, R9, 0xf8, !PT ;  /* 0x0000000807037812 */ /* 0x000fe200078ef809 */
[----:B------:R-:W-:Y:S01]  /*07e0*/  IMAD.IADD R158, R2, 0x1, R158 ;  /* 0x00000001029e7824 */ /* 0x000fe200078e029e */
[C---:B------:R-:W-:Y:S01]  /*07f0*/  R2P PR, R4.reuse, 0x6 ;  /* 0x0000000604007804 */ /* 0x040fe20000000000 */
[----:B------:R-:W-:Y:S01]  /*0800*/  IMAD.U32 R2, RZ, RZ, UR4 ;  /* 0x00000004ff027e24 */ /* 0x000fe2000f8e00ff */
[----:B------:R-:W-:Y:S01]  /*0810*/  LOP3.LUT R5, R5, R3, R0, 0xf6, !PT ;  /* 0x0000000305057212 */ /* 0x000fe200078ef600 */
[----:B------:R-:W-:Y:S01]  /*0820*/  IMAD.SHL.U32 R0, R4, 0x40, RZ ;  /* 0x0000004004007824 */ /* 0x000fe200078e00ff */
[----:B------:R-:W-:Y:S01]  /*0830*/  SEL R227, R227, 0x10, !P0 ;  /* 0x00000010e3e37807 */ /* 0x000fe20004000000 */
[----:B------:R-:W-:Y:S01]  /*0840*/  IMAD.SHL.U32 R2, R6, 0x8, RZ ;  /* 0x0000000806027824 */ /* 0x000fe200078e00ff */
[----:B------:R-:W-:Y:S01]  /*0850*/  SEL R229, R229, 0xffffffe0, !P1 ;  /* 0xffffffe0e5e57807 */ /* 0x000fe20004800000 */
[----:B------:R-:W-:Y:S01]  /*0860*/  IMAD.SHL.U32 R4, R15, 0x2, RZ ;  /* 0x000000020f047824 */ /* 0x000fe200078e00ff */
[----:B------:R-:W-:Y:S01]  /*0870*/  LOP3.LUT R0, R0, 0x1c0, RZ, 0xc0, !PT ;  /* 0x000001c000007812 */ /* 0x000fe200078ec0ff */
[----:B------:R-:W-:Y:S01]  /*0880*/  IMAD.SHL.U32 R7, R12, 0x10, RZ ;  /* 0x000000100c077824 */ /* 0x000fe200078e00ff */
[----:B------:R-:W-:Y:S01]  /*0890*/  LOP3.LUT R2, R2, 0x8, RZ, 0xc0, !PT ;  /* 0x0000000802027812 */ /* 0x000fe200078ec0ff */
[----:B------:R-:W-:Y:S01]  /*08a0*/  IMAD R8, R6, 0x2000, R4 ;  /* 0x0000200006087824 */ /* 0x000fe200078e0204 */
[----:B------:R-:W-:Y:S01]  /*08b0*/  SHF.R.U32.HI R3, RZ, 0x3, R0 ;  /* 0x00000003ff037819 */ /* 0x000fe20000011600 */
[----:B------:R-:W-:Y:S01]  /*08c0*/  IMAD.SHL.U32 R158, R158, 0x2, RZ ;  /* 0x000000029e9e7824 */ /* 0x000fe200078e00ff */
[----:B------:R-:W-:Y:S01]  /*08d0*/  LOP3.LUT R9, R2, 0x10, R7, 0xf8, !PT ;  /* 0x0000001002097812 */ /* 0x000fe200078ef807 */
[----:B------:R-:W-:Y:S01]  /*08e0*/  IMAD.SHL.U32 R7, R12, 0x8, RZ ;  /* 0x000000080c077824 */ /* 0x000fe200078e00ff */
[-C--:B------:R-:W-:Y:S01]  /*08f0*/  LOP3.LUT R6, R3, R0.reuse, R2, 0x1e, !PT ;  /* 0x0000000003067212 */ /* 0x080fe200078e1e02 */
[----:B------:R-:W-:Y:S01]  /*0900*/  IMAD R2, R11, 0x400, R8 ;  /* 0x000004000b027824 */ /* 0x000fe200078e0208 */
[----:B------:R-:W-:Y:S01]  /*0910*/  LOP3.LUT R3, R3, R0, RZ, 0xfc, !PT ;  /* 0x0000000003037212 */ /* 0x000fe200078efcff */
[----:B------:R-:W-:Y:S01]  /*0920*/  IMAD R0, R11, 0x400, R4 ;  /* 0x000004000b007824 */ /* 0x000fe200078e0204 */
[----:B------:R-:W-:Y:S01]  /*0930*/  UIMAD UR4, UR36, UR12, UR39 ;  /* 0x0000000c240472a4 */ /* 0x000fe2000f8e0227 */
[----:B------:R-:W-:-:S02]  /*0940*/  IMAD.IADD R161, R158, 0x1, R160 ;  /* 0x000000019ea17824 */ /* 0x000fc400078e02a0 */
[----:B------:R-:W-:Y:S01]  /*0950*/  IMAD.IADD R225, R3, 0x1, R2 ;  /* 0x0000000103e17824 */ /* 0x000fe200078e0202 */
[----:B------:R-:W-:Y:S01]  /*0960*/  UIMAD UR56, UR4, UR56, URZ ;  /* 0x00000038043872a4 */ /* 0x000fe2000f8e023f */
[----:B------:R-:W-:Y:S01]  /*0970*/  IMAD.U32 R2, RZ, RZ, UR8 ;  /* 0x00000008ff027e24 */ /* 0x000fe2000f8e00ff */
[----:B------:R-:W-:Y:S01]  /*0980*/  USHF.R.S32.HI UR8, URZ, 0x1f, UR36 ;  /* 0x0000001f3f087899 */ /* 0x000fe20008011424 */
[----:B------:R-:W-:Y:S02]  /*0990*/  IMAD.U32 R3, RZ, RZ, UR9 ;  /* 0x00000009ff037e24 */ /* 0x000fe4000f8e00ff */
[----:B------:R-:W-:Y:S01]  /*09a0*/  IMAD.IADD R8, R0, 0x1, R6 ;  /* 0x0000000100087824 */ /* 0x000fe200078e0206 */
[----:B------:R1:W-:Y:S01]  /*09b0*/  STL [R1+0xe8], R2 ;  /* 0x0000e80201007387 */ /* 0x0003e20000100800 */
[----:B------:R-:W-:Y:S02]  /*09c0*/  IMAD.SHL.U32 R0, R10, 0x40, RZ ;  /* 0x000000400a007824 */ /* 0x000fe400078e00ff */
[----:B------:R-:W-:Y:S01]  /*09d0*/  IMAD.U32 R4, RZ, RZ, UR8 ;  /* 0x00000008ff047e24 */ /* 0x000fe2000f8e00ff */
[----:B------:R2:W-:Y:S01]  /*09e0*/  STL [R1+0xe4], R3 ;  /* 0x0000e40301007387 */ /* 0x0005e20000100800 */
[----:B------:R-:W-:Y:S01]  /*09f0*/  LEA R8, R8, 0xc000, 0x1 ;  /* 0x0000c00008087811 */ /* 0x000fe200078e08ff */
[----:B------:R-:W-:Y:S01]  /*0a00*/  USHF.R.S32.HI UR8, URZ, 0x1f, UR39 ;  /* 0x0000001f3f087899 */ /* 0x000fe20008011427 */
[----:B------:R-:W-:Y:S01]  /*0a10*/  LOP3.LUT R0, R0, 0xfffffe00, RZ, 0xc0, !PT ;  /* 0xfffffe0000007812 */ /* 0x000fe200078ec0ff */
[----:B------:R-:W-:Y:S01]  /*0a20*/  IMAD.SHL.U32 R225, R225, 0x2, RZ ;  /* 0x00000002e1e17824 */ /* 0x000fe200078e00ff */
[----:B------:R-:W-:-:S02]  /*0a30*/  IADD3 R14, R8, 0x420, RZ ;  /* 0x00000420080e7810 */ /* 0x000fc40007ffe0ff */
[C---:B------:R-:W-:Y:S01]  /*0a40*/  @P1 IADD3 R14, R8.reuse, 0x3e0, RZ ;  /* 0x000003e0080e1810 */ /* 0x040fe20007ffe0ff */
[----:B------:R-:W-:Y:S01]  /*0a50*/  IMAD.U32 R10, RZ, RZ, UR8 ;  /* 0x00000008ff0a7e24 */ /* 0x000fe2000f8e00ff */
[C---:B------:R-:W-:Y:S01]  /*0a60*/  IADD3 R10, R8.reuse, 0x2020, RZ ;  /* 0x00002020080a7810 */ /* 0x040fe20007ffe0ff */
[C---:B------:R-:W-:Y:S01]  /*0a70*/  IMAD.IADD R228, R225.reuse, 0x1, R227 ;  /* 0x00000001e1e47824 */ /* 0x040fe200078e02e3 */
[----:B------:R-:W-:Y:S01]  /*0a80*/  @P1 IADD3 R10, R8, 0x1fe0, RZ ;  /* 0x00001fe0080a1810 */ /* 0x000fe20007ffe0ff */
[--C-:B------:R-:W-:Y:S02]  /*0a90*/  IMAD.IADD R232, R225, 0x1, R229.reuse ;  /* 0x00000001e1e87824 */ /* 0x100fe400078e02e5 */
[----:B------:R-:W-:Y:S02]  /*0aa0*/  IMAD.IADD R231, R228, 0x1, R229 ;  /* 0x00000001e4e77824 */ /* 0x000fe400078e02e5 */
[----:B-1----:R-:W-:Y:S01]  /*0ab0*/  IMAD.SHL.U32 R2, R16, 0x40, RZ ;  /* 0x0000004010027824 */ /* 0x002fe200078e00ff */
[----:B--2---:R-:W-:-:S04]  /*0ac0*/  IADD3 R3, R13, -0x80, RZ ;  /* 0xffffff800d037810 */ /* 0x004fc80007ffe0ff */
[----:B------:R-:W-:Y:S02]  /*0ad0*/  LOP3.LUT R2, R2, 0x1c0, RZ, 0xc0, !PT ;  /* 0x000001c002027812 */ /* 0x000fe400078ec0ff */
[----:B------:R-:W-:Y:S02]  /*0ae0*/  SHF.R.S32.HI R4, RZ, 0x1f, R3 ;  /* 0x0000001fff047819 */ /* 0x000fe40000011403 */
[--C-:B------:R-:W-:Y:S02]  /*0af0*/  SHF.R.U32.HI R6, RZ, 0x3, R2.reuse ;  /* 0x00000003ff067819 */ /* 0x100fe40000011602 */
[----:B------:R-:W-:Y:S02]  /*0b00*/  LOP3.LUT R7, R2, 0x8, R7, 0xf8, !PT ;  /* 0x0000000802077812 */ /* 0x000fe400078ef807 */
[----:B------:R-:W-:Y:S02]  /*0b10*/  LOP3.LUT R2, R6, R9, R2, 0x1e, !PT ;  /* 0x0000000906027212 */ /* 0x000fe400078e1e02 */
[----:B------:R-:W-:Y:S01]  /*0b20*/  SHF.L.U64.HI R3, R3, 0x2, R4 ;  /* 0x0000000203037819 */ /* 0x000fe20000010204 */
[----:B------:R-:W-:Y:S01]  /*0b30*/  IMAD R4, R11, 0x400, R0 ;  /* 0x000004000b047824 */ /* 0x000fe200078e0200 */
[----:B------:R-:W-:Y:S01]  /*0b40*/  LOP3.LUT R165, R2, R0, RZ, 0xfc, !PT ;  /* 0x0000000002a57212 */ /* 0x000fe200078efcff */
[----:B------:R-:W-:Y:S01]  /*0b50*/  IMAD.MOV.U32 R2, RZ, RZ, 0x40 ;  /* 0x00000040ff027424 */ /* 0x000fe200078e00ff */
[C---:B------:R-:W-:Y:S01]  /*0b60*/  IADD3 R13, R8.reuse, 0x2420, RZ ;  /* 0x00002420080d7810 */ /* 0x040fe20007ffe0ff */
[----:B------:R1:W-:Y:S01]  /*0b70*/  STL [R1+0xa8], R3 ;  /* 0x0000a80301007387 */ /* 0x0003e20000100800 */
[----:B------:R-:W-:Y:S01]  /*0b80*/  IMAD.MOV.U32 R0, RZ, RZ, 0x440 ;  /* 0x00000440ff007424 */ /* 0x000fe200078e00ff */
[----:B------:R-:W-:-:S02]  /*0b90*/  @P1 IADD3 R13, R8, 0x23e0, RZ ;  /* 0x000023e0080d1810 */ /* 0x000fc40007ffe0ff */
[C---:B------:R-:W-:Y:S01]  /*0ba0*/  SEL R159, R2.reuse, 0xffffffc0, !P3 ;  /* 0xffffffc0029f7807 */ /* 0x040fe20005800000 */
[----:B------:R-:W-:Y:S01]  /*0bb0*/  STL [R1+0xb0], R8 ;  /* 0x0000b00801007387 */ /* 0x000fe20000100800 */
[----:B------:R-:W-:Y:S02]  /*0bc0*/  SEL R2, R2, 0xffffffc0, !P2 ;  /* 0xffffffc002027807 */ /* 0x000fe40005000000 */
[----:B------:R-:W-:Y:S01]  /*0bd0*/  SEL R0, R0, 0x3c0, !P2 ;  /* 0x000003c000007807 */ /* 0x000fe20005000000 */
[----:B------:R-:W-:Y:S02]  /*0be0*/  IMAD.IADD R159, R158, 0x1, R159 ;  /* 0x000000019e9f7824 */ /* 0x000fe400078e029f */
[C---:B------:R-:W-:Y:S02]  /*0bf0*/  IMAD.IADD R12, R2.reuse, 0x1, R8 ;  /* 0x00000001020c7824 */ /* 0x040fe400078e0208 */
[----:B------:R-:W-:Y:S02]  /*0c00*/  IMAD.IADD R226, R225, 0x1, R2 ;  /* 0x00000001e1e27824 */ /* 0x000fe400078e0202 */
[----:B------:R-:W-:Y:S01]  /*0c10*/  IMAD.IADD R2, R2, 0x1, R10 ;  /* 0x0000000102027824 */ /* 0x000fe200078e020a */
[----:B------:R-:W-:Y:S01]  /*0c20*/  STL [R1+0xc4], R12 ;  /* 0x0000c40c01007387 */ /* 0x000fe20000100800 */
[----:B------:R-:W-:-:S02]  /*0c30*/  IMAD.IADD R227, R227, 0x1, R226 ;  /* 0x00000001e3e37824 */ /* 0x000fc400078e02e2 */
[----:B------:R-:W-:Y:S02]  /*0c40*/  IMAD.IADD R230, R229, 0x1, R226 ;  /* 0x00000001e5e67824 */ /* 0x000fe400078e02e2 */
[----:B------:R-:W-:Y:S01]  /*0c50*/  IMAD.IADD R160, R160, 0x1, R159 ;  /* 0x00000001a0a07824 */ /* 0x000fe200078e029f */
[----:B-1----:R-:W-:Y:S02]  /*0c60*/  LOP3.LUT R3, R7, R6, RZ, 0x3c, !PT ;  /* 0x0000000607037212 */ /* 0x002fe400078e3cff */
[C---:B------:R-:W-:Y:S02]  /*0c70*/  IADD3 R6, R8.reuse, 0x2040, RZ ;  /* 0x0000204008067810 */ /* 0x040fe40007ffe0ff */
[----:B------:R-:W-:Y:S01]  /*0c80*/  @P2 IADD3 R6, R8, 0x1fc0, RZ ;  /* 0x00001fc008062810 */ /* 0x000fe20007ffe0ff */
[----:B------:R-:W-:Y:S02]  /*0c90*/  IMAD.IADD R164, R4, 0x1, R3 ;  /* 0x0000000104a47824 */ /* 0x000fe400078e0203 */
[----:B------:R-:W-:-:S02]  /*0ca0*/  IMAD.SHL.U32 R3, R5, 0x2, RZ ;  /* 0x0000000205037824 */ /* 0x000fc400078e00ff */
[----:B------:R-:W-:Y:S02]  /*0cb0*/  IMAD.IADD R5, R229, 0x1, R8 ;  /* 0x00000001e5057824 */ /* 0x000fe400078e0208 */
[----:B------:R-:W-:Y:S02]  /*0cc0*/  IMAD.IADD R4, R8, 0x1, R0 ;  /* 0x0000000108047824 */ /* 0x000fe400078e0200 */
[----:B------:R-:W-:Y:S01]  /*0cd0*/  IMAD.IADD R0, R0, 0x1, R10 ;  /* 0x0000000100007824 */ /* 0x000fe200078e020a */
[----:B------:R1:W-:Y:S04]  /*0ce0*/  STL [R1+0xe0], R5 ;  /* 0x0000e00501007387 */ /* 0x0003e80000100800 */
[----:B------:R2:W-:Y:S04]  /*0cf0*/  STL [R1+0xc0], R4 ;  /* 0x0000c00401007387 */ /* 0x0005e80000100800 */
[----:B------:R-:W-:Y:S04]  /*0d00*/  STL [R1+0xcc], R14 ;  /* 0x0000cc0e01007387 */ /* 0x000fe80000100800 */
[----:B------:R-:W-:Y:S04]  /*0d10*/  STL [R1+0xb4], R10 ;  /* 0x0000b40a01007387 */ /* 0x000fe80000100800 */
[----:B------:R-:W-:Y:S04]  /*0d20*/  STL [R1+0xc8], R13 ;  /* 0x0000c80d01007387 */ /* 0x000fe80000100800 */
[----:B------:R-:W-:Y:S01]  /*0d30*/  STL [R1+0xbc], R6 ;  /* 0x0000bc0601007387 */ /* 0x000fe20000100800 */
[----:B-1----:R-:W-:-:S02]  /*0d40*/  IADD3 R5, R8, 0x2440, RZ ;  /* 0x0000244008057810 */ /* 0x002fc40007ffe0ff */
        /* <DEDUP_REMOVED lines=9> */
.L_x_2443:
        /* <DEDUP_REMOVED lines=12> */
[----:B-123--:R-:W-:Y:S01]  /*0ea0*/  IMAD.U32 R4, RZ, RZ, UR13 ;  /* 0x0000000dff047e24 */ /* 0x00efe2000f8e00ff */
        /* <DEDUP_REMOVED lines=41> */
.L_x_2365:
        /* <DEDUP_REMOVED lines=67> */
.L_x_2367:
        /* <DEDUP_REMOVED lines=18> */
.L_x_2368:
        /* <DEDUP_REMOVED lines=73> */
.L_x_2369:
[----:B------:R-:W-:Y:S02]  /*1b20*/  UMOV UR13, UR56 ;  /* 0x00000038000d7c82 */ /* 0x000fe40008000000 */
.L_x_2370:
        /* <DEDUP_REMOVED lines=108> */
.L_x_2372:
        /* <DEDUP_REMOVED lines=18> */
.L_x_2373:
        /* <DEDUP_REMOVED lines=29> */
.L_x_2375:
[----:B------:R-:W-:Y:S05]  /*24e0*/  BSYNC B0 ;  /* 0x0000000000007941 */ /* 0x000fea0003800000 */
.L_x_2374:
        /* <DEDUP_REMOVED lines=15> */
.L_x_2377:
[----:B------:R-:W-:Y:S05]  /*25e0*/  BSYNC B0 ;  /* 0x0000000000007941 */ /* 0x000fea0003800000 */
.L_x_2376:
        /* <DEDUP_REMOVED lines=15> */
.L_x_2379:
[----:B------:R-:W-:Y:S05]  /*26e0*/  BSYNC B0 ;  /* 0x0000000000007941 */ /* 0x000fea0003800000 */
.L_x_2378:
        /* <DEDUP_REMOVED lines=14> */
.L_x_2381:
[----:B------:R-:W-:Y:S05]  /*27d0*/  BSYNC B0 ;  /* 0x0000000000007941 */ /* 0x000fea0003800000 */
.L_x_2380:
[----:B------:R-:W-:Y:S01]  /*27e0*/  ULDC.64 UR4, c[0x0][0x3a8] ;  /* 0x0000ea0000047ab9 */ /* 0x000fe20000000a00 */
[----:B-1----:R-:W-:Y:S01]  /*27f0*/  IMAD.U32 R4, RZ, RZ, UR22 ;  /* 0x00000016ff047e24 */ /* 0x002fe2000f8e00ff */
        /* <DEDUP_REMOVED lines=24> */
.L_x_2383:
[----:B------:R-:W-:Y:S05]  /*2980*/  BSYNC B0 ;  /* 0x0000000000007941 */ /* 0x000fea0003800000 */
.L_x_2382:
        /* <DEDUP_REMOVED lines=13> */
.L_x_2385:
[----:B------:R-:W-:Y:S05]  /*2a60*/  BSYNC B0 ;  /* 0x0000000000007941 */ /* 0x000fea0003800000 */
.L_x_2384:
        /* <DEDUP_REMOVED lines=13> */
.L_x_2387:
[----:B------:R-:W-:Y:S05]  /*2b40*/  BSYNC B0 ;  /* 0x0000000000007941 */ /* 0x000fea0003800000 */
.L_x_2386:
        /* <DEDUP_REMOVED lines=12> */
.L_x_2371:
        /* <DEDUP_REMOVED lines=22> */
.L_x_2390:
[----:B------:R-:W-:Y:S05]  /*2d70*/  BSYNC B0 ;  /* 0x0000000000007941 */ /* 0x000fea0003800000 */
.L_x_2389:
        /* <DEDUP_REMOVED lines=16> */
.L_x_2392:
[----:B------:R-:W-:Y:S05]  /*2e80*/  BSYNC B0 ;  /* 0x0000000000007941 */ /* 0x000fea0003800000 */
.L_x_2391:
        /* <DEDUP_REMOVED lines=16> */
.L_x_2394:
[----:B------:R-:W-:Y:S05]  /*2f90*/  BSYNC B0 ;  /* 0x0000000000007941 */ /* 0x000fea0003800000 */
.L_x_2393:
        /* <DEDUP_REMOVED lines=19> */
.L_x_2396:
[----:B------:R-:W-:Y:S05]  /*30d0*/  BSYNC B0 ;  /* 0x0000000000007941 */ /* 0x000fea0003800000 */
.L_x_2395:
        /* <DEDUP_REMOVED lines=22> */
.L_x_2398:
[----:B------:R-:W-:Y:S05]  /*3240*/  BSYNC B0 ;  /* 0x0000000000007941 */ /* 0x000fea0003800000 */
.L_x_2397:
        /* <DEDUP_REMOVED lines=20> */
.L_x_2400:
[----:B------:R-:W-:Y:S05]  /*3390*/  BSYNC B0 ;  /* 0x0000000000007941 */ /* 0x000fea0003800000 */
.L_x_2399:
        /* <DEDUP_REMOVED lines=20> */
.L_x_2402:
[----:B------:R-:W-:Y:S05]  /*34e0*/  BSYNC B0 ;  /* 0x0000000000007941 */ /* 0x000fea0003800000 */
.L_x_2401:
        /* <DEDUP_REMOVED lines=23> */
.L_x_2404:
[----:B------:R-:W-:Y:S05]  /*3660*/  BSYNC B0 ;  /* 0x0000000000007941 */ /* 0x000fea0003800000 */
.L_x_2403:
[----:B--2---:R-:W2:Y:S01]  /*3670*/  LDL R20, [R1+0x6c] ;  /* 0x00006c0001147983 */ /* 0x004ea20000100800 */
[----:B------:R-:W-:Y:S01]  /*3680*/  ULDC.64 UR12, c[0x0][0x198] ;  /* 0x00006600000c7ab9 */ /* 0x000fe20000000a00 */
[----:B-1----:R-:W-:Y:S01]  /*3690*/  IMAD.U32 R4, RZ, RZ, UR22 ;  /* 0x00000016ff047e24 */ /* 0x002fe2000f8e00ff */
[----:B------:R-:W-:Y:S01]  /*36a0*/  UIMAD UR9, UR19, UR12, URZ ;  /* 0x0000000c130972a4 */ /* 0x000fe2000f8e023f */
[----:B------:R-:W-:Y:S02]  /*36b0*/  IMAD.MOV.U32 R21, RZ, RZ, 0x7f800000 ;  /* 0x7f800000ff157424 */ /* 0x000fe400078e00ff */
[----:B------:R-:W-:Y:S01]  /*36c0*/  IMAD.WIDE.U32 R4, R4, c[0x0][0x198], R22 ;  /* 0x0000660004047a25 */ /* 0x000fe200078e0016 */
        /* <DEDUP_REMOVED lines=9> */
[----:B------:R-:W-:Y:S02]  /*3760*/  IADD3 R5, R20, 0x8, RZ ;  /* 0x0000000814057810 */ /* 0x000fe40007ffe0ff */
        /* <DEDUP_REMOVED lines=44> */
.L_x_2406:
[----:B------:R-:W-:Y:S05]  /*3a30*/  BSYNC B0 ;  /* 0x0000000000007941 */ /* 0x000fea0003800000 */
.L_x_2405:
        /* <DEDUP_REMOVED lines=21> */
.L_x_2408:
[----:B------:R-:W-:Y:S05]  /*3b90*/  BSYNC B0 ;  /* 0x0000000000007941 */ /* 0x000fea0003800000 */
.L_x_2407:
        /* <DEDUP_REMOVED lines=21> */
.L_x_2410:
[----:B------:R-:W-:Y:S05]  /*3cf0*/  BSYNC B0 ;  /* 0x0000000000007941 */ /* 0x000fea0003800000 */
.L_x_2409:
        /* <DEDUP_REMOVED lines=21> */
.L_x_2412:
[----:B------:R-:W-:Y:S05]  /*3e50*/  BSYNC B0 ;  /* 0x0000000000007941 */ /* 0x000fea0003800000 */
.L_x_2411:
[----:B------:R-:W-:Y:S01]  /*3e60*/  ULDC.64 UR12, c[0x0][0x1a0] ;  /* 0x00006800000c7ab9 */ /* 0x000fe20000000a00 */
[----:B-1----:R-:W-:Y:S01]  /*3e70*/  MOV R4, UR22 ;  /* 0x0000001600047c02 */ /* 0x002fe20008000f00 */
[----:B------:R-:W-:Y:S01]  /*3e80*/  UIMAD UR4, UR19, UR12, URZ ;  /* 0x0000000c130472a4 */ /* 0x000fe2000f8e023f */
[----:B------:R1:W-:Y:S01]  /*3e90*/  @P5 STS.128 [R2+0x10000], RZ ;  /* 0x010000ff02005388 */ /* 0x0003e20000000c00 */
[----:B------:R-:W-:Y:S02]  /*3ea0*/  BSSY B0, `(.L_x_2413) ;  /* 0x000001a000007945 */ /* 0x000fe40003800000 */
[----:B------:R-:W-:Y:S01]  /*3eb0*/  UIMAD UR4, UR22, UR13, UR4 ;  /* 0x0000000d160472a4 */ /* 0x000fe2000f8e0204 */
[----:B------:R-:W-:-:S05]  /*3ec0*/  IMAD.WIDE.U32 R4, R4, c[0x0][0x1a0], R22 ;  /* 0x0000680004047a25 */ /* 0x000fca00078e0016 */
[----:B------:R-:W-:Y:S02]  /*3ed0*/  IADD3 R4, P1, R4, UR21, RZ ;  /* 0x0000001504047c10 */ /* 0x000fe4000ff3e0ff */
[----:B------:R-:W-:-:S04]  /*3ee0*/  MOV R6, UR4 ;  /* 0x0000000400067c02 */ /* 0x000fc80008000f00 */
[----:B------:R-:W-:Y:S01]  /*3ef0*/  IADD3.X R5, R5, UR24, R6, P1, !PT ;  /* 0x0000001805057c10 */ /* 0x000fe20008ffe406 */
[----:B------:R-:W-:-:S04]  /*3f00*/  IMAD R6, R13, c[0x0][0x1b8], RZ ;  /* 0x00006e000d067a24 */ /* 0x000fc800078e02ff */
        /* <DEDUP_REMOVED lines=19> */
.L_x_2414:
[----:B-1----:R-:W-:Y:S05]  /*4040*/  BSYNC B0 ;  /* 0x0000000000007941 */ /* 0x002fea0003800000 */
.L_x_2413:
        /* <DEDUP_REMOVED lines=20> */
.L_x_2416:
[----:B------:R-:W-:Y:S05]  /*4190*/  BSYNC B0 ;  /* 0x0000000000007941 */ /* 0x000fea0003800000 */
.L_x_2415:
        /* <DEDUP_REMOVED lines=20> */
.L_x_2418:
[----:B------:R-:W-:Y:S05]  /*42e0*/  BSYNC B0 ;  /* 0x0000000000007941 */ /* 0x000fea0003800000 */
.L_x_2417:
        /* <DEDUP_REMOVED lines=19> */
.L_x_2420:
[----:B------:R-:W-:Y:S05]  /*4420*/  BSYNC B0 ;  /* 0x0000000000007941 */ /* 0x000fea0003800000 */
.L_x_2419:
[----:B------:R-:W-:Y:S02]  /*4430*/  ULDC.64 UR20, c[0x0][0x318] ;  /* 0x0000c60000147ab9 */ /* 0x000fe40000000a00 */
[----:B------:R-:W-:Y:S02]  /*4440*/  USHF.R.S32.HI UR9, URZ, 0x1f, UR39 ;  /* 0x0000001f3f097899 */ /* 0x000fe40008011427 */
[----:B------:R-:W-:Y:S01]  /*4450*/  ULDC.64 UR24, c[0x0][0x320] ;  /* 0x0000c80000187ab9 */ /* 0x000fe20000000a00 */
[----:B-1234-:R-:W-:Y:S01]  /*4460*/  IMAD.U32 R2, RZ, RZ, UR37 ;  /* 0x00000025ff027e24 */ /* 0x01efe2000f8e00ff */
        /* <DEDUP_REMOVED lines=12> */
[----:B------:R-:W-:-:S05]  /*4530*/  IMAD.U32 R4, RZ, RZ, UR20 ;  /* 0x00000014ff047e24 */ /* 0x000fca000f8e00ff */
[----:B------:R-:W-:-:S05]  /*4540*/  IMAD.U32 R5, RZ, RZ, UR21 ;  /* 0x00000015ff057e24 */ /* 0x000fca000f8e00ff */
[----:B------:R-:W2:Y:S01]  /*4550*/  @P1 LDG.E R4, [R4.64] ;  /* 0x0000001a04041981 */ /* 0x000ea2000c1e1900 */
[----:B------:R-:W2:Y:S01]  /*4560*/  @P1 MUFU.RCP R0, c[0x0][0x238] ;  /* 0x00008e0000001b08 */ /* 0x000ea20000001000 */
[----:B------:R-:W-:Y:S01]  /*4570*/  SHF.L.U64.HI R6, R20, 0x2, R14 ;  /* 0x0000000214067819 */ /* 0x000fe2000001020e */
[----:B------:R-:W-:Y:S01]  /*4580*/  CS2R R126, SRZ ;  /* 0x00000000007e7805 */ /* 0x000fe2000001ff00 */
[----:B------:R-:W-:Y:S01]  /*4590*/  STL [R1+0x48], R173 ;  /* 0x000048ad01007387 */ /* 0x000fe20000100800 */
        /* <DEDUP_REMOVED lines=33> */
[----:B------:R-:W-:Y:S01]  /*47b0*/  IMAD.SHL.U32 R163, R164, 0x2, RZ ;  /* 0x00000002a4a37824 */ /* 0x000fe200078e00ff */
[----:B------:R-:W-:-:S02]  /*47c0*/  UMOV UR4, URZ ;  /* 0x0000003f00047c82 */ /* 0x000fc40008000000 */
[----:B------:R-:W-:Y:S02]  /*47d0*/  UIADD3 UR19, UR22, 0x80, URZ ;  /* 0x0000008016137890 */ /* 0x000fe4000fffe03f */
[----:B------:R-:W-:Y:S01]  /*47e0*/  ULDC UR13, c[0x0][0x2e4] ;  /* 0x0000b900000d7ab9 */ /* 0x000fe20000000800 */
[----:B--2---:R-:W-:Y:S01]  /*47f0*/  @P1 FMUL.FTZ R4, R4, R0 ;  /* 0x0000000004041220 */ /* 0x004fe20000410000 */
[----:B------:R-:W-:-:S03]  /*4800*/  LEA.HI R0, R19, R18, RZ, 0x7 ;  /* 0x0000001213007211 */ /* 0x000fc600078f38ff */
[----:B------:R1:W2:Y:S01]  /*4810*/  @P1 R2UR UR9, R4 ;  /* 0x00000000040913c2 */ /* 0x0002a200000e0000 */
[----:B------:R-:W-:Y:S02]  /*4820*/  SHF.R.S32.HI R0, RZ, 0x7, R0 ;  /* 0x00000007ff007819 */ /* 0x000fe40000011400 */
[----:B-1----:R-:W-:Y:S01]  /*4830*/  SHF.L.U32 R4, R18, 0x1, RZ ;  /* 0x0000000112047819 */ /* 0x002fe200000006ff */
[----:B--2---:R-:W-:-:S03]  /*4840*/  @UP1 UMOV UR4, UR9 ;  /* 0x0000000900041c82 */ /* 0x004fc60008000000 */
[----:B------:R-:W-:-:S05]  /*4850*/  LOP3.LUT R4, R4, 0x6, RZ, 0xc0, !PT ;  /* 0x0000000604047812 */ /* 0x000fca00078ec0ff */
[----:B------:R-:W-:-:S05]  /*4860*/  IMAD R0, R0, 0x40, R4 ;  /* 0x0000004000007824 */ /* 0x000fca00078e0204 */
[----:B------:R-:W-:Y:S02]  /*4870*/  LEA R172, R2, R0, 0x7 ;  /* 0x0000000002ac7211 */ /* 0x000fe400078e38ff */
[----:B------:R-:W-:Y:S02]  /*4880*/  IADD3 R2, R164, 0x2000, RZ ;  /* 0x00002000a4027810 */ /* 0x000fe40007ffe0ff */
[----:B------:R-:W-:Y:S02]  /*4890*/  IADD3 R0, R165, 0x2000, RZ ;  /* 0x00002000a5007810 */ /* 0x000fe40007ffe0ff */
[----:B------:R-:W-:Y:S02]  /*48a0*/  SEL R2, R2, R164, !P0 ;  /* 0x000000a402027207 */ /* 0x000fe40004000000 */
[----:B------:R-:W-:-:S03]  /*48b0*/  SEL R0, R0, R165, !P0 ;  /* 0x000000a500007207 */ /* 0x000fc60004000000 */
[----:B------:R-:W-:Y:S01]  /*48c0*/  IMAD.SHL.U32 R162, R2, 0x2, RZ ;  /* 0x0000000202a27824 */ /* 0x000fe200078e00ff */
[----:B------:R-:W-:Y:S01]  /*48d0*/  MOV R2, c[0x0][0x22c] ;  /* 0x00008b0000027a02 */ /* 0x000fe20000000f00 */
[----:B------:R-:W-:-:S04]  /*48e0*/  IMAD.SHL.U32 R156, R0, 0x2, RZ ;  /* 0x00000002009c7824 */ /* 0x000fc800078e00ff */
[----:B------:R-:W-:-:S04]  /*48f0*/  IMAD R2, R2, c[0x0][0x1c0], RZ ;  /* 0x0000700002027a24 */ /* 0x000fc800078e02ff */
[C---:B------:R-:W-:Y:S02]  /*4900*/  IMAD.SHL.U32 R5, R2.reuse, 0x10, RZ ;  /* 0x0000001002057824 */ /* 0x040fe400078e00ff */
[----:B------:R-:W-:-:S03]  /*4910*/  IMAD.SHL.U32 R4, R2, 0x8, RZ ;  /* 0x0000000802047824 */ /* 0x000fc600078e00ff */
[----:B------:R-:W-:Y:S02]  /*4920*/  IADD3 R0, R5, 0x20, RZ ;  /* 0x0000002005007810 */ /* 0x000fe40007ffe0ff */
[----:B------:R-:W-:Y:S02]  /*4930*/  SHF.L.U32 R5, R20, 0x2, RZ ;  /* 0x0000000214057819 */ /* 0x000fe400000006ff */
[----:B------:R-:W-:-:S05]  /*4940*/  IADD3 R0, R4, R0, RZ ;  /* 0x0000000004007210 */ /* 0x000fca0007ffe0ff */
[----:B------:R-:W-:-:S04]  /*4950*/  IMAD.IADD R0, R4, 0x1, R0 ;  /* 0x0000000104007824 */ /* 0x000fc800078e0200 */
[----:B------:R-:W-:-:S05]  /*4960*/  IMAD.IADD R0, R4, 0x1, R0 ;  /* 0x0000000104007824 */ /* 0x000fca00078e0200 */
[----:B------:R-:W-:-:S05]  /*4970*/  IADD3 R0, R4, R0, RZ ;  /* 0x0000000004007210 */ /* 0x000fca0007ffe0ff */
[----:B------:R1:W-:Y:S02]  /*4980*/  STL [R1+0x90], R0 ;  /* 0x0000900001007387 */ /* 0x0003e40000100800 */
[----:B-1----:R-:W-:-:S04]  /*4990*/  IMAD.IADD R0, R4, 0x1, R0 ;  /* 0x0000000104007824 */ /* 0x002fc800078e0200 */
[----:B------:R-:W-:Y:S01]  /*49a0*/  IMAD.IADD R2, R4, 0x1, R0 ;  /* 0x0000000104027824 */ /* 0x000fe200078e0200 */
[----:B------:R1:W-:Y:S04]  /*49b0*/  STL [R1+0x8c], R0 ;  /* 0x00008c0001007387 */ /* 0x0003e80000100800 */
[----:B------:R-:W-:Y:S04]  /*49c0*/  STL [R1+0x9c], R6 ;  /* 0x00009c0601007387 */ /* 0x000fe80000100800 */
[----:B------:R2:W-:Y:S04]  /*49d0*/  STL [R1+0x88], R2 ;  /* 0x0000880201007387 */ /* 0x0005e80000100800 */
[----:B------:R3:W-:Y:S01]  /*49e0*/  STL [R1+0xa0], R5 ;  /* 0x0000a00501007387 */ /* 0x0007e20000100800 */
[----:B-1----:R-:W-:Y:S01]  /*49f0*/  IADD3 R0, R20, -0x80, RZ ;  /* 0xffffff8014007810 */ /* 0x002fe20007ffe0ff */
[----:B--2---:R-:W-:-:S05]  /*4a00*/  IMAD.IADD R2, R4, 0x1, R2 ;  /* 0x0000000104027824 */ /* 0x004fca00078e0202 */
        /* <DEDUP_REMOVED lines=15> */
.L_x_2425:
[----:B------:R-:W2:Y:S01]  /*4b00*/  LDL R52, [R1+0x6c] ;  /* 0x00006c0001347983 */ /* 0x000ea20000100800 */
[----:B------:R-:W-:Y:S03]  /*4b10*/  UIADD3 UR11, UR22, UR10, URZ ;  /* 0x0000000a160b7290 */ /* 0x000fe6000fffe03f */
[----:B-1----:R-:W3:Y:S01]  /*4b20*/  LDL R0, [R1+0xac] ;  /* 0x0000ac0001007983 */ /* 0x002ee20000100800 */
[----:B------:R-:W-:Y:S03]  /*4b30*/  UIADD3 UR9, -UR5, 0x80, UR11 ;  /* 0x0000008005097890 */ /* 0x000fe6000fffe10b */
[----:B------:R-:W0:Y:S01]  /*4b40*/  LDGDEPBAR ;  /* 0x00000000000079af */ /* 0x000e220000000000 */
[----:B------:R-:W-:Y:S02]  /*4b50*/  UIADD3 UR12, UR9, -UR46, URZ ;  /* 0x8000002e090c7290 */ /* 0x000fe4000fffe03f */
[----:B------:R-:W-:Y:S04]  /*4b60*/  USHF.L.U32 UR9, UR8, 0x7, URZ ;  /* 0x0000000708097899 */ /* 0x000fe8000800063f */
[----:B------:R-:W-:Y:S01]  /*4b70*/  UISETP.GE.AND UP0, UPT, UR9, UR12, UPT ;  /* 0x0000000c0900728c */ /* 0x000fe2000bf06270 */
[----:B------:R-:W4:Y:S01]  /*4b80*/  LDL R234, [R1+0xa0] ;  /* 0x0000a00001ea7983 */ /* 0x000f220000100800 */
[----:B------:R-:W-:Y:S01]  /*4b90*/  MOV R168, UR9 ;  /* 0x0000000900a87c02 */ /* 0x000fe20008000f00 */
[----:B------:R-:W-:Y:S02]  /*4ba0*/  ULDC UR12, c[0x0][0x2e4] ;  /* 0x0000b900000c7ab9 */ /* 0x000fe40000000800 */
        /* <DEDUP_REMOVED lines=8> */
[----:B------:R-:W2:Y:S08]  /*4c30*/  LDSM.16.M88.4 R132, [R158+0xd800] ;  /* 0x00d800009e84783b */ /* 0x000eb00000000200 */
[----:B------:R-:W-:Y:S01]  /*4c40*/  LDSM.16.M88.4 R140, [R161+0xc000] ;  /* 0x00c00000a18c783b */ /* 0x000fe20000000200 */
        /* <DEDUP_REMOVED lines=11> */
[C---:B------:R-:W-:Y:S04]  /*4d00*/  HMMA.16816.F32.BF16 R48, R64.reuse, R50, RZ ;  /* 0x000000324030723c */ /* 0x040fe800000418ff */
[----:B--2---:R-:W-:Y:S04]  /*4d10*/  IADD3 R56, R52, -UR10, -R172 ;  /* 0x8000000a34387c10 */ /* 0x004fe8000fffe8ac */
[-C--:B------:R-:W-:Y:S01]  /*4d20*/  HMMA.16816.F32.BF16 R52, R64, R132.reuse, RZ ;  /* 0x000000844034723c */ /* 0x080fe200000418ff */
[----:B------:R-:W-:Y:S02]  /*4d30*/  IADD3 R168, R168, UR5, R56 ;  /* 0x00000005a8a87c10 */ /* 0x000fe4000fffe038 */
[----:B---3--:R-:W-:Y:S02]  /*4d40*/  R2P PR, R0, 0x6 ;  /* 0x0000000600007804 */ /* 0x008fe40000000000 */
[----:B------:R-:W-:Y:S03]  /*4d50*/  IADD3 R151, R168, 0x40, RZ ;  /* 0x00000040a8977810 */ /* 0x000fe60007ffe0ff */
[C---:B------:R-:W-:Y:S04]  /*4d60*/  HMMA.16816.F32.BF16 R56, R60.reuse, R132, RZ ;  /* 0x000000843c38723c */ /* 0x040fe800000418ff */
[----:B------:R-:W-:Y:S02]  /*4d70*/  SEL R2, R167, 0xffffffe0, !P1 ;  /* 0xffffffe0a7027807 */ /* 0x000fe40004800000 */
[----:B------:R-:W-:Y:S02]  /*4d80*/  SEL R157, R166, 0xffffffc0, !P2 ;  /* 0xffffffc0a69d7807 */ /* 0x000fe40005000000 */
[C---:B------:R-:W-:Y:S01]  /*4d90*/  IADD3 R0, R162.reuse, R2, RZ ;  /* 0x00000002a2007210 */ /* 0x040fe20007ffe0ff */
[-C--:B------:R-:W-:Y:S03]  /*4da0*/  HMMA.16816.F32.BF16 R60, R60, R134.reuse, RZ ;  /* 0x000000863c3c723c */ /* 0x080fe600000418ff */
[----:B------:R-:W-:Y:S01]  /*4db0*/  IABS R132, R168 ;  /* 0x000000a800847213 */ /* 0x000fe20000000000 */
[----:B------:R-:W1:Y:S01]  /*4dc0*/  LDSM.16.M88.4 R136, [R0] ;  /* 0x000000000088783b */ /* 0x000e620000000200 */
[-C--:B------:R-:W-:Y:S02]  /*4dd0*/  IADD3 R152, R162, R157.reuse, RZ ;  /* 0x0000009da2987210 */ /* 0x080fe40007ffe0ff */
[----:B------:R2:W-:Y:S01]  /*4de0*/  I2F R197, R132 ;  /* 0x0000008400c57306 */ /* 0x0005e20000201400 */
[----:B------:R-:W-:Y:S04]  /*4df0*/  HMMA.16816.F32.BF16 R64, R64, R134, RZ ;  /* 0x000000864040723c */ /* 0x000fe800000418ff */
[----:B------:R-:W3:Y:S01]  /*4e00*/  LDSM.16.M88.4 R144, [R0+0x2000] ;  /* 0x002000000090783b */ /* 0x000ee20000000200 */
[C---:B------:R-:W-:Y:S02]  /*4e10*/  IADD3 R171, R168.reuse, 0x2f, RZ ;  /* 0x0000002fa8ab7810 */ /* 0x040fe40007ffe0ff */
[C---:B------:R-:W-:Y:S02]  /*4e20*/  IADD3 R150, R168.reuse, 0x8, RZ ;  /* 0x00000008a8967810 */ /* 0x040fe40007ffe0ff */
[----:B------:R-:W-:Y:S02]  /*4e30*/  IADD3 R170, R168, -0x11, RZ ;  /* 0xffffffefa8aa7810 */ /* 0x000fe40007ffe0ff */
[----:B------:R-:W-:Y:S02]  /*4e40*/  ISETP.GE.AND P1, PT, R150, RZ, PT ;  /* 0x000000ff9600720c */ /* 0x000fe40003f26270 */
[C---:B------:R-:W-:Y:S02]  /*4e50*/  IADD3 R169, R168.reuse, 0x30, RZ ;  /* 0x00000030a8a97810 */ /* 0x040fe40007ffe0ff */
[C---:B------:R-:W-:Y:S02]  /*4e60*/  IADD3 R148, R168.reuse, -0x1, RZ ;  /* 0xffffffffa8947810 */ /* 0x040fe40007ffe0ff */
[----:B------:R-:W-:Y:S02]  /*4e70*/  IADD3 R149, R168, 0x7, RZ ;  /* 0x00000007a8957810 */ /* 0x000fe40007ffe0ff */
[----:B------:R-:W-:Y:S01]  /*4e80*/  ISETP.GE.AND P0, PT, R148, RZ, PT ;  /* 0x000000ff9400720c */ /* 0x000fe20003f06270 */
[----:B--2---:R-:W2:Y:S04]  /*4e90*/  LDSM.16.M88.4 R132, [R161+0xc800] ;  /* 0x00c80000a184783b */ /* 0x004ea80000000200 */
[C---:B------:R-:W-:Y:S04]  /*4ea0*/  @!P1 IADD3 R150, -R168.reuse, -0x8, RZ ;  /* 0xfffffff8a8969810 */ /* 0x040fe80007ffe1ff */
[----:B------:R4:W-:Y:S04]  /*4eb0*/  I2F R199, R150 ;  /* 0x0000009600c77306 */ /* 0x0009e80000201400 */
[C---:B------:R-:W-:Y:S02]  /*4ec0*/  @!P0 IADD3 R148, -R168.reuse, 0x1, RZ ;  /* 0x00000001a8948810 */ /* 0x040fe40007ffe1ff */
[----:B------:R-:W-:Y:S01]  /*4ed0*/  ISETP.GE.AND P0, PT, R149, RZ, PT ;  /* 0x000000ff9500720c */ /* 0x000fe20003f06270 */
[-C--:B-1----:R-:W-:Y:S03]  /*4ee0*/  HMMA.16816.F32.BF16 R4, R136, R140.reuse, R4 ;  /* 0x0000008c8804723c */ /* 0x082fe60000041804 */
[----:B------:R1:W-:Y:S05]  /*4ef0*/  I2F R196, R148 ;  /* 0x0000009400c47306 */ /* 0x0003ea0000201400 */
[C---:B---3--:R-:W-:Y:S04]  /*4f00*/  HMMA.16816.F32.BF16 R8, R144.reuse, R140, R8 ;  /* 0x0000008c9008723c */ /* 0x048fe80000041808 */
[C---:B------:R-:W-:Y:S04]  /*4f10*/  @!P0 IADD3 R149, -R168.reuse, -0x7, RZ ;  /* 0xfffffff9a8958810 */ /* 0x040fe80007ffe1ff */
[----:B------:R3:W-:Y:S01]  /*4f20*/  I2F R198, R149 ;  /* 0x0000009500c67306 */ /* 0x0007e20000201400 */
[-C--:B------:R-:W-:Y:S03]  /*4f30*/  HMMA.16816.F32.BF16 R12, R144, R142.reuse, R12 ;  /* 0x0000008e900c723c */ /* 0x080fe6000004180c */
[----:B----4-:R-:W-:Y:S04]  /*4f40*/  IADD3 R150, R168, 0x47, RZ ;  /* 0x00000047a8967810 */ /* 0x010fe80007ffe0ff */
[----:B------:R-:W-:Y:S01]  /*4f50*/  ISETP.GE.AND P0, PT, R150, RZ, PT ;  /* 0x000000ff9600720c */ /* 0x000fe20003f06270 */
[C---:B------:R-:W-:Y:S01]  /*4f60*/  HMMA.16816.F32.BF16 R16, R136.reuse, R142, R16 ;  /* 0x0000008e8810723c */ /* 0x040fe20000041810 */
[----:B------:R-:W4:Y:S03]  /*4f70*/  LDSM.16.M88.4 R140, [R161+0xd000] ;  /* 0x00d00000a18c783b */ /* 0x000f260000000200 */
[----:B-1----:R-:W-:Y:S04]  /*4f80*/  IADD3 R148, R168, 0x48, RZ ;  /* 0x00000048a8947810 */ /* 0x002fe80007ffe0ff */
[-C--:B--2---:R-:W-:Y:S03]  /*4f90*/  HMMA.16816.F32.BF16 R20, R136, R132.reuse, R20 ;  /* 0x000000848814723c */ /* 0x084fe60000041814 */
[----:B------:R-:W-:Y:S02]  /*4fa0*/  ISETP.GE.AND P1, PT, R148, RZ, PT ;  /* 0x000000ff9400720c */ /* 0x000fe40003f26270 */
[C---:B------:R-:W-:Y:S02]  /*4fb0*/  @!P0 IADD3 R150, -R168.reuse, -0x47, RZ ;  /* 0xffffffb9a8968810 */ /* 0x040fe40007ffe1ff */
[C---:B---3--:R-:W-:Y:S01]  /*4fc0*/  IADD3 R149, R168.reuse, 0x3f, RZ ;  /* 0x0000003fa8957810 */ /* 0x048fe20007ffe0ff */
[C---:B------:R-:W-:Y:S01]  /*4fd0*/  HMMA.16816.F32.BF16 R24, R144.reuse, R132, R24 ;  /* 0x000000849018723c */ /* 0x040fe20000041818 */
[----:B------:R1:W-:Y:S03]  /*4fe0*/  I2F R223, R150 ;  /* 0x0000009600df7306 */ /* 0x0003e60000201400 */
[----:B------:R-:W-:Y:S04]  /*4ff0*/  ISETP.GE.AND P0, PT, R149, RZ, PT ;  /* 0x000000ff9500720c */ /* 0x000fe80003f06270 */
[-C--:B------:R-:W-:Y:S04]  /*5000*/  HMMA.16816.F32.BF16 R28, R144, R134.reuse, R28 ;  /* 0x00000086901c723c */ /* 0x080fe8000004181c */
[C---:B------:R-:W-:Y:S02]  /*5010*/  @!P1 IADD3 R148, -R168.reuse, -0x48, RZ ;  /* 0xffffffb8a8949810 */ /* 0x040fe40007ffe1ff */
[----:B------:R-:W-:Y:S02]  /*5020*/  ISETP.GE.AND P1, PT, R151, RZ, PT ;  /* 0x000000ff9700720c */ /* 0x000fe40003f26270 */
[----:B------:R2:W-:Y:S01]  /*5030*/  I2F R224, R148 ;  /* 0x0000009400e07306 */ /* 0x0005e20000201400 */
[C---:B------:R-:W-:Y:S01]  /*5040*/  HMMA.16816.F32.BF16 R32, R136.reuse, R134, R32 ;  /* 0x000000868820723c */ /* 0x040fe20000041820 */
[----:B------:R-:W3:Y:S03]  /*5050*/  LDSM.16.M88.4 R132, [R161+0xd800] ;  /* 0x00d80000a184783b */ /* 0x000ee60000000200 */
[C---:B------:R-:W-:Y:S04]  /*5060*/  @!P0 IADD3 R149, -R168.reuse, -0x3f, RZ ;  /* 0xffffffc1a8958810 */ /* 0x040fe80007ffe1ff */
[-C--:B----4-:R-:W-:Y:S01]  /*5070*/  HMMA.16816.F32.BF16 R36, R136, R140.reuse, R36 ;  /* 0x0000008c8824723c */ /* 0x090fe20000041824 */
[----:B------:R4:W-:Y:S03]  /*5080*/  I2F R189, R149 ;  /* 0x0000009500bd7306 */ /* 0x0009e60000201400 */
[C---:B------:R-:W-:Y:S02]  /*5090*/  @!P1 IADD3 R151, -R168.reuse, -0x40, RZ ;  /* 0xffffffc0a8979810 */ /* 0x040fe40007ffe1ff */
[----:B-1----:R-:W-:Y:S02]  /*50a0*/  IADD3 R150, R168, 0x37, RZ ;  /* 0x00000037a8967810 */ /* 0x002fe40007ffe0ff */
[C---:B------:R-:W-:Y:S03]  /*50b0*/  HMMA.16816.F32.BF16 R40, R144.reuse, R140, R40 ;  /* 0x0000008c9028723c */ /* 0x040fe60000041828 */
[----:B------:R-:W-:Y:S01]  /*50c0*/  I2F R191, R151 ;  /* 0x0000009700bf7306 */ /* 0x000fe20000201400 */
[----:B------:R-:W-:Y:S02]  /*50d0*/  ISETP.GE.AND P0, PT, R150, RZ, PT ;  /* 0x000000ff9600720c */ /* 0x000fe40003f06270 */
[----:B--2---:R-:W-:Y:S02]  /*50e0*/  IADD3 R148, R168, 0x38, RZ ;  /* 0x00000038a8947810 */ /* 0x004fe40007ffe0ff */
[-C--:B------:R-:W-:Y:S03]  /*50f0*/  HMMA.16816.F32.BF16 R44, R144, R142.reuse, R44 ;  /* 0x0000008e902c723c */ /* 0x080fe6000004182c */
[----:B------:R-:W-:Y:S05]  /*5100*/  ISETP.GE.AND P1, PT, R148, RZ, PT ;  /* 0x000000ff9400720c */ /* 0x000fea0003f26270 */
[C---:B------:R-:W-:Y:S01]  /*5110*/  HMMA.16816.F32.BF16 R48, R136.reuse, R142, R48 ;  /* 0x0000008e8830723c */ /* 0x040fe20000041830 */
[----:B------:R-:W-:Y:S03]  /*5120*/  LDSM.16.M88.4 R140, [R152] ;  /* 0x00000000988c783b */ /* 0x000fe60000000200 */
[C---:B----4-:R-:W-:Y:S02]  /*5130*/  IADD3 R149, R168.reuse, -0x8, RZ ;  /* 0xfffffff8a8957810 */ /* 0x050fe40007ffe0ff */
[C---:B------:R-:W-:Y:S02]  /*5140*/  @!P0 IADD3 R150, -R168.reuse, -0x37, RZ ;  /* 0xffffffc9a8968810 */ /* 0x040fe40007ffe1ff */
[C---:B------:R-:W-:Y:S01]  /*5150*/  @!P1 IADD3 R148, -R168.reuse, -0x38, RZ ;  /* 0xffffffc8a8949810 */ /* 0x040fe20007ffe1ff */
[----:B------:R-:W-:Y:S01]  /*5160*/  LDSM.16.M88.4 R152, [R152+0x2000] ;  /* 0x002000009898783b */ /* 0x000fe20000000200 */
[----:B------:R1:W-:Y:S01]  /*5170*/  I2F R194, R150 ;  /* 0x0000009600c27306 */ /* 0x0003e20000201400 */
[-C--:B---3--:R-:W-:Y:S03]  /*5180*/  HMMA.16816.F32.BF16 R52, R136, R132.reuse, R52 ;  /* 0x000000848834723c */ /* 0x088fe60000041834 */
[----:B------:R-:W-:Y:S05]  /*5190*/  ISETP.GE.AND P1, PT, R149, RZ, PT ;  /* 0x000000ff9500720c */ /* 0x000fea0003f26270 */
[C---:B------:R-:W-:Y:S01]  /*51a0*/  HMMA.16816.F32.BF16 R56, R144.reuse, R132, R56 ;  /* 0x000000849038723c */ /* 0x040fe20000041838 */
[----:B------:R2:W-:Y:S07]  /*51b0*/  I2F R195, R148 ;  /* 0x0000009400c37306 */ /* 0x0005ee0000201400 */
[C---:B------:R-:W-:Y:S01]  /*51c0*/  @!P1 IADD3 R149, -R168.reuse, 0x8, RZ ;  /* 0x00000008a8959810 */ /* 0x040fe20007ffe1ff */
[-C--:B------:R-:W-:Y:S03]  /*51d0*/  HMMA.16816.F32.BF16 R60, R144, R134.reuse, R60 ;  /* 0x00000086903c723c */ /* 0x080fe6000004183c */
[----:B------:R-:W-:Y:S01]  /*51e0*/  I2F R190, R149 ;  /* 0x0000009500be7306 */ /* 0x000fe20000201400 */
[----:B-1----:R-:W-:Y:S04]  /*51f0*/  IADD3 R150, R168, -0x10, RZ ;  /* 0xfffffff0a8967810 */ /* 0x002fe80007ffe0ff */
[----:B------:R-:W-:Y:S01]  /*5200*/  HMMA.16816.F32.BF16 R64, R136, R134, R64 ;  /* 0x000000868840723c */ /* 0x000fe20000041840 */
[----:B------:R-:W-:Y:S03]  /*5210*/  LDSM.16.M88.4 R132, [R159+0xc800] ;  /* 0x00c800009f84783b */ /* 0x000fe60000000200 */
[----:B------:R-:W-:Y:S02]  /*5220*/  ISETP.GE.AND P1, PT, R150, RZ, PT ;  /* 0x000000ff9600720c */ /* 0x000fe40003f26270 */
[C---:B------:R-:W-:Y:S02]  /*5230*/  IADD3 R146, R168.reuse, -0x20, RZ ;  /* 0xffffffe0a8927810 */ /* 0x040fe40007ffe0ff */
[----:B--2---:R-:W-:Y:S04]  /*5240*/  IADD3 R148, R168, -0x9, RZ ;  /* 0xfffffff7a8947810 */ /* 0x004fe80007ffe0ff */
[----:B------:R-:W-:Y:S02]  /*5250*/  ISETP.GE.AND P0, PT, R148, RZ, PT ;  /* 0x000000ff9400720c */ /* 0x000fe40003f06270 */
[C---:B------:R-:W-:Y:S02]  /*5260*/  IADD3 R136, R168.reuse, -0x18, RZ ;  /* 0xffffffe8a8887810 */ /* 0x040fe40007ffe0ff */
[C---:B------:R-:W-:Y:S02]  /*5270*/  IADD3 R144, R168.reuse, -0x19, RZ ;  /* 0xffffffe7a8907810 */ /* 0x040fe40007ffe0ff */
[C---:B------:R-:W-:Y:S02]  /*5280*/  @!P1 IADD3 R150, -R168.reuse, 0x10, RZ ;  /* 0x00000010a8969810 */ /* 0x040fe40007ffe1ff */
[----:B------:R-:W-:Y:S02]  /*5290*/  ISETP.GE.AND P1, PT, R169, RZ, PT ;  /* 0x000000ffa900720c */ /* 0x000fe40003f26270 */
[----:B------:R-:W-:Y:S01]  /*52a0*/  I2F R193, R150 ;  /* 0x0000009600c17306 */ /* 0x000fe20000201400 */
[C---:B------:R-:W-:Y:S02]  /*52b0*/  IADD3 R145, R168.reuse, 0x27, RZ ;  /* 0x00000027a8917810 */ /* 0x040fe40007ffe0ff */
[----:B------:R-:W-:Y:S02]  /*52c0*/  @!P0 IADD3 R148, -R168, 0x9, RZ ;  /* 0x00000009a8948810 */ /* 0x000fe40007ffe1ff */
[----:B------:R-:W-:Y:S05]  /*52d0*/  ISETP.GE.AND P0, PT, R170, RZ, PT ;  /* 0x000000ffaa00720c */ /* 0x000fea0003f06270 */
[----:B------:R1:W-:Y:S01]  /*52e0*/  I2F R188, R148 ;  /* 0x0000009400bc7306 */ /* 0x0003e20000201400 */
[C---:B------:R-:W-:Y:S07]  /*52f0*/  @!P1 IADD3 R169, -R168.reuse, -0x30, RZ ;  /* 0xffffffd0a8a99810 */ /* 0x040fee0007ffe1ff */
[C---:B------:R-:W-:Y:S02]  /*5300*/  @!P0 IADD3 R170, -R168.reuse, 0x11, RZ ;  /* 0x00000011a8aa8810 */ /* 0x040fe40007ffe1ff */
[----:B------:R2:W-:Y:S01]  /*5310*/  I2F R185, R169 ;  /* 0x000000a900b97306 */ /* 0x0005e20000201400 */
[----:B------:R-:W-:Y:S09]  /*5320*/  ISETP.GE.AND P0, PT, R171, RZ, PT ;  /* 0x000000ffab00720c */ /* 0x000ff20003f06270 */
[----:B------:R3:W-:Y:S01]  /*5330*/  I2F R192, R170 ;  /* 0x000000aa00c07306 */ /* 0x0007e20000201400 */
[----:B-1----:R-:W1:Y:S03]  /*5340*/  LDSM.16.M88.4 R148, [R159+0xc000] ;  /* 0x00c000009f94783b */ /* 0x002e660000000200 */
[C---:B------:R-:W-:Y:S02]  /*5350*/  @!P0 IADD3 R171, -R168.reuse, -0x2f, RZ ;  /* 0xffffffd1a8ab8810 */ /* 0x040fe40007ffe1ff */
[----:B------:R-:W-:Y:S04]  /*5360*/  ISETP.GE.AND P0, PT, R145, RZ, PT ;  /* 0x000000ff9100720c */ /* 0x000fe80003f06270 */
[----:B------:R-:W-:Y:S01]  /*5370*/  I2F R182, R171 ;  /* 0x000000ab00b67306 */ /* 0x000fe20000201400 */
[C---:B--2---:R-:W-:Y:S08]  /*5380*/  IADD3 R169, R168.reuse, 0x10, RZ ;  /* 0x00000010a8a97810 */ /* 0x044ff00007ffe0ff */
[----:B------:R-:W-:Y:S02]  /*5390*/  @!P0 IADD3 R145, -R168, -0x27, RZ ;  /* 0xffffffd9a8918810 */ /* 0x000fe40007ffe1ff */
[----:B------:R-:W-:Y:S02]  /*53a0*/  ISETP.GE.AND P0, PT, R144, RZ, PT ;  /* 0x000000ff9000720c */ /* 0x000fe40003f06270 */
[----:B------:R2:W-:Y:S01]  /*53b0*/  I2F R186, R145 ;  /* 0x0000009100ba7306 */ /* 0x0005e20000201400 */
[----:B---3--:R-:W-:Y:S04]  /*53c0*/  IADD3 R170, R168, 0x28, RZ ;  /* 0x00000028a8aa7810 */ /* 0x008fe80007ffe0ff */
[----:B------:R-:W-:Y:S06]  /*53d0*/  ISETP.GE.AND P1, PT, R170, RZ, PT ;  /* 0x000000ffaa00720c */ /* 0x000fec0003f26270 */
[C---:B------:R-:W-:Y:S04]  /*53e0*/  @!P0 IADD3 R144, -R168.reuse, 0x19, RZ ;  /* 0x00000019a8908810 */ /* 0x040fe80007ffe1ff */
[----:B------:R3:W-:Y:S03]  /*53f0*/  I2F R178, R144 ;  /* 0x0000009000b27306 */ /* 0x0007e60000201400 */
[----:B------:R-:W-:Y:S01]  /*5400*/  @!P1 IADD3 R170, -R168, -0x28, RZ ;  /* 0xffffffd8a8aa9810 */ /* 0x000fe20007ffe1ff */
[-C--:B-1----:R-:W-:Y:S06]  /*5410*/  HMMA.16816.F32.BF16 R4, R140, R148.reuse, R4 ;  /* 0x000000948c04723c */ /* 0x082fec0000041804 */
[----:B------:R-:W-:Y:S01]  /*5420*/  I2F R187, R170 ;  /* 0x000000aa00bb7306 */ /* 0x000fe20000201400 */
[----:B------:R-:W-:Y:S01]  /*5430*/  ISETP.GE.AND P1, PT, R136, RZ, PT ;  /* 0x000000ff8800720c */ /* 0x000fe20003f26270 */
[C---:B------:R-:W-:Y:S04]  /*5440*/  HMMA.16816.F32.BF16 R8, R152.reuse, R148, R8 ;  /* 0x000000949808723c */ /* 0x040fe80000041808 */
[----:B--2---:R-:W-:Y:S03]  /*5450*/  IADD3 R145, R168, -0x21, RZ ;  /* 0xffffffdfa8917810 */ /* 0x004fe60007ffe0ff */
[----:B------:R-:W-:Y:S01]  /*5460*/  IADD3 R148, R0, R157, RZ ;  /* 0x0000009d00947210 */ /* 0x000fe20007ffe0ff */
[-C--:B------:R-:W-:Y:S03]  /*5470*/  HMMA.16816.F32.BF16 R12, R152, R150.reuse, R12 ;  /* 0x00000096980c723c */ /* 0x080fe6000004180c */
[----:B------:R-:W-:Y:S02]  /*5480*/  ISETP.GE.AND P0, PT, R145, RZ, PT ;  /* 0x000000ff9100720c */ /* 0x000fe40003f06270 */
[C---:B------:R-:W-:Y:S02]  /*5490*/  @!P1 IADD3 R136, -R168.reuse, 0x18, RZ ;  /* 0x00000018a8889810 */ /* 0x040fe40007ffe1ff */
[----:B------:R-:W-:Y:S01]  /*54a0*/  IADD3 R149, R168, -0x29, RZ ;  /* 0xffffffd7a8957810 */ /* 0x000fe20007ffe0ff */
[C---:B------:R-:W-:Y:S01]  /*54b0*/  HMMA.16816.F32.BF16 R16, R140.reuse, R150, R16 ;  /* 0x000000968c10723c */ /* 0x040fe20000041810 */
[----:B------:R1:W-:Y:S03]  /*54c0*/  I2F R180, R136 ;  /* 0x0000008800b47306 */ /* 0x0003e60000201400 */
[----:B------:R-:W-:Y:S02]  /*54d0*/  ISETP.GE.AND P1, PT, R146, RZ, PT ;  /* 0x000000ff9200720c */ /* 0x000fe40003f26270 */
[C---:B---3--:R-:W-:Y:S02]  /*54e0*/  IADD3 R144, R168.reuse, 0x20, RZ ;  /* 0x00000020a8907810 */ /* 0x048fe40007ffe0ff */
[-C--:B------:R-:W-:Y:S04]  /*54f0*/  HMMA.16816.F32.BF16 R20, R140, R132.reuse, R20 ;  /* 0x000000848c14723c */ /* 0x080fe80000041814 */
[C---:B------:R-:W-:Y:S02]  /*5500*/  IADD3 R150, R168.reuse, -0x28, RZ ;  /* 0xffffffd8a8967810 */ /* 0x040fe40007ffe0ff */
[C---:B------:R-:W-:Y:S02]  /*5510*/  @!P0 IADD3 R145, -R168.reuse, 0x21, RZ ;  /* 0x00000021a8918810 */ /* 0x040fe40007ffe1ff */
[C---:B------:R-:W-:Y:S02]  /*5520*/  HMMA.16816.F32.BF16 R24, R152.reuse, R132, R24 ;  /* 0x000000849818723c */ /* 0x040fe40000041818 */
[----:B------:R2:W-:Y:S02]  /*5530*/  I2F R183, R145 ;  /* 0x0000009100b77306 */ /* 0x0005e40000201400 */
[----:B------:R-:W-:Y:S02]  /*5540*/  @!P1 IADD3 R146, -R168, 0x20, RZ ;  /* 0x00000020a8929810 */ /* 0x000fe40007ffe1ff */
[----:B------:R-:W-:Y:S02]  /*5550*/  ISETP.GE.AND P1, PT, R144, RZ, PT ;  /* 0x000000ff9000720c */ /* 0x000fe40003f26270 */
[-C--:B------:R-:W-:Y:S01]  /*5560*/  HMMA.16816.F32.BF16 R28, R152, R134.reuse, R28 ;  /* 0x00000086981c723c */ /* 0x080fe2000004181c */
[----:B-1----:R-:W1:Y:S03]  /*5570*/  LDSM.16.M88.4 R136, [R159+0xd000] ;  /* 0x00d000009f88783b */ /* 0x002e660000000200 */
[----:B------:R3:W-:Y:S01]  /*5580*/  I2F R184, R146 ;  /* 0x0000009200b87306 */ /* 0x0007e20000201400 */
[C---:B------:R-:W-:Y:S02]  /*5590*/  IADD3 R0, R168.reuse, -0x31, RZ ;  /* 0xffffffcfa8007810 */ /* 0x040fe40007ffe0ff */
[C---:B------:R-:W-:Y:S01]  /*55a0*/  IADD3 R170, R168.reuse, -0x30, RZ ;  /* 0xffffffd0a8aa7810 */ /* 0x040fe20007ffe0ff */
[C---:B------:R-:W-:Y:S01]  /*55b0*/  HMMA.16816.F32.BF16 R32, R140.reuse, R134, R32 ;  /* 0x000000868c20723c */ /* 0x040fe20000041820 */
[----:B------:R-:W4:Y:S03]  /*55c0*/  LDSM.16.M88.4 R132, [R159+0xd800] ;  /* 0x00d800009f84783b */ /* 0x000f260000000200 */
[C---:B------:R-:W-:Y:S04]  /*55d0*/  @!P1 IADD3 R144, -R168.reuse, -0x20, RZ ;  /* 0xffffffe0a8909810 */ /* 0x040fe80007ffe1ff */
[----:B------:R1:W-:Y:S01]  /*55e0*/  I2F R176, R144 ;  /* 0x0000009000b07306 */ /* 0x0003e20000201400 */
[C---:B--2---:R-:W-:Y:S04]  /*55f0*/  IADD3 R145, R168.reuse, 0x18, RZ ;  /* 0x00000018a8917810 */ /* 0x044fe80007ffe0ff */
[----:B------:R-:W-:Y:S02]  /*5600*/  ISETP.GE.AND P1, PT, R145, RZ, PT ;  /* 0x000000ff9100720c */ /* 0x000fe40003f26270 */
[----:B---3--:R-:W-:Y:S04]  /*5610*/  IADD3 R146, R168, 0x1f, RZ ;  /* 0x0000001fa8927810 */ /* 0x008fe80007ffe0ff */
[----:B------:R-:W-:Y:S07]  /*5620*/  ISETP.GE.AND P0, PT, R146, RZ, PT ;  /* 0x000000ff9200720c */ /* 0x000fee0003f06270 */
[----:B------:R-:W-:Y:S02]  /*5630*/  @!P1 IADD3 R145, -R168, -0x18, RZ ;  /* 0xffffffe8a8919810 */ /* 0x000fe40007ffe1ff */
[----:B------:R-:W-:Y:S02]  /*5640*/  ISETP.GE.AND P1, PT, R150, RZ, PT ;  /* 0x000000ff9600720c */ /* 0x000fe40003f26270 */
[----:B------:R-:W-:Y:S01]  /*5650*/  I2F R181, R145 ;  /* 0x0000009100b57306 */ /* 0x000fe20000201400 */
[-C--:B-1----:R-:W-:Y:S03]  /*5660*/  HMMA.16816.F32.BF16 R36, R140, R136.reuse, R36 ;  /* 0x000000888c24723c */ /* 0x082fe60000041824 */
[C---:B------:R-:W-:Y:S02]  /*5670*/  @!P0 IADD3 R146, -R168.reuse, -0x1f, RZ ;  /* 0xffffffe1a8928810 */ /* 0x040fe40007ffe1ff */
[C---:B------:R-:W-:Y:S03]  /*5680*/  IADD3 R144, R168.reuse, 0x17, RZ ;  /* 0x00000017a8907810 */ /* 0x040fe60007ffe0ff */
[C---:B------:R-:W-:Y:S01]  /*5690*/  HMMA.16816.F32.BF16 R40, R152.reuse, R136, R40 ;  /* 0x000000889828723c */ /* 0x040fe20000041828 */
[----:B------:R-:W-:Y:S03]  /*56a0*/  I2F R175, R146 ;  /* 0x0000009200af7306 */ /* 0x000fe60000201400 */
[----:B------:R-:W-:Y:S02]  /*56b0*/  @!P1 IADD3 R150, -R168, 0x28, RZ ;  /* 0x00000028a8969810 */ /* 0x000fe40007ffe1ff */
[----:B------:R-:W-:Y:S02]  /*56c0*/  ISETP.GE.AND P0, PT, R144, RZ, PT ;  /* 0x000000ff9000720c */ /* 0x000fe40003f06270 */
[-C--:B------:R-:W-:Y:S03]  /*56d0*/  HMMA.16816.F32.BF16 R44, R152, R138.reuse, R44 ;  /* 0x0000008a982c723c */ /* 0x080fe6000004182c */
[----:B------:R-:W-:Y:S01]  /*56e0*/  I2F R174, R150 ;  /* 0x0000009600ae7306 */ /* 0x000fe20000201400 */
[----:B------:R-:W-:Y:S04]  /*56f0*/  ISETP.GE.AND P1, PT, R170, RZ, PT ;  /* 0x000000ffaa00720c */ /* 0x000fe80003f26270 */
[C---:B------:R-:W-:Y:S01]  /*5700*/  HMMA.16816.F32.BF16 R48, R140.reuse, R138, R48 ;  /* 0x0000008a8c30723c */ /* 0x040fe20000041830 */
[----:B------:R-:W-:Y:S03]  /*5710*/  LDSM.16.M88.4 R136, [R148] ;  /* 0x000000009488783b */ /* 0x000fe60000000200 */
[C---:B------:R-:W-:Y:S02]  /*5720*/  @!P0 IADD3 R144, -R168.reuse, -0x17, RZ ;  /* 0xffffffe9a8908810 */ /* 0x040fe40007ffe1ff */
[----:B------:R-:W-:Y:S02]  /*5730*/  ISETP.GE.AND P0, PT, R149, RZ, PT ;  /* 0x000000ff9500720c */ /* 0x000fe40003f06270 */
[----:B------:R1:W-:Y:S01]  /*5740*/  I2F R179, R144 ;  /* 0x0000009000b37306 */ /* 0x0003e20000201400 */
[-C--:B----4-:R-:W-:Y:S03]  /*5750*/  HMMA.16816.F32.BF16 R52, R140, R132.reuse, R52 ;  /* 0x000000848c34723c */ /* 0x090fe60000041834 */
[C---:B------:R-:W-:Y:S02]  /*5760*/  @!P1 IADD3 R170, -R168.reuse, 0x30, RZ ;  /* 0x00000030a8aa9810 */ /* 0x040fe40007ffe1ff */
[----:B------:R-:W-:Y:S03]  /*5770*/  ISETP.GE.AND P1, PT, R169, RZ, PT ;  /* 0x000000ffa900720c */ /* 0x000fe60003f26270 */
[C---:B------:R-:W-:Y:S01]  /*5780*/  HMMA.16816.F32.BF16 R56, R152.reuse, R132, R56 ;  /* 0x000000849838723c */ /* 0x040fe20000041838 */
[----:B------:R-:W-:Y:S03]  /*5790*/  I2F R177, R170 ;  /* 0x000000aa00b17306 */ /* 0x000fe60000201400 */
[----:B------:R-:W-:Y:S02]  /*57a0*/  @!P0 IADD3 R149, -R168, 0x29, RZ ;  /* 0x00000029a8958810 */ /* 0x000fe40007ffe1ff */
[----:B------:R-:W-:Y:S02]  /*57b0*/  ISETP.GE.AND P0, PT, R0, RZ, PT ;  /* 0x000000ff0000720c */ /* 0x000fe40003f06270 */
[-C--:B------:R-:W-:Y:S03]  /*57c0*/  HMMA.16816.F32.BF16 R60, R152, R134.reuse, R60 ;  /* 0x00000086983c723c */ /* 0x080fe6000004183c */
[----:B------:R2:W-:Y:S01]  /*57d0*/  I2F R171, R149 ;  /* 0x0000009500ab7306 */ /* 0x0005e20000201400 */
[C---:B------:R-:W-:Y:S02]  /*57e0*/  IADD3 R133, R168.reuse, 0xf, RZ ;  /* 0x0000000fa8857810 */ /* 0x040fe40007ffe0ff */
[C---:B------:R-:W-:Y:S01]  /*57f0*/  @!P1 IADD3 R169, -R168.reuse, -0x10, RZ ;  /* 0xfffffff0a8a99810 */ /* 0x040fe20007ffe1ff */
[----:B-1----:R-:W1:Y:S01]  /*5800*/  LDSM.16.M88.4 R144, [R160+0xc000] ;  /* 0x00c00000a090783b */ /* 0x002e620000000200 */
[----:B------:R-:W-:Y:S04]  /*5810*/  HMMA.16816.F32.BF16 R64, R140, R134, R64 ;  /* 0x000000868c40723c */ /* 0x000fe80000041840 */
[C---:B------:R-:W-:Y:S01]  /*5820*/  @!P0 IADD3 R0, -R168.reuse, 0x31, RZ ;  /* 0x00000031a8008810 */ /* 0x040fe20007ffe1ff */
[----:B------:R-:W-:Y:S01]  /*5830*/  I2F R134, R169 ;  /* 0x000000a900867306 */ /* 0x000fe20000201400 */
[----:B------:R-:W-:Y:S02]  /*5840*/  ISETP.GE.AND P0, PT, R133, RZ, PT ;  /* 0x000000ff8500720c */ /* 0x000fe40003f06270 */
[----:B------:R-:W-:Y:S04]  /*5850*/  IADD3 R132, R168, -0x38, RZ ;  /* 0xffffffc8a8847810 */ /* 0x000fe80007ffe0ff */
[----:B------:R-:W-:Y:S03]  /*5860*/  ISETP.GE.AND P2, PT, R132, RZ, PT ;  /* 0x000000ff8400720c */ /* 0x000fe60003f46270 */
[----:B------:R3:W-:Y:S01]  /*5870*/  I2F R170, R0 ;  /* 0x0000000000aa7306 */ /* 0x0007e20000201400 */
[----:B--2---:R-:W2:Y:S03]  /*5880*/  LDSM.16.M88.4 R148, [R148+0x2000] ;  /* 0x002000009494783b */ /* 0x004ea60000000200 */
[C---:B------:R-:W-:Y:S06]  /*5890*/  @!P0 IADD3 R133, -R168.reuse, -0xf, RZ ;  /* 0xfffffff1a8858810 */ /* 0x040fec0007ffe1ff */
[C---:B------:R-:W-:Y:S01]  /*58a0*/  @!P2 IADD3 R132, -R168.reuse, 0x38, RZ ;  /* 0x00000038a884a810 */ /* 0x040fe20007ffe1ff */
[----:B------:R-:W-:Y:S10]  /*58b0*/  I2F R133, R133 ;  /* 0x0000008500857306 */ /* 0x000ff40000201400 */
[----:B------:R-:W-:Y:S01]  /*58c0*/  I2F R211, R132 ;  /* 0x0000008400d37306 */ /* 0x000fe20000201400 */
[-C--:B-1----:R-:W-:Y:S05]  /*58d0*/  HMMA.16816.F32.BF16 R4, R136, R144.reuse, R4 ;  /* 0x000000908804723c */ /* 0x082fea0000041804 */
[----:B---3--:R-:W-:Y:S04]  /*58e0*/  IADD3 R0, R168, -0x39, RZ ;  /* 0xffffffc7a8007810 */ /* 0x008fe80007ffe0ff */
[----:B------:R-:W-:Y:S01]  /*58f0*/  ISETP.GE.AND P1, PT, R0, RZ, PT ;  /* 0x000000ff0000720c */ /* 0x000fe20003f26270 */
[C---:B--2---:R-:W-:Y:S11]  /*5900*/  HMMA.16816.F32.BF16 R8, R148.reuse, R144, R8 ;  /* 0x000000909408723c */ /* 0x044ff60000041808 */
[----:B------:R-:W-:Y:S03]  /*5910*/  @!UPT UIADD3 URZ, URZ, URZ, URZ ;  /* 0x0000003f3f3ff290 */ /* 0x000fe6000fffe03f */
[----:B------:R-:W-:Y:S01]  /*5920*/  FMUL.FTZ R5, R5, c[0x0][0x2ec] ;  /* 0x0000bb0005057a20 */ /* 0x000fe20000410000 */
[----:B------:R-:W-:Y:S01]  /*5930*/  @!P1 IADD3 R0, -R168, 0x39, RZ ;  /* 0x00000039a8009810 */ /* 0x000fe20007ffe1ff */
[----:B------:R-:W-:Y:S02]  /*5940*/  FMUL.FTZ R6, R6, c[0x0][0x2ec] ;  /* 0x0000bb0006067a20 */ /* 0x000fe40000410000 */
[----:B------:R-:W-:Y:S01]  /*5950*/  MUFU.TANH R218, R5 ;  /* 0x0000000500da7308 */ /* 0x000fe20000002400 */
[----:B------:R-:W-:Y:S01]  /*5960*/  FMUL.FTZ R7, R7, c[0x0][0x2ec] ;  /* 0x0000bb0007077a20 */ /* 0x000fe20000410000 */
[-C--:B------:R-:W-:Y:S03]  /*5970*/  HMMA.16816.F32.BF16 R12, R148, R146.reuse, R12 ;  /* 0x00000092940c723c */ /* 0x080fe6000004180c */
[----:B------:R-:W-:Y:S05]  /*5980*/  FMUL.FTZ R4, R4, c[0x0][0x2ec] ;  /* 0x0000bb0004047a20 */ /* 0x000fea0000410000 */
[----:B------:R-:W-:Y:S01]  /*5990*/  MUFU.TANH R217, R6 ;  /* 0x0000000600d97308 */ /* 0x000fe20000002400 */
[C---:B------:R-:W-:Y:S04]  /*59a0*/  HMMA.16816.F32.BF16 R16, R136.reuse, R146, R16 ;  /* 0x000000928810723c */ /* 0x040fe80000041810 */
[----:B------:R-:W-:Y:S02]  /*59b0*/  FMUL.FTZ R10, R10, c[0x0][0x2ec] ;  /* 0x0000bb000a0a7a20 */ /* 0x000fe40000410000 */
[----:B------:R-:W-:Y:S03]  /*59c0*/  FMUL.FTZ R11, R11, c[0x0][0x2ec] ;  /* 0x0000bb000b0b7a20 */ /* 0x000fe60000410000 */
[----:B------:R-:W-:Y:S03]  /*59d0*/  MUFU.TANH R216, R7 ;  /* 0x0000000700d87308 */ /* 0x000fe60000002400 */
        /* <DEDUP_REMOVED lines=10> */
[----:B------:R-:W-:Y:S10]  /*5a80*/  MUFU.TANH R219, R10 ;  /* 0x0000000a00db7308 */ /* 0x000ff40000002400 */
[----:B------:R-:W2:Y:S01]  /*5a90*/  MUFU.TANH R213, R11 ;  /* 0x0000000b00d57308 */ /* 0x000ea20000002400 */
[----:B-1----:R-:W1:Y:S09]  /*5aa0*/  LDSM.16.M88.4 R4, [R160+0xc800] ;  /* 0x00c80000a004783b */ /* 0x002e720000000200 */
[----:B------:R-:W-:Y:S10]  /*5ab0*/  MUFU.TANH R214, R8 ;  /* 0x0000000800d67308 */ /* 0x000ff40000002400 */
[----:B------:R3:W-:Y:S10]  /*5ac0*/  MUFU.TANH R215, R9 ;  /* 0x0000000900d77308 */ /* 0x0007f40000002400 */
[----:B------:R4:W-:Y:S10]  /*5ad0*/  MUFU.TANH R209, R12 ;  /* 0x0000000c00d17308 */ /* 0x0009f40000002400 */
[----:B------:R2:W-:Y:S01]  /*5ae0*/  MUFU.TANH R208, R13 ;  /* 0x0000000d00d07308 */ /* 0x0005e20000002400 */
[----:B---3--:R-:W3:Y:S01]  /*5af0*/  LDSM.16.M88.4 R8, [R160+0xd000] ;  /* 0x00d00000a008783b */ /* 0x008ee20000000200 */
[-C--:B-1----:R-:W-:Y:S08]  /*5b00*/  HMMA.16816.F32.BF16 R20, R136, R4.reuse, R20 ;  /* 0x000000048814723c */ /* 0x082ff00000041814 */
[----:B------:R-:W-:Y:S01]  /*5b10*/  MUFU.TANH R207, R14 ;  /* 0x0000000e00cf7308 */ /* 0x000fe20000002400 */
[C---:B------:R-:W-:Y:S04]  /*5b20*/  HMMA.16816.F32.BF16 R24, R148.reuse, R4, R24 ;  /* 0x000000049418723c */ /* 0x040fe80000041818 */
[----:B----4-:R-:W-:Y:S05]  /*5b30*/  IADD3 R12, P0, R234, UR17, RZ ;  /* 0x00000011ea0c7c10 */ /* 0x010fea000ff1e0ff */
[----:B------:R-:W-:Y:S01]  /*5b40*/  I2F R212, R0 ;  /* 0x0000000000d47306 */ /* 0x000fe20000201400 */
[-C--:B------:R-:W-:Y:S03]  /*5b50*/  HMMA.16816.F32.BF16 R28, R148, R6.reuse, R28 ;  /* 0x00000006941c723c */ /* 0x080fe6000004181c */
[----:B--2---:R-:W-:Y:S02]  /*5b60*/  IADD3.X R13, R233, UR16, RZ, P0, !PT ;  /* 0x00000010e90d7c10 */ /* 0x004fe400087fe4ff */
[----:B------:R-:W-:Y:S03]  /*5b70*/  PLOP3.LUT P0, PT, PT, PT, UP0, 0x80, 0x0 ;  /* 0x000000000000781c */ /* 0x000fe60003f0f008 */
[C---:B------:R-:W-:Y:S01]  /*5b80*/  HMMA.16816.F32.BF16 R32, R136.reuse, R6, R32 ;  /* 0x000000068820723c */ /* 0x040fe20000041820 */
[----:B------:R-:W-:Y:S01]  /*5b90*/  MUFU.TANH R206, R15 ;  /* 0x0000000f00ce7308 */ /* 0x000fe20000002400 */
[----:B------:R-:W1:Y:S02]  /*5ba0*/  LDSM.16.M88.4 R4, [R160+0xd800] ;  /* 0x00d80000a004783b */ /* 0x000e640000000200 */
[----:B------:R-:W-:Y:S02]  /*5bb0*/  FMUL.FTZ R20, R20, c[0x0][0x2ec] ;  /* 0x0000bb0014147a20 */ /* 0x000fe40000410000 */
[----:B------:R-:W-:Y:S02]  /*5bc0*/  FMUL.FTZ R21, R21, c[0x0][0x2ec] ;  /* 0x0000bb0015157a20 */ /* 0x000fe40000410000 */
[----:B------:R-:W-:Y:S02]  /*5bd0*/  FMUL.FTZ R22, R22, c[0x0][0x2ec] ;  /* 0x0000bb0016167a20 */ /* 0x000fe40000410000 */
[----:B------:R2:W5:Y:S01]  /*5be0*/  LDG.E R155, [R12.64] ;  /* 0x0000001a0c9b7981 */ /* 0x000562000c1e1900 */
[----:B------:R-:W-:Y:S01]  /*5bf0*/  MUFU.TANH R205, R17 ;  /* 0x0000001100cd7308 */ /* 0x000fe20000002400 */
[----:B------:R-:W-:Y:S02]  /*5c00*/  FMUL.FTZ R27, R27, c[0x0][0x2ec] ;  /* 0x0000bb001b1b7a20 */ /* 0x000fe40000410000 */
[----:B------:R2:W5:Y:S01]  /*5c10*/  LDG.E R154, [R12.64+0x20] ;  /* 0x0000201a0c9a7981 */ /* 0x000562000c1e1900 */
[-C--:B---3--:R-:W-:Y:S03]  /*5c20*/  HMMA.16816.F32.BF16 R36, R136, R8.reuse, R36 ;  /* 0x000000088824723c */ /* 0x088fe60000041824 */
[----:B------:R2:W5:Y:S01]  /*5c30*/  LDG.E R153, [R12.64+0x100] ;  /* 0x0001001a0c997981 */ /* 0x000562000c1e1900 */
[----:B------:R-:W-:Y:S02]  /*5c40*/  FMUL.FTZ R31, R31, c[0x0][0x2ec] ;  /* 0x0000bb001f1f7a20 */ /* 0x000fe40000410000 */
[----:B------:R-:W-:Y:S01]  /*5c50*/  MUFU.TANH R200, R27 ;  /* 0x0000001b00c87308 */ /* 0x000fe20000002400 */
[----:B------:R2:W5:Y:S01]  /*5c60*/  LDG.E R152, [R12.64+0x120] ;  /* 0x0001201a0c987981 */ /* 0x000562000c1e1900 */
[C---:B------:R-:W-:Y:S04]  /*5c70*/  HMMA.16816.F32.BF16 R40, R148.reuse, R8, R40 ;  /* 0x000000089428723c */ /* 0x040fe80000041828 */
[----:B------:R-:W-:Y:S02]  /*5c80*/  FMUL.FTZ R32, R32, c[0x0][0x2ec] ;  /* 0x0000bb0020207a20 */ /* 0x000fe40000410000 */
[----:B------:R-:W-:Y:S02]  /*5c90*/  FMUL.FTZ R35, R35, c[0x0][0x2ec] ;  /* 0x0000bb0023237a20 */ /* 0x000fe40000410000 */
[----:B------:R-:W-:Y:S01]  /*5ca0*/  MUFU.TANH R132, R20 ;  /* 0x0000001400847308 */ /* 0x000fe20000002400 */
[-C--:B------:R-:W-:Y:S03]  /*5cb0*/  HMMA.16816.F32.BF16 R44, R148, R10.reuse, R44 ;  /* 0x0000000a942c723c */ /* 0x080fe6000004182c */
[----:B------:R-:W-:Y:S02]  /*5cc0*/  FMUL.FTZ R33, R33, c[0x0][0x2ec] ;  /* 0x0000bb0021217a20 */ /* 0x000fe40000410000 */
[----:B------:R-:W-:Y:S02]  /*5cd0*/  FMUL.FTZ R34, R34, c[0x0][0x2ec] ;  /* 0x0000bb0022227a20 */ /* 0x000fe40000410000 */
[----:B------:R-:W-:Y:S01]  /*5ce0*/  FMUL.FTZ R39, R39, c[0x0][0x2ec] ;  /* 0x0000bb0027277a20 */ /* 0x000fe20000410000 */
[C---:B------:R-:W-:Y:S01]  /*5cf0*/  HMMA.16816.F32.BF16 R48, R136.reuse, R10, R48 ;  /* 0x0000000a8830723c */ /* 0x040fe20000041830 */
[----:B------:R3:W-:Y:S03]  /*5d00*/  MUFU.TANH R142, R35 ;  /* 0x00000023008e7308 */ /* 0x0007e60000002400 */
[----:B------:R-:W-:Y:S02]  /*5d10*/  FMUL.FTZ R37, R37, c[0x0][0x2ec] ;  /* 0x0000bb0025257a20 */ /* 0x000fe40000410000 */
[----:B------:R-:W-:Y:S02]  /*5d20*/  FMUL.FTZ R29, R29, c[0x0][0x2ec] ;  /* 0x0000bb001d1d7a20 */ /* 0x000fe40000410000 */
[-C--:B-1----:R-:W-:Y:S03]  /*5d30*/  HMMA.16816.F32.BF16 R52, R136, R4.reuse, R52 ;  /* 0x000000048834723c */ /* 0x082fe60000041834 */
[----:B------:R1:W-:Y:S01]  /*5d40*/  MUFU.TANH R169, R29 ;  /* 0x0000001d00a97308 */ /* 0x0003e20000002400 */
[----:B------:R-:W-:Y:S02]  /*5d50*/  FMUL.FTZ R43, R43, c[0x0][0x2ec] ;  /* 0x0000bb002b2b7a20 */ /* 0x000fe40000410000 */
[----:B------:R-:W-:Y:S02]  /*5d60*/  FMUL.FTZ R42, R42, c[0x0][0x2ec] ;  /* 0x0000bb002a2a7a20 */ /* 0x000fe40000410000 */
[C---:B------:R-:W-:Y:S04]  /*5d70*/  HMMA.16816.F32.BF16 R56, R148.reuse, R4, R56 ;  /* 0x000000049438723c */ /* 0x040fe80000041838 */
[----:B------:R-:W-:Y:S01]  /*5d80*/  FMUL.FTZ R46, R46, c[0x0][0x2ec] ;  /* 0x0000bb002e2e7a20 */ /* 0x000fe20000410000 */
[----:B------:R-:W-:Y:S01]  /*5d90*/  MUFU.TANH R20, R43 ;  /* 0x0000002b00147308 */ /* 0x000fe20000002400 */
[----:B------:R-:W-:Y:S02]  /*5da0*/  FMUL.FTZ R47, R47, c[0x0][0x2ec] ;  /* 0x0000bb002f2f7a20 */ /* 0x000fe40000410000 */
[-C--:B------:R-:W-:Y:S04]  /*5db0*/  HMMA.16816.F32.BF16 R60, R148, R6.reuse, R60 ;  /* 0x00000006943c723c */ /* 0x080fe8000004183c */
[----:B---3--:R-:W-:Y:S02]  /*5dc0*/  FMUL.FTZ R35, R45, c[0x0][0x2ec] ;  /* 0x0000bb002d237a20 */ /* 0x008fe40000410000 */
[----:B------:R-:W-:Y:S01]  /*5dd0*/  FMUL.FTZ R50, R50, c[0x0][0x2ec] ;  /* 0x0000bb0032327a20 */ /* 0x000fe20000410000 */
[----:B------:R-:W3:Y:S01]  /*5de0*/  MUFU.TANH R210, R19 ;  /* 0x0000001300d27308 */ /* 0x000ee20000002400 */
[----:B------:R-:W-:Y:S01]  /*5df0*/  FMUL.FTZ R55, R55, c[0x0][0x2ec] ;  /* 0x0000bb0037377a20 */ /* 0x000fe20000410000 */
[----:B------:R-:W-:Y:S04]  /*5e00*/  HMMA.16816.F32.BF16 R64, R136, R6, R64 ;  /* 0x000000068840723c */ /* 0x000fe80000041840 */
        /* <DEDUP_REMOVED lines=21> */
[----:B-1----:R-:W-:Y:S02]  /*5f60*/  FFMA.FTZ R29, R223, -UR4, R213 ;  /* 0x80000004df1d7c23 */ /* 0x002fe400080100d5 */
[----:B---3--:R-:W-:Y:S02]  /*5f70*/  FFMA.FTZ R17, -R210, R210, 1 ;  /* 0x3f800000d2117423 */ /* 0x008fe400000101d2 */
[----:B------:R-:W-:Y:S02]  /*5f80*/  FMUL.FTZ R25, R25, c[0x0][0x2ec] ;  /* 0x0000bb0019197a20 */ /* 0x000fe40000410000 */
[----:B------:R-:W-:Y:S01]  /*5f90*/  FFMA.FTZ R0, -R218, R218, 1 ;  /* 0x3f800000da007423 */ /* 0x000fe200000101da */
[----:B------:R-:W-:Y:S01]  /*5fa0*/  MUFU.TANH R202, R24 ;  /* 0x0000001800ca7308 */ /* 0x000fe20000002400 */
[----:B------:R-:W-:Y:S02]  /*5fb0*/  FMUL.FTZ R23, R23, c[0x0][0x2ec] ;  /* 0x0000bb0017177a20 */ /* 0x000fe40000410000 */
[----:B------:R-:W-:Y:S02]  /*5fc0*/  FFMA.FTZ R4, -R216, R216, 1 ;  /* 0x3f800000d8047423 */ /* 0x000fe400000101d8 */
[----:B------:R-:W-:Y:S02]  /*5fd0*/  FFMA.FTZ R5, -R217, R217, 1 ;  /* 0x3f800000d9057423 */ /* 0x000fe400000101d9 */
[----:B------:R-:W-:Y:S02]  /*5fe0*/  FMUL.FTZ R30, R30, c[0x0][0x2ec] ;  /* 0x0000bb001e1e7a20 */ /* 0x000fe40000410000 */
[----:B--2---:R-:W-:Y:S01]  /*5ff0*/  FFMA.FTZ R12, R199, -UR4, R217 ;  /* 0x80000004c70c7c23 */ /* 0x004fe200080100d9 */
[----:B------:R-:W-:Y:S01]  /*6000*/  MUFU.TANH R203, R23 ;  /* 0x0000001700cb7308 */ /* 0x000fe20000002400 */
[----:B------:R-:W-:Y:S02]  /*6010*/  FMUL.FTZ R26, R26, c[0x0][0x2ec] ;  /* 0x0000bb001a1a7a20 */ /* 0x000fe40000410000 */
[----:B------:R-:W-:Y:S02]  /*6020*/  FFMA.FTZ R7, R196, -UR4, R218 ;  /* 0x80000004c4077c23 */ /* 0x000fe400080100da */
[----:B------:R-:W-:Y:S02]  /*6030*/  FMUL.FTZ R218, R17, c[0x0][0x2ec] ;  /* 0x0000bb0011da7a20 */ /* 0x000fe40000410000 */
[----:B------:R-:W-:Y:S02]  /*6040*/  FFMA.FTZ R17, -R200, R200, 1 ;  /* 0x3f800000c8117423 */ /* 0x000fe400000101c8 */
[----:B------:R-:W-:Y:S01]  /*6050*/  FFMA.FTZ R6, -R220, R220, 1 ;  /* 0x3f800000dc067423 */ /* 0x000fe200000101dc */
[----:B------:R-:W1:Y:S01]  /*6060*/  MUFU.TANH R201, R26 ;  /* 0x0000001a00c97308 */ /* 0x000e620000002400 */
[----:B------:R-:W-:Y:S02]  /*6070*/  FFMA.FTZ R11, R198, -UR4, R216 ;  /* 0x80000004c60b7c23 */ /* 0x000fe400080100d8 */
[----:B------:R-:W-:Y:S02]  /*6080*/  FFMA.FTZ R9, -R213, R213, 1 ;  /* 0x3f800000d5097423 */ /* 0x000fe400000101d5 */
[----:B------:R-:W-:Y:S02]  /*6090*/  FMUL.FTZ R213, R4, c[0x0][0x2ec] ;  /* 0x0000bb0004d57a20 */ /* 0x000fe40000410000 */
[----:B------:R-:W-:Y:S02]  /*60a0*/  FFMA.FTZ R4, -R208, R208, 1 ;  /* 0x3f800000d0047423 */ /* 0x000fe400000101d0 */
[----:B------:R-:W-:Y:S01]  /*60b0*/  FFMA.FTZ R13, -R214, R214, 1 ;  /* 0x3f800000d60d7423 */ /* 0x000fe200000101d6 */
[----:B------:R2:W-:Y:S01]  /*60c0*/  MUFU.TANH R24, R25 ;  /* 0x0000001900187308 */ /* 0x0005e20000002400 */
[----:B------:R-:W-:Y:S02]  /*60d0*/  FMUL.FTZ R216, R0, c[0x0][0x2ec] ;  /* 0x0000bb0000d87a20 */ /* 0x000fe40000410000 */
[----:B------:R-:W-:Y:S02]  /*60e0*/  FMUL.FTZ R151, R6, c[0x0][0x2ec] ;  /* 0x0000bb0006977a20 */ /* 0x000fe40000410000 */
[----:B------:R-:W-:Y:S02]  /*60f0*/  FFMA.FTZ R6, -R207, R207, 1 ;  /* 0x3f800000cf067423 */ /* 0x000fe400000101cf */
[----:B------:R-:W-:Y:S02]  /*6100*/  FMUL.FTZ R150, R67, c[0x0][0x2ec] ;  /* 0x0000bb0043967a20 */ /* 0x000fe40000410000 */
[----:B------:R-:W-:Y:S01]  /*6110*/  FFMA.FTZ R0, -R215, R215, 1 ;  /* 0x3f800000d7007423 */ /* 0x000fe200000101d7 */
[----:B------:R3:W-:Y:S01]  /*6120*/  MUFU.TANH R22, R36 ;  /* 0x0000002400167308 */ /* 0x0007e20000002400 */
[----:B------:R-:W-:Y:S02]  /*6130*/  FFMA.FTZ R15, R189, -UR4, R215 ;  /* 0x80000004bd0f7c23 */ /* 0x000fe400080100d7 */
[----:B------:R-:W-:Y:S02]  /*6140*/  FFMA.FTZ R43, R194, -UR4, R208 ;  /* 0x80000004c22b7c23 */ /* 0x000fe400080100d0 */
[----:B-1----:R-:W-:Y:S02]  /*6150*/  FFMA.FTZ R26, R195, -UR4, R201 ;  /* 0x80000004c31a7c23 */ /* 0x002fe400080100c9 */
[----:B------:R-:W-:Y:S02]  /*6160*/  FFMA.FTZ R16, R191, -UR4, R214 ;  /* 0x80000004bf107c23 */ /* 0x000fe400080100d6 */
[----:B------:R-:W-:Y:S01]  /*6170*/  FMUL.FTZ R214, R5, c[0x0][0x2ec] ;  /* 0x0000bb0005d67a20 */ /* 0x000fe20000410000 */
[----:B------:R-:W-:Y:S01]  /*6180*/  MUFU.TANH R140, R46 ;  /* 0x0000002e008c7308 */ /* 0x000fe20000002400 */
[----:B------:R-:W-:Y:S02]  /*6190*/  FFMA.FTZ R27, R189, -UR4, R206 ;  /* 0x80000004bd1b7c23 */ /* 0x000fe400080100ce */
[----:B------:R-:W-:Y:S02]  /*61a0*/  FFMA.FTZ R5, -R206, R206, 1 ;  /* 0x3f800000ce057423 */ /* 0x000fe400000101ce */
[----:B--2---:R-:W-:Y:S02]  /*61b0*/  FFMA.FTZ R25, R194, -UR4, R200 ;  /* 0x80000004c2197c23 */ /* 0x004fe400080100c8 */
[----:B------:R-:W-:Y:S02]  /*61c0*/  FMUL.FTZ R189, R0, c[0x0][0x2ec] ;  /* 0x0000bb0000bd7a20 */ /* 0x000fe40000410000 */
[----:B------:R-:W-:Y:S01]  /*61d0*/  FFMA.FTZ R0, -R209, R209, 1 ;  /* 0x3f800000d1007423 */ /* 0x000fe200000101d1 */
[----:B------:R-:W-:Y:S01]  /*61e0*/  MUFU.TANH R46, R55 ;  /* 0x00000037002e7308 */ /* 0x000fe20000002400 */
[----:B------:R-:W-:Y:S02]  /*61f0*/  FFMA.FTZ R10, -R219, R219, 1 ;  /* 0x3f800000db0a7423 */ /* 0x000fe400000101db */
[----:B------:R-:W-:Y:S02]  /*6200*/  FMUL.FTZ R208, R0, c[0x0][0x2ec] ;  /* 0x0000bb0000d07a20 */ /* 0x000fe40000410000 */
[----:B---3--:R-:W-:Y:S02]  /*6210*/  FMUL.FTZ R36, R44, c[0x0][0x2ec] ;  /* 0x0000bb002c247a20 */ /* 0x008fe40000410000 */
[----:B------:R-:W-:Y:S02]  /*6220*/  FFMA.FTZ R0, -R205, R205, 1 ;  /* 0x3f800000cd007423 */ /* 0x000fe400000101cd */
[----:B------:R-:W-:Y:S01]  /*6230*/  FFMA.FTZ R44, R195, -UR4, R209 ;  /* 0x80000004c32c7c23 */ /* 0x000fe200080100d1 */
[----:B------:R-:W1:Y:S01]  /*6240*/  MUFU.TANH R204, R21 ;  /* 0x0000001500cc7308 */ /* 0x000e620000002400 */
[----:B------:R-:W-:Y:S02]  /*6250*/  FFMA.FTZ R28, R191, -UR4, R207 ;  /* 0x80000004bf1c7c23 */ /* 0x000fe400080100cf */
[----:B------:R-:W-:Y:S02]  /*6260*/  FMUL.FTZ R209, R5, c[0x0][0x2ec] ;  /* 0x0000bb0005d17a20 */ /* 0x000fe40000410000 */
[----:B------:R-:W-:Y:S02]  /*6270*/  FFMA.FTZ R5, -R14, R14, 1 ;  /* 0x3f8000000e057423 */ /* 0x000fe4000001010e */
[----:B------:R-:W-:Y:S02]  /*6280*/  FMUL.FTZ R215, R0, c[0x0][0x2ec] ;  /* 0x0000bb0000d77a20 */ /* 0x000fe40000410000 */
[----:B------:R-:W-:Y:S01]  /*6290*/  FMUL.FTZ R217, R5, c[0x0][0x2ec] ;  /* 0x0000bb0005d97a20 */ /* 0x000fe20000410000 */
[----:B------:R-:W2:Y:S01]  /*62a0*/  MUFU.TANH R147, R31 ;  /* 0x0000001f00937308 */ /* 0x000ea20000002400 */
[----:B------:R-:W-:Y:S02]  /*62b0*/  FMUL.FTZ R207, R10, c[0x0][0x2ec] ;  /* 0x0000bb000acf7a20 */ /* 0x000fe40000410000 */
[----:B------:R-:W-:Y:S02]  /*62c0*/  FFMA.FTZ R5, -R202, R202, 1 ;  /* 0x3f800000ca057423 */ /* 0x000fe400000101ca */
[----:B------:R-:W-:Y:S02]  /*62d0*/  FFMA.FTZ R0, -R132, R132, 1 ;  /* 0x3f80000084007423 */ /* 0x000fe40000010184 */
[----:B------:R-:W-:Y:S02]  /*62e0*/  FMUL.FTZ R223, R5, c[0x0][0x2ec] ;  /* 0x0000bb0005df7a20 */ /* 0x000fe40000410000 */
[----:B------:R-:W-:Y:S01]  /*62f0*/  FMUL.FTZ R191, R13, c[0x0][0x2ec] ;  /* 0x0000bb000dbf7a20 */ /* 0x000fe20000410000 */
[----:B------:R3:W-:Y:S01]  /*6300*/  MUFU.TANH R31, R42 ;  /* 0x0000002a001f7308 */ /* 0x0007e20000002400 */
[----:B------:R-:W-:Y:S02]  /*6310*/  FFMA.FTZ R10, R197, -UR4, R19 ;  /* 0x80000004c50a7c23 */ /* 0x000fe40008010013 */
[----:B------:R-:W-:Y:S02]  /*6320*/  FFMA.FTZ R13, R188, -UR4, R205 ;  /* 0x80000004bc0d7c23 */ /* 0x000fe400080100cd */
[----:B------:R-:W-:Y:S02]  /*6330*/  FMUL.FTZ R205, R4, c[0x0][0x2ec] ;  /* 0x0000bb0004cd7a20 */ /* 0x000fe40000410000 */
[----:B-1----:R-:W-:Y:S02]  /*6340*/  FFMA.FTZ R4, -R204, R204, 1 ;  /* 0x3f800000cc047423 */ /* 0x002fe400000101cc */
[----:B------:R-:W-:Y:S01]  /*6350*/  FFMA.FTZ R67, R192, -UR4, R204 ;  /* 0x80000004c0437c23 */ /* 0x000fe200080100cc */
[----:B------:R1:W-:Y:S01]  /*6360*/  MUFU.TANH R145, R33 ;  /* 0x0000002100917308 */ /* 0x0003e20000002400 */
[----:B------:R-:W-:Y:S02]  /*6370*/  FFMA.FTZ R19, -R19, R19, 1 ;  /* 0x3f80000013137423 */ /* 0x000fe40000010113 */
[----:B------:R-:W-:Y:S02]  /*6380*/  FMUL.FTZ R200, R4, c[0x0][0x2ec] ;  /* 0x0000bb0004c87a20 */ /* 0x000fe40000410000 */
[----:B------:R-:W-:Y:S02]  /*6390*/  FFMA.FTZ R4, -R169, R169, 1 ;  /* 0x3f800000a9047423 */ /* 0x000fe400000101a9 */
[----:B------:R-:W-:Y:S02]  /*63a0*/  FMUL.FTZ R206, R9, c[0x0][0x2ec] ;  /* 0x0000bb0009ce7a20 */ /* 0x000fe40000410000 */
[----:B------:R-:W-:Y:S01]  /*63b0*/  FFMA.FTZ R9, R196, -UR4, R210 ;  /* 0x80000004c4097c23 */ /* 0x000fe200080100d2 */
[----:B------:R4:W-:Y:S01]  /*63c0*/  MUFU.TANH R144, R38 ;  /* 0x0000002600907308 */ /* 0x0009e20000002400 */
[----:B------:R-:W-:Y:S02]  /*63d0*/  FMUL.FTZ R210, R6, c[0x0][0x2ec] ;  /* 0x0000bb0006d27a20 */ /* 0x000fe40000410000 */
[----:B------:R-:W-:Y:S02]  /*63e0*/  FFMA.FTZ R6, -R203, R203, 1 ;  /* 0x3f800000cb067423 */ /* 0x000fe400000101cb */
[----:B---3--:R-:W-:Y:S02]  /*63f0*/  FFMA.FTZ R42, R185, -UR4, R202 ;  /* 0x80000004b92a7c23 */ /* 0x008fe400080100ca */
[----:B------:R-:W-:Y:S02]  /*6400*/  FMUL.FTZ R204, R6, c[0x0][0x2ec] ;  /* 0x0000bb0006cc7a20 */ /* 0x000fe40000410000 */
[----:B--2---:R-:W-:Y:S01]  /*6410*/  FFMA.FTZ R6, -R147, R147, 1 ;  /* 0x3f80000093067423 */ /* 0x004fe20000010193 */
[----:B------:R-:W2:Y:S01]  /*6420*/  MUFU.TANH R141, R39 ;  /* 0x00000027008d7308 */ /* 0x000ea20000002400 */
[----:B------:R-:W-:Y:S02]  /*6430*/  FFMA.FTZ R55, R188, -UR4, R203 ;  /* 0x80000004bc377c23 */ /* 0x000fe400080100cb */
[----:B------:R-:W-:Y:S02]  /*6440*/  FMUL.FTZ R234, R6, c[0x0][0x2ec] ;  /* 0x0000bb0006ea7a20 */ /* 0x000fe40000410000 */
[----:B-1----:R-:W-:Y:S02]  /*6450*/  FMUL.FTZ R33, R57, c[0x0][0x2ec] ;  /* 0x0000bb0039217a20 */ /* 0x002fe40000410000 */
[----:B------:R-:W-:Y:S02]  /*6460*/  FMUL.FTZ R57, R64, c[0x0][0x2ec] ;  /* 0x0000bb0040397a20 */ /* 0x000fe40000410000 */
[----:B------:R-:W-:Y:S01]  /*6470*/  FFMA.FTZ R64, R184, -UR4, R22 ;  /* 0x80000004b8407c23 */ /* 0x000fe20008010016 */
[----:B------:R-:W1:Y:S01]  /*6480*/  MUFU.TANH R21, R37 ;  /* 0x0000002500157308 */ /* 0x000e620000002400 */
[----:B------:R-:W-:Y:S02]  /*6490*/  FMUL.FTZ R203, R19, c[0x0][0x2ec] ;  /* 0x0000bb0013cb7a20 */ /* 0x000fe40000410000 */
[----:B------:R-:W-:Y:S02]  /*64a0*/  FFMA.FTZ R19, -R201, R201, 1 ;  /* 0x3f800000c9137423 */ /* 0x000fe400000101c9 */
[----:B----4-:R-:W-:Y:S02]  /*64b0*/  FMUL.FTZ R38, R40, c[0x0][0x2ec] ;  /* 0x0000bb0028267a20 */ /* 0x010fe40000410000 */
[----:B------:R-:W-:Y:S02]  /*64c0*/  FFMA.FTZ R40, R187, -UR4, R168 ;  /* 0x80000004bb287c23 */ /* 0x000fe400080100a8 */
[----:B------:R-:W-:Y:S01]  /*64d0*/  FMUL.FTZ R201, R0, c[0x0][0x2ec] ;  /* 0x0000bb0000c97a20 */ /* 0x000fe20000410000 */
[----:B------:R-:W3:Y:S01]  /*64e0*/  MUFU.TANH R35, R35 ;  /* 0x0000002300237308 */ /* 0x000ee20000002400 */
[----:B------:R-:W-:Y:S02]  /*64f0*/  FFMA.FTZ R0, -R24, R24, 1 ;  /* 0x3f80000018007423 */ /* 0x000fe40000010118 */
[----:B------:R-:W-:Y:S02]  /*6500*/  FMUL.FTZ R233, R19, c[0x0][0x2ec] ;  /* 0x0000bb0013e97a20 */ /* 0x000fe40000410000 */
[----:B--2---:R-:W-:Y:S02]  /*6510*/  FFMA.FTZ R6, -R141, R141, 1 ;  /* 0x3f8000008d067423 */ /* 0x004fe4000001018d */
[----:B------:R-:W-:Y:S02]  /*6520*/  FMUL.FTZ R202, R0, c[0x0][0x2ec] ;  /* 0x0000bb0000ca7a20 */ /* 0x000fe40000410000 */
[----:B------:R-:W-:Y:S01]  /*6530*/  FMUL.FTZ R243, R6, c[0x0][0x2ec] ;  /* 0x0000bb0006f37a20 */ /* 0x000fe20000410000 */
[----:B------:R-:W2:Y:S01]  /*6540*/  MUFU.TANH R139, R50 ;  /* 0x00000032008b7308 */ /* 0x000ea20000002400 */
[----:B------:R-:W-:Y:S02]  /*6550*/  FFMA.FTZ R0, -R168, R168, 1 ;  /* 0x3f800000a8007423 */ /* 0x000fe400000101a8 */
[----:B------:R-:W-:Y:S02]  /*6560*/  FMUL.FTZ R168, R4, c[0x0][0x2ec] ;  /* 0x0000bb0004a87a20 */ /* 0x000fe40000410000 */
[----:B-1----:R-:W-:Y:S02]  /*6570*/  FFMA.FTZ R4, -R21, R21, 1 ;  /* 0x3f80000015047423 */ /* 0x002fe40000010115 */
[----:B------:R-:W-:Y:S02]  /*6580*/  FMUL.FTZ R37, R41, c[0x0][0x2ec] ;  /* 0x0000bb0029257a20 */ /* 0x000fe40000410000 */
[----:B------:R-:W-:Y:S01]  /*6590*/  FMUL.FTZ R238, R4, c[0x0][0x2ec] ;  /* 0x0000bb0004ee7a20 */ /* 0x000fe20000410000 */
[----:B------:R1:W-:Y:S01]  /*65a0*/  MUFU.TANH R23, R30 ;  /* 0x0000001e00177308 */ /* 0x0003e20000002400 */
[----:B------:R-:W-:Y:S02]  /*65b0*/  FFMA.FTZ R39, R186, -UR4, R169 ;  /* 0x80000004ba277c23 */ /* 0x000fe400080100a9 */
[----:B------:R-:W-:Y:S02]  /*65c0*/  FMUL.FTZ R169, R0, c[0x0][0x2ec] ;  /* 0x0000bb0000a97a20 */ /* 0x000fe40000410000 */
[----:B---3--:R-:W-:Y:S02]  /*65d0*/  FFMA.FTZ R4, -R35, R35, 1 ;  /* 0x3f80000023047423 */ /* 0x008fe40000010123 */
[----:B------:R-:W-:Y:S02]  /*65e0*/  FFMA.FTZ R0, -R145, R145, 1 ;  /* 0x3f80000091007423 */ /* 0x000fe40000010191 */
[----:B------:R-:W-:Y:S01]  /*65f0*/  FMUL.FTZ R247, R4, c[0x0][0x2ec] ;  /* 0x0000bb0004f77a20 */ /* 0x000fe20000410000 */
[----:B------:R-:W3:Y:S01]  /*6600*/  MUFU.TANH R146, R32 ;  /* 0x0000002000927308 */ /* 0x000ee20000002400 */
[----:B------:R-:W-:Y:S02]  /*6610*/  FMUL.FTZ R235, R0, c[0x0][0x2ec] ;  /* 0x0000bb0000eb7a20 */ /* 0x000fe40000410000 */
[----:B------:R-:W-:Y:S02]  /*6620*/  FFMA.FTZ R0, -R22, R22, 1 ;  /* 0x3f80000016007423 */ /* 0x000fe40000010116 */
[----:B------:R-:W-:Y:S02]  /*6630*/  FFMA.FTZ R22, R187, -UR4, R31 ;  /* 0x80000004bb167c23 */ /* 0x000fe4000801001f */
[----:B------:R-:W-:Y:S02]  /*6640*/  FFMA.FTZ R31, -R31, R31, 1 ;  /* 0x3f8000001f1f7423 */ /* 0x000fe4000001011f */
[----:B------:R-:W-:Y:S01]  /*6650*/  FMUL.FTZ R241, R0, c[0x0][0x2ec] ;  /* 0x0000bb0000f17a20 */ /* 0x000fe20000410000 */
[----:B------:R-:W4:Y:S01]  /*6660*/  MUFU.TANH R38, R38 ;  /* 0x0000002600267308 */ /* 0x000f220000002400 */
[----:B------:R-:W-:Y:S02]  /*6670*/  FMUL.FTZ R246, R31, c[0x0][0x2ec] ;  /* 0x0000bb001ff67a20 */ /* 0x000fe40000410000 */
[----:B--2---:R-:W-:Y:S02]  /*6680*/  FFMA.FTZ R31, -R139, R139, 1 ;  /* 0x3f8000008b1f7423 */ /* 0x004fe4000001018b */
[----:B-1----:R-:W-:Y:S02]  /*6690*/  FFMA.FTZ R30, R224, -UR4, R219 ;  /* 0x80000004e01e7c23 */ /* 0x002fe400080100db */
[----:B------:R-:W-:Y:S02]  /*66a0*/  FMUL.FTZ R4, R31, c[0x0][0x2ec] ;  /* 0x0000bb001f047a20 */ /* 0x000fe40000410000 */
[----:B------:R-:W-:Y:S01]  /*66b0*/  FMUL.FTZ R224, R17, c[0x0][0x2ec] ;  /* 0x0000bb0011e07a20 */ /* 0x000fe20000410000 */
[----:B------:R-:W1:Y:S01]  /*66c0*/  MUFU.TANH R37, R37 ;  /* 0x0000002500257308 */ /* 0x000e620000002400 */
[----:B------:R-:W-:Y:S01]  /*66d0*/  FFMA.FTZ R17, -R142, R142, 1 ;  /* 0x3f8000008e117423 */ /* 0x000fe2000001018e */
[----:B------:R2:W-:Y:S01]  /*66e0*/  STL [R1+0x24], R4 ;  /* 0x0000240401007387 */ /* 0x0005e20000100800 */
[----:B------:R-:W-:Y:S02]  /*66f0*/  FMUL.FTZ R50, R63, c[0x0][0x2ec] ;  /* 0x0000bb003f327a20 */ /* 0x000fe40000410000 */
[----:B---3--:R-:W-:Y:S02]  /*6700*/  FFMA.FTZ R5, -R146, R146, 1 ;  /* 0x3f80000092057423 */ /* 0x008fe40000010192 */
[----:B------:R-:W-:Y:S02]  /*6710*/  FMUL.FTZ R239, R17, c[0x0][0x2ec] ;  /* 0x0000bb0011ef7a20 */ /* 0x000fe40000410000 */
[----:B------:R-:W-:Y:S01]  /*6720*/  FFMA.FTZ R17, -R20, R20, 1 ;  /* 0x3f80000014117423 */ /* 0x000fe20000010114 */
[----:B------:R-:W3:Y:S01]  /*6730*/  MUFU.TANH R135, R47 ;  /* 0x0000002f00877308 */ /* 0x000ee20000002400 */
[----:B------:R-:W-:Y:S02]  /*6740*/  FMUL.FTZ R237, R5, c[0x0][0x2ec] ;  /* 0x0000bb0005ed7a20 */ /* 0x000fe40000410000 */
[----:B------:R-:W-:Y:S02]  /*6750*/  FMUL.FTZ R249, R17, c[0x0][0x2ec] ;  /* 0x0000bb0011f97a20 */ /* 0x000fe40000410000 */
[----:B----4-:R-:W-:Y:S02]  /*6760*/  FFMA.FTZ R5, -R38, R38, 1 ;  /* 0x3f80000026057423 */ /* 0x010fe40000010126 */
[----:B------:R-:W-:Y:S02]  /*6770*/  FMUL.FTZ R149, R65, c[0x0][0x2ec] ;  /* 0x0000bb0041957a20 */ /* 0x000fe40000410000 */
[----:B------:R-:W-:Y:S01]  /*6780*/  FMUL.FTZ R245, R5, c[0x0][0x2ec] ;  /* 0x0000bb0005f57a20 */ /* 0x000fe20000410000 */
[----:B------:R-:W4:Y:S01]  /*6790*/  MUFU.TANH R47, R51 ;  /* 0x00000033002f7308 */ /* 0x000f220000002400 */
[----:B------:R-:W-:Y:S02]  /*67a0*/  FFMA.FTZ R63, R183, -UR4, R21 ;  /* 0x80000004b73f7c23 */ /* 0x000fe40008010015 */
[----:B------:R-:W-:Y:S02]  /*67b0*/  FFMA.FTZ R21, R186, -UR4, R20 ;  /* 0x80000004ba157c23 */ /* 0x000fe40008010014 */
[----:B-1----:R-:W-:Y:S02]  /*67c0*/  FFMA.FTZ R0, -R37, R37, 1 ;  /* 0x3f80000025007423 */ /* 0x002fe40000010125 */
[----:B------:R-:W-:Y:S02]  /*67d0*/  FFMA.FTZ R20, R176, -UR4, R140 ;  /* 0x80000004b0147c23 */ /* 0x000fe4000801008c */
[----:B------:R-:W-:Y:S01]  /*67e0*/  FMUL.FTZ R242, R0, c[0x0][0x2ec] ;  /* 0x0000bb0000f27a20 */ /* 0x000fe20000410000 */
[----:B------:R-:W1:Y:S01]  /*67f0*/  MUFU.TANH R36, R36 ;  /* 0x0000002400247308 */ /* 0x000e620000002400 */
[----:B------:R-:W-:Y:S01]  /*6800*/  FFMA.FTZ R8, R197, -UR4, R220 ;  /* 0x80000004c5087c23 */ /* 0x000fe200080100dc */
[----:B------:R-:W-:Y:S01]  /*6810*/  MOV R220, R222 ;  /* 0x000000de00dc7202 */ /* 0x000fe20000000f00 */
[----:B------:R-:W-:Y:S02]  /*6820*/  FFMA.FTZ R14, R190, -UR4, R14 ;  /* 0x80000004be0e7c23 */ /* 0x000fe4000801000e */
[----:B---3--:R-:W-:Y:S02]  /*6830*/  FFMA.FTZ R6, -R135, R135, 1 ;  /* 0x3f80000087067423 */ /* 0x008fe40000010187 */
[----:B------:R-:W-:Y:S02]  /*6840*/  FFMA.FTZ R132, R193, -UR4, R132 ;  /* 0x80000004c1847c23 */ /* 0x000fe40008010084 */
[----:B------:R-:W-:Y:S01]  /*6850*/  FMUL.FTZ R250, R6, c[0x0][0x2ec] ;  /* 0x0000bb0006fa7a20 */ /* 0x000fe20000410000 */
[----:B------:R-:W3:Y:S01]  /*6860*/  MUFU.TANH R62, R48 ;  /* 0x00000030003e7308 */ /* 0x000ee20000002400 */
[----:B------:R-:W-:Y:S02]  /*6870*/  FFMA.FTZ R6, -R46, R46, 1 ;  /* 0x3f8000002e067423 */ /* 0x000fe4000001012e */
[----:B------:R-:W-:Y:S02]  /*6880*/  FFMA.FTZ R41, R182, -UR4, R24 ;  /* 0x80000004b6297c23 */ /* 0x000fe40008010018 */
[----:B----4-:R-:W-:Y:S02]  /*6890*/  FFMA.FTZ R17, -R47, R47, 1 ;  /* 0x3f8000002f117423 */ /* 0x010fe4000001012f */
[----:B------:R-:W-:Y:S02]  /*68a0*/  FFMA.FTZ R51, R178, -UR4, R141 ;  /* 0x80000004b2337c23 */ /* 0x000fe4000801008d */
[----:B------:R-:W-:Y:S01]  /*68b0*/  FMUL.FTZ R17, R17, c[0x0][0x2ec] ;  /* 0x0000bb0011117a20 */ /* 0x000fe20000410000 */
[----:B------:R-:W4:Y:S01]  /*68c0*/  MUFU.TANH R61, R49 ;  /* 0x00000031003d7308 */ /* 0x000f220000002400 */
[----:B------:R-:W-:Y:S02]  /*68d0*/  FFMA.FTZ R24, R185, -UR4, R23 ;  /* 0x80000004b9187c23 */ /* 0x000fe40008010017 */
[----:B------:R-:W-:Y:S01]  /*68e0*/  FFMA.FTZ R66, R180, -UR4, R146 ;  /* 0x80000004b4427c23 */ /* 0x000fe20008010092 */
[----:B------:R-:W-:Y:S01]  /*68f0*/  STL [R1+0x20], R17 ;  /* 0x0000201101007387 */ /* 0x000fe20000100800 */
[----:B-1----:R-:W-:Y:S02]  /*6900*/  FFMA.FTZ R0, -R36, R36, 1 ;  /* 0x3f80000024007423 */ /* 0x002fe40000010124 */
[----:B------:R-:W-:Y:S02]  /*6910*/  FFMA.FTZ R65, R178, -UR4, R145 ;  /* 0x80000004b2417c23 */ /* 0x000fe40008010091 */
[----:B------:R-:W-:Y:S01]  /*6920*/  FMUL.FTZ R248, R0, c[0x0][0x2ec] ;  /* 0x0000bb0000f87a20 */ /* 0x000fe20000410000 */
[----:B------:R-:W1:Y:S01]  /*6930*/  MUFU.TANH R32, R54 ;  /* 0x0000003600207308 */ /* 0x000e620000002400 */
[----:B------:R-:W-:Y:S02]  /*6940*/  FFMA.FTZ R38, R176, -UR4, R38 ;  /* 0x80000004b0267c23 */ /* 0x000fe40008010026 */
[----:B------:R-:W-:Y:S02]  /*6950*/  FFMA.FTZ R37, R175, -UR4, R37 ;  /* 0x80000004af257c23 */ /* 0x000fe40008010025 */
[----:B---3--:R-:W-:Y:S02]  /*6960*/  FFMA.FTZ R5, -R62, R62, 1 ;  /* 0x3f8000003e057423 */ /* 0x008fe4000001013e */
[----:B------:R-:W-:Y:S02]  /*6970*/  FFMA.FTZ R36, R181, -UR4, R36 ;  /* 0x80000004b5247c23 */ /* 0x000fe40008010024 */
[----:B------:R-:W-:Y:S01]  /*6980*/  FMUL.FTZ R5, R5, c[0x0][0x2ec] ;  /* 0x0000bb0005057a20 */ /* 0x000fe20000410000 */
[----:B------:R-:W3:Y:S01]  /*6990*/  MUFU.TANH R60, R52 ;  /* 0x00000034003c7308 */ /* 0x000ee20000002400 */
[----:B------:R-:W-:Y:S02]  /*69a0*/  FFMA.FTZ R35, R179, -UR4, R35 ;  /* 0x80000004b3237c23 */ /* 0x000fe40008010023 */
[----:B------:R-:W-:Y:S01]  /*69b0*/  FFMA.FTZ R62, R174, -UR4, R62 ;  /* 0x80000004ae3e7c23 */ /* 0x000fe2000801003e */
[----:B------:R3:W-:Y:S01]  /*69c0*/  STL [R1+0x8], R5 ;  /* 0x0000080501007387 */ /* 0x0007e20000100800 */
[----:B----4-:R-:W-:Y:S02]  /*69d0*/  FFMA.FTZ R0, -R61, R61, 1 ;  /* 0x3f8000003d007423 */ /* 0x010fe4000001013d */
[----:B------:R-:W-:Y:S02]  /*69e0*/  FFMA.FTZ R49, R183, -UR4, R47 ;  /* 0x80000004b7317c23 */ /* 0x000fe4000801002f */
[----:B--2---:R-:W-:Y:S01]  /*69f0*/  FMUL.FTZ R4, R0, c[0x0][0x2ec] ;  /* 0x0000bb0000047a20 */ /* 0x004fe20000410000 */
[----:B------:R2:W4:Y:S01]  /*6a00*/  MUFU.TANH R143, R34 ;  /* 0x00000022008f7308 */ /* 0x0005220000002400 */
[C---:B------:R-:W-:Y:S02]  /*6a10*/  FFMA.FTZ R47, R171.reuse, -UR4, R46 ;  /* 0x80000004ab2f7c23 */ /* 0x040fe4000801002e */
[----:B------:R-:W-:Y:S01]  /*6a20*/  FFMA.FTZ R61, R171, -UR4, R61 ;  /* 0x80000004ab3d7c23 */ /* 0x000fe2000801003d */
[----:B------:R4:W-:Y:S01]  /*6a30*/  STL [R1+0x4], R4 ;  /* 0x0000040401007387 */ /* 0x0009e20000100800 */
[----:B-1----:R-:W-:Y:S02]  /*6a40*/  FFMA.FTZ R48, R174, -UR4, R32 ;  /* 0x80000004ae307c23 */ /* 0x002fe40008010020 */
[----:B------:R-:W-:Y:S03]  /*6a50*/  FFMA.FTZ R32, -R32, R32, 1 ;  /* 0x3f80000020207423 */ /* 0x000fe60000010120 */
[----:B------:R-:W1:Y:S01]  /*6a60*/  MUFU.TANH R59, R53 ;  /* 0x00000035003b7308 */ /* 0x000e620000002400 */
[----:B------:R-:W-:Y:S02]  /*6a70*/  FMUL.FTZ R31, R32, c[0x0][0x2ec] ;  /* 0x0000bb00201f7a20 */ /* 0x000fe40000410000 */
[----:B---3--:R-:W-:Y:S03]  /*6a80*/  FFMA.FTZ R0, -R60, R60, 1 ;  /* 0x3f8000003c007423 */ /* 0x008fe6000001013c */
[----:B------:R-:W-:Y:S01]  /*6a90*/  STL [R1+0x38], R31 ;  /* 0x0000381f01007387 */ /* 0x000fe20000100800 */
[----:B------:R-:W-:Y:S02]  /*6aa0*/  FFMA.FTZ R52, R180, -UR4, R144 ;  /* 0x80000004b4347c23 */ /* 0x000fe40008010090 */
[----:B------:R-:W-:Y:S01]  /*6ab0*/  FMUL.FTZ R5, R6, c[0x0][0x2ec] ;  /* 0x0000bb0006057a20 */ /* 0x000fe20000410000 */
[----:B------:R-:W3:Y:S01]  /*6ac0*/  MUFU.TANH R58, R58 ;  /* 0x0000003a003a7308 */ /* 0x000ee20000002400 */
[----:B------:R-:W-:Y:S02]  /*6ad0*/  FMUL.FTZ R0, R0, c[0x0][0x2ec] ;  /* 0x0000bb0000007a20 */ /* 0x000fe40000410000 */
[----:B------:R-:W-:Y:S01]  /*6ae0*/  FFMA.FTZ R60, R177, -UR4, R60 ;  /* 0x80000004b13c7c23 */ /* 0x000fe2000801003c */
[----:B------:R3:W-:Y:S01]  /*6af0*/  STL [R1+0x34], R5 ;  /* 0x0000340501007387 */ /* 0x0007e20000100800 */
[----:B--2---:R-:W-:Y:S02]  /*6b00*/  FMUL.FTZ R34, R56, c[0x0][0x2ec] ;  /* 0x0000bb0038227a20 */ /* 0x004fe40000410000 */
[----:B----4-:R-:W-:Y:S01]  /*6b10*/  FFMA.FTZ R19, -R143, R143, 1 ;  /* 0x3f8000008f137423 */ /* 0x010fe2000001018f */
[----:B------:R-:W-:Y:S01]  /*6b20*/  STL [R1+0x28], R0 ;  /* 0x0000280001007387 */ /* 0x000fe20000100800 */
[----:B------:R-:W-:Y:S01]  /*6b30*/  FFMA.FTZ R56, R190, -UR4, R18 ;  /* 0x80000004be387c23 */ /* 0x000fe20008010012 */
[----:B------:R-:W2:Y:S01]  /*6b40*/  MUFU.TANH R45, R45 ;  /* 0x0000002d002d7308 */ /* 0x000ea20000002400 */
[----:B------:R-:W-:Y:S02]  /*6b50*/  FMUL.FTZ R240, R19, c[0x0][0x2ec] ;  /* 0x0000bb0013f07a20 */ /* 0x000fe40000410000 */
[----:B------:R-:W-:Y:S02]  /*6b60*/  FFMA.FTZ R19, R175, -UR4, R135 ;  /* 0x80000004af137c23 */ /* 0x000fe40008010087 */
[----:B-1----:R-:W-:Y:S02]  /*6b70*/  FFMA.FTZ R4, -R59, R59, 1 ;  /* 0x3f8000003b047423 */ /* 0x002fe4000001013b */
[----:B------:R-:W-:Y:S02]  /*6b80*/  FFMA.FTZ R18, -R18, R18, 1 ;  /* 0x3f80000012127423 */ /* 0x000fe40000010112 */
[----:B------:R-:W-:Y:S01]  /*6b90*/  FMUL.FTZ R4, R4, c[0x0][0x2ec] ;  /* 0x0000bb0004047a20 */ /* 0x000fe20000410000 */
[----:B------:R-:W1:Y:S01]  /*6ba0*/  MUFU.TANH R34, R34 ;  /* 0x0000002200227308 */ /* 0x000e620000002400 */
[----:B------:R-:W-:Y:S02]  /*6bb0*/  FMUL.FTZ R219, R18, c[0x0][0x2ec] ;  /* 0x0000bb0012db7a20 */ /* 0x000fe40000410000 */
[----:B------:R-:W-:Y:S01]  /*6bc0*/  FFMA.FTZ R18, -R23, R23, 1 ;  /* 0x3f80000017127423 */ /* 0x000fe20000010117 */
[----:B------:R4:W-:Y:S01]  /*6bd0*/  STL [R1+0x1c], R4 ;  /* 0x00001c0401007387 */ /* 0x0009e20000100800 */
[----:B---3--:R-:W-:Y:S02]  /*6be0*/  FFMA.FTZ R46, -R58, R58, 1 ;  /* 0x3f8000003a2e7423 */ /* 0x008fe4000001013a */
[----:B------:R-:W-:Y:S02]  /*6bf0*/  FMUL.FTZ R236, R18, c[0x0][0x2ec] ;  /* 0x0000bb0012ec7a20 */ /* 0x000fe40000410000 */
[----:B------:R-:W-:Y:S01]  /*6c00*/  FMUL.FTZ R46, R46, c[0x0][0x2ec] ;  /* 0x0000bb002e2e7a20 */ /* 0x000fe20000410000 */
[----:B------:R-:W3:Y:S01]  /*6c10*/  MUFU.TANH R33, R33 ;  /* 0x0000002100217308 */ /* 0x000ee20000002400 */
[----:B------:R-:W-:Y:S02]  /*6c20*/  FFMA.FTZ R18, -R144, R144, 1 ;  /* 0x3f80000090127423 */ /* 0x000fe40000010190 */
[----:B------:R-:W-:Y:S01]  /*6c30*/  FFMA.FTZ R23, R182, -UR4, R147 ;  /* 0x80000004b6177c23 */ /* 0x000fe20008010093 */
[----:B------:R-:W-:Y:S01]  /*6c40*/  STL [R1+0x30], R46 ;  /* 0x0000302e01007387 */ /* 0x000fe20000100800 */
[----:B--2---:R-:W-:Y:S02]  /*6c50*/  FFMA.FTZ R17, R179, -UR4, R45 ;  /* 0x80000004b3117c23 */ /* 0x004fe4000801002d */
[----:B------:R-:W-:Y:S02]  /*6c60*/  FFMA.FTZ R45, -R45, R45, 1 ;  /* 0x3f8000002d2d7423 */ /* 0x000fe4000001012d */
[----:B------:R-:W-:Y:S01]  /*6c70*/  FMUL.FTZ R244, R18, c[0x0][0x2ec] ;  /* 0x0000bb0012f47a20 */ /* 0x000fe20000410000 */
[----:B------:R-:W2:Y:S01]  /*6c80*/  MUFU.TANH R137, R137 ;  /* 0x0000008900897308 */ /* 0x000ea20000002400 */
[----:B------:R-:W-:Y:S02]  /*6c90*/  FMUL.FTZ R6, R45, c[0x0][0x2ec] ;  /* 0x0000bb002d067a20 */ /* 0x000fe40000410000 */
[----:B------:R-:W-:Y:S02]  /*6ca0*/  FFMA.FTZ R18, -R140, R140, 1 ;  /* 0x3f8000008c127423 */ /* 0x000fe4000001018c */
[----:B-1----:R-:W-:Y:S01]  /*6cb0*/  FFMA.FTZ R5, -R34, R34, 1 ;  /* 0x3f80000022057423 */ /* 0x002fe20000010122 */
[----:B------:R1:W-:Y:S01]  /*6cc0*/  STL [R1+0x2c], R6 ;  /* 0x00002c0601007387 */ /* 0x0003e20000100800 */
[----:B------:R-:W-:Y:S02]  /*6cd0*/  FFMA.FTZ R34, R134, -UR4, R34 ;  /* 0x8000000486227c23 */ /* 0x000fe40008010022 */
[----:B----4-:R-:W-:Y:S01]  /*6ce0*/  FMUL.FTZ R4, R5, c[0x0][0x2ec] ;  /* 0x0000bb0005047a20 */ /* 0x010fe20000410000 */
[----:B------:R-:W1:Y:S01]  /*6cf0*/  MUFU.TANH R141, R57 ;  /* 0x00000039008d7308 */ /* 0x000e620000002400 */
[----:B------:R-:W-:Y:S02]  /*6d00*/  FFMA.FTZ R54, R193, -UR4, R143 ;  /* 0x80000004c1367c23 */ /* 0x000fe4000801008f */
[----:B------:R-:W-:Y:S01]  /*6d10*/  FFMA.FTZ R53, R192, -UR4, R142 ;  /* 0x80000004c0357c23 */ /* 0x000fe2000801008e */
[----:B------:R4:W-:Y:S01]  /*6d20*/  STL [R1+0x18], R4 ;  /* 0x0000180401007387 */ /* 0x0009e20000100800 */
[----:B---3--:R-:W-:Y:S02]  /*6d30*/  FFMA.FTZ R0, -R33, R33, 1 ;  /* 0x3f80000021007423 */ /* 0x008fe40000010121 */
[----:B------:R-:W-:Y:S02]  /*6d40*/  FFMA.FTZ R33, R133, -UR4, R33 ;  /* 0x8000000485217c23 */ /* 0x000fe40008010021 */
[----:B------:R-:W-:Y:S01]  /*6d50*/  FMUL.FTZ R0, R0, c[0x0][0x2ec] ;  /* 0x0000bb0000007a20 */ /* 0x000fe20000410000 */
[----:B------:R3:W3:Y:S01]  /*6d60*/  MUFU.TANH R135, R50 ;  /* 0x0000003200877308 */ /* 0x0006e20000002400 */
[----:B------:R-:W-:Y:S02]  /*6d70*/  FMUL.FTZ R251, R18, c[0x0][0x2ec] ;  /* 0x0000bb0012fb7a20 */ /* 0x000fe40000410000 */
[----:B------:R-:W-:Y:S01]  /*6d80*/  FFMA.FTZ R59, R170, -UR4, R59 ;  /* 0x80000004aa3b7c23 */ /* 0x000fe2000801003b */
[----:B------:R4:W-:Y:S01]  /*6d90*/  STL [R1+0x14], R0 ;  /* 0x0000140001007387 */ /* 0x0009e20000100800 */
[----:B--2---:R-:W-:Y:S02]  /*6da0*/  FFMA.FTZ R134, R134, -UR4, R137 ;  /* 0x8000000486867c23 */ /* 0x004fe40008010089 */
[----:B------:R-:W-:Y:S02]  /*6db0*/  FFMA.FTZ R137, -R137, R137, 1 ;  /* 0x3f80000089897423 */ /* 0x000fe40000010189 */
[----:B------:R-:W-:Y:S01]  /*6dc0*/  FFMA.FTZ R18, R181, -UR4, R58 ;  /* 0x80000004b5127c23 */ /* 0x000fe2000801003a */
[----:B------:R-:W2:Y:S01]  /*6dd0*/  MUFU.TANH R57, R148 ;  /* 0x0000009400397308 */ /* 0x000ea20000002400 */
[----:B------:R-:W-:Y:S02]  /*6de0*/  FMUL.FTZ R137, R137, c[0x0][0x2ec] ;  /* 0x0000bb0089897a20 */ /* 0x000fe40000410000 */
[----:B-1----:R-:W-:Y:S02]  /*6df0*/  FFMA.FTZ R6, -R141, R141, 1 ;  /* 0x3f8000008d067423 */ /* 0x002fe4000001018d */
[----:B------:R-:W-:Y:S01]  /*6e00*/  FFMA.FTZ R58, R211, -UR4, R141 ;  /* 0x80000004d33a7c23 */ /* 0x000fe2000801008d */
[----:B------:R1:W-:Y:S01]  /*6e10*/  STL [R1+0xc], R137 ;  /* 0x00000c8901007387 */ /* 0x0003e20000100800 */
[----:B------:R-:W-:Y:S03]  /*6e20*/  FMUL.FTZ R6, R6, c[0x0][0x2ec] ;  /* 0x0000bb0006067a20 */ /* 0x000fe60000410000 */
[----:B------:R-:W1:Y:S02]  /*6e30*/  MUFU.TANH R138, R138 ;  /* 0x0000008a008a7308 */ /* 0x000e640000002400 */
[----:B------:R4:W-:Y:S01]  /*6e40*/  STL [R1], R6 ;  /* 0x0000000601007387 */ /* 0x0009e20000100800 */
[----:B---3--:R-:W-:Y:S02]  /*6e50*/  FFMA.FTZ R50, R184, -UR4, R139 ;  /* 0x80000004b8327c23 */ /* 0x008fe4000801008b */
[----:B------:R-:W-:Y:S02]  /*6e60*/  FFMA.FTZ R133, R133, -UR4, R135 ;  /* 0x8000000485857c23 */ /* 0x000fe40008010087 */
[----:B------:R-:W-:Y:S03]  /*6e70*/  FFMA.FTZ R135, -R135, R135, 1 ;  /* 0x3f80000087877423 */ /* 0x000fe60000010187 */
[----:B------:R-:W3:Y:S01]  /*6e80*/  MUFU.TANH R136, R136 ;  /* 0x0000008800887308 */ /* 0x000ee20000002400 */
[----:B------:R-:W-:Y:S02]  /*6e90*/  FMUL.FTZ R211, R135, c[0x0][0x2ec] ;  /* 0x0000bb0087d37a20 */ /* 0x000fe40000410000 */
[----:B--2---:R-:W-:Y:S02]  /*6ea0*/  FFMA.FTZ R5, -R57, R57, 1 ;  /* 0x3f80000039057423 */ /* 0x004fe40000010139 */
[----:B------:R-:W-:Y:S02]  /*6eb0*/  FFMA.FTZ R46, R177, -UR4, R57 ;  /* 0x80000004b12e7c23 */ /* 0x000fe40008010039 */
[----:B------:R-:W-:Y:S03]  /*6ec0*/  FMUL.FTZ R5, R5, c[0x0][0x2ec] ;  /* 0x0000bb0005057a20 */ /* 0x000fe60000410000 */
[----:B------:R-:W4:Y:S02]  /*6ed0*/  MUFU.TANH R140, R149 ;  /* 0x00000095008c7308 */ /* 0x000f240000002400 */
[----:B------:R2:W-:Y:S01]  /*6ee0*/  STL [R1+0x10], R5 ;  /* 0x0000100501007387 */ /* 0x0005e20000100800 */
[----:B-1----:R-:W-:Y:S02]  /*6ef0*/  FFMA.FTZ R32, R199, -UR4, R138 ;  /* 0x80000004c7207c23 */ /* 0x002fe4000801008a */
[----:B------:R-:W-:Y:S04]  /*6f00*/  FFMA.FTZ R138, -R138, R138, 1 ;  /* 0x3f8000008a8a7423 */ /* 0x000fe8000001018a */
[----:B------:R-:W-:Y:S01]  /*6f10*/  FMUL.FTZ R252, R138, c[0x0][0x2ec] ;  /* 0x0000bb008afc7a20 */ /* 0x000fe20000410000 */
[----:B------:R-:W1:Y:S01]  /*6f20*/  MUFU.TANH R139, R150 ;  /* 0x00000096008b7308 */ /* 0x000e620000002400 */
[----:B---3--:R-:W-:Y:S02]  /*6f30*/  FFMA.FTZ R31, R198, -UR4, R136 ;  /* 0x80000004c61f7c23 */ /* 0x008fe40008010088 */
[----:B------:R-:W-:Y:S04]  /*6f40*/  FFMA.FTZ R136, -R136, R136, 1 ;  /* 0x3f80000088887423 */ /* 0x000fe80000010188 */
[----:B------:R-:W-:Y:S02]  /*6f50*/  FMUL.FTZ R198, R136, c[0x0][0x2ec] ;  /* 0x0000bb0088c67a20 */ /* 0x000fe40000410000 */
[----:B----4-:R-:W-:Y:S02]  /*6f60*/  FFMA.FTZ R4, -R140, R140, 1 ;  /* 0x3f8000008c047423 */ /* 0x010fe4000001018c */
[----:B------:R-:W-:Y:S02]  /*6f70*/  FFMA.FTZ R57, R212, -UR4, R140 ;  /* 0x80000004d4397c23 */ /* 0x000fe4000801008c */
[----:B------:R-:W-:Y:S02]  /*6f80*/  FMUL.FTZ R199, R4, c[0x0][0x2ec] ;  /* 0x0000bb0004c77a20 */ /* 0x000fe40000410000 */
[----:B-1----:R-:W-:Y:S02]  /*6f90*/  FFMA.FTZ R0, -R139, R139, 1 ;  /* 0x3f8000008b007423 */ /* 0x002fe4000001018b */
[----:B------:R-:W-:Y:S02]  /*6fa0*/  FFMA.FTZ R45, R170, -UR4, R139 ;  /* 0x80000004aa2d7c23 */ /* 0x000fe4000801008b */
[----:B------:R-:W-:Y:S01]  /*6fb0*/  FMUL.FTZ R212, R0, c[0x0][0x2ec] ;  /* 0x0000bb0000d47a20 */ /* 0x000fe20000410000 */
[----:B------:R-:W-:-:S05]  /*6fc0*/  @!P0 BRA `(.L_x_2421) ;  /* 0x0000009000008947 */ /* 0x000fca0003800000 */
[----:B--2---:R-:W-:Y:S01]  /*6fd0*/  UIADD3 UR12, UR13, UR11, -UR5 ;  /* 0x0000000b0d0c7290 */ /* 0x004fe2000fffe805 */
        /* <DEDUP_REMOVED lines=8> */
.L_x_2421:
[C---:B--2---:R-:W-:Y:S01]  /*7060*/  IADD3 R148, R172.reuse, 0x1, RZ ;  /* 0x00000001ac947810 */ /* 0x044fe20007ffe0ff */
[----:B------:R-:W2:Y:S01]  /*7070*/  LDL R0, [R1+0x6c] ;  /* 0x00006c0001007983 */ /* 0x000ea20000100800 */
[C---:B------:R-:W-:Y:S01]  /*7080*/  IADD3 R147, R172.reuse, 0x8, RZ ;  /* 0x00000008ac937810 */ /* 0x040fe20007ffe0ff */
[----:B------:R-:W-:Y:S01]  /*7090*/  UIADD3 UR11, -UR12, UR5, -UR10 ;  /* 0x000000050c0b7290 */ /* 0x000fe2000fffe90a */
[C---:B------:R-:W-:Y:S01]  /*70a0*/  IADD3 R146, R172.reuse, 0x9, RZ ;  /* 0x00000009ac927810 */ /* 0x040fe20007ffe0ff */
[----:B------:R-:W-:Y:S01]  /*70b0*/  UMOV UR13, UR12 ;  /* 0x0000000c000d7c82 */ /* 0x000fe20008000000 */
[C---:B------:R-:W-:Y:S02]  /*70c0*/  IADD3 R145, R172.reuse, 0x10, RZ ;  /* 0x00000010ac917810 */ /* 0x040fe40007ffe0ff */
        /* <DEDUP_REMOVED lines=10> */
[----:B------:R-:W-:Y:S02]  /*7170*/  IADD3 R6, R172, 0x39, RZ ;  /* 0x00000039ac067810 */ /* 0x000fe40007ffe0ff */
[----:B--2---:R-:W-:Y:S01]  /*7180*/  IADD3 R5, R0, UR9, RZ ;  /* 0x0000000900057c10 */ /* 0x004fe2000fffe0ff */
[----:B------:R-:W-:Y:S03]  /*7190*/  UIADD3 UR9, UR5, 0x1, -UR10 ;  /* 0x0000000105097890 */ /* 0x000fe6000fffe80a */
[C---:B------:R-:W-:Y:S01]  /*71a0*/  IADD3 R4, R5.reuse, UR11, RZ ;  /* 0x0000000b05047c10 */ /* 0x040fe2000fffe0ff */
[----:B------:R-:W-:Y:S03]  /*71b0*/  UIADD3 UR9, UR9, UR45, URZ ;  /* 0x0000002d09097290 */ /* 0x000fe6000fffe03f */
[----:B------:R-:W-:Y:S03]  /*71c0*/  IMNMX R4, RZ, R4, !PT ;  /* 0x00000004ff047217 */ /* 0x000fe60007800200 */
[----:B------:R-:W-:Y:S02]  /*71d0*/  IADD3 R0, R5, UR9, RZ ;  /* 0x0000000905007c10 */ /* 0x000fe4000fffe0ff */
[-C--:B------:R-:W-:Y:S02]  /*71e0*/  ISETP.GE.AND P6, PT, R172, R4.reuse, PT ;  /* 0x00000004ac00720c */ /* 0x080fe40003fc6270 */
[----:B------:R-:W-:Y:S02]  /*71f0*/  IMNMX R0, R0, UR5, PT ;  /* 0x0000000500007c17 */ /* 0x000fe4000b800200 */
[----:B------:R-:W-:Y:S02]  /*7200*/  ISETP.GE.AND P5, PT, R148, R4, PT ;  /* 0x000000049400720c */ /* 0x000fe40003fa6270 */
[-C--:B------:R-:W-:Y:S02]  /*7210*/  ISETP.GE.OR P6, PT, R172, R0.reuse, !P6 ;  /* 0x00000000ac00720c */ /* 0x080fe400077c6670 */
[----:B------:R-:W-:Y:S02]  /*7220*/  ISETP.GE.OR P5, PT, R148, R0, !P5 ;  /* 0x000000009400720c */ /* 0x000fe40006fa6670 */
[-C--:B------:R-:W-:Y:S02]  /*7230*/  ISETP.GE.AND P4, PT, R147, R4.reuse, PT ;  /* 0x000000049300720c */ /* 0x080fe40003f86270 */
        /* <DEDUP_REMOVED lines=36> */
[----:B------:R-:W-:Y:S02]  /*7480*/  IADD3 R0, R5, 0x8, RZ ;  /* 0x0000000805007810 */ /* 0x000fe40007ffe0ff */
[----:B------:R-:W-:Y:S02]  /*7490*/  FSEL R63, R63, -INF , !P4 ;  /* 0xff8000003f3f7808 */ /* 0x000fe40006000000 */
[C---:B------:R-:W-:Y:S02]  /*74a0*/  IADD3 R4, R0.reuse, UR11, RZ ;  /* 0x0000000b00047c10 */ /* 0x040fe4000fffe0ff */
[----:B------:R-:W-:Y:S02]  /*74b0*/  IADD3 R0, R0, UR9, RZ ;  /* 0x0000000900007c10 */ /* 0x000fe4000fffe0ff */
[----:B------:R-:W-:Y:S02]  /*74c0*/  IMNMX R4, RZ, R4, !PT ;  /* 0x00000004ff047217 */ /* 0x000fe40007800200 */
[----:B------:R-:W-:Y:S02]  /*74d0*/  IMNMX R0, R0, UR5, PT ;  /* 0x0000000500007c17 */ /* 0x000fe4000b800200 */
        /* <DEDUP_REMOVED lines=102> */
[----:B------:R-:W-:Y:S02]  /*7b40*/  IADD3 R0, R5, UR9, RZ ;  /* 0x0000000905007c10 */ /* 0x000fe4000fffe0ff */
[----:B------:R-:W-:Y:S02]  /*7b50*/  IMNMX R4, RZ, R4, !PT ;  /* 0x00000004ff047217 */ /* 0x000fe40007800200 */
[----:B------:R-:W-:Y:S02]  /*7b60*/  IMNMX R0, R0, UR5, PT ;  /* 0x0000000500007c17 */ /* 0x000fe4000b800200 */
[----:B------:R-:W-:Y:S02]  /*7b70*/  FSEL R37, R37, -INF , !P0 ;  /* 0xff80000025257808 */ /* 0x000fe40004000000 */
[-C--:B------:R-:W-:Y:S02]  /*7b80*/  ISETP.GE.AND P0, PT, R148, R4.reuse, PT ;  /* 0x000000049400720c */ /* 0x080fe40003f06270 */
[----:B------:R-:W-:Y:S02]  /*7b90*/  FSEL R36, R36, -INF , !P6 ;  /* 0xff80000024247808 */ /* 0x000fe40007000000 */
[C---:B------:R-:W-:Y:S02]  /*7ba0*/  ISETP.GE.AND P6, PT, R147.reuse, R4, PT ;  /* 0x000000049300720c */ /* 0x040fe40003fc6270 */
        /* <DEDUP_REMOVED lines=51> */
.L_x_2422:
[----:B------:R-:W2:Y:S01]  /*7ee0*/  LDL R5, [R1+0x64] ;  /* 0x0000640001057983 */ /* 0x000ea20000100800 */
[----:B------:R-:W-:Y:S03]  /*7ef0*/  UISETP.GT.AND UP0, UPT, UR8, UR18, UPT ;  /* 0x000000120800728c */ /* 0x000fe6000bf04270 */
[----:B------:R-:W3:Y:S04]  /*7f00*/  LDL R4, [R1+0x68] ;  /* 0x0000680001047983 */ /* 0x000ee80000100800 */
        /* <DEDUP_REMOVED lines=33> */
[----:B------:R1:W-:Y:S01]  /*8120*/  STL [R1+0xf0], R3 ;  /* 0x0000f00301007387 */ /* 0x0003e20000100800 */
[C---:B--2---:R-:W-:Y:S01]  /*8130*/  FMUL.FTZ R6, R5.reuse, 1.4426950216293334961 ;  /* 0x3fb8aa3b05067820 */ /* 0x044fe20000410000 */
[----:B------:R-:W-:Y:S01]  /*8140*/  FSETP.NEU.FTZ.AND P0, PT, R5, -INF , PT ;  /* 0xff8000000500780b */ /* 0x000fe20003f1d000 */
[----:B---3--:R-:W-:Y:S03]  /*8150*/  FMUL.FTZ R5, R4, 1.4426950216293334961 ;  /* 0x3fb8aa3b04057820 */ /* 0x008fe60000410000 */
[----:B------:R-:W-:Y:S02]  /*8160*/  FSEL R6, R6, RZ, P0 ;  /* 0x000000ff06067208 */ /* 0x000fe40000000000 */
[----:B------:R-:W-:Y:S01]  /*8170*/  FSETP.NEU.FTZ.AND P0, PT, R4, -INF , PT ;  /* 0xff8000000400780b */ /* 0x000fe20003f1d000 */
[----:B----4-:R-:W-:Y:S02]  /*8180*/  FMUL.FTZ R4, R0, 1.4426950216293334961 ;  /* 0x3fb8aa3b00047820 */ /* 0x010fe40000410000 */
[--C-:B------:R-:W-:Y:S01]  /*8190*/  FFMA.FTZ R8, R8, c[0x0][0x23c], -R6.reuse ;  /* 0x00008f0008087a23 */ /* 0x100fe20000010806 */
[----:B------:R-:W-:Y:S01]  /*81a0*/  FSEL R5, R5, RZ, P0 ;  /* 0x000000ff05057208 */ /* 0x000fe20000000000 */
[--C-:B------:R-:W-:Y:S01]  /*81b0*/  FFMA.FTZ R7, R7, c[0x0][0x23c], -R6.reuse ;  /* 0x00008f0007077a23 */ /* 0x100fe20000010806 */
[----:B------:R-:W-:Y:S01]  /*81c0*/  FSETP.NEU.FTZ.AND P0, PT, R0, -INF , PT ;  /* 0xff8000000000780b */ /* 0x000fe20003f1d000 */
[----:B------:R-:W-:Y:S01]  /*81d0*/  MUFU.EX2 R144, R8 ;  /* 0x0000000800907308 */ /* 0x000fe20000000800 */
[--C-:B------:R-:W-:Y:S02]  /*81e0*/  FFMA.FTZ R132, R132, c[0x0][0x23c], -R6.reuse ;  /* 0x00008f0084847a23 */ /* 0x100fe40000010806 */
[--C-:B------:R-:W-:Y:S01]  /*81f0*/  FFMA.FTZ R67, R67, c[0x0][0x23c], -R6.reuse ;  /* 0x00008f0043437a23 */ /* 0x100fe20000010806 */
[----:B------:R-:W-:Y:S01]  /*8200*/  FSEL R4, R4, RZ, P0 ;  /* 0x000000ff04047208 */ /* 0x000fe20000000000 */
[--C-:B------:R-:W-:Y:S01]  /*8210*/  FFMA.FTZ R66, R66, c[0x0][0x23c], -R6.reuse ;  /* 0x00008f0042427a23 */ /* 0x100fe20000010806 */
[----:B------:R-:W-:Y:S01]  /*8220*/  FSETP.NEU.FTZ.AND P0, PT, R135, -INF , PT ;  /* 0xff8000008700780b */ /* 0x000fe20003f1d000 */
        /* <DEDUP_REMOVED lines=16> */
[--C-:B------:R-:W-:Y:S01]  /*8330*/  FFMA.FTZ R51, R51, c[0x0][0x23c], -R5.reuse ;  /* 0x00008f0033337a23 */ /* 0x100fe20000010805 */
[----:B--2---:R-:W-:Y:S01]  /*8340*/  F2FP.BF16.PACK_AB R7, R146, R144 ;  /* 0x000000909207723e */ /* 0x004fe200000010ff */
[--C-:B------:R-:W-:Y:S02]  /*8350*/  FFMA.FTZ R50, R50, c[0x0][0x23c], -R5.reuse ;  /* 0x00008f0032327a23 */ /* 0x100fe40000010805 */
[--C-:B------:R-:W-:Y:S02]  /*8360*/  FFMA.FTZ R49, R49, c[0x0][0x23c], -R5.reuse ;  /* 0x00008f0031317a23 */ /* 0x100fe40000010805 */
[----:B------:R2:W-:Y:S01]  /*8370*/  STS [R225+0x1c000], R7 ;  /* 0x01c00007e1007388 */ /* 0x0005e20000000800 */
[----:B------:R-:W3:Y:S01]  /*8380*/  MUFU.EX2 R175, R11 ;  /* 0x0000000b00af7308 */ /* 0x000ee20000000800 */
[--C-:B------:R-:W-:Y:S02]  /*8390*/  FFMA.FTZ R48, R48, c[0x0][0x23c], -R5.reuse ;  /* 0x00008f0030307a23 */ /* 0x100fe40000010805 */
[----:B------:R-:W-:Y:S02]  /*83a0*/  FMUL.FTZ R0, R135, 1.4426950216293334961 ;  /* 0x3fb8aa3b87007820 */ /* 0x000fe40000410000 */
[--C-:B------:R-:W-:Y:S02]  /*83b0*/  FFMA.FTZ R16, R16, c[0x0][0x23c], -R4.reuse ;  /* 0x00008f0010107a23 */ /* 0x100fe40000010804 */
[--C-:B------:R-:W-:Y:S01]  /*83c0*/  FFMA.FTZ R35, R35, c[0x0][0x23c], -R4.reuse ;  /* 0x00008f0023237a23 */ /* 0x100fe20000010804 */
[----:B------:R-:W-:Y:S01]  /*83d0*/  FSEL R0, R0, RZ, P0 ;  /* 0x000000ff00007208 */ /* 0x000fe20000000000 */
[--C-:B------:R-:W-:Y:S01]  /*83e0*/  FFMA.FTZ R34, R34, c[0x0][0x23c], -R4.reuse ;  /* 0x00008f0022227a23 */ /* 0x100fe20000010804 */
[----:B-1----:R3:W-:Y:S01]  /*83f0*/  MUFU.EX2 R3, R6 ;  /* 0x0000000600037308 */ /* 0x0027e20000000800 */
[--C-:B------:R-:W-:Y:S01]  /*8400*/  FFMA.FTZ R9, R9, c[0x0][0x23c], -R5.reuse ;  /* 0x00008f0009097a23 */ /* 0x100fe20000010805 */
[----:B------:R-:W-:Y:S01]  /*8410*/  PLOP3.LUT P0, PT, PT, PT, UP0, 0x80, 0x0 ;  /* 0x000000000000781c */ /* 0x000fe20003f0f008 */
        /* <DEDUP_REMOVED lines=9> */
[----:B------:R-:W-:Y:S01]  /*84b0*/  FFMA.FTZ R5, R45, c[0x0][0x23c], -R5 ;  /* 0x00008f002d057a23 */ /* 0x000fe20000010805 */
[----:B------:R-:W1:Y:S01]  /*84c0*/  MUFU.EX2 R187, R13 ;  /* 0x0000000d00bb7308 */ /* 0x000e620000000800 */
[--C-:B------:R-:W-:Y:S02]  /*84d0*/  FFMA.FTZ R33, R33, c[0x0][0x23c], -R4.reuse ;  /* 0x00008f0021217a23 */ /* 0x100fe40000010804 */
[----:B------:R-:W-:Y:S01]  /*84e0*/  FFMA.FTZ R32, R32, c[0x0][0x23c], -R4 ;  /* 0x00008f0020207a23 */ /* 0x000fe20000010804 */
[----:B---3--:R-:W-:Y:S01]  /*84f0*/  F2FP.BF16.PACK_AB R6, R175, R145 ;  /* 0x00000091af06723e */ /* 0x008fe200000010ff */
[--C-:B------:R-:W-:Y:S02]  /*8500*/  FFMA.FTZ R19, R19, c[0x0][0x23c], -R0.reuse ;  /* 0x00008f0013137a23 */ /* 0x100fe40000010800 */
[--C-:B------:R-:W-:Y:S02]  /*8510*/  FFMA.FTZ R18, R18, c[0x0][0x23c], -R0.reuse ;  /* 0x00008f0012127a23 */ /* 0x100fe40000010800 */
[----:B------:R-:W-:Y:S01]  /*8520*/  STS [R225+0x1c400], R6 ;  /* 0x01c40006e1007388 */ /* 0x000fe20000000800 */
[----:B------:R1:W-:Y:S01]  /*8530*/  MUFU.EX2 R166, R5 ;  /* 0x0000000500a67308 */ /* 0x0003e20000000800 */
        /* <DEDUP_REMOVED lines=9> */
[----:B------:R-:W-:Y:S02]  /*85d0*/  FFMA.FTZ R36, R36, c[0x0][0x23c], -R4 ;  /* 0x00008f0024247a23 */ /* 0x000fe40000010804 */
[----:B------:R-:W-:Y:S01]  /*85e0*/  FFMA.FTZ R26, R26, c[0x0][0x23c], -R0 ;  /* 0x00008f001a1a7a23 */ /* 0x000fe20000010800 */
[----:B------:R-:W2:Y:S01]  /*85f0*/  MUFU.EX2 R185, R9 ;  /* 0x0000000900b97308 */ /* 0x000ea20000000800 */
[----:B------:R-:W-:Y:S02]  /*8600*/  FFMA.FTZ R15, R15, c[0x0][0x23c], -R4 ;  /* 0x00008f000f0f7a23 */ /* 0x000fe40000010804 */
[--C-:B------:R-:W-:Y:S01]  /*8610*/  FFMA.FTZ R25, R25, c[0x0][0x23c], -R0.reuse ;  /* 0x00008f0019197a23 */ /* 0x100fe20000010800 */
[----:B-1----:R-:W-:Y:S01]  /*8620*/  F2FP.BF16.PACK_AB R5, R187, R188 ;  /* 0x000000bcbb05723e */ /* 0x002fe200000010ff */
[--C-:B------:R-:W-:Y:S02]  /*8630*/  FFMA.FTZ R24, R24, c[0x0][0x23c], -R0.reuse ;  /* 0x00008f0018187a23 */ /* 0x100fe40000010800 */
[--C-:B------:R-:W-:Y:S02]  /*8640*/  FFMA.FTZ R23, R23, c[0x0][0x23c], -R0.reuse ;  /* 0x00008f0017177a23 */ /* 0x100fe40000010800 */
[----:B------:R1:W-:Y:S01]  /*8650*/  STS [R228+0x1c000], R5 ;  /* 0x01c00005e4007388 */ /* 0x0003e20000000800 */
[----:B------:R-:W-:Y:S01]  /*8660*/  MUFU.EX2 R174, R16 ;  /* 0x0000001000ae7308 */ /* 0x000fe20000000800 */
[--C-:B------:R-:W-:Y:S02]  /*8670*/  FFMA.FTZ R22, R22, c[0x0][0x23c], -R0.reuse ;  /* 0x00008f0016167a23 */ /* 0x100fe40000010800 */
[--C-:B------:R-:W-:Y:S02]  /*8680*/  FFMA.FTZ R21, R21, c[0x0][0x23c], -R0.reuse ;  /* 0x00008f0015157a23 */ /* 0x100fe40000010800 */
[--C-:B------:R-:W-:Y:S02]  /*8690*/  FFMA.FTZ R20, R20, c[0x0][0x23c], -R0.reuse ;  /* 0x00008f0014147a23 */ /* 0x100fe40000010800 */
[----:B------:R-:W-:Y:S02]  /*86a0*/  FFMA.FTZ R0, R133, c[0x0][0x23c], -R0 ;  /* 0x00008f0085007a23 */ /* 0x000fe40000010800 */
[--C-:B------:R-:W-:Y:S01]  /*86b0*/  FFMA.FTZ R44, R44, c[0x0][0x23c], -R4.reuse ;  /* 0x00008f002c2c7a23 */ /* 0x100fe20000010804 */
[----:B------:R-:W3:Y:S01]  /*86c0*/  MUFU.EX2 R171, R15 ;  /* 0x0000000f00ab7308 */ /* 0x000ee20000000800 */
[--C-:B------:R-:W-:Y:S02]  /*86d0*/  FFMA.FTZ R43, R43, c[0x0][0x23c], -R4.reuse ;  /* 0x00008f002b2b7a23 */ /* 0x100fe40000010804 */
[--C-:B------:R-:W-:Y:S01]  /*86e0*/  FFMA.FTZ R42, R42, c[0x0][0x23c], -R4.reuse ;  /* 0x00008f002a2a7a23 */ /* 0x100fe20000010804 */
[----:B--2---:R-:W-:Y:S01]  /*86f0*/  F2FP.BF16.PACK_AB R7, R185, R186 ;  /* 0x000000bab907723e */ /* 0x004fe200000010ff */
[--C-:B------:R-:W-:Y:S02]  /*8700*/  FFMA.FTZ R41, R41, c[0x0][0x23c], -R4.reuse ;  /* 0x00008f0029297a23 */ /* 0x100fe40000010804 */
[--C-:B------:R-:W-:Y:S02]  /*8710*/  FFMA.FTZ R40, R40, c[0x0][0x23c], -R4.reuse ;  /* 0x00008f0028287a23 */ /* 0x100fe40000010804 */
[----:B------:R-:W-:Y:S01]  /*8720*/  STS [R228+0x1c400], R7 ;  /* 0x01c40007e4007388 */ /* 0x000fe20000000800 */
[----:B------:R-:W-:Y:S01]  /*8730*/  MUFU.EX2 R170, R30 ;  /* 0x0000001e00aa7308 */ /* 0x000fe20000000800 */
[--C-:B------:R-:W-:Y:S02]  /*8740*/  FFMA.FTZ R39, R39, c[0x0][0x23c], -R4.reuse ;  /* 0x00008f0027277a23 */ /* 0x100fe40000010804 */
[----:B------:R-:W-:Y:S07]  /*8750*/  FFMA.FTZ R4, R31, c[0x0][0x23c], -R4 ;  /* 0x00008f001f047a23 */ /* 0x000fee0000010804 */
[----:B------:R-:W2:Y:S01]  /*8760*/  MUFU.EX2 R150, R29 ;  /* 0x0000001d00967308 */ /* 0x000ea20000000800 */
[----:B---3--:R-:W-:Y:S05]  /*8770*/  F2FP.BF16.PACK_AB R9, R171, R174 ;  /* 0x000000aeab09723e */ /* 0x008fea00000010ff */
[----:B------:R-:W-:Y:S04]  /*8780*/  STS [R225+0x1e000], R9 ;  /* 0x01e00009e1007388 */ /* 0x000fe80000000800 */
[----:B------:R-:W-:Y:S10]  /*8790*/  MUFU.EX2 R177, R28 ;  /* 0x0000001c00b17308 */ /* 0x000ff40000000800 */
[----:B------:R-:W1:Y:S01]  /*87a0*/  MUFU.EX2 R176, R27 ;  /* 0x0000001b00b07308 */ /* 0x000e620000000800 */
[----:B--2---:R-:W-:Y:S05]  /*87b0*/  F2FP.BF16.PACK_AB R8, R150, R170 ;  /* 0x000000aa9608723e */ /* 0x004fea00000010ff */
[----:B------:R2:W-:Y:S04]  /*87c0*/  STS [R225+0x1e400], R8 ;  /* 0x01e40008e1007388 */ /* 0x0005e80000000800 */
[----:B------:R-:W-:Y:S10]  /*87d0*/  MUFU.EX2 R179, R44 ;  /* 0x0000002c00b37308 */ /* 0x000ff40000000800 */
[----:B------:R-:W3:Y:S01]  /*87e0*/  MUFU.EX2 R178, R43 ;  /* 0x0000002b00b27308 */ /* 0x000ee20000000800 */
[----:B-1----:R-:W-:Y:S05]  /*87f0*/  F2FP.BF16.PACK_AB R5, R176, R177 ;  /* 0x000000b1b005723e */ /* 0x002fea00000010ff */
[----:B------:R1:W-:Y:S04]  /*8800*/  STS [R228+0x1e400], R5 ;  /* 0x01e40005e4007388 */ /* 0x0003e80000000800 */
[----:B------:R-:W2:Y:S10]  /*8810*/  MUFU.EX2 R183, R67 ;  /* 0x0000004300b77308 */ /* 0x000eb40000000800 */
[----:B------:R-:W-:Y:S01]  /*8820*/  MUFU.EX2 R182, R56 ;  /* 0x0000003800b67308 */ /* 0x000fe20000000800 */
[----:B---3--:R-:W-:Y:S05]  /*8830*/  F2FP.BF16.PACK_AB R6, R178, R179 ;  /* 0x000000b3b206723e */ /* 0x008fea00000010ff */
[----:B------:R3:W-:Y:S04]  /*8840*/  STS [R228+0x1e000], R6 ;  /* 0x01e00006e4007388 */ /* 0x0007e80000000800 */
[----:B------:R-:W4:Y:S01]  /*8850*/  MUFU.EX2 R181, R55 ;  /* 0x0000003700b57308 */ /* 0x000f220000000800 */
[----:B--2---:R-:W-:Y:S05]  /*8860*/  F2FP.BF16.PACK_AB R8, R183, R184 ;  /* 0x000000b8b708723e */ /* 0x004fea00000010ff */
[----:B------:R2:W-:Y:S04]  /*8870*/  STS [R232+0x1c000], R8 ;  /* 0x01c00008e8007388 */ /* 0x0005e80000000800 */
[----:B------:R-:W-:Y:S10]  /*8880*/  MUFU.EX2 R196, R66 ;  /* 0x0000004200c47308 */ /* 0x000ff40000000800 */
[----:B------:R-:W1:Y:S01]  /*8890*/  MUFU.EX2 R197, R65 ;  /* 0x0000004100c57308 */ /* 0x000e620000000800 */
[----:B----4-:R-:W-:Y:S05]  /*88a0*/  F2FP.BF16.PACK_AB R7, R181, R182 ;  /* 0x000000b6b507723e */ /* 0x010fea00000010ff */
[----:B------:R4:W-:Y:S04]  /*88b0*/  STS [R232+0x1c400], R7 ;  /* 0x01c40007e8007388 */ /* 0x0009e80000000800 */
[----:B------:R-:W-:Y:S10]  /*88c0*/  MUFU.EX2 R98, R54 ;  /* 0x0000003600627308 */ /* 0x000ff40000000800 */
[----:B------:R-:W2:Y:S01]  /*88d0*/  MUFU.EX2 R97, R53 ;  /* 0x0000003500617308 */ /* 0x000ea20000000800 */
[----:B-1----:R-:W-:Y:S05]  /*88e0*/  F2FP.BF16.PACK_AB R5, R197, R196 ;  /* 0x000000c4c505723e */ /* 0x002fea00000010ff */
[----:B------:R-:W-:Y:S04]  /*88f0*/  STS [R231+0x1c000], R5 ;  /* 0x01c00005e7007388 */ /* 0x000fe80000000800 */
[----:B------:R2:W-:Y:S10]  /*8900*/  MUFU.EX2 R71, R4 ;  /* 0x0000000400477308 */ /* 0x0005f40000000800 */
        /* <DEDUP_REMOVED lines=9> */
[----:B------:R-:W-:Y:S01]  /*89a0*/  MUFU.EX2 R193, R40 ;  /* 0x0000002800c17308 */ /* 0x000fe20000000800 */
[----:B-1----:R-:W-:Y:S05]  /*89b0*/  F2FP.BF16.PACK_AB R8, R180, R222 ;  /* 0x000000deb408723e */ /* 0x002fea00000010ff */
[----:B------:R-:W-:Y:S04]  /*89c0*/  STS [R232+0x1e400], R8 ;  /* 0x01e40008e8007388 */ /* 0x000fe80000000800 */
[----:B------:R-:W4:Y:S10]  /*89d0*/  MUFU.EX2 R194, R39 ;  /* 0x0000002700c27308 */ /* 0x000f340000000800 */
[----:B------:R-:W2:Y:S10]  /*89e0*/  MUFU.EX2 R195, R23 ;  /* 0x0000001700c37308 */ /* 0x000eb40000000800 */
[----:B------:R-:W-:Y:S01]  /*89f0*/  MUFU.EX2 R96, R64 ;  /* 0x0000004000607308 */ /* 0x000fe20000000800 */
[----:B----4-:R-:W-:Y:S05]  /*8a00*/  F2FP.BF16.PACK_AB R7, R194, R193 ;  /* 0x000000c1c207723e */ /* 0x010fea00000010ff */
[----:B------:R-:W-:Y:S04]  /*8a10*/  STS [R231+0x1e000], R7 ;  /* 0x01e00007e7007388 */ /* 0x000fe80000000800 */
[----:B------:R-:W1:Y:S01]  /*8a20*/  MUFU.EX2 R95, R63 ;  /* 0x0000003f005f7308 */ /* 0x000e620000000800 */
[----:B--2---:R-:W-:Y:S05]  /*8a30*/  F2FP.BF16.PACK_AB R6, R195, R147 ;  /* 0x00000093c306723e */ /* 0x004fea00000010ff */
[----:B------:R-:W-:Y:S04]  /*8a40*/  STS [R231+0x1e400], R6 ;  /* 0x01e40006e7007388 */ /* 0x000fe80000000800 */
[----:B------:R-:W-:Y:S10]  /*8a50*/  MUFU.EX2 R94, R52 ;  /* 0x00000034005e7308 */ /* 0x000ff40000000800 */
[----:B------:R-:W2:Y:S01]  /*8a60*/  MUFU.EX2 R93, R51 ;  /* 0x00000033005d7308 */ /* 0x000ea20000000800 */
[----:B-1----:R-:W-:Y:S05]  /*8a70*/  F2FP.BF16.PACK_AB R5, R95, R96 ;  /* 0x000000605f05723e */ /* 0x002fea00000010ff */
[----:B------:R1:W-:Y:S04]  /*8a80*/  STS [R226+0x1c000], R5 ;  /* 0x01c00005e2007388 */ /* 0x0003e80000000800 */
[----:B------:R-:W-:Y:S10]  /*8a90*/  MUFU.EX2 R84, R62 ;  /* 0x0000003e00547308 */ /* 0x000ff40000000800 */
[----:B------:R-:W1:Y:S01]  /*8aa0*/  MUFU.EX2 R83, R61 ;  /* 0x0000003d00537308 */ /* 0x000e620000000800 */
[----:B--2---:R-:W-:Y:S05]  /*8ab0*/  F2FP.BF16.PACK_AB R4, R93, R94 ;  /* 0x0000005e5d04723e */ /* 0x004fea00000010ff */
[----:B------:R2:W-:Y:S04]  /*8ac0*/  STS [R226+0x1c400], R4 ;  /* 0x01c40004e2007388 */ /* 0x0005e80000000800 */
[----:B------:R-:W-:Y:S10]  /*8ad0*/  MUFU.EX2 R82, R50 ;  /* 0x0000003200527308 */ /* 0x000ff40000000800 */
[----:B------:R-:W2:Y:S01]  /*8ae0*/  MUFU.EX2 R81, R49 ;  /* 0x0000003100517308 */ /* 0x000ea20000000800 */
[----:B-1----:R-:W-:Y:S05]  /*8af0*/  F2FP.BF16.PACK_AB R5, R83, R84 ;  /* 0x000000545305723e */ /* 0x002fea00000010ff */
        /* <DEDUP_REMOVED lines=10> */
[----:B------:R-:W3:Y:S01]  /*8ba0*/  MUFU.EX2 R87, R35 ;  /* 0x0000002300577308 */ /* 0x000ee20000000800 */
[----:B--2---:R-:W-:Y:S05]  /*8bb0*/  F2FP.BF16.PACK_AB R6, R89, R90 ;  /* 0x0000005a5906723e */ /* 0x004fea00000010ff */
[----:B------:R2:W-:Y:S04]  /*8bc0*/  STS [R226+0x1e400], R6 ;  /* 0x01e40006e2007388 */ /* 0x0005e80000000800 */
[----:B------:R3:W-:Y:S10]  /*8bd0*/  MUFU.EX2 R69, R0 ;  /* 0x0000000000457308 */ /* 0x0007f40000000800 */
[----:B------:R-:W-:Y:S10]  /*8be0*/  MUFU.EX2 R86, R20 ;  /* 0x0000001400567308 */ /* 0x000ff40000000800 */
[----:B------:R-:W1:Y:S01]  /*8bf0*/  MUFU.EX2 R85, R19 ;  /* 0x0000001300557308 */ /* 0x000e620000000800 */
[----:B---3--:R-:W-:Y:S05]  /*8c00*/  F2FP.BF16.PACK_AB R0, R87, R88 ;  /* 0x000000585700723e */ /* 0x008fea00000010ff */
[----:B------:R3:W-:Y:S04]  /*8c10*/  STS [R227+0x1e000], R0 ;  /* 0x01e00000e3007388 */ /* 0x0007e80000000800 */
[----:B------:R-:W-:Y:S10]  /*8c20*/  MUFU.EX2 R80, R60 ;  /* 0x0000003c00507308 */ /* 0x000ff40000000800 */
[----:B------:R-:W2:Y:S01]  /*8c30*/  MUFU.EX2 R79, R59 ;  /* 0x0000003b004f7308 */ /* 0x000ea20000000800 */
[----:B-1----:R-:W-:Y:S05]  /*8c40*/  F2FP.BF16.PACK_AB R7, R85, R86 ;  /* 0x000000565507723e */ /* 0x002fea00000010ff */
[----:B------:R1:W-:Y:S04]  /*8c50*/  STS [R227+0x1e400], R7 ;  /* 0x01e40007e3007388 */ /* 0x0003e80000000800 */
[----:B------:R-:W-:Y:S10]  /*8c60*/  MUFU.EX2 R78, R48 ;  /* 0x00000030004e7308 */ /* 0x000ff40000000800 */
[----:B------:R-:W4:Y:S01]  /*8c70*/  MUFU.EX2 R77, R47 ;  /* 0x0000002f004d7308 */ /* 0x000f220000000800 */
[----:B--2---:R-:W-:Y:S05]  /*8c80*/  F2FP.BF16.PACK_AB R6, R79, R80 ;  /* 0x000000504f06723e */ /* 0x004fea00000010ff */
[----:B------:R-:W-:Y:S04]  /*8c90*/  STS [R230+0x1c000], R6 ;  /* 0x01c00006e6007388 */ /* 0x000fe80000000800 */
[----:B------:R-:W2:Y:S10]  /*8ca0*/  MUFU.EX2 R68, R58 ;  /* 0x0000003a00447308 */ /* 0x000eb40000000800 */
[----:B------:R-:W3:Y:S01]  /*8cb0*/  MUFU.EX2 R167, R46 ;  /* 0x0000002e00a77308 */ /* 0x000ee20000000800 */
[----:B----4-:R-:W-:Y:S05]  /*8cc0*/  F2FP.BF16.PACK_AB R5, R77, R78 ;  /* 0x0000004e4d05723e */ /* 0x010fea00000010ff */
[----:B------:R-:W-:Y:S04]  /*8cd0*/  STS [R230+0x1c400], R5 ;  /* 0x01c40005e6007388 */ /* 0x000fe80000000800 */
[----:B------:R-:W-:Y:S01]  /*8ce0*/  MUFU.EX2 R76, R34 ;  /* 0x00000022004c7308 */ /* 0x000fe20000000800 */
[----:B--2---:R-:W-:Y:S05]  /*8cf0*/  F2FP.BF16.PACK_AB R4, R3, R68 ;  /* 0x000000440304723e */ /* 0x004fea00000010ff */
[----:B------:R-:W-:Y:S04]  /*8d00*/  STS [R229+0x1c000], R4 ;  /* 0x01c00004e5007388 */ /* 0x000fe80000000800 */
[----:B------:R-:W1:Y:S01]  /*8d10*/  MUFU.EX2 R75, R33 ;  /* 0x00000021004b7308 */ /* 0x000e620000000800 */
[----:B---3--:R-:W-:Y:S05]  /*8d20*/  F2FP.BF16.PACK_AB R0, R166, R167 ;  /* 0x000000a7a600723e */ /* 0x008fea00000010ff */
[----:B------:R2:W-:Y:S04]  /*8d30*/  STS [R229+0x1c400], R0 ;  /* 0x01c40000e5007388 */ /* 0x0005e80000000800 */
[----:B------:R-:W-:Y:S10]  /*8d40*/  MUFU.EX2 R74, R18 ;  /* 0x00000012004a7308 */ /* 0x000ff40000000800 */
[----:B------:R-:W3:Y:S01]  /*8d50*/  MUFU.EX2 R73, R17 ;  /* 0x0000001100497308 */ /* 0x000ee20000000800 */
[----:B-1----:R-:W-:Y:S05]  /*8d60*/  F2FP.BF16.PACK_AB R7, R75, R76 ;  /* 0x0000004c4b07723e */ /* 0x002fea00000010ff */
[----:B------:R-:W-:Y:S04]  /*8d70*/  STS [R230+0x1e000], R7 ;  /* 0x01e00007e6007388 */ /* 0x000fe80000000800 */
[----:B------:R-:W1:Y:S01]  /*8d80*/  MUFU.EX2 R72, R32 ;  /* 0x0000002000487308 */ /* 0x000e620000000800 */
[----:B--2---:R-:W-:Y:S04]  /*8d90*/  SHF.L.U32 R0, R164, 0x1, RZ ;  /* 0x00000001a4007819 */ /* 0x004fe800000006ff */
[CC--:B------:R-:W-:Y:S05]  /*8da0*/  IADD3 R149, R2.reuse, R0.reuse, RZ ;  /* 0x0000000002957210 */ /* 0x0c0fea0007ffe0ff */
[----:B------:R-:W2:Y:S01]  /*8db0*/  MUFU.EX2 R70, R134 ;  /* 0x0000008600467308 */ /* 0x000ea20000000800 */
[----:B------:R-:W-:Y:S02]  /*8dc0*/  IADD3 R148, R157, R0, RZ ;  /* 0x000000009d947210 */ /* 0x000fe40007ffe0ff */
[----:B---3--:R-:W-:Y:S05]  /*8dd0*/  F2FP.BF16.PACK_AB R6, R73, R74 ;  /* 0x0000004a4906723e */ /* 0x008fea00000010ff */
[----:B------:R-:W-:Y:S01]  /*8de0*/  STS [R230+0x1e400], R6 ;  /* 0x01e40006e6007388 */ /* 0x000fe20000000800 */
[----:B-1----:R-:W-:Y:S05]  /*8df0*/  F2FP.BF16.PACK_AB R5, R71, R72 ;  /* 0x000000484705723e */ /* 0x002fea00000010ff */
[----:B------:R-:W-:Y:S01]  /*8e00*/  STS [R229+0x1e000], R5 ;  /* 0x01e00005e5007388 */ /* 0x000fe20000000800 */
[----:B--2---:R-:W-:Y:S05]  /*8e10*/  F2FP.BF16.PACK_AB R4, R69, R70 ;  /* 0x000000464504723e */ /* 0x004fea00000010ff */
[----:B------:R-:W-:Y:S04]  /*8e20*/  STS [R229+0x1e400], R4 ;  /* 0x01e40004e5007388 */ /* 0x000fe80000000800 */
[----:B------:R-:W-:Y:S08]  /*8e30*/  LDSM.16.M88.4 R64, [R0+0x8000] ;  /* 0x008000000040783b */ /* 0x000ff00000000200 */
[----:B------:R-:W1:Y:S08]  /*8e40*/  LDSM.16.M88.4 R16, [R158+0x10000] ;  /* 0x010000009e10783b */ /* 0x000e700000000200 */
[----:B------:R2:W3:Y:S08]  /*8e50*/  LDSM.16.M88.4 R60, [R0+0xa000] ;  /* 0x00a00000003c783b */ /* 0x0004f00000000200 */
[----:B------:R-:W4:Y:S08]  /*8e60*/  LDSM.16.M88.4 R32, [R158+0x10800] ;  /* 0x010800009e20783b */ /* 0x000f300000000200 */
[----:B------:R-:W4:Y:S01]  /*8e70*/  LDSM.16.M88.4 R48, [R158+0x11000] ;  /* 0x011000009e30783b */ /* 0x000f220000000200 */
[----:B--2---:R-:W-:Y:S07]  /*8e80*/  MOV R0, R197 ;  /* 0x000000c500007202 */ /* 0x004fee0000000f00 */
[----:B------:R-:W2:Y:S01]  /*8e90*/  LDSM.16.M88.4 R132, [R158+0x11800] ;  /* 0x011800009e84783b */ /* 0x000ea20000000200 */
[-C--:B-1----:R-:W-:Y:S07]  /*8ea0*/  HMMA.16816.F32.BF16 R4, R64, R16.reuse, RZ ;  /* 0x000000104004723c */ /* 0x082fee00000418ff */
[----:B------:R-:W-:Y:S01]  /*8eb0*/  LDSM.16.M88.4 R136, [R149+0x8000] ;  /* 0x008000009588783b */ /* 0x000fe20000000200 */
[C---:B---3--:R-:W-:Y:S07]  /*8ec0*/  HMMA.16816.F32.BF16 R8, R60.reuse, R16, RZ ;  /* 0x000000103c08723c */ /* 0x048fee00000418ff */
[----:B------:R-:W1:Y:S01]  /*8ed0*/  LDSM.16.M88.4 R140, [R161+0x10000] ;  /* 0x01000000a18c783b */ /* 0x000e620000000200 */
        /* <DEDUP_REMOVED lines=53> */
[C---:B------:R-:W-:Y:S07]  /*9230*/  HMMA.16816.F32.BF16 R56, R140.reuse, R136, R56 ;  /* 0x000000888c38723c */ /* 0x040fee0000041838 */
[----:B------:R-:W-:Y:S01]  /*9240*/  IADD3 R136, R2, R148, RZ ;  /* 0x0000009402887210 */ /* 0x000fe20007ffe0ff */
[-C--:B------:R-:W-:Y:S01]  /*9250*/  HMMA.16816.F32.BF16 R60, R140, R138.reuse, R60 ;  /* 0x0000008a8c3c723c */ /* 0x080fe2000004183c */
[----:B------:R-:W-:Y:S03]  /*9260*/  LDSM.16.M88.4 R140, [R160+0x10000] ;  /* 0x01000000a08c783b */ /* 0x000fe60000000200 */
[----:B------:R-:W-:Y:S04]  /*9270*/  MOV R2, R196 ;  /* 0x000000c400027202 */ /* 0x000fe80000000f00 */
[----:B------:R-:W-:Y:S01]  /*9280*/  HMMA.16816.F32.BF16 R64, R132, R138, R64 ;  /* 0x0000008a8440723c */ /* 0x000fe20000041840 */
[----:B------:R-:W1:Y:S08]  /*9290*/  LDSM.16.M88.4 R132, [R136+0x8000] ;  /* 0x008000008884783b */ /* 0x000e700000000200 */
[----:B------:R-:W2:Y:S01]  /*92a0*/  LDSM.16.M88.4 R136, [R136+0xa000] ;  /* 0x00a000008888783b */ /* 0x000ea20000000200 */
[-C--:B-1----:R-:W-:Y:S08]  /*92b0*/  HMMA.16816.F32.BF16 R4, R132, R140.reuse, R4 ;  /* 0x0000008c8404723c */ /* 0x082ff00000041804 */
[C---:B--2---:R-:W-:Y:S07]  /*92c0*/  HMMA.16816.F32.BF16 R8, R136.reuse, R140, R8 ;  /* 0x0000008c8808723c */ /* 0x044fee0000041808 */
[----:B------:R-:W-:Y:S01]  /*92d0*/  MOV R140, R147 ;  /* 0x00000093008c7202 */ /* 0x000fe20000000f00 */
[-C--:B------:R-:W-:Y:S01]  /*92e0*/  HMMA.16816.F32.BF16 R12, R136, R142.reuse, R12 ;  /* 0x0000008e880c723c */ /* 0x080fe2000004180c */
[----:B------:R-:W-:Y:S07]  /*92f0*/  MOV R141, R195 ;  /* 0x000000c3008d7202 */ /* 0x000fee0000000f00 */
[C---:B-----5:R-:W-:Y:S01]  /*9300*/  FADD.FTZ R4, -R155.reuse, R4 ;  /* 0x000000049b047221 */ /* 0x060fe20000010100 */
[C---:B------:R-:W-:Y:S03]  /*9310*/  HMMA.16816.F32.BF16 R16, R132.reuse, R142, R16 ;  /* 0x0000008e8410723c */ /* 0x040fe60000041810 */
[----:B------:R-:W-:Y:S02]  /*9320*/  FADD.FTZ R5, -R155, R5 ;  /* 0x000000059b057221 */ /* 0x000fe40000010100 */
[----:B------:R-:W-:Y:S02]  /*9330*/  FADD.FTZ R6, -R154, R6 ;  /* 0x000000069a067221 */ /* 0x000fe40000010100 */
[----:B------:R-:W-:Y:S01]  /*9340*/  FMUL.FTZ R4, R144, R4 ;  /* 0x0000000490047220 */ /* 0x000fe20000410000 */
[----:B------:R-:W-:Y:S01]  /*9350*/  MOV R143, R193 ;  /* 0x000000c1008f7202 */ /* 0x000fe20000000f00 */
[----:B------:R-:W-:Y:S03]  /*9360*/  FMUL.FTZ R5, R146, R5 ;  /* 0x0000000592057220 */ /* 0x000fe60000410000 */
[----:B------:R-:W-:Y:S01]  /*9370*/  FMUL.FTZ R6, R145, R6 ;  /* 0x0000000691067220 */ /* 0x000fe20000410000 */
[----:B------:R-:W-:Y:S01]  /*9380*/  MOV R142, R192 ;  /* 0x000000c0008e7202 */ /* 0x000fe20000000f00 */
[----:B------:R-:W-:Y:S01]  /*9390*/  FADD.FTZ R7, -R154, R7 ;  /* 0x000000079a077221 */ /* 0x000fe20000010100 */
[----:B------:R-:W1:Y:S01]  /*93a0*/  LDSM.16.M88.4 R144, [R160+0x10800] ;  /* 0x01080000a090783b */ /* 0x000e620000000200 */
[----:B------:R-:W-:Y:S02]  /*93b0*/  FADD.FTZ R14, -R152, R14 ;  /* 0x0000000e980e7221 */ /* 0x000fe40000010100 */
[----:B------:R-:W-:Y:S01]  /*93c0*/  FMUL.FTZ R7, R175, R7 ;  /* 0x00000007af077220 */ /* 0x000fe20000410000 */
[----:B------:R-:W-:Y:S01]  /*93d0*/  MOV R175, R194 ;  /* 0x000000c200af7202 */ /* 0x000fe20000000f00 */
[----:B------:R-:W-:Y:S02]  /*93e0*/  FMUL.FTZ R14, R177, R14 ;  /* 0x0000000eb10e7220 */ /* 0x000fe40000410000 */
[----:B------:R-:W-:Y:S02]  /*93f0*/  FMUL.FTZ R197, R151, R4 ;  /* 0x0000000497c57220 */ /* 0x000fe40000410000 */
[----:B------:R-:W-:Y:S02]  /*9400*/  FADD.FTZ R17, -R155, R17 ;  /* 0x000000119b117221 */ /* 0x000fe40000010100 */
[----:B------:R-:W-:Y:S02]  /*9410*/  FMUL.FTZ R196, R216, R5 ;  /* 0x00000005d8c47220 */ /* 0x000fe40000410000 */
[----:B------:R-:W-:Y:S02]  /*9420*/  FADD.FTZ R13, -R153, R13 ;  /* 0x0000000d990d7221 */ /* 0x000fe40000010100 */
[----:B------:R-:W-:Y:S02]  /*9430*/  FMUL.FTZ R195, R214, R6 ;  /* 0x00000006d6c37220 */ /* 0x000fe40000410000 */
[----:B------:R-:W-:Y:S02]  /*9440*/  FMUL.FTZ R17, R187, R17 ;  /* 0x00000011bb117220 */ /* 0x000fe40000410000 */
[----:B------:R-:W-:Y:S02]  /*9450*/  FMUL.FTZ R194, R213, R7 ;  /* 0x00000007d5c27220 */ /* 0x000fe40000410000 */
[----:B------:R-:W-:Y:S01]  /*9460*/  FMUL.FTZ R187, R210, R14 ;  /* 0x0000000ed2bb7220 */ /* 0x000fe20000410000 */
[----:B------:R-:W2:Y:S01]  /*9470*/  LDSM.16.M88.4 R4, [R160+0x11000] ;  /* 0x01100000a004783b */ /* 0x000ea20000000200 */
[----:B------:R-:W-:Y:S02]  /*9480*/  FADD.FTZ R8, -R153, R8 ;  /* 0x0000000899087221 */ /* 0x000fe40000010100 */
[----:B------:R-:W-:Y:S02]  /*9490*/  FMUL.FTZ R13, R178, R13 ;  /* 0x0000000db20d7220 */ /* 0x000fe40000410000 */
[----:B------:R-:W-:Y:S02]  /*94a0*/  FADD.FTZ R10, -R152, R10 ;  /* 0x0000000a980a7221 */ /* 0x000fe40000010100 */
[----:B------:R-:W-:Y:S02]  /*94b0*/  FADD.FTZ R16, -R155, R16 ;  /* 0x000000109b107221 */ /* 0x000fe40000010100 */
[----:B------:R-:W-:Y:S01]  /*94c0*/  FMUL.FTZ R8, R174, R8 ;  /* 0x00000008ae087220 */ /* 0x000fe20000410000 */
[----:B------:R-:W-:Y:S01]  /*94d0*/  MOV R174, R190 ;  /* 0x000000be00ae7202 */ /* 0x000fe20000000f00 */
[----:B------:R-:W-:Y:S02]  /*94e0*/  FMUL.FTZ R16, R188, R16 ;  /* 0x00000010bc107220 */ /* 0x000fe40000410000 */
[----:B------:R-:W-:Y:S02]  /*94f0*/  FMUL.FTZ R10, R170, R10 ;  /* 0x0000000aaa0a7220 */ /* 0x000fe40000410000 */
[----:B------:R-:W-:Y:S02]  /*9500*/  FMUL.FTZ R188, R205, R13 ;  /* 0x0000000dcdbc7220 */ /* 0x000fe40000410000 */
[----:B------:R-:W-:Y:S01]  /*9510*/  FMUL.FTZ R193, R191, R8 ;  /* 0x00000008bfc17220 */ /* 0x000fe20000410000 */
[-C--:B-1----:R-:W-:Y:S01]  /*9520*/  HMMA.16816.F32.BF16 R20, R132, R144.reuse, R20 ;  /* 0x000000908414723c */ /* 0x082fe20000041814 */
[----:B------:R-:W-:Y:S02]  /*9530*/  FADD.FTZ R12, -R153, R12 ;  /* 0x0000000c990c7221 */ /* 0x000fe40000010100 */
[----:B------:R-:W-:Y:S02]  /*9540*/  FMUL.FTZ R191, R207, R10 ;  /* 0x0000000acfbf7220 */ /* 0x000fe40000410000 */
[----:B------:R-:W-:Y:S02]  /*9550*/  FMUL.FTZ R12, R179, R12 ;  /* 0x0000000cb30c7220 */ /* 0x000fe40000410000 */
[----:B------:R-:W-:Y:S01]  /*9560*/  FADD.FTZ R9, -R153, R9 ;  /* 0x0000000999097221 */ /* 0x000fe20000010100 */
[C---:B------:R-:W-:Y:S01]  /*9570*/  HMMA.16816.F32.BF16 R24, R136.reuse, R144, R24 ;  /* 0x000000908818723c */ /* 0x040fe20000041818 */
[----:B------:R-:W-:Y:S03]  /*9580*/  FADD.FTZ R11, -R152, R11 ;  /* 0x0000000b980b7221 */ /* 0x000fe60000010100 */
[----:B------:R-:W-:Y:S02]  /*9590*/  FMUL.FTZ R9, R171, R9 ;  /* 0x00000009ab097220 */ /* 0x000fe40000410000 */
[----:B------:R-:W-:Y:S02]  /*95a0*/  FMUL.FTZ R11, R150, R11 ;  /* 0x0000000b960b7220 */ /* 0x000fe40000410000 */
[----:B------:R-:W-:Y:S01]  /*95b0*/  FMUL.FTZ R192, R189, R9 ;  /* 0x00000009bdc07220 */ /* 0x000fe20000410000 */
[-C--:B------:R-:W-:Y:S03]  /*95c0*/  HMMA.16816.F32.BF16 R28, R136, R146.reuse, R28 ;  /* 0x00000092881c723c */ /* 0x080fe6000004181c */
[----:B------:R-:W-:Y:S02]  /*95d0*/  FMUL.FTZ R189, R208, R12 ;  /* 0x0000000cd0bd7220 */ /* 0x000fe40000410000 */
[----:B------:R-:W-:Y:S02]  /*95e0*/  FMUL.FTZ R190, R206, R11 ;  /* 0x0000000bcebe7220 */ /* 0x000fe40000410000 */
[----:B------:R-:W-:Y:S01]  /*95f0*/  FADD.FTZ R15, -R152, R15 ;  /* 0x0000000f980f7221 */ /* 0x000fe20000010100 */
[C---:B------:R-:W-:Y:S01]  /*9600*/  HMMA.16816.F32.BF16 R32, R132.reuse, R146, R32 ;  /* 0x000000928420723c */ /* 0x040fe20000041820 */
[C---:B------:R-:W-:Y:S01]  /*9610*/  FADD.FTZ R18, -R154.reuse, R18 ;  /* 0x000000129a127221 */ /* 0x040fe20000010100 */
[----:B------:R-:W1:Y:S02]  /*9620*/  LDSM.16.M88.4 R8, [R160+0x11800] ;  /* 0x01180000a008783b */ /* 0x000e640000000200 */
[----:B------:R-:W-:Y:S02]  /*9630*/  FADD.FTZ R19, -R154, R19 ;  /* 0x000000139a137221 */ /* 0x000fe40000010100 */
[----:B------:R-:W-:Y:S02]  /*9640*/  FADD.FTZ R20, -R155, R20 ;  /* 0x000000149b147221 */ /* 0x000fe40000010100 */
[C---:B------:R-:W-:Y:S01]  /*9650*/  FADD.FTZ R25, -R153.reuse, R25 ;  /* 0x0000001999197221 */ /* 0x040fe20000010100 */
[-C--:B--2---:R-:W-:Y:S03]  /*9660*/  HMMA.16816.F32.BF16 R36, R132, R4.reuse, R36 ;  /* 0x000000048424723c */ /* 0x084fe60000041824 */
[----:B------:R-:W-:Y:S02]  /*9670*/  FMUL.FTZ R25, R142, R25 ;  /* 0x000000198e197220 */ /* 0x000fe40000410000 */
[C---:B------:R-:W-:Y:S02]  /*9680*/  FADD.FTZ R24, -R153.reuse, R24 ;  /* 0x0000001899187221 */ /* 0x040fe40000010100 */
[----:B------:R-:W-:Y:S01]  /*9690*/  FADD.FTZ R30, -R152, R30 ;  /* 0x0000001e981e7221 */ /* 0x000fe20000010100 */
[C---:B------:R-:W-:Y:S01]  /*96a0*/  HMMA.16816.F32.BF16 R40, R136.reuse, R4, R40 ;  /* 0x000000048828723c */ /* 0x040fe20000041828 */
[----:B------:R-:W-:Y:S03]  /*96b0*/  FADD.FTZ R28, -R153, R28 ;  /* 0x0000001c991c7221 */ /* 0x000fe60000010100 */
[----:B------:R-:W-:Y:S02]  /*96c0*/  FMUL.FTZ R30, R140, R30 ;  /* 0x0000001e8c1e7220 */ /* 0x000fe40000410000 */
[----:B------:R-:W-:Y:S02]  /*96d0*/  FMUL.FTZ R28, R143, R28 ;  /* 0x0000001c8f1c7220 */ /* 0x000fe40000410000 */
[----:B------:R-:W-:Y:S01]  /*96e0*/  FADD.FTZ R32, -R155, R32 ;  /* 0x000000209b207221 */ /* 0x000fe20000010100 */
[-C--:B------:R-:W-:Y:S03]  /*96f0*/  HMMA.16816.F32.BF16 R44, R136, R6.reuse, R44 ;  /* 0x00000006882c723c */ /* 0x080fe6000004182c */
[----:B------:R-:W-:Y:S02]  /*9700*/  FMUL.FTZ R32, R2, R32 ;  /* 0x0000002002207220 */ /* 0x000fe40000410000 */
[C---:B------:R-:W-:Y:S02]  /*9710*/  FADD.FTZ R34, -R154.reuse, R34 ;  /* 0x000000229a227221 */ /* 0x040fe40000010100 */
[----:B------:R-:W-:Y:S01]  /*9720*/  FADD.FTZ R35, -R154, R35 ;  /* 0x000000239a237221 */ /* 0x000fe20000010100 */
[C---:B------:R-:W-:Y:S01]  /*9730*/  HMMA.16816.F32.BF16 R48, R132.reuse, R6, R48 ;  /* 0x000000068430723c */ /* 0x040fe20000041830 */
[----:B------:R-:W-:Y:S02]  /*9740*/  FMUL.FTZ R34, R98, R34 ;  /* 0x0000002262227220 */ /* 0x000fe40000410000 */
[----:B------:R2:W5:Y:S01]  /*9750*/  LDL.LU R98, [R1+0x16c] ;  /* 0x00016c0001627983 */ /* 0x0005620000300800 */
[----:B------:R-:W-:Y:S02]  /*9760*/  FMUL.FTZ R35, R97, R35 ;  /* 0x0000002361237220 */ /* 0x000fe40000410000 */
[----:B------:R-:W-:Y:S01]  /*9770*/  FADD.FTZ R36, -R155, R36 ;  /* 0x000000249b247221 */ /* 0x000fe20000010100 */
[----:B------:R2:W5:Y:S01]  /*9780*/  LDL.LU R97, [R1+0x168] ;  /* 0x0001680001617983 */ /* 0x0005620000300800 */
[----:B------:R-:W-:Y:S01]  /*9790*/  FADD.FTZ R43, -R152, R43 ;  /* 0x0000002b982b7221 */ /* 0x000fe20000010100 */
[-C--:B-1----:R-:W-:Y:S03]  /*97a0*/  HMMA.16816.F32.BF16 R52, R132, R8.reuse, R52 ;  /* 0x000000088434723c */ /* 0x082fe60000041834 */
[----:B------:R-:W-:Y:S02]  /*97b0*/  FMUL.FTZ R43, R89, R43 ;  /* 0x0000002b592b7220 */ /* 0x000fe40000410000 */
[----:B------:R-:W-:Y:S02]  /*97c0*/  FADD.FTZ R37, -R155, R37 ;  /* 0x000000259b257221 */ /* 0x000fe40000010100 */
[C---:B------:R-:W-:Y:S01]  /*97d0*/  FADD.FTZ R44, -R153.reuse, R44 ;  /* 0x0000002c992c7221 */ /* 0x040fe20000010100 */
[C---:B------:R-:W-:Y:S01]  /*97e0*/  HMMA.16816.F32.BF16 R56, R136.reuse, R8, R56 ;  /* 0x000000088838723c */ /* 0x040fe20000041838 */
[----:B------:R-:W-:Y:S03]  /*97f0*/  FADD.FTZ R45, -R153, R45 ;  /* 0x0000002d992d7221 */ /* 0x000fe60000010100 */
[----:B------:R-:W-:Y:S02]  /*9800*/  FMUL.FTZ R5, R88, R44 ;  /* 0x0000002c58057220 */ /* 0x000fe40000410000 */
[----:B------:R-:W-:Y:S02]  /*9810*/  FADD.FTZ R46, -R152, R46 ;  /* 0x0000002e982e7221 */ /* 0x000fe40000010100 */
[----:B------:R-:W-:Y:S01]  /*9820*/  FMUL.FTZ R4, R87, R45 ;  /* 0x0000002d57047220 */ /* 0x000fe20000410000 */
[-C--:B------:R-:W-:Y:S03]  /*9830*/  HMMA.16816.F32.BF16 R60, R136, R10.reuse, R60 ;  /* 0x0000000a883c723c */ /* 0x080fe6000004183c */
[----:B------:R-:W-:Y:S02]  /*9840*/  FMUL.FTZ R2, R86, R46 ;  /* 0x0000002e56027220 */ /* 0x000fe40000410000 */
[C---:B------:R-:W-:Y:S02]  /*9850*/  FADD.FTZ R48, -R155.reuse, R48 ;  /* 0x000000309b307221 */ /* 0x040fe40000010100 */
[----:B------:R-:W-:Y:S01]  /*9860*/  FADD.FTZ R49, -R155, R49 ;  /* 0x000000319b317221 */ /* 0x000fe20000010100 */
[----:B------:R-:W-:Y:S01]  /*9870*/  HMMA.16816.F32.BF16 R64, R132, R10, R64 ;  /* 0x0000000a8440723c */ /* 0x000fe20000041840 */
[----:B------:R-:W-:Y:S03]  /*9880*/  FMUL.FTZ R44, R84, R48 ;  /* 0x00000030542c7220 */ /* 0x000fe60000410000 */
[----:B------:R-:W-:Y:S02]  /*9890*/  FMUL.FTZ R140, R249, R43 ;  /* 0x0000002bf98c7220 */ /* 0x000fe40000410000 */
[C---:B------:R-:W-:Y:S02]  /*98a0*/  FADD.FTZ R50, -R154.reuse, R50 ;  /* 0x000000329a327221 */ /* 0x040fe40000010100 */
[----:B------:R-:W-:Y:S04]  /*98b0*/  FMUL.FTZ R43, R83, R49 ;  /* 0x00000031532b7220 */ /* 0x000fe80000410000 */
[----:B------:R-:W-:Y:S02]  /*98c0*/  FADD.FTZ R51, -R154, R51 ;  /* 0x000000339a337221 */ /* 0x000fe40000010100 */
[----:B------:R-:W-:Y:S02]  /*98d0*/  FMUL.FTZ R46, R82, R50 ;  /* 0x00000032522e7220 */ /* 0x000fe40000410000 */
[----:B------:R-:W-:Y:S02]  /*98e0*/  FMUL.FTZ R45, R81, R51 ;  /* 0x00000033512d7220 */ /* 0x000fe40000410000 */
        /* <DEDUP_REMOVED lines=9> */
[C---:B------:R-:W-:Y:S02]  /*9980*/  FADD.FTZ R40, -R153.reuse, R40 ;  /* 0x0000002899287221 */ /* 0x040fe40000010100 */
        /* <DEDUP_REMOVED lines=8> */
[----:B------:R-:W-:Y:S02]  /*9a10*/  FADD.FTZ R33, -R155, R33 ;  /* 0x000000219b217221 */ /* 0x000fe40000010100 */
[----:B------:R-:W-:Y:S01]  /*9a20*/  FADD.FTZ R47, -R152, R47 ;  /* 0x0000002f982f7221 */ /* 0x000fe20000010100 */
[----:B------:R2:W5:Y:S01]  /*9a30*/  LDL.LU R90, [R1+0x14c] ;  /* 0x00014c00015a7983 */ /* 0x0005620000300800 */
[----:B------:R-:W-:Y:S02]  /*9a40*/  FMUL.FTZ R33, R0, R33 ;  /* 0x0000002100217220 */ /* 0x000fe40000410000 */
[----:B------:R-:W-:Y:S01]  /*9a50*/  FMUL.FTZ R0, R85, R47 ;  /* 0x0000002f55007220 */ /* 0x000fe20000410000 */
[----:B------:R2:W5:Y:S01]  /*9a60*/  LDL.LU R89, [R1+0x148] ;  /* 0x0001480001597983 */ /* 0x0005620000300800 */
[----:B------:R-:W-:Y:S02]  /*9a70*/  FADD.FTZ R52, -R155, R52 ;  /* 0x000000349b347221 */ /* 0x000fe40000010100 */
[----:B------:R-:W-:Y:S01]  /*9a80*/  FMUL.FTZ R143, R245, R40 ;  /* 0x00000028f58f7220 */ /* 0x000fe20000410000 */
[----:B------:R2:W5:Y:S01]  /*9a90*/  LDL.LU R88, [R1+0x144] ;  /* 0x0001440001587983 */ /* 0x0005620000300800 */
[----:B------:R-:W-:Y:S02]  /*9aa0*/  FMUL.FTZ R40, R80, R52 ;  /* 0x0000003450287220 */ /* 0x000fe40000410000 */
[----:B------:R-:W-:Y:S01]  /*9ab0*/  FADD.FTZ R53, -R155, R53 ;  /* 0x000000359b357221 */ /* 0x000fe20000010100 */
        /* <DEDUP_REMOVED lines=8> */
[----:B------:R-:W-:Y:S01]  /*9b40*/  FMUL.FTZ R141, R246, R42 ;  /* 0x0000002af68d7220 */ /* 0x000fe20000410000 */
[----:B------:R-:W3:Y:S01]  /*9b50*/  LDL.LU R207, [R1+0x8] ;  /* 0x0000080001cf7983 */ /* 0x000ee20000300800 */
[----:B------:R-:W-:Y:S02]  /*9b60*/  FADD.FTZ R55, -R154, R55 ;  /* 0x000000379a377221 */ /* 0x000fe40000010100 */
[----:B------:R-:W-:Y:S01]  /*9b70*/  FMUL.FTZ R42, R78, R54 ;  /* 0x000000364e2a7220 */ /* 0x000fe20000410000 */
[----:B------:R-:W4:Y:S01]  /*9b80*/  LDL.LU R213, [R1+0x4] ;  /* 0x0000040001d57983 */ /* 0x000f220000300800 */
[----:B------:R-:W-:Y:S02]  /*9b90*/  FMUL.FTZ R142, R242, R41 ;  /* 0x00000029f28e7220 */ /* 0x000fe40000410000 */
[----:B------:R-:W-:Y:S01]  /*9ba0*/  FMUL.FTZ R41, R77, R55 ;  /* 0x000000374d297220 */ /* 0x000fe20000410000 */
[----:B------:R-:W2:Y:S01]  /*9bb0*/  LDL.LU R214, [R1+0x24] ;  /* 0x0000240001d67983 */ /* 0x000ea20000300800 */
[----:B------:R-:W-:Y:S02]  /*9bc0*/  FADD.FTZ R56, -R153, R56 ;  /* 0x0000003899387221 */ /* 0x000fe40000010100 */
[----:B------:R-:W-:Y:S01]  /*9bd0*/  FMUL.FTZ R147, R241, R36 ;  /* 0x00000024f1937220 */ /* 0x000fe20000410000 */
[----:B------:R-:W2:Y:S01]  /*9be0*/  LDL.LU R216, [R1+0x20] ;  /* 0x0000200001d87983 */ /* 0x000ea20000300800 */
[----:B------:R-:W-:Y:S02]  /*9bf0*/  FMUL.FTZ R36, R76, R56 ;  /* 0x000000384c247220 */ /* 0x000fe40000410000 */
        /* <DEDUP_REMOVED lines=16> */
[----:B------:R-:W2:Y:S01]  /*9d00*/  LDL.LU R210, [R1+0x28] ;  /* 0x0000280001d27983 */ /* 0x000ea20000300800 */
[----:B------:R-:W-:Y:S02]  /*9d10*/  FADD.FTZ R61, -R153, R61 ;  /* 0x0000003d993d7221 */ /* 0x000fe40000010100 */
[----:B------:R-:W-:Y:S01]  /*9d20*/  FMUL.FTZ R34, R72, R60 ;  /* 0x0000003c48227220 */ /* 0x000fe20000410000 */
[----:B------:R-:W2:Y:S01]  /*9d30*/  LDL.LU R14, [R1+0x1c] ;  /* 0x00001c00010e7983 */ /* 0x000ea20000300800 */
[C---:B------:R-:W-:Y:S02]  /*9d40*/  FADD.FTZ R62, -R152.reuse, R62 ;  /* 0x0000003e983e7221 */ /* 0x040fe40000010100 */
[----:B------:R-:W-:Y:S01]  /*9d50*/  FMUL.FTZ R61, R71, R61 ;  /* 0x0000003d473d7220 */ /* 0x000fe20000410000 */
[----:B------:R-:W2:Y:S01]  /*9d60*/  LDL.LU R205, [R1+0x38] ;  /* 0x0000380001cd7983 */ /* 0x000ea20000300800 */
[----:B------:R-:W-:Y:S02]  /*9d70*/  FADD.FTZ R63, -R152, R63 ;  /* 0x0000003f983f7221 */ /* 0x000fe40000010100 */
[----:B------:R-:W-:Y:S01]  /*9d80*/  FMUL.FTZ R62, R70, R62 ;  /* 0x0000003e463e7220 */ /* 0x000fe20000410000 */
[----:B------:R-:W2:Y:S01]  /*9d90*/  LDL.LU R13, [R1+0x34] ;  /* 0x00003400010d7983 */ /* 0x000ea20000300800 */
[----:B------:R-:W-:Y:S02]  /*9da0*/  FADD.FTZ R64, -R155, R64 ;  /* 0x000000409b407221 */ /* 0x000fe40000010100 */
[----:B------:R-:W-:Y:S01]  /*9db0*/  FMUL.FTZ R63, R69, R63 ;  /* 0x0000003f453f7220 */ /* 0x000fe20000410000 */
[----:B------:R1:W5:Y:S01]  /*9dc0*/  LDL.LU R79, [R1+0x120] ;  /* 0x00012000014f7983 */ /* 0x0003620000300800 */
[----:B------:R-:W-:Y:S02]  /*9dd0*/  FMUL.FTZ R171, R236, R30 ;  /* 0x0000001eecab7220 */ /* 0x000fe40000410000 */
[----:B------:R-:W-:Y:S01]  /*9de0*/  FMUL.FTZ R30, R68, R64 ;  /* 0x00000040441e7220 */ /* 0x000fe20000410000 */
[----:B------:R1:W5:Y:S01]  /*9df0*/  LDL.LU R78, [R1+0x11c] ;  /* 0x00011c00014e7983 */ /* 0x0003620000300800 */
[----:B------:R-:W-:Y:S02]  /*9e00*/  FADD.FTZ R29, -R153, R29 ;  /* 0x0000001d991d7221 */ /* 0x000fe40000010100 */
[C---:B------:R-:W-:Y:S01]  /*9e10*/  FADD.FTZ R26, -R152.reuse, R26 ;  /* 0x0000001a981a7221 */ /* 0x040fe20000010100 */
[----:B------:R1:W5:Y:S01]  /*9e20*/  LDL.LU R77, [R1+0x118] ;  /* 0x00011800014d7983 */ /* 0x0003620000300800 */
[----:B------:R-:W-:Y:S02]  /*9e30*/  FADD.FTZ R27, -R152, R27 ;  /* 0x0000001b981b7221 */ /* 0x000fe40000010100 */
[----:B------:R-:W-:Y:S01]  /*9e40*/  FMUL.FTZ R29, R175, R29 ;  /* 0x0000001daf1d7220 */ /* 0x000fe20000410000 */
[----:B------:R-:W2:Y:S01]  /*9e50*/  LDL.LU R208, [R1+0x18] ;  /* 0x0000180001d07983 */ /* 0x000ea20000300800 */
[----:B------:R-:W-:Y:S02]  /*9e60*/  FADD.FTZ R65, -R155, R65 ;  /* 0x000000419b417221 */ /* 0x000fe40000010100 */
[----:B------:R-:W-:Y:S01]  /*9e70*/  FMUL.FTZ R24, R174, R24 ;  /* 0x00000018ae187220 */ /* 0x000fe20000410000 */
[----:B------:R-:W2:Y:S01]  /*9e80*/  LDL.LU R12, [R1+0x14] ;  /* 0x00001400010c7983 */ /* 0x000ea20000300800 */
[----:B------:R-:W-:Y:S02]  /*9e90*/  FMUL.FTZ R174, R168, R29 ;  /* 0x0000001da8ae7220 */ /* 0x000fe40000410000 */
[----:B------:R-:W-:Y:S01]  /*9ea0*/  FMUL.FTZ R29, R3, R65 ;  /* 0x00000041031d7220 */ /* 0x000fe20000410000 */
[----:B------:R-:W2:Y:S01]  /*9eb0*/  LDL.LU R206, [R1+0x30] ;  /* 0x0000300001ce7983 */ /* 0x000ea20000300800 */
[----:B------:R-:W-:Y:S02]  /*9ec0*/  FADD.FTZ R21, -R155, R21 ;  /* 0x000000159b157221 */ /* 0x000fe40000010100 */
        /* <DEDUP_REMOVED lines=17> */
[----:B------:R-:W-:Y:S01]  /*9fe0*/  MOV R167, 0x20 ;  /* 0x0000002000a77802 */ /* 0x000fe20000000f00 */
[----:B------:R-:W-:Y:S01]  /*9ff0*/  FMUL.FTZ R31, R166, R67 ;  /* 0x00000043a61f7220 */ /* 0x000fe20000410000 */
[----:B------:R-:W-:Y:S01]  /*a000*/  MOV R166, 0x40 ;  /* 0x0000004000a67802 */ /* 0x000fe20000000f00 */
        /* <DEDUP_REMOVED lines=23> */
[----:B---3--:R-:W-:Y:S02]  /*a180*/  FMUL.FTZ R44, R207, R44 ;  /* 0x0000002ccf2c7220 */ /* 0x008fe40000410000 */
[----:B------:R-:W3:Y:S01]  /*a190*/  LDL.LU R207, [R1+0x2c] ;  /* 0x00002c0001cf7983 */ /* 0x000ee20000300800 */
[----:B----4-:R-:W-:Y:S03]  /*a1a0*/  FMUL.FTZ R43, R213, R43 ;  /* 0x0000002bd52b7220 */ /* 0x010fe60000410000 */
[----:B------:R1:W5:Y:S01]  /*a1b0*/  LDL.LU R76, [R1+0x114] ;  /* 0x00011400014c7983 */ /* 0x0003620000300800 */
[----:B--2---:R-:W-:Y:S03]  /*a1c0*/  FMUL.FTZ R46, R214, R46 ;  /* 0x0000002ed62e7220 */ /* 0x004fe60000410000 */
[----:B------:R-:W2:Y:S01]  /*a1d0*/  LDL.LU R213, [R1+0xc] ;  /* 0x00000c0001d57983 */ /* 0x000ea20000300800 */
[----:B------:R-:W-:Y:S03]  /*a1e0*/  FMUL.FTZ R45, R216, R45 ;  /* 0x0000002dd82d7220 */ /* 0x000fe60000410000 */
[----:B------:R1:W5:Y:S04]  /*a1f0*/  LDL.LU R75, [R1+0x110] ;  /* 0x00011000014b7983 */ /* 0x0003680000300800 */
[----:B------:R-:W4:Y:S04]  /*a200*/  LDL.LU R214, [R1] ;  /* 0x0000000001d67983 */ /* 0x000f280000300800 */
[----:B------:R1:W5:Y:S04]  /*a210*/  LDL.LU R74, [R1+0x10c] ;  /* 0x00010c00014a7983 */ /* 0x0003680000300800 */
[----:B------:R-:W4:Y:S04]  /*a220*/  LDL.LU R216, [R1+0x10] ;  /* 0x0000100001d87983 */ /* 0x000f280000300800 */
[----:B------:R1:W5:Y:S04]  /*a230*/  LDL.LU R73, [R1+0x108] ;  /* 0x0001080001497983 */ /* 0x0003680000300800 */
[----:B------:R1:W5:Y:S01]  /*a240*/  LDL.LU R72, [R1+0x104] ;  /* 0x0001040001487983 */ /* 0x0003620000300800 */
[----:B------:R-:W-:Y:S03]  /*a250*/  FMUL.FTZ R40, R210, R40 ;  /* 0x00000028d2287220 */ /* 0x000fe60000410000 */
[----:B------:R1:W5:Y:S01]  /*a260*/  LDL.LU R71, [R1+0x100] ;  /* 0x0001000001477983 */ /* 0x0003620000300800 */
[----:B------:R-:W-:Y:S03]  /*a270*/  FMUL.FTZ R39, R14, R39 ;  /* 0x000000270e277220 */ /* 0x000fe60000410000 */
[----:B------:R1:W5:Y:S01]  /*a280*/  LDL.LU R70, [R1+0xfc] ;  /* 0x0000fc0001467983 */ /* 0x0003620000300800 */
[----:B------:R-:W-:Y:S03]  /*a290*/  FMUL.FTZ R42, R205, R42 ;  /* 0x0000002acd2a7220 */ /* 0x000fe60000410000 */
[----:B------:R1:W5:Y:S01]  /*a2a0*/  LDL.LU R69, [R1+0xf8] ;  /* 0x0000f80001457983 */ /* 0x0003620000300800 */
[----:B------:R-:W-:Y:S03]  /*a2b0*/  FMUL.FTZ R41, R13, R41 ;  /* 0x000000290d297220 */ /* 0x000fe60000410000 */
[----:B------:R1:W5:Y:S04]  /*a2c0*/  LDL.LU R68, [R1+0xf4] ;  /* 0x0000f40001447983 */ /* 0x0003680000300800 */
[----:B------:R1:W5:Y:S06]  /*a2d0*/  LDL.64 R152, [R1+0x40] ;  /* 0x0000400001987983 */ /* 0x00036c0000100a00 */
[----:B------:R1:W5:Y:S01]  /*a2e0*/  LDL.LU R3, [R1+0xf0] ;  /* 0x0000f00001037983 */ /* 0x0003620000300800 */
[----:B------:R-:W-:Y:S02]  /*a2f0*/  FMUL.FTZ R36, R208, R36 ;  /* 0x00000024d0247220 */ /* 0x000fe40000410000 */
[----:B------:R-:W-:Y:S02]  /*a300*/  FMUL.FTZ R35, R12, R35 ;  /* 0x000000230c237220 */ /* 0x000fe40000410000 */
[----:B------:R-:W-:Y:S02]  /*a310*/  FMUL.FTZ R38, R206, R38 ;  /* 0x00000026ce267220 */ /* 0x000fe40000410000 */
[----:B---3--:R-:W-:Y:S02]  /*a320*/  FMUL.FTZ R37, R207, R37 ;  /* 0x00000025cf257220 */ /* 0x008fe40000410000 */
[----:B--2---:R-:W-:Y:S02]  /*a330*/  FMUL.FTZ R62, R213, R62 ;  /* 0x0000003ed53e7220 */ /* 0x004fe40000410000 */
[----:B----4-:R-:W-:Y:S02]  /*a340*/  FMUL.FTZ R30, R214, R30 ;  /* 0x0000001ed61e7220 */ /* 0x010fe40000410000 */
[----:B------:R-:W-:Y:S01]  /*a350*/  FMUL.FTZ R32, R216, R32 ;  /* 0x00000020d8207220 */ /* 0x000fe20000410000 */
[----:B------:R-:W-:-:S05]  /*a360*/  @!P0 BRA `(.L_x_2423) ;  /* 0x0000046000008947 */ /* 0x000fca0003800000 */
[----:B-1----:R-:W2:Y:S01]  /*a370*/  LDL.LU R0, [R1+0x48] ;  /* 0x0000480001007983 */ /* 0x002ea20000300800 */
[----:B-----5:R-:W-:Y:S01]  /*a380*/  ISETP.GE.AND P1, PT, R152, c[0x0][0x220], PT ;  /* 0x0000880098007a0c */ /* 0x020fe20003f26270 */
[----:B------:R-:W-:Y:S01]  /*a390*/  IMAD.MOV.U32 R11, RZ, RZ, c[0x0][0x190] ;  /* 0x00006400ff0b7624 */ /* 0x000fe200078e00ff */
[----:B------:R-:W-:Y:S01]  /*a3a0*/  ULOP3.LUT UR9, UR8, 0x1, URZ, 0xc0, !UPT ;  /* 0x0000000108097892 */ /* 0x000fe2000f8ec03f */
[----:B------:R-:W3:Y:S02]  /*a3b0*/  LDL.LU R22, [R1+0x54] ;  /* 0x0000540001167983 */ /* 0x000ee40000300800 */
[C---:B------:R-:W-:Y:S01]  /*a3c0*/  IMAD.U32 R4, R11.reuse, -0x80, RZ ;  /* 0xffffff800b047824 */ /* 0x040fe200078e00ff */
[----:B------:R-:W-:Y:S01]  /*a3d0*/  UISETP.NE.U32.AND UP1, UPT, UR9, 0x1, UPT ;  /* 0x000000010900788c */ /* 0x000fe2000bf25070 */
[----:B------:R-:W4:Y:S03]  /*a3e0*/  LDL.LU R21, [R1+0x4c] ;  /* 0x00004c0001157983 */ /* 0x000f260000300800 */
[----:B------:R-:W-:Y:S01]  /*a3f0*/  USEL UR9, UR44, 0x4000, !UP1 ;  /* 0x000040002c097887 */ /* 0x000fe2000c800000 */
[----:B------:R-:W-:Y:S02]  /*a400*/  SHF.R.S32.HI R5, RZ, 0x1f, R4 ;  /* 0x0000001fff057819 */ /* 0x000fe40000011404 */
[----:B------:R-:W-:Y:S01]  /*a410*/  @!P1 LEA R2, P2, R11, R4, 0x6 ;  /* 0x000000040b029211 */ /* 0x000fe200078430ff */
[----:B------:R-:W-:Y:S02]  /*a420*/  @!P1 IMAD.MOV.U32 R8, RZ, RZ, c[0x0][0x194] ;  /* 0x00006500ff089624 */ /* 0x000fe400078e00ff */
[----:B------:R-:W-:Y:S01]  /*a430*/  IADD3 R173, R173, UR9, RZ ;  /* 0x00000009adad7c10 */ /* 0x000fe2000fffe0ff */
[----:B------:R-:W-:Y:S01]  /*a440*/  @!P1 IMAD.MOV.U32 R9, RZ, RZ, c[0x0][0x194] ;  /* 0x00006500ff099624 */ /* 0x000fe200078e00ff */
[----:B------:R-:W-:Y:S01]  /*a450*/  IADD3 R162, R162, UR9, RZ ;  /* 0x00000009a2a27c10 */ /* 0x000fe2000fffe0ff */
[----:B------:R-:W-:Y:S02]  /*a460*/  @!P1 IMAD.MOV.U32 R18, RZ, RZ, c[0x0][0x194] ;  /* 0x00006500ff129624 */ /* 0x000fe400078e00ff */
[----:B------:R1:W-:Y:S01]  /*a470*/  @P1 STS [R173], RZ ;  /* 0x000000ffad001388 */ /* 0x0003e20000000800 */
[C---:B------:R-:W-:Y:S03]  /*a480*/  @!P1 LEA.HI.X R9, R11.reuse, R5, R9, 0x6, P2 ;  /* 0x000000050b099211 */ /* 0x040fe600010f3409 */
[----:B------:R1:W-:Y:S04]  /*a490*/  @P1 STS [R173+0x4], RZ ;  /* 0x000004ffad001388 */ /* 0x0003e80000000800 */
[----:B------:R1:W-:Y:S04]  /*a4a0*/  @P1 STS [R173+0x8], RZ ;  /* 0x000008ffad001388 */ /* 0x0003e80000000800 */
[----:B------:R1:W-:Y:S01]  /*a4b0*/  @P1 STS [R173+0xc], RZ ;  /* 0x00000cffad001388 */ /* 0x0003e20000000800 */
[C---:B--2---:R-:W-:Y:S02]  /*a4c0*/  IADD3 R14, R0.reuse, UR9, RZ ;  /* 0x00000009000e7c10 */ /* 0x044fe4000fffe0ff */
[----:B------:R-:W-:Y:S02]  /*a4d0*/  @!P1 IADD3 R17, R0, UR9, RZ ;  /* 0x0000000900119c10 */ /* 0x000fe4000fffe0ff */
[-C--:B---3--:R-:W-:Y:S01]  /*a4e0*/  LEA R6, P4, R4, R22.reuse, 0x1 ;  /* 0x0000001604067211 */ /* 0x088fe200078808ff */
[----:B------:R1:W-:Y:S01]  /*a4f0*/  STL [R1+0x48], R14 ;  /* 0x0000480e01007387 */ /* 0x0003e20000100800 */
[C---:B------:R-:W-:Y:S02]  /*a500*/  @!P1 IADD3 R16, R0.reuse, UR9, RZ ;  /* 0x0000000900109c10 */ /* 0x040fe4000fffe0ff */
[----:B------:R-:W-:Y:S02]  /*a510*/  @!P1 IADD3 R15, R0, UR9, RZ ;  /* 0x00000009000f9c10 */ /* 0x000fe4000fffe0ff */
[--C-:B----4-:R-:W-:Y:S02]  /*a520*/  LEA.HI.X R7, R4, R21, R5.reuse, 0x1, P4 ;  /* 0x0000001504077211 */ /* 0x110fe400020f0c05 */
[----:B------:R-:W-:Y:S02]  /*a530*/  @!P1 LEA R10, P2, R2, R22, 0x1 ;  /* 0x00000016020a9211 */ /* 0x000fe400078408ff */
[C---:B------:R-:W-:Y:S01]  /*a540*/  @!P1 LEA R0, P3, R11.reuse, R4, 0x5 ;  /* 0x000000040b009211 */ /* 0x040fe200078628ff */
[----:B------:R-:W-:Y:S01]  /*a550*/  @!PT LDS RZ, [RZ] ;  /* 0x00000000fffff984 */ /* 0x000fe20000000800 */
[----:B------:R-:W-:Y:S01]  /*a560*/  @!PT LDS RZ, [RZ] ;  /* 0x00000000fffff984 */ /* 0x000fe20000000800 */
[----:B------:R-:W-:Y:S01]  /*a570*/  @!PT LDS RZ, [RZ] ;  /* 0x00000000fffff984 */ /* 0x000fe20000000800 */
[----:B------:R1:W-:Y:S03]  /*a580*/  @!P1 LDGSTS.E.BYPASS.LTC128B.128 [R14], [R6.64] ;  /* 0x00000000060e9fae */ /* 0x0003e6000b901d46 */
        /* <DEDUP_REMOVED lines=8> */
[C---:B------:R-:W-:Y:S01]  /*a610*/  @!P1 LEA R8, P2, R4.reuse, R22, 0x1 ;  /* 0x0000001604089211 */ /* 0x040fe200078408ff */
[----:B------:R1:W-:Y:S02]  /*a620*/  @P1 STS [R173+0x1008], RZ ;  /* 0x001008ffad001388 */ /* 0x0003e40000000800 */
[----:B------:R-:W-:Y:S02]  /*a630*/  @!P1 IMAD.IADD R0, R5, 0x1, R0 ;  /* 0x0000000105009824 */ /* 0x000fe400078e0200 */
[----:B------:R1:W-:Y:S03]  /*a640*/  @P1 STS [R173+0x100c], RZ ;  /* 0x00100cffad001388 */ /* 0x0003e60000000800 */
[----:B------:R-:W-:Y:S01]  /*a650*/  @!P1 LEA.HI.X R9, R4, R21, R0, 0x1, P2 ;  /* 0x0000001504099211 */ /* 0x000fe200010f0c00 */
        /* <DEDUP_REMOVED lines=20> */
[----:B------:R1:W-:Y:S04]  /*a7a0*/  STL [R1+0x54], R6 ;  /* 0x0000540601007387 */ /* 0x0003e80000100800 */
[----:B------:R-:W0:Y:S04]  /*a7b0*/  LDGDEPBAR ;  /* 0x00000000000079af */ /* 0x000e280000000000 */
[----:B------:R1:W-:Y:S02]  /*a7c0*/  STL [R1+0x4c], R7 ;  /* 0x00004c0701007387 */ /* 0x0003e40000100800 */
.L_x_2423:
        /* <DEDUP_REMOVED lines=214> */
.L_x_2424:
        /* <DEDUP_REMOVED lines=183> */
[C---:B------:R-:W-:Y:S01]  /*c0a0*/  IMAD.IADD R60, R146.reuse, 0x1, R60 ;  /* 0x00000001923c7824 */ /* 0x040fe200078e023c */
[CC--:B------:R-:W-:Y:S01]  /*c0b0*/  LEA R50, P6, R63.reuse, R36.reuse, 0x2 ;  /* 0x000000243f327211 */ /* 0x0c0fe200078c10ff */
[C---:B------:R-:W-:Y:S02]  /*c0c0*/  IMAD.IADD R61, R146.reuse, 0x1, R61 ;  /* 0x00000001923d7824 */ /* 0x040fe400078e023d */
[----:B------:R-:W-:Y:S01]  /*c0d0*/  IMAD.IADD R60, R146, 0x1, R60 ;  /* 0x00000001923c7824 */ /* 0x000fe200078e023c */
[-C--:B------:R-:W-:Y:S02]  /*c0e0*/  LEA.HI.X.SX32 R51, R63, R37.reuse, 0x2, P6 ;  /* 0x000000253f337211 */ /* 0x080fe400030f16ff */
[-C--:B-1----:R-:W-:Y:S01]  /*c0f0*/  LEA R6, P0, R0, R36.reuse, 0x2 ;  /* 0x0000002400067211 */ /* 0x082fe200078010ff */
        /* <DEDUP_REMOVED lines=95> */
[----:B------:R-:W-:Y:S02]  /*c6f0*/  PLOP3.LUT P0, PT, PT, PT, UP3, 0x80, 0x0 ;  /* 0x000000000000781c */ /* 0x000fe40003f0f038 */
[----:B------:R-:W-:Y:S01]  /*c700*/  LEA.HI.X.SX32 R7, R2, R37, 0x2, P1 ;  /* 0x0000002502077211 */ /* 0x000fe200008f16ff */
[----:B------:R-:W-:Y:S01]  /*c710*/  LDSM.16.MT88.4 R16, [R0] ;  /* 0x000000000010783b */ /* 0x000fe20000004200 */
[----:B------:R-:W-:Y:S01]  /*c720*/  PLOP3.LUT P1, PT, PT, PT, UP1, 0x80, 0x0 ;  /* 0x000000000000781c */ /* 0x000fe20003f2f018 */
[----:B------:R-:W-:Y:S02]  /*c730*/  @UP0 UIADD3 UR17, UP1, UR17, -0x200, URZ ;  /* 0xfffffe0011110890 */ /* 0x000fe4000ff3e03f */
[----:B------:R-:W-:Y:S02]  /*c740*/  RED.E.ADD.F32.FTZ.RN.STRONG.GPU [R6.64], R30 ;  /* 0x0000001e0600798e */ /* 0x000fe4000c10e786 */
[----:B------:R-:W-:Y:S02]  /*c750*/  @UP0 UIADD3.X UR16, UR16, -0x1, URZ, UP1, !UPT ;  /* 0xffffffff10100890 */ /* 0x000fe40008ffe43f */
[----:B------:R-:W-:Y:S04]  /*c760*/  RED.E.ADD.F32.FTZ.RN.STRONG.GPU [R4.64], R31 ;  /* 0x0000001f0400798e */ /* 0x000fe8000c10e786 */
[----:B------:R-:W1:Y:S04]  /*c770*/  LDSM.16.MT88.4 R4, [R3+0x14000] ;  /* 0x014000000304783b */ /* 0x000e680000004200 */
        /* <DEDUP_REMOVED lines=72> */
[----:B------:R4:W5:Y:S03]  /*cc00*/  LDSM.16.MT88.4 R32, [R0+0x3800] ;  /* 0x003800000020783b */ /* 0x0009660000004200 */
        /* <DEDUP_REMOVED lines=15> */
[-C--:B-----5:R-:W-:Y:S08]  /*cd00*/  HMMA.16816.F32.BF16 R116, R20, R32.reuse, R116 ;  /* 0x000000201474723c */ /* 0x0a0ff00000041874 */
        /* <DEDUP_REMOVED lines=135> */
.L_x_2426:
        /* <DEDUP_REMOVED lines=19> */
.L_x_2427:
[----:B------:R-:W-:Y:S01]  /*d6b0*/  BAR.SYNC.DEFER_BLOCKING 0x0 ;  /* 0x0000000000007b1d */ /* 0x000fe20000010000 */
[--C-:B-1----:R-:W-:Y:S01]  /*d6c0*/  SHF.R.S32.HI R7, RZ, 0x1f, R152.reuse ;  /* 0x0000001fff077819 */ /* 0x102fe20000011498 */
[----:B------:R-:W-:Y:S01]  /*d6d0*/  USHF.R.S32.HI UR10, URZ, 0x1f, UR22 ;  /* 0x0000001f3f0a7899 */ /* 0x000fe20008011416 */
[----:B------:R-:W-:Y:S01]  /*d6e0*/  IMAD.U32 R0, RZ, RZ, UR22 ;  /* 0x00000016ff007e24 */ /* 0x000fe2000f8e00ff */
[----:B------:R-:W-:Y:S01]  /*d6f0*/  UIMAD UR5, UR37, -0x80, UR5 ;  /* 0xffffff80250578a4 */ /* 0x000fe2000f8e0205 */
[----:B------:R-:W-:Y:S01]  /*d700*/  IMAD.MOV.U32 R6, RZ, RZ, R152 ;  /* 0x000000ffff067224 */ /* 0x000fe200078e0098 */
[----:B------:R-:W1:Y:S01]  /*d710*/  S2R R8, SR_TID.X ;  /* 0x0000000000087919 */ /* 0x000e620000002100 */
[----:B------:R-:W-:Y:S01]  /*d720*/  ULDC.64 UR8, c[0x0][0x3a0] ;  /* 0x0000e80000087ab9 */ /* 0x000fe20000000a00 */
[----:B------:R-:W-:Y:S01]  /*d730*/  ISETP.GE.AND P1, PT, R152, c[0x0][0x220], PT ;  /* 0x0000880098007a0c */ /* 0x000fe20003f26270 */
[----:B------:R-:W-:Y:S01]  /*d740*/  UIMAD UR4, UR10, UR8, URZ ;  /* 0x000000080a0472a4 */ /* 0x000fe2000f8e023f */
[----:B------:R-:W-:Y:S01]  /*d750*/  IMAD.WIDE.U32 R4, R0, c[0x0][0x3a0], R6 ;  /* 0x0000e80000047a25 */ /* 0x000fe200078e0006 */
[----:B------:R-:W-:Y:S01]  /*d760*/  USHF.R.S32.HI UR13, URZ, 0x1f, UR39 ;  /* 0x0000001f3f0d7899 */ /* 0x000fe20008011427 */
[----:B------:R-:W-:Y:S01]  /*d770*/  BSSY B0, `(.L_x_2428) ;  /* 0x0000022000007945 */ /* 0x000fe20003800000 */
[----:B------:R-:W-:-:S02]  /*d780*/  UIMAD UR4, UR22, UR9, UR4 ;  /* 0x00000009160472a4 */ /* 0x000fc4000f8e0204 */
[----:B------:R-:W-:Y:S01]  /*d790*/  IADD3 R4, P0, R4, UR14, RZ ;  /* 0x0000000e04047c10 */ /* 0x000fe2000ff1e0ff */
[----:B------:R-:W-:-:S03]  /*d7a0*/  ULDC.64 UR8, c[0x0][0x3b8] ;  /* 0x0000ee0000087ab9 */ /* 0x000fc60000000a00 */
[----:B------:R-:W-:Y:S01]  /*d7b0*/  IMAD.U32 R2, RZ, RZ, UR4 ;  /* 0x00000004ff027e24 */ /* 0x000fe2000f8e00ff */
[----:B------:R-:W-:Y:S01]  /*d7c0*/  UIMAD UR4, UR13, UR8, URZ ;  /* 0x000000080d0472a4 */ /* 0x000fe2000f8e023f */
[----:B------:R2:W3:Y:S03]  /*d7d0*/  LDS.128 R20, [R145+0xd000] ;  /* 0x00d0000091147984 */ /* 0x0004e60000000c00 */
[----:B------:R-:W-:Y:S01]  /*d7e0*/  IADD3.X R5, R5, UR15, R2, P0, !PT ;  /* 0x0000000f05057c10 */ /* 0x000fe200087fe402 */
[----:B------:R-:W-:Y:S01]  /*d7f0*/  IMAD.U32 R2, RZ, RZ, UR39 ;  /* 0x00000027ff027e24 */ /* 0x000fe2000f8e00ff */
[----:B------:R-:W-:Y:S01]  /*d800*/  UIMAD UR4, UR39, UR9, UR4 ;  /* 0x00000009270472a4 */ /* 0x000fe2000f8e0204 */
[----:B------:R2:W4:Y:S01]  /*d810*/  LDS.128 R24, [R145+0xe000] ;  /* 0x00e0000091187984 */ /* 0x0005220000000c00 */
[----:B-1----:R-:W-:Y:S01]  /*d820*/  SHF.R.S32.HI R0, RZ, 0x1f, R8 ;  /* 0x0000001fff007819 */ /* 0x002fe20000011408 */
[----:B------:R-:W-:-:S02]  /*d830*/  IMAD.WIDE.U32 R4, R2, c[0x0][0x3b8], R4 ;  /* 0x0000ee0002047a25 */ /* 0x000fc400078e0004 */
[----:B------:R2:W1:Y:S01]  /*d840*/  LDS.128 R28, [R145+0xf000] ;  /* 0x00f00000911c7984 */ /* 0x0004620000000c00 */
[----:B------:R-:W-:-:S03]  /*d850*/  LEA.HI R0, R0, R8, RZ, 0x3 ;  /* 0x0000000800007211 */ /* 0x000fc600078f18ff */
        /* <DEDUP_REMOVED lines=9> */
[----:B------:R-:W5:Y:S01]  /*d8f0*/  LDS.128 R12, [R145+0xc000] ;  /* 0x00c00000910c7984 */ /* 0x000f620000000c00 */
        /* <DEDUP_REMOVED lines=8> */
[----:B-----5:R2:W-:Y:S04]  /*d980*/  STG.E.128 [R10.64], R12 ;  /* 0x0000000c0a007986 */ /* 0x0205e8000c101d06 */
.L_x_2429:
[----:B------:R-:W-:Y:S05]  /*d990*/  BSYNC B0 ;  /* 0x0000000000007941 */ /* 0x000fea0003800000 */
.L_x_2428:
        /* <DEDUP_REMOVED lines=15> */
.L_x_2431:
[----:B------:R-:W-:Y:S05]  /*da90*/  BSYNC B0 ;  /* 0x0000000000007941 */ /* 0x000fea0003800000 */
.L_x_2430:
        /* <DEDUP_REMOVED lines=15> */
.L_x_2433:
[----:B------:R-:W-:Y:S05]  /*db90*/  BSYNC B0 ;  /* 0x0000000000007941 */ /* 0x000fea0003800000 */
.L_x_2432:
        /* <DEDUP_REMOVED lines=14> */
.L_x_2435:
[----:B------:R-:W-:Y:S05]  /*dc80*/  BSYNC B0 ;  /* 0x0000000000007941 */ /* 0x000fea0003800000 */
.L_x_2434:
[----:B------:R-:W-:Y:S01]  /*dc90*/  ULDC.64 UR4, c[0x0][0x3a8] ;  /* 0x0000ea0000047ab9 */ /* 0x000fe20000000a00 */
[----:B------:R-:W-:Y:S01]  /*dca0*/  IMAD.U32 R2, RZ, RZ, UR22 ;  /* 0x00000016ff027e24 */ /* 0x000fe2000f8e00ff */
[----:B------:R-:W-:Y:S01]  /*dcb0*/  UIMAD UR4, UR10, UR4, URZ ;  /* 0x000000040a0472a4 */ /* 0x000fe2000f8e023f */
[----:B------:R-:W-:Y:S01]  /*dcc0*/  BSSY B0, `(.L_x_2436) ;  /* 0x0000017000007945 */ /* 0x000fe20003800000 */
[----:B------:R-:W-:Y:S01]  /*dcd0*/  USHF.R.S32.HI UR8, URZ, 0x1f, UR39 ;  /* 0x0000001f3f087899 */ /* 0x000fe20008011427 */
[----:B------:R-:W-:Y:S01]  /*dce0*/  IMAD.WIDE.U32 R6, R2, c[0x0][0x3a8], R6 ;  /* 0x0000ea0002067a25 */ /* 0x000fe200078e0006 */
[----:B------:R-:W-:-:S04]  /*dcf0*/  UIMAD UR4, UR22, UR5, UR4 ;  /* 0x00000005160472a4 */ /* 0x000fc8000f8e0204 */
[----:B-1----:R-:W-:Y:S02]  /*dd00*/  IADD3 R4, P0, R6, UR11, RZ ;  /* 0x0000000b06047c10 */ /* 0x002fe4000ff1e0ff */
[----:B------:R-:W-:Y:S01]  /*dd10*/  MOV R2, UR4 ;  /* 0x0000000400027c02 */ /* 0x000fe20008000f00 */
[----:B------:R-:W-:Y:S02]  /*dd20*/  ULDC.64 UR4, c[0x0][0x3c0] ;  /* 0x0000f00000047ab9 */ /* 0x000fe40000000a00 */
[----:B------:R-:W-:Y:S01]  /*dd30*/  UIMAD UR4, UR8, UR4, URZ ;  /* 0x00000004080472a4 */ /* 0x000fe2000f8e023f */
[----:B------:R-:W-:Y:S01]  /*dd40*/  IADD3.X R5, R7, UR12, R2, P0, !PT ;  /* 0x0000000c07057c10 */ /* 0x000fe200087fe402 */
[----:B------:R-:W-:Y:S02]  /*dd50*/  IMAD.U32 R2, RZ, RZ, UR39 ;  /* 0x00000027ff027e24 */ /* 0x000fe4000f8e00ff */
[----:B------:R-:W-:Y:S02]  /*dd60*/  UIMAD UR4, UR39, UR5, UR4 ;  /* 0x00000005270472a4 */ /* 0x000fe4000f8e0204 */
        /* <DEDUP_REMOVED lines=12> */
.L_x_2437:
[----:B------:R-:W-:Y:S05]  /*de30*/  BSYNC B0 ;  /* 0x0000000000007941 */ /* 0x000fea0003800000 */
.L_x_2436:
        /* <DEDUP_REMOVED lines=13> */
.L_x_2439:
[----:B------:R-:W-:Y:S05]  /*df10*/  BSYNC B0 ;  /* 0x0000000000007941 */ /* 0x000fea0003800000 */
.L_x_2438:
        /* <DEDUP_REMOVED lines=13> */
.L_x_2441:
[----:B------:R-:W-:Y:S05]  /*dff0*/  BSYNC B0 ;  /* 0x0000000000007941 */ /* 0x000fea0003800000 */
.L_x_2440:
        /* <DEDUP_REMOVED lines=11> */
.L_x_2388:
[----:B------:R-:W-:Y:S05]  /*e0b0*/  BSYNC B1 ;  /* 0x0000000000017941 */ /* 0x000fea0003800000 */
.L_x_2366:
        /* <DEDUP_REMOVED lines=11> */
.L_x_2442:
[----:B------:R-:W-:Y:S05]  /*e170*/  EXIT ;  /* 0x000000000000794d */ /* 0x000fea0003800000 */
.L_x_2444:
        /* <DEDUP_REMOVED lines=16> */
.L_x_2496:


//--------------------- .text._ZN5flash25flash_bwd_dot_do_o_kernelILb0E23Flash_bwd_kernel_traitsILi64ELi128ELi128ELi8ELi4ELi4ELi4ELb0ELb0EN7cutlass10bfloat16_tE19Flash_kernel_traitsILi64ELi128ELi128ELi8ES3_EEEEvNS_16Flash_bwd_paramsE --------------------------
	.section	.text._ZN5flash25flash_bwd_dot_do_o_kernelILb0E23Flash_bwd_kernel_traitsILi64ELi128ELi128ELi8ELi4ELi4ELi4ELb0ELb0EN7cutlass10bfloat16_tE19Flash_kernel_traitsILi64ELi128ELi128ELi8ES3_EEEEvNS_16Flash_bwd_paramsE,"ax",@progbits
	.sectioninfo	@"SHI_REGISTERS=32"
	.align	128
        .global         _ZN5flash25flash_bwd_dot_do_o_kernelILb0E23Flash_bwd_kernel_traitsILi64ELi128ELi128ELi8ELi4ELi4ELi4ELb0ELb0EN7cutlass10bfloat16_tE19Flash_kernel_traitsILi64ELi128ELi128ELi8ES3_EEEEvNS_16Flash_bwd_paramsE
        .type           _ZN5flash25flash_bwd_dot_do_o_kernelILb0E23Flash_bwd_kernel_traitsILi64ELi128ELi128ELi8ELi4ELi4ELi4ELb0ELb0EN7cutlass10bfloat16_tE19Flash_kernel_traitsILi64ELi128ELi128ELi8ES3_EEEEvNS_16Flash_bwd_paramsE,@function
        .size           _ZN5flash25flash_bwd_dot_do_o_kernelILb0E23Flash_bwd_kernel_traitsILi64ELi128ELi128ELi8ELi4ELi4ELi4ELb0ELb0EN7cutlass10bfloat16_tE19Flash_kernel_traitsILi64ELi128ELi128ELi8ES3_EEEEvNS_16Flash_bwd_paramsE,(.L_x_2497 - _ZN5flash25flash_bwd_dot_do_o_kernelILb0E23Flash_bwd_kernel_traitsILi64ELi128ELi128ELi8ELi4ELi4ELi4ELb0ELb0EN7cutlass10bfloat16_tE19Flash_kernel_traitsILi64ELi128ELi128ELi8ES3_EEEEvNS_16Flash_bwd_paramsE)
        .other          _ZN5flash25flash_bwd_dot_do_o_kernelILb0E23Flash_bwd_kernel_traitsILi64ELi128ELi128ELi8ELi4ELi4ELi4ELb0ELb0EN7cutlass10bfloat16_tE19Flash_kernel_traitsILi64ELi128ELi128ELi8ES3_EEEEvNS_16Flash_bwd_paramsE,@"STO_CUDA_ENTRY STV_DEFAULT"
_ZN5flash25flash_bwd_dot_do_o_kernelILb0E23Flash_bwd_kernel_traitsILi64ELi128ELi128ELi8ELi4ELi4ELi4ELb0ELb0EN7cutlass10bfloat16_tE19Flash_kernel_traitsILi64ELi128ELi128ELi8ES3_EEEEvNS_16Flash_bwd_paramsE:
.text._ZN5flash25flash_bwd_dot_do_o_kernelILb0E23Flash_bwd_kernel_traitsILi64ELi128ELi128ELi8ELi4ELi4ELi4ELb0ELb0EN7cutlass10bfloat16_tE19Flash_kernel_traitsILi64ELi128ELi128ELi8ES3_EEEEvNS_16Flash_bwd_paramsE:
        /* <DEDUP_REMOVED lines=24> */
[--C-:B------:R-:W-:Y:S01]  /*0180*/  @!P1 SHF.R.S32.HI R9, RZ, 0x1f, R7.reuse ;  /* 0x0000001fff099819 */ /* 0x100fe20000011407 */
[----:B------:R-:W-:Y:S01]  /*0190*/  @P1 IMAD.WIDE.U32 R12, R0, c[0x0][0x1e8], RZ ;  /* 0x00007a00000c1a25 */ /* 0x000fe200078e00ff */
[----:B------:R-:W-:-:S03]  /*01a0*/  @!P1 SHF.R.S32.HI R16, RZ, 0x1f, R7 ;  /* 0x0000001fff109819 */ /* 0x000fc60000011407 */
[----:B------:R-:W-:Y:S02]  /*01b0*/  @!P1 IMAD R14, R9, c[0x0][0x368], RZ ;  /* 0x0000da00090e9a24 */ /* 0x000fe400078e02ff */
[----:B------:R-:W-:-:S04]  /*01c0*/  @P1 IMAD.WIDE.U32 R10, R0, c[0x0][0x370], RZ ;  /* 0x0000dc00000a1a25 */ /* 0x000fc800078e00ff */
[----:B------:R-:W-:Y:S02]  /*01d0*/  @!P1 IMAD R16, R16, c[0x0][0x1e0], RZ ;  /* 0x0000780010109a24 */ /* 0x000fe400078e02ff */
[C---:B------:R-:W-:Y:S02]  /*01e0*/  @P1 IMAD R5, R0.reuse, c[0x0][0x1ec], R13 ;  /* 0x00007b0000051a24 */ /* 0x040fe400078e020d */
[----:B------:R-:W-:Y:S02]  /*01f0*/  @P1 IMAD.MOV.U32 R6, RZ, RZ, R12 ;  /* 0x000000ffff061224 */ /* 0x000fe400078e000c */
[C---:B------:R-:W-:Y:S02]  /*0200*/  @!P1 IMAD R9, R7.reuse, c[0x0][0x36c], R14 ;  /* 0x0000db0007099a24 */ /* 0x040fe400078e020e */
[----:B------:R-:W-:Y:S02]  /*0210*/  @P1 IMAD R4, R0, c[0x0][0x374], R11 ;  /* 0x0000dd0000041a24 */ /* 0x000fe400078e020b */
[----:B------:R-:W-:-:S04]  /*0220*/  @!P1 IMAD.WIDE.U32 R12, R7, c[0x0][0x368], RZ ;  /* 0x0000da00070c9a25 */ /* 0x000fc800078e00ff */
[----:B------:R-:W-:Y:S01]  /*0230*/  @!P1 IMAD.WIDE.U32 R14, R7, c[0x0][0x1e0], RZ ;  /* 0x00007800070e9a25 */ /* 0x000fe200078e00ff */
[----:B------:R-:W-:-:S03]  /*0240*/  @!P1 MOV R10, R12 ;  /* 0x0000000c000a9202 */ /* 0x000fc60000000f00 */
[----:B------:R-:W-:Y:S01]  /*0250*/  @!P1 IMAD R11, R7, c[0x0][0x1e4], R16 ;  /* 0x00007900070b9a24 */ /* 0x000fe200078e0210 */
[----:B------:R-:W-:Y:S01]  /*0260*/  @!P1 MOV R6, R14 ;  /* 0x0000000e00069202 */ /* 0x000fe20000000f00 */
        /* <DEDUP_REMOVED lines=10> */
.L_x_2445:
[----:B01----:R-:W-:-:S04]  /*0310*/  IMAD R0, R7, c[0x0][0x1c0], R20 ;  /* 0x0000700007007a24 */ /* 0x003fc800078e0214 */
[----:B------:R-:W-:Y:S02]  /*0320*/  IMAD R0, R0, c[0x0][0x224], RZ ;  /* 0x0000890000007a24 */ /* 0x000fe400078e02ff */
.L_x_2446:
[----:B------:R-:W-:Y:S01]  /*0330*/  SHF.R.S32.HI R7, RZ, 0x1f, R2 ;  /* 0x0000001fff077819 */ /* 0x000fe20000011402 */
[--C-:B------:R-:W-:Y:S01]  /*0340*/  IMAD.IADD R8, R8, 0x1, -R3.reuse ;  /* 0x0000000108087824 */ /* 0x100fe200078e0a03 */
[----:B------:R-:W-:Y:S02]  /*0350*/  SHF.R.S32.HI R11, RZ, 0x1f, R3 ;  /* 0x0000001fff0b7819 */ /* 0x000fe40000011403 */
[----:B------:R-:W-:-:S03]  /*0360*/  LEA.HI R7, R7, R2, RZ, 0x3 ;  /* 0x0000000207077211 */ /* 0x000fc600078f18ff */
[----:B------:R-:W-:Y:S01]  /*0370*/  IMAD R16, R11, c[0x0][0x370], RZ ;  /* 0x0000dc000b107a24 */ /* 0x000fe200078e02ff */
[----:B------:R-:W-:Y:S01]  /*0380*/  LOP3.LUT R9, R7, 0x1ffffff8, RZ, 0xc0, !PT ;  /* 0x1ffffff807097812 */ /* 0x000fe200078ec0ff */
[----:B------:R-:W-:Y:S01]  /*0390*/  IMAD R18, R11, c[0x0][0x1e8], RZ ;  /* 0x00007a000b127a24 */ /* 0x000fe200078e02ff */
[----:B------:R-:W-:Y:S01]  /*03a0*/  SHF.R.S32.HI R27, RZ, 0x3, R7 ;  /* 0x00000003ff1b7819 */ /* 0x000fe20000011407 */
[C---:B------:R-:W-:Y:S02]  /*03b0*/  IMAD R7, R3.reuse, c[0x0][0x374], R16 ;  /* 0x0000dd0003077a24 */ /* 0x040fe400078e0210 */
[----:B------:R-:W-:Y:S01]  /*03c0*/  IMAD.IADD R9, R2, 0x1, -R9 ;  /* 0x0000000102097824 */ /* 0x000fe200078e0a09 */
[----:B------:R-:W-:Y:S01]  /*03d0*/  SHF.R.S32.HI R26, RZ, 0x1f, R27 ;  /* 0x0000001fff1a7819 */ /* 0x000fe2000001141b */
[----:B------:R-:W-:Y:S01]  /*03e0*/  IMAD R18, R3, c[0x0][0x1ec], R18 ;  /* 0x00007b0003127a24 */ /* 0x000fe200078e0212 */
[----:B------:R-:W-:Y:S02]  /*03f0*/  CS2R R16, SRZ ;  /* 0x0000000000107805 */ /* 0x000fe4000001ff00 */
[----:B------:R-:W-:-:S02]  /*0400*/  SHF.L.U32 R12, R9, 0x3, RZ ;  /* 0x00000003090c7819 */ /* 0x000fc400000006ff */
[----:B------:R-:W-:Y:S02]  /*0410*/  SHF.R.S32.HI R9, RZ, 0x1f, R20 ;  /* 0x0000001fff097819 */ /* 0x000fe40000011414 */
[--C-:B------:R-:W-:Y:S02]  /*0420*/  SHF.R.S32.HI R13, RZ, 0x1f, R12.reuse ;  /* 0x0000001fff0d7819 */ /* 0x100fe4000001140c */
[----:B------:R-:W-:Y:S01]  /*0430*/  ISETP.GE.AND P0, PT, R12, c[0x0][0x220], PT ;  /* 0x000088000c007a0c */ /* 0x000fe20003f06270 */
[----:B------:R-:W-:Y:S02]  /*0440*/  IMAD R11, R9, c[0x0][0x378], RZ ;  /* 0x0000de00090b7a24 */ /* 0x000fe400078e02ff */
[----:B------:R-:W-:Y:S01]  /*0450*/  IMAD.WIDE.U32 R14, R3, c[0x0][0x370], R12 ;  /* 0x0000dc00030e7a25 */ /* 0x000fe200078e000c */
[----:B------:R-:W-:-:S03]  /*0460*/  ISETP.LT.AND P1, PT, R27, R8, !P0 ;  /* 0x000000081b00720c */ /* 0x000fc60004721270 */
[----:B------:R-:W-:Y:S01]  /*0470*/  IMAD.WIDE.U32 R12, R3, c[0x0][0x1e8], R12 ;  /* 0x00007a00030c7a25 */ /* 0x000fe200078e000c */
[----:B------:R-:W-:-:S03]  /*0480*/  IADD3 R22, P2, R10, R14, RZ ;  /* 0x0000000e0a167210 */ /* 0x000fc60007f5e0ff */
[----:B------:R-:W-:Y:S01]  /*0490*/  IMAD R9, R9, c[0x0][0x1f0], RZ ;  /* 0x00007c0009097a24 */ /* 0x000fe200078e02ff */
[----:B------:R-:W-:Y:S01]  /*04a0*/  IADD3 R6, P3, R6, R12, RZ ;  /* 0x0000000c06067210 */ /* 0x000fe20007f7e0ff */
[----:B------:R-:W-:Y:S01]  /*04b0*/  IMAD R11, R20, c[0x0][0x37c], R11 ;  /* 0x0000df00140b7a24 */ /* 0x000fe200078e020b */
[----:B------:R-:W-:Y:S01]  /*04c0*/  IADD3.X R23, R4, R15, R7, P2, !PT ;  /* 0x0000000f04177210 */ /* 0x000fe200017fe407 */
[----:B------:R-:W-:Y:S01]  /*04d0*/  IMAD R9, R20, c[0x0][0x1f4], R9 ;  /* 0x00007d0014097a24 */ /* 0x000fe200078e0209 */
[----:B------:R-:W-:Y:S01]  /*04e0*/  IADD3.X R7, R5, R13, R18, P3, !PT ;  /* 0x0000000d05077210 */ /* 0x000fe20001ffe412 */
[----:B------:R-:W-:Y:S01]  /*04f0*/  @P1 IMAD R4, R26, c[0x0][0x370], RZ ;  /* 0x0000dc001a041a24 */ /* 0x000fe200078e02ff */
[----:B------:R-:W-:Y:S01]  /*0500*/  CS2R R14, SRZ ;  /* 0x00000000000e7805 */ /* 0x000fe2000001ff00 */
[----:B------:R-:W-:Y:S01]  /*0510*/  IMAD.WIDE.U32 R22, R20, c[0x0][0x378], R22 ;  /* 0x0000de0014167a25 */ /* 0x000fe200078e0016 */
[----:B------:R-:W-:-:S03]  /*0520*/  CS2R R18, SRZ ;  /* 0x0000000000127805 */ /* 0x000fc6000001ff00 */
[----:B------:R-:W-:Y:S01]  /*0530*/  IMAD.WIDE.U32 R20, R20, c[0x0][0x1f0], R6 ;  /* 0x00007c0014147a25 */ /* 0x000fe200078e0006 */
[----:B------:R-:W-:-:S03]  /*0540*/  IADD3 R23, R23, R11, RZ ;  /* 0x0000000b17177210 */ /* 0x000fc60007ffe0ff */
[----:B------:R-:W-:Y:S02]  /*0550*/  @P1 IMAD R6, R26, c[0x0][0x1e8], RZ ;  /* 0x00007a001a061a24 */ /* 0x000fe400078e02ff */
[----:B------:R-:W-:Y:S02]  /*0560*/  IMAD.IADD R21, R21, 0x1, R9 ;  /* 0x0000000115157824 */ /* 0x000fe400078e0209 */
[C---:B------:R-:W-:Y:S02]  /*0570*/  @P1 IMAD R7, R27.reuse, c[0x0][0x374], R4 ;  /* 0x0000dd001b071a24 */ /* 0x040fe400078e0204 */
[----:B------:R-:W-:-:S04]  /*0580*/  @P1 IMAD.WIDE.U32 R12, R27, c[0x0][0x370], R22 ;  /* 0x0000dc001b0c1a25 */ /* 0x000fc800078e0016 */
[----:B------:R-:W-:Y:S01]  /*0590*/  @P1 IMAD R9, R27, c[0x0][0x1ec], R6 ;  /* 0x00007b001b091a24 */ /* 0x000fe200078e0206 */
[----:B------:R-:W-:Y:S01]  /*05a0*/  @P1 IADD3 R7, R13, R7, RZ ;  /* 0x000000070d071210 */ /* 0x000fe20007ffe0ff */
[----:B------:R-:W-:Y:S01]  /*05b0*/  @P1 IMAD.WIDE.U32 R4, R27, c[0x0][0x1e8], R20 ;  /* 0x00007a001b041a25 */ /* 0x000fe200078e0014 */
[----:B------:R-:W-:-:S03]  /*05c0*/  @P1 LEA R10, P2, R12, c[0x0][0x330], 0x1 ;  /* 0x0000cc000c0a1a11 */ /* 0x000fc600078408ff */
[----:B------:R-:W-:Y:S01]  /*05d0*/  @P1 IMAD.IADD R5, R5, 0x1, R9 ;  /* 0x0000000105051824 */ /* 0x000fe200078e0209 */
[----:B------:R-:W-:Y:S02]  /*05e0*/  @P1 LEA R6, P3, R4, c[0x0][0x1d0], 0x1 ;  /* 0x0000740004061a11 */ /* 0x000fe400078608ff */
[----:B------:R-:W-:Y:S02]  /*05f0*/  @P1 LEA.HI.X R11, R12, c[0x0][0x334], R7, 0x1, P2 ;  /* 0x0000cd000c0b1a11 */ /* 0x000fe400010f0c07 */
[----:B------:R-:W-:Y:S01]  /*0600*/  CS2R R12, SRZ ;  /* 0x00000000000c7805 */ /* 0x000fe2000001ff00 */
[----:B------:R-:W-:-:S05]  /*0610*/  @P1 LEA.HI.X R7, R4, c[0x0][0x1d4], R5, 0x1, P3 ;  /* 0x0000750004071a11 */ /* 0x000fca00018f0c05 */
[----:B------:R0:W2:Y:S04]  /*0620*/  @P1 LDG.E.128 R12, [R10.64] ;  /* 0x000000040a0c1981 */ /* 0x0000a8000c1e1d00 */
[----:B------:R1:W3:Y:S01]  /*0630*/  @P1 LDG.E.128 R16, [R6.64] ;  /* 0x0000000406101981 */ /* 0x0002e2000c1e1d00 */
[C---:B------:R-:W-:Y:S02]  /*0640*/  IADD3 R5, R27.reuse, 0x20, RZ ;  /* 0x000000201b057810 */ /* 0x040fe40007ffe0ff */
[----:B------:R-:W-:Y:S02]  /*0650*/  IADD3 R25, R27, 0x40, RZ ;  /* 0x000000401b197810 */ /* 0x000fe40007ffe0ff */
[----:B------:R-:W-:Y:S02]  /*0660*/  ISETP.LT.AND P2, PT, R5, R8, !P0 ;  /* 0x000000080500720c */ /* 0x000fe40004741270 */
[----:B-1----:R-:W-:-:S11]  /*0670*/  IADD3 R7, R27, 0x60, RZ ;  /* 0x000000601b077810 */ /* 0x002fd60007ffe0ff */
[----:B------:R-:W-:Y:S02]  /*0680*/  @P2 IADD3 R29, P1, R27, 0x20, RZ ;  /* 0x000000201b1d2810 */ /* 0x000fe40007f3e0ff */
[----:B------:R-:W-:Y:S02]  /*0690*/  @P2 MOV R5, R23 ;  /* 0x0000001700052202 */ /* 0x000fe40000000f00 */
[----:B------:R-:W-:Y:S02]  /*06a0*/  @P2 IADD3.X R4, RZ, R26, RZ, P1, !PT ;  /* 0x0000001aff042210 */ /* 0x000fe40000ffe4ff */
[-C--:B------:R-:W-:Y:S02]  /*06b0*/  ISETP.LT.AND P1, PT, R25, R8.reuse, !P0 ;  /* 0x000000081900720c */ /* 0x080fe40004721270 */
[----:B------:R-:W-:Y:S01]  /*06c0*/  ISETP.LT.AND P0, PT, R7, R8, !P0 ;  /* 0x000000080700720c */ /* 0x000fe20004701270 */
[----:B------:R-:W-:-:S04]  /*06d0*/  @P2 IMAD R4, R4, c[0x0][0x370], RZ ;  /* 0x0000dc0004042a24 */ /* 0x000fc800078e02ff */
[----:B------:R-:W-:Y:S02]  /*06e0*/  @P2 IMAD R9, R29, c[0x0][0x374], R4 ;  /* 0x0000dd001d092a24 */ /* 0x000fe400078e0204 */
[----:B------:R-:W-:-:S04]  /*06f0*/  @P2 IMAD.MOV.U32 R4, RZ, RZ, R22 ;  /* 0x000000ffff042224 */ /* 0x000fc800078e0016 */
[----:B------:R-:W-:-:S04]  /*0700*/  @P2 IMAD.WIDE.U32 R4, R29, c[0x0][0x370], R4 ;  /* 0x0000dc001d042a25 */ /* 0x000fc800078e0004 */
[----:B------:R-:W-:Y:S01]  /*0710*/  @P2 IMAD.IADD R9, R5, 0x1, R9 ;  /* 0x0000000105092824 */ /* 0x000fe200078e0209 */
[----:B------:R-:W-:-:S04]  /*0720*/  @P2 LEA R24, P3, R4, c[0x0][0x330], 0x1 ;  /* 0x0000cc0004182a11 */ /* 0x000fc800078608ff */
[----:B------:R-:W-:Y:S02]  /*0730*/  @P2 LEA.HI.X R25, R4, c[0x0][0x334], R9, 0x1, P3 ;  /* 0x0000cd0004192a11 */ /* 0x000fe400018f0c09 */
[----:B------:R-:W-:-:S04]  /*0740*/  @P2 IADD3 R7, P3, R27, 0x20, RZ ;  /* 0x000000201b072810 */ /* 0x000fc80007f7e0ff */
[----:B------:R-:W-:-:S05]  /*0750*/  @P2 IADD3.X R4, RZ, R26, RZ, P3, !PT ;  /* 0x0000001aff042210 */ /* 0x000fca0001ffe4ff */
[----:B------:R-:W-:-:S04]  /*0760*/  @P2 IMAD R4, R4, c[0x0][0x1e8], RZ ;  /* 0x00007a0004042a24 */ /* 0x000fc800078e02ff */
[----:B------:R-:W-:Y:S02]  /*0770*/  @P2 IMAD R9, R7, c[0x0][0x1ec], R4 ;  /* 0x00007b0007092a24 */ /* 0x000fe400078e0204 */
[----:B------:R-:W-:Y:S01]  /*0780*/  @P2 IMAD.MOV.U32 R4, RZ, RZ, R20 ;  /* 0x000000ffff042224 */ /* 0x000fe200078e0014 */
[----:B0-----:R-:W-:Y:S01]  /*0790*/  CS2R R10, SRZ ;  /* 0x00000000000a7805 */ /* 0x001fe2000001ff00 */
[----:B--2---:R-:W-:Y:S02]  /*07a0*/  LOP3.LUT R5, R12, 0xffff0000, RZ, 0xc0, !PT ;  /* 0xffff00000c057812 */ /* 0x004fe400078ec0ff */
[----:B---3--:R-:W-:-:S05]  /*07b0*/  LOP3.LUT R6, R16, 0xffff0000, RZ, 0xc0, !PT ;  /* 0xffff000010067812 */ /* 0x008fca00078ec0ff */
[----:B------:R-:W-:Y:S01]  /*07c0*/  FMUL.FTZ R8, R5, R6 ;  /* 0x0000000605087220 */ /* 0x000fe20000410000 */
[----:B------:R-:W-:Y:S01]  /*07d0*/  SHF.L.U32 R5, R16, 0x10, RZ ;  /* 0x0000001010057819 */ /* 0x000fe200000006ff */
[----:B------:R-:W-:Y:S01]  /*07e0*/  IMAD.U32 R6, R12, 0x10000, RZ ;  /* 0x000100000c067824 */ /* 0x000fe200078e00ff */
[----:B------:R-:W-:-:S03]  /*07f0*/  SHF.L.U32 R16, R14, 0x10, RZ ;  /* 0x000000100e107819 */ /* 0x000fc600000006ff */
[----:B------:R-:W-:Y:S01]  /*0800*/  FFMA.FTZ R6, R6, R5, R8 ;  /* 0x0000000506067223 */ /* 0x000fe20000010008 */
[----:B------:R-:W-:Y:S02]  /*0810*/  @P2 MOV R5, R21 ;  /* 0x0000001500052202 */ /* 0x000fe40000000f00 */
[C---:B------:R-:W-:Y:S02]  /*0820*/  SHF.L.U32 R8, R17.reuse, 0x10, RZ ;  /* 0x0000001011087819 */ /* 0x040fe400000006ff */
[----:B------:R-:W-:Y:S01]  /*0830*/  LOP3.LUT R17, R17, 0xffff0000, RZ, 0xc0, !PT ;  /* 0xffff000011117812 */ /* 0x000fe200078ec0ff */
[----:B------:R-:W-:-:S04]  /*0840*/  @P2 IMAD.WIDE.U32 R4, R7, c[0x0][0x1e8], R4 ;  /* 0x00007a0007042a25 */ /* 0x000fc800078e0004 */
[----:B------:R-:W-:Y:S01]  /*0850*/  IMAD.U32 R7, R13, 0x10000, RZ ;  /* 0x000100000d077824 */ /* 0x000fe200078e00ff */
[----:B------:R-:W-:Y:S01]  /*0860*/  @P2 LEA R12, P3, R4, c[0x0][0x1d0], 0x1 ;  /* 0x00007400040c2a11 */ /* 0x000fe200078608ff */
[----:B------:R-:W-:Y:S01]  /*0870*/  @P2 IMAD.IADD R9, R5, 0x1, R9 ;  /* 0x0000000105092824 */ /* 0x000fe200078e0209 */
[----:B------:R-:W-:Y:S01]  /*0880*/  LOP3.LUT R5, R13, 0xffff0000, RZ, 0xc0, !PT ;  /* 0xffff00000d057812 */ /* 0x000fe200078ec0ff */
[----:B------:R-:W-:-:S03]  /*0890*/  FFMA.FTZ R6, R7, R8, R6 ;  /* 0x0000000807067223 */ /* 0x000fc60000010006 */
[----:B------:R-:W-:Y:S01]  /*08a0*/  @P2 LEA.HI.X R13, R4, c[0x0][0x1d4], R9, 0x1, P3 ;  /* 0x00007500040d2a11 */ /* 0x000fe200018f0c09 */
[----:B------:R-:W-:Y:S01]  /*08b0*/  FFMA.FTZ R17, R5, R17, R6 ;  /* 0x0000001105117223 */ /* 0x000fe20000010006 */
[----:B------:R-:W-:Y:S01]  /*08c0*/  SHF.L.U32 R9, R18, 0x10, RZ ;  /* 0x0000001012097819 */ /* 0x000fe200000006ff */
[----:B------:R-:W-:Y:S01]  /*08d0*/  CS2R R6, SRZ ;  /* 0x0000000000067805 */ /* 0x000fe2000001ff00 */
[----:B------:R-:W-:-:S03]  /*08e0*/  CS2R R4, SRZ ;  /* 0x0000000000047805 */ /* 0x000fc6000001ff00 */
[----:B------:R-:W-:Y:S02]  /*08f0*/  FFMA.FTZ R16, R16, R9, R17 ;  /* 0x0000000910107223 */ /* 0x000fe40000010011 */
[----:B------:R-:W-:Y:S01]  /*0900*/  CS2R R8, SRZ ;  /* 0x0000000000087805 */ /* 0x000fe2000001ff00 */
[----:B------:R-:W2:Y:S05]  /*0910*/  @P2 LDG.E.128 R4, [R24.64] ;  /* 0x0000000418042981 */ /* 0x000eaa000c1e1d00 */
[----:B------:R0:W3:Y:S01]  /*0920*/  @P2 LDG.E.128 R8, [R12.64] ;  /* 0x000000040c082981 */ /* 0x0000e2000c1e1d00 */
[----:B------:R-:W-:Y:S02]  /*0930*/  LOP3.LUT R29, R14, 0xffff0000, RZ, 0xc0, !PT ;  /* 0xffff00000e1d7812 */ /* 0x000fe400078ec0ff */
[----:B------:R-:W-:-:S02]  /*0940*/  LOP3.LUT R18, R18, 0xffff0000, RZ, 0xc0, !PT ;  /* 0xffff000012127812 */ /* 0x000fc400078ec0ff */
[C---:B0-----:R-:W-:Y:S02]  /*0950*/  SHF.L.U32 R13, R15.reuse, 0x10, RZ ;  /* 0x000000100f0d7819 */ /* 0x041fe400000006ff */
[----:B------:R-:W-:Y:S02]  /*0960*/  LOP3.LUT R15, R15, 0xffff0000, RZ, 0xc0, !PT ;  /* 0xffff00000f0f7812 */ /* 0x000fe400078ec0ff */
[C---:B--2---:R-:W-:Y:S01]  /*0970*/  LOP3.LUT R28, R4.reuse, 0xffff0000, RZ, 0xc0, !PT ;  /* 0xffff0000041c7812 */ /* 0x044fe200078ec0ff */
[----:B------:R-:W-:Y:S02]  /*0980*/  IMAD.U32 R14, R4, 0x10000, RZ ;  /* 0x00010000040e7824 */ /* 0x000fe400078e00ff */
[----:B------:R-:W-:Y:S01]  /*0990*/  FFMA.FTZ R4, R29, R18, R16 ;  /* 0x000000121d047223 */ /* 0x000fe20000010010 */
[----:B------:R-:W-:Y:S02]  /*09a0*/  @P1 MOV R16, R20 ;  /* 0x0000001400101202 */ /* 0x000fe40000000f00 */
[----:B---3--:R-:W-:-:S02]  /*09b0*/  LOP3.LUT R17, R8, 0xffff0000, RZ, 0xc0, !PT ;  /* 0xffff000008117812 */ /* 0x008fc400078ec0ff */
[----:B------:R-:W-:-:S03]  /*09c0*/  SHF.L.U32 R8, R8, 0x10, RZ ;  /* 0x0000001008087819 */ /* 0x000fc600000006ff */
[----:B------:R-:W-:-:S04]  /*09d0*/  FMUL.FTZ R17, R17, R28 ;  /* 0x0000001c11117220 */ /* 0x000fc80000410000 */
[----:B------:R-:W-:Y:S01]  /*09e0*/  FFMA.FTZ R8, R8, R14, R17 ;  /* 0x0000000e08087223 */ /* 0x000fe20000010011 */
[----:B------:R-:W-:Y:S01]  /*09f0*/  @P1 IADD3 R17, P2, R27, 0x40, RZ ;  /* 0x000000401b111810 */ /* 0x000fe20007f5e0ff */
[C---:B------:R-:W-:Y:S01]  /*0a00*/  IMAD.U32 R14, R19.reuse, 0x10000, RZ ;  /* 0x00010000130e7824 */ /* 0x040fe200078e00ff */
[----:B------:R-:W-:Y:S02]  /*0a10*/  LOP3.LUT R19, R19, 0xffff0000, RZ, 0xc0, !PT ;  /* 0xffff000013137812 */ /* 0x000fe400078ec0ff */
[----:B------:R-:W-:Y:S01]  /*0a20*/  @P1 IADD3.X R12, RZ, R26, RZ, P2, !PT ;  /* 0x0000001aff0c1210 */ /* 0x000fe200017fe4ff */
[----:B------:R-:W-:Y:S01]  /*0a30*/  FFMA.FTZ R4, R13, R14, R4 ;  /* 0x0000000e0d047223 */ /* 0x000fe20000010004 */
[----:B------:R-:W-:Y:S01]  /*0a40*/  SHF.L.U32 R14, R5, 0x10, RZ ;  /* 0x00000010050e7819 */ /* 0x000fe200000006ff */
[C---:B------:R-:W-:Y:S01]  /*0a50*/  IMAD.U32 R13, R9.reuse, 0x10000, RZ ;  /* 0x00010000090d7824 */ /* 0x040fe200078e00ff */
[----:B------:R-:W-:Y:S01]  /*0a60*/  LOP3.LUT R9, R9, 0xffff0000, RZ, 0xc0, !PT ;  /* 0xffff000009097812 */ /* 0x000fe200078ec0ff */
[----:B------:R-:W-:-:S02]  /*0a70*/  @P1 IMAD R12, R12, c[0x0][0x370], RZ ;  /* 0x0000dc000c0c1a24 */ /* 0x000fc400078e02ff */
[----:B------:R-:W-:Y:S01]  /*0a80*/  FFMA.FTZ R8, R13, R14, R8 ;  /* 0x0000000e0d087223 */ /* 0x000fe20000010008 */
[----:B------:R-:W-:Y:S01]  /*0a90*/  @P1 MOV R13, R23 ;  /* 0x00000017000d1202 */ /* 0x000fe20000000f00 */
[----:B------:R-:W-:Y:S01]  /*0aa0*/  @P1 IMAD R25, R17, c[0x0][0x374], R12 ;  /* 0x0000dd0011191a24 */ /* 0x000fe200078e020c */
[----:B------:R-:W-:Y:S01]  /*0ab0*/  @P1 MOV R12, R22 ;  /* 0x00000016000c1202 */ /* 0x000fe20000000f00 */
[----:B------:R-:W-:Y:S02]  /*0ac0*/  FFMA.FTZ R4, R15, R19, R4 ;  /* 0x000000130f047223 */ /* 0x000fe40000010004 */
[----:B------:R-:W-:Y:S01]  /*0ad0*/  CS2R R18, SRZ ;  /* 0x0000000000127805 */ /* 0x000fe2000001ff00 */
[----:B------:R-:W-:Y:S01]  /*0ae0*/  CS2R R14, SRZ ;  /* 0x00000000000e7805 */ /* 0x000fe2000001ff00 */
[----:B------:R-:W-:-:S04]  /*0af0*/  @P1 IMAD.WIDE.U32 R12, R17, c[0x0][0x370], R12 ;  /* 0x0000dc00110c1a25 */ /* 0x000fc800078e000c */
[----:B------:R-:W-:Y:S01]  /*0b00*/  @P1 IMAD.IADD R13, R13, 0x1, R25 ;  /* 0x000000010d0d1824 */ /* 0x000fe200078e0219 */
[----:B------:R-:W-:Y:S01]  /*0b10*/  @P1 LEA R28, P2, R12, c[0x0][0x330], 0x1 ;  /* 0x0000cc000c1c1a11 */ /* 0x000fe200078408ff */
[----:B------:R-:W-:-:S03]  /*0b20*/  @P1 IMAD.MOV.U32 R17, RZ, RZ, R21 ;  /* 0x000000ffff111224 */ /* 0x000fc600078e0015 */
[----:B------:R-:W-:Y:S02]  /*0b30*/  @P1 LEA.HI.X R29, R12, c[0x0][0x334], R13, 0x1, P2 ;  /* 0x0000cd000c1d1a11 */ /* 0x000fe400010f0c0d */
[----:B------:R-:W-:-:S04]  /*0b40*/  @P1 IADD3 R12, P2, R27, 0x40, RZ ;  /* 0x000000401b0c1810 */ /* 0x000fc80007f5e0ff */
[----:B------:R-:W-:-:S05]  /*0b50*/  @P1 IADD3.X R13, RZ, R26, RZ, P2, !PT ;  /* 0x0000001aff0d1210 */ /* 0x000fca00017fe4ff */
[----:B------:R-:W-:-:S04]  /*0b60*/  @P1 IMAD R13, R13, c[0x0][0x1e8], RZ ;  /* 0x00007a000d0d1a24 */ /* 0x000fc800078e02ff */
[C---:B------:R-:W-:Y:S02]  /*0b70*/  @P1 IMAD R25, R12.reuse, c[0x0][0x1ec], R13 ;  /* 0x00007b000c191a24 */ /* 0x040fe400078e020d */
[----:B------:R-:W-:Y:S01]  /*0b80*/  @P1 IMAD.WIDE.U32 R12, R12, c[0x0][0x1e8], R16 ;  /* 0x00007a000c0c1a25 */ /* 0x000fe200078e0010 */
[----:B------:R-:W-:-:S04]  /*0b90*/  LOP3.LUT R17, R5, 0xffff0000, RZ, 0xc0, !PT ;  /* 0xffff000005117812 */ /* 0x000fc800078ec0ff */
[----:B------:R-:W-:Y:S01]  /*0ba0*/  @P1 IADD3 R13, R13, R25, RZ ;  /* 0x000000190d0d1210 */ /* 0x000fe20007ffe0ff */
[----:B------:R-:W-:Y:S01]  /*0bb0*/  FFMA.FTZ R8, R9, R17, R8 ;  /* 0x0000001109087223 */ /* 0x000fe20000010008 */
[----:B------:R-:W-:Y:S01]  /*0bc0*/  @P1 LEA R24, P2, R12, c[0x0][0x1d0], 0x1 ;  /* 0x000074000c181a11 */ /* 0x000fe200078408ff */
[----:B------:R-:W-:-:S03]  /*0bd0*/  CS2R R16, SRZ ;  /* 0x0000000000107805 */ /* 0x000fc6000001ff00 */
[----:B------:R-:W-:Y:S02]  /*0be0*/  @P1 LEA.HI.X R25, R12, c[0x0][0x1d4], R13, 0x1, P2 ;  /* 0x000075000c191a11 */ /* 0x000fe400010f0c0d */
[C---:B------:R-:W-:Y:S02]  /*0bf0*/  @P0 IADD3 R13, P2, R27.reuse, 0x60, RZ ;  /* 0x000000601b0d0810 */ /* 0x040fe40007f5e0ff */
[----:B------:R-:W-:Y:S01]  /*0c00*/  @P0 IADD3 R27, P3, R27, 0x60, RZ ;  /* 0x000000601b1b0810 */ /* 0x000fe20007f7e0ff */
[----:B------:R0:W2:Y:S01]  /*0c10*/  @P1 LDG.E.128 R16, [R24.64] ;  /* 0x0000000418101981 */ /* 0x0000a2000c1e1d00 */
[----:B------:R-:W-:Y:S01]  /*0c20*/  @P0 IADD3.X R12, RZ, R26, RZ, P2, !PT ;  /* 0x0000001aff0c0210 */ /* 0x000fe200017fe4ff */
[----:B------:R-:W-:-:S04]  /*0c30*/  @P0 IMAD.WIDE.U32 R22, R13, c[0x0][0x370], R22 ;  /* 0x0000dc000d160a25 */ /* 0x000fc800078e0016 */
[----:B------:R-:W-:Y:S02]  /*0c40*/  @P0 IMAD.X R26, RZ, RZ, R26, P3 ;  /* 0x000000ffff1a0224 */ /* 0x000fe400018e061a */
[----:B------:R-:W-:Y:S02]  /*0c50*/  @P0 IMAD R12, R12, c[0x0][0x370], RZ ;  /* 0x0000dc000c0c0a24 */ /* 0x000fe400078e02ff */
[----:B------:R-:W-:Y:S02]  /*0c60*/  @P0 IMAD R26, R26, c[0x0][0x1e8], RZ ;  /* 0x00007a001a1a0a24 */ /* 0x000fe400078e02ff */
[----:B------:R-:W-:Y:S01]  /*0c70*/  @P0 IMAD R5, R13, c[0x0][0x374], R12 ;  /* 0x0000dd000d050a24 */ /* 0x000fe200078e020c */
[----:B------:R-:W-:Y:S01]  /*0c80*/  SHF.L.U32 R12, R6, 0x10, RZ ;  /* 0x00000010060c7819 */ /* 0x000fe200000006ff */
[C---:B------:R-:W-:Y:S01]  /*0c90*/  @P0 IMAD R9, R27.reuse, c[0x0][0x1ec], R26 ;  /* 0x00007b001b090a24 */ /* 0x040fe200078e021a */
[----:B------:R-:W-:Y:S01]  /*0ca0*/  SHF.L.U32 R13, R10, 0x10, RZ ;  /* 0x000000100a0d7819 */ /* 0x000fe200000006ff */
[----:B------:R-:W-:Y:S01]  /*0cb0*/  @P0 IMAD.WIDE.U32 R20, R27, c[0x0][0x1e8], R20 ;  /* 0x00007a001b140a25 */ /* 0x000fe200078e0014 */
[----:B------:R-:W-:-:S02]  /*0cc0*/  @P0 LEA R26, P2, R22, c[0x0][0x330], 0x1 ;  /* 0x0000cc00161a0a11 */ /* 0x000fc400078408ff */
[----:B------:R-:W-:Y:S01]  /*0cd0*/  LOP3.LUT R6, R6, 0xffff0000, RZ, 0xc0, !PT ;  /* 0xffff000006067812 */ /* 0x000fe200078ec0ff */
[----:B------:R-:W-:Y:S01]  /*0ce0*/  FFMA.FTZ R12, R13, R12, R8 ;  /* 0x0000000c0d0c7223 */ /* 0x000fe20000010008 */
[----:B------:R-:W-:Y:S01]  /*0cf0*/  @P0 IADD3 R9, R21, R9, RZ ;  /* 0x0000000915090210 */ /* 0x000fe20007ffe0ff */
[----:B------:R-:W-:Y:S01]  /*0d00*/  @P0 IMAD.IADD R13, R23, 0x1, R5 ;  /* 0x00000001170d0824 */ /* 0x000fe200078e0205 */
[----:B------:R-:W-:Y:S02]  /*0d10*/  @P0 LEA R8, P3, R20, c[0x0][0x1d0], 0x1 ;  /* 0x0000740014080a11 */ /* 0x000fe400078608ff */
[----:B------:R-:W-:Y:S02]  /*0d20*/  LOP3.LUT R5, R10, 0xffff0000, RZ, 0xc0, !PT ;  /* 0xffff00000a057812 */ /* 0x000fe400078ec0ff */
[----:B------:R-:W-:Y:S02]  /*0d30*/  @P0 LEA.HI.X R27, R22, c[0x0][0x334], R13, 0x1, P2 ;  /* 0x0000cd00161b0a11 */ /* 0x000fe400010f0c0d */
[----:B------:R-:W-:Y:S01]  /*0d40*/  @P0 LEA.HI.X R9, R20, c[0x0][0x1d4], R9, 0x1, P3 ;  /* 0x0000750014090a11 */ /* 0x000fe200018f0c09 */
[----:B------:R-:W-:Y:S01]  /*0d50*/  FFMA.FTZ R5, R5, R6, R12 ;  /* 0x0000000605057223 */ /* 0x000fe2000001000c */
[----:B------:R-:W-:Y:S01]  /*0d60*/  CS2R R22, SRZ ;  /* 0x0000000000167805 */ /* 0x000fe2000001ff00 */
[----:B------:R-:W-:Y:S01]  /*0d70*/  CS2R R20, SRZ ;  /* 0x0000000000147805 */ /* 0x000fe2000001ff00 */
[----:B------:R-:W-:Y:S01]  /*0d80*/  CS2R R12, SRZ ;  /* 0x00000000000c7805 */ /* 0x000fe2000001ff00 */
[----:B0-----:R-:W-:-:S04]  /*0d90*/  CS2R R24, SRZ ;  /* 0x0000000000187805 */ /* 0x001fc8000001ff00 */
[----:B------:R0:W3:Y:S04]  /*0da0*/  @P0 LDG.E.128 R20, [R26.64] ;  /* 0x000000041a140981 */ /* 0x0000e8000c1e1d00 */
[----:B------:R2:W4:Y:S01]  /*0db0*/  @P1 LDG.E.128 R12, [R28.64] ;  /* 0x000000041c0c1981 */ /* 0x000522000c1e1d00 */
[----:B0-----:R-:W-:-:S06]  /*0dc0*/  CS2R R26, SRZ ;  /* 0x00000000001a7805 */ /* 0x001fcc000001ff00 */
[----:B------:R0:W5:Y:S01]  /*0dd0*/  @P0 LDG.E.128 R24, [R8.64] ;  /* 0x0000000408180981 */ /* 0x000162000c1e1d00 */
[----:B------:R-:W-:Y:S01]  /*0de0*/  SHF.L.U32 R10, R7, 0x10, RZ ;  /* 0x00000010070a7819 */ /* 0x000fe200000006ff */
[----:B------:R-:W-:-:S04]  /*0df0*/  IMAD.U32 R6, R11, 0x10000, RZ ;  /* 0x000100000b067824 */ /* 0x000fc800078e00ff */
[----:B------:R-:W-:Y:S01]  /*0e00*/  FFMA.FTZ R5, R6, R10, R5 ;  /* 0x0000000a06057223 */ /* 0x000fe20000010005 */
[----:B------:R-:W-:Y:S02]  /*0e10*/  LOP3.LUT R11, R11, 0xffff0000, RZ, 0xc0, !PT ;  /* 0xffff00000b0b7812 */ /* 0x000fe400078ec0ff */
[----:B------:R-:W-:Y:S02]  /*0e20*/  LOP3.LUT P0, RZ, R2, 0x7, RZ, 0xc0, !PT ;  /* 0x0000000702ff7812 */ /* 0x000fe4000780c0ff */
[C---:B--2---:R-:W-:Y:S02]  /*0e30*/  LOP3.LUT R29, R16.reuse, 0xffff0000, RZ, 0xc0, !PT ;  /* 0xffff0000101d7812 */ /* 0x044fe400078ec0ff */
[----:B------:R-:W-:Y:S01]  /*0e40*/  SHF.L.U32 R16, R16, 0x10, RZ ;  /* 0x0000001010107819 */ /* 0x000fe200000006ff */
[C---:B0-----:R-:W-:Y:S01]  /*0e50*/  IMAD.U32 R8, R17.reuse, 0x10000, RZ ;  /* 0x0001000011087824 */ /* 0x041fe200078e00ff */
[----:B------:R-:W-:Y:S02]  /*0e60*/  LOP3.LUT R17, R17, 0xffff0000, RZ, 0xc0, !PT ;  /* 0xffff000011117812 */ /* 0x000fe400078ec0ff */
[----:B----4-:R-:W-:-:S05]  /*0e70*/  LOP3.LUT R6, R12, 0xffff0000, RZ, 0xc0, !PT ;  /* 0xffff00000c067812 */ /* 0x010fca00078ec0ff */
[----:B------:R-:W-:Y:S01]  /*0e80*/  FMUL.FTZ R6, R6, R29 ;  /* 0x0000001d06067220 */ /* 0x000fe20000410000 */
[----:B---3--:R-:W-:Y:S02]  /*0e90*/  LOP3.LUT R29, R20, 0xffff0000, RZ, 0xc0, !PT ;  /* 0xffff0000141d7812 */ /* 0x008fe400078ec0ff */
[----:B-----5:R-:W-:Y:S01]  /*0ea0*/  LOP3.LUT R10, R24, 0xffff0000, RZ, 0xc0, !PT ;  /* 0xffff0000180a7812 */ /* 0x020fe200078ec0ff */
[----:B------:R-:W-:Y:S01]  /*0eb0*/  IMAD.U32 R20, R20, 0x10000, RZ ;  /* 0x0001000014147824 */ /* 0x000fe200078e00ff */
[----:B------:R-:W-:-:S03]  /*0ec0*/  SHF.L.U32 R24, R24, 0x10, RZ ;  /* 0x0000001018187819 */ /* 0x000fc600000006ff */
[----:B------:R-:W-:Y:S01]  /*0ed0*/  FMUL.FTZ R10, R10, R29 ;  /* 0x0000001d0a0a7220 */ /* 0x000fe20000410000 */
[----:B------:R-:W-:Y:S02]  /*0ee0*/  SHF.L.U32 R29, R12, 0x10, RZ ;  /* 0x000000100c1d7819 */ /* 0x000fe400000006ff */
[----:B------:R-:W-:Y:S01]  /*0ef0*/  SHF.L.U32 R9, R13, 0x10, RZ ;  /* 0x000000100d097819 */ /* 0x000fe200000006ff */
[----:B------:R-:W-:Y:S01]  /*0f00*/  FFMA.FTZ R10, R24, R20, R10 ;  /* 0x00000014180a7223 */ /* 0x000fe2000001000a */
[----:B------:R-:W-:Y:S01]  /*0f10*/  SHF.L.U32 R12, R21, 0x10, RZ ;  /* 0x00000010150c7819 */ /* 0x000fe200000006ff */
[----:B------:R-:W-:Y:S01]  /*0f20*/  FFMA.FTZ R6, R29, R16, R6 ;  /* 0x000000101d067223 */ /* 0x000fe20000010006 */
[----:B------:R-:W-:-:S03]  /*0f30*/  SHF.L.U32 R29, R25, 0x10, RZ ;  /* 0x00000010191d7819 */ /* 0x000fc600000006ff */
[----:B------:R-:W-:Y:S01]  /*0f40*/  FFMA.FTZ R8, R9, R8, R6 ;  /* 0x0000000809087223 */ /* 0x000fe20000010006 */
[----:B------:R-:W-:Y:S01]  /*0f50*/  LOP3.LUT R21, R21, 0xffff0000, RZ, 0xc0, !PT ;  /* 0xffff000015157812 */ /* 0x000fe200078ec0ff */
[----:B------:R-:W-:Y:S01]  /*0f60*/  FFMA.FTZ R9, R29, R12, R10 ;  /* 0x0000000c1d097223 */ /* 0x000fe2000001000a */
[----:B------:R-:W-:Y:S02]  /*0f70*/  LOP3.LUT R12, R25, 0xffff0000, RZ, 0xc0, !PT ;  /* 0xffff0000190c7812 */ /* 0x000fe400078ec0ff */
[----:B------:R-:W-:Y:S01]  /*0f80*/  LOP3.LUT R13, R13, 0xffff0000, RZ, 0xc0, !PT ;  /* 0xffff00000d0d7812 */ /* 0x000fe200078ec0ff */
[----:B------:R-:W-:Y:S02]  /*0f90*/  IMAD.U32 R10, R14, 0x10000, RZ ;  /* 0x000100000e0a7824 */ /* 0x000fe400078e00ff */
[----:B------:R-:W-:Y:S01]  /*0fa0*/  FFMA.FTZ R21, R12, R21, R9 ;  /* 0x000000150c157223 */ /* 0x000fe20000010009 */
[----:B------:R-:W-:Y:S01]  /*0fb0*/  SHF.L.U32 R9, R18, 0x10, RZ ;  /* 0x0000001012097819 */ /* 0x000fe200000006ff */
[----:B------:R-:W-:Y:S01]  /*0fc0*/  FFMA.FTZ R13, R13, R17, R8 ;  /* 0x000000110d0d7223 */ /* 0x000fe20000010008 */
[----:B------:R-:W-:-:S02]  /*0fd0*/  LOP3.LUT R14, R14, 0xffff0000, RZ, 0xc0, !PT ;  /* 0xffff00000e0e7812 */ /* 0x000fc400078ec0ff */
[----:B------:R-:W-:Y:S01]  /*0fe0*/  LOP3.LUT R18, R18, 0xffff0000, RZ, 0xc0, !PT ;  /* 0xffff000012127812 */ /* 0x000fe200078ec0ff */
[----:B------:R-:W-:Y:S01]  /*0ff0*/  FFMA.FTZ R9, R10, R9, R13 ;  /* 0x000000090a097223 */ /* 0x000fe2000001000d */
[----:B------:R-:W-:Y:S02]  /*1000*/  SHF.L.U32 R17, R22, 0x10, RZ ;  /* 0x0000001016117819 */ /* 0x000fe400000006ff */
[----:B------:R-:W-:Y:S02]  /*1010*/  SHF.L.U32 R16, R26, 0x10, RZ ;  /* 0x000000101a107819 */ /* 0x000fe400000006ff */
[----:B------:R-:W-:Y:S01]  /*1020*/  LOP3.LUT R6, R7, 0xffff0000, RZ, 0xc0, !PT ;  /* 0xffff000007067812 */ /* 0x000fe200078ec0ff */
[----:B------:R-:W-:Y:S01]  /*1030*/  IMAD.U32 R12, R19, 0x10000, RZ ;  /* 0x00010000130c7824 */ /* 0x000fe200078e00ff */
[----:B------:R-:W-:Y:S01]  /*1040*/  SHF.L.U32 R7, R15, 0x10, RZ ;  /* 0x000000100f077819 */ /* 0x000fe200000006ff */
[----:B------:R-:W-:Y:S01]  /*1050*/  FFMA.FTZ R16, R16, R17, R21 ;  /* 0x0000001110107223 */ /* 0x000fe20000010015 */
[----:B------:R-:W-:Y:S01]  /*1060*/  LOP3.LUT R22, R22, 0xffff0000, RZ, 0xc0, !PT ;  /* 0xffff000016167812 */ /* 0x000fe200078ec0ff */
[----:B------:R-:W-:Y:S01]  /*1070*/  FFMA.FTZ R9, R14, R18, R9 ;  /* 0x000000120e097223 */ /* 0x000fe20000010009 */
[----:B------:R-:W-:Y:S01]  /*1080*/  LOP3.LUT R13, R26, 0xffff0000, RZ, 0xc0, !PT ;  /* 0xffff00001a0d7812 */ /* 0x000fe200078ec0ff */
[----:B------:R-:W-:Y:S01]  /*1090*/  IMAD.U32 R14, R23, 0x10000, RZ ;  /* 0x00010000170e7824 */ /* 0x000fe200078e00ff */
[----:B------:R-:W-:Y:S01]  /*10a0*/  LOP3.LUT R15, R15, 0xffff0000, RZ, 0xc0, !PT ;  /* 0xffff00000f0f7812 */ /* 0x000fe200078ec0ff */
[----:B------:R-:W-:Y:S01]  /*10b0*/  FFMA.FTZ R7, R7, R12, R9 ;  /* 0x0000000c07077223 */ /* 0x000fe20000010009 */
[----:B------:R-:W-:Y:S01]  /*10c0*/  LOP3.LUT R8, R19, 0xffff0000, RZ, 0xc0, !PT ;  /* 0xffff000013087812 */ /* 0x000fe200078ec0ff */
[----:B------:R-:W-:Y:S01]  /*10d0*/  FFMA.FTZ R13, R13, R22, R16 ;  /* 0x000000160d0d7223 */ /* 0x000fe20000010010 */
[----:B------:R-:W-:Y:S01]  /*10e0*/  SHF.L.U32 R10, R27, 0x10, RZ ;  /* 0x000000101b0a7819 */ /* 0x000fe200000006ff */
[----:B------:R-:W-:Y:S01]  /*10f0*/  FFMA.FTZ R11, R11, R6, R5 ;  /* 0x000000060b0b7223 */ /* 0x000fe20000010005 */
[----:B------:R-:W-:Y:S01]  /*1100*/  LOP3.LUT R23, R23, 0xffff0000, RZ, 0xc0, !PT ;  /* 0xffff000017177812 */ /* 0x000fe200078ec0ff */
[----:B------:R-:W-:Y:S01]  /*1110*/  FFMA.FTZ R15, R15, R8, R7 ;  /* 0x000000080f0f7223 */ /* 0x000fe20000010007 */
[----:B------:R-:W-:Y:S01]  /*1120*/  LOP3.LUT R27, R27, 0xffff0000, RZ, 0xc0, !PT ;  /* 0xffff00001b1b7812 */ /* 0x000fe200078ec0ff */
[----:B------:R-:W-:Y:S01]  /*1130*/  FFMA.FTZ R10, R10, R14, R13 ;  /* 0x0000000e0a0a7223 */ /* 0x000fe2000001000d */
[----:B------:R-:W0:Y:S03]  /*1140*/  SHFL.BFLY PT, R5, R4, 0x4, 0x1f ;  /* 0x0c801f0004057f89 */ /* 0x000e2600000e0000 */
[----:B------:R-:W-:Y:S01]  /*1150*/  FFMA.FTZ R23, R27, R23, R10 ;  /* 0x000000171b177223 */ /* 0x000fe2000001000a */
[----:B------:R-:W1:Y:S04]  /*1160*/  SHFL.BFLY PT, R6, R11, 0x4, 0x1f ;  /* 0x0c801f000b067f89 */ /* 0x000e6800000e0000 */
[----:B------:R-:W2:Y:S04]  /*1170*/  SHFL.BFLY PT, R8, R15, 0x4, 0x1f ;  /* 0x0c801f000f087f89 */ /* 0x000ea800000e0000 */
[----:B------:R-:W3:Y:S01]  /*1180*/  SHFL.BFLY PT, R10, R23, 0x4, 0x1f ;  /* 0x0c801f00170a7f89 */ /* 0x000ee200000e0000 */
[----:B0-----:R-:W-:-:S02]  /*1190*/  FADD.FTZ R5, R4, R5 ;  /* 0x0000000504057221 */ /* 0x001fc40000010000 */
[----:B-1----:R-:W-:Y:S02]  /*11a0*/  FADD.FTZ R7, R11, R6 ;  /* 0x000000060b077221 */ /* 0x002fe40000010000 */
[----:B--2---:R-:W-:Y:S01]  /*11b0*/  FADD.FTZ R9, R15, R8 ;  /* 0x000000080f097221 */ /* 0x004fe20000010000 */
[----:B------:R-:W0:Y:S01]  /*11c0*/  SHFL.BFLY PT, R6, R5, 0x2, 0x1f ;  /* 0x0c401f0005067f89 */ /* 0x000e2200000e0000 */
[----:B---3--:R-:W-:-:S03]  /*11d0*/  FADD.FTZ R12, R23, R10 ;  /* 0x0000000a170c7221 */ /* 0x008fc60000010000 */
[----:B------:R-:W1:Y:S04]  /*11e0*/  SHFL.BFLY PT, R8, R7, 0x2, 0x1f ;  /* 0x0c401f0007087f89 */ /* 0x000e6800000e0000 */
[----:B------:R-:W2:Y:S04]  /*11f0*/  SHFL.BFLY PT, R10, R9, 0x2, 0x1f ;  /* 0x0c401f00090a7f89 */ /* 0x000ea800000e0000 */
[----:B------:R-:W3:Y:S01]  /*1200*/  SHFL.BFLY PT, R13, R12, 0x2, 0x1f ;  /* 0x0c401f000c0d7f89 */ /* 0x000ee200000e0000 */
[----:B0-----:R-:W-:Y:S02]  /*1210*/  FADD.FTZ R6, R5, R6 ;  /* 0x0000000605067221 */ /* 0x001fe40000010000 */
[----:B-1----:R-:W-:-:S02]  /*1220*/  FADD.FTZ R14, R7, R8 ;  /* 0x00000008070e7221 */ /* 0x002fc40000010000 */
[----:B--2---:R-:W-:Y:S01]  /*1230*/  FADD.FTZ R16, R9, R10 ;  /* 0x0000000a09107221 */ /* 0x004fe20000010000 */
[----:B------:R-:W0:Y:S04]  /*1240*/  SHFL.BFLY PT, R11, R6, 0x1, 0x1f ;  /* 0x0c201f00060b7f89 */ /* 0x000e2800000e0000 */
[----:B------:R-:W1:Y:S04]  /*1250*/  SHFL.BFLY PT, R15, R14, 0x1, 0x1f ;  /* 0x0c201f000e0f7f89 */ /* 0x000e6800000e0000 */
[----:B------:R-:W2:Y:S01]  /*1260*/  SHFL.BFLY PT, R17, R16, 0x1, 0x1f ;  /* 0x0c201f0010117f89 */ /* 0x000ea200000e0000 */
[----:B---3--:R-:W-:Y:S01]  /*1270*/  FADD.FTZ R13, R12, R13 ;  /* 0x0000000d0c0d7221 */ /* 0x008fe20000010000 */
[----:B------:R-:W-:-:S04]  /*1280*/  IADD3 R5, R3, R0, RZ ;  /* 0x0000000003057210 */ /* 0x000fc80007ffe0ff */
[----:B------:R-:W3:Y:S01]  /*1290*/  SHFL.BFLY PT, R8, R13, 0x1, 0x1f ;  /* 0x0c201f000d087f89 */ /* 0x000ee200000e0000 */
[----:B------:R-:W-:-:S04]  /*12a0*/  LEA.HI R3, P1, R2, R5, RZ, 0x1d ;  /* 0x0000000502037211 */ /* 0x000fc8000783e8ff */
[----:B------:R-:W-:Y:S02]  /*12b0*/  LEA.HI.X.SX32 R10, R5, RZ, 0x1, P1 ;  /* 0x000000ff050a7211 */ /* 0x000fe400008f0eff */
[C---:B------:R-:W-:Y:S01]  /*12c0*/  LEA R2, P1, R3.reuse, c[0x0][0x3c8], 0x2 ;  /* 0x0000f20003027a11 */ /* 0x040fe200078210ff */
[----:B0-----:R-:W-:Y:S02]  /*12d0*/  @!P0 FADD.FTZ R0, R6, R11 ;  /* 0x0000000b06008221 */ /* 0x001fe40000010000 */
[----:B-1----:R-:W-:Y:S02]  /*12e0*/  @!P0 FADD.FTZ R4, R14, R15 ;  /* 0x0000000f0e048221 */ /* 0x002fe40000010000 */
[----:B--2---:R-:W-:Y:S01]  /*12f0*/  @!P0 FADD.FTZ R6, R16, R17 ;  /* 0x0000001110068221 */ /* 0x004fe20000010000 */
[----:B------:R-:W-:Y:S01]  /*1300*/  LEA.HI.X R3, R3, c[0x0][0x3cc], R10, 0x2, P1 ;  /* 0x0000f30003037a11 */ /* 0x000fe200008f140a */
[----:B------:R-:W-:Y:S02]  /*1310*/  @!P0 FMUL.FTZ R5, R0, c[0x0][0x2d4] ;  /* 0x0000b50000058a20 */ /* 0x000fe40000410000 */
[----:B------:R-:W-:-:S02]  /*1320*/  @!P0 FMUL.FTZ R7, R4, c[0x0][0x2d4] ;  /* 0x0000b50004078a20 */ /* 0x000fc40000410000 */
[----:B------:R-:W-:Y:S01]  /*1330*/  @!P0 FMUL.FTZ R9, R6, c[0x0][0x2d4] ;  /* 0x0000b50006098a20 */ /* 0x000fe20000410000 */
[----:B------:R0:W-:Y:S01]  /*1340*/  @!P0 STG.E [R2.64], R5 ;  /* 0x0000000502008986 */ /* 0x0001e2000c101904 */
[----:B---3--:R-:W-:-:S03]  /*1350*/  FADD.FTZ R8, R13, R8 ;  /* 0x000000080d087221 */ /* 0x008fc60000010000 */
[----:B------:R0:W-:Y:S04]  /*1360*/  @!P0 STG.E [R2.64+0x80], R7 ;  /* 0x0000800702008986 */ /* 0x0001e8000c101904 */
[----:B------:R0:W-:Y:S01]  /*1370*/  @!P0 STG.E [R2.64+0x100], R9 ;  /* 0x0001000902008986 */ /* 0x0001e2000c101904 */
[----:B------:R-:W-:Y:S05]  /*1380*/  @P0 EXIT ;  /* 0x000000000000094d */ /* 0x000fea0003800000 */
[----:B0-----:R-:W-:-:S05]  /*1390*/  FMUL.FTZ R5, R8, c[0x0][0x2d4] ;  /* 0x0000b50008057a20 */ /* 0x001fca0000410000 */
[----:B------:R-:W-:Y:S01]  /*13a0*/  STG.E [R2.64+0x180], R5 ;  /* 0x0001800502007986 */ /* 0x000fe2000c101904 */
[----:B------:R-:W-:Y:S05]  /*13b0*/  EXIT ;  /* 0x000000000000794d */ /* 0x000fea0003800000 */
.L_x_2447:
        /* <DEDUP_REMOVED lines=12> */
.L_x_2497:


//--------------------- .text._ZN5flash25flash_bwd_dot_do_o_kernelILb1E23Flash_bwd_kernel_traitsILi64ELi128ELi128ELi8ELi4ELi4ELi4ELb0ELb0EN7cutlass10bfloat16_tE19Flash_kernel_traitsILi64ELi128ELi128ELi8ES3_EEEEvNS_16Flash_bwd_paramsE --------------------------
	.section	.text._ZN5flash25flash_bwd_dot_do_o_kernelILb1E23Flash_bwd_kernel_traitsILi64ELi128ELi128ELi8ELi4ELi4ELi4ELb0ELb0EN7cutlass10bfloat16_tE19Flash_kernel_traitsILi64ELi128ELi128ELi8ES3_EEEEvNS_16Flash_bwd_paramsE,"ax",@progbits
	.sectioninfo	@"SHI_REGISTERS=32"
	.align	128
        .global         _ZN5flash25flash_bwd_dot_do_o_kernelILb1E23Flash_bwd_kernel_traitsILi64ELi128ELi128ELi8ELi4ELi4ELi4ELb0ELb0EN7cutlass10bfloat16_tE19Flash_kernel_traitsILi64ELi128ELi128ELi8ES3_EEEEvNS_16Flash_bwd_paramsE
        .type           _ZN5flash25flash_bwd_dot_do_o_kernelILb1E23Flash_bwd_kernel_traitsILi64ELi128ELi128ELi8ELi4ELi4ELi4ELb0ELb0EN7cutlass10bfloat16_tE19Flash_kernel_traitsILi64ELi128ELi128ELi8ES3_EEEEvNS_16Flash_bwd_paramsE,@function
        .size           _ZN5flash25flash_bwd_dot_do_o_kernelILb1E23Flash_bwd_kernel_traitsILi64ELi128ELi128ELi8ELi4ELi4ELi4ELb0ELb0EN7cutlass10bfloat16_tE19Flash_kernel_traitsILi64ELi128ELi128ELi8ES3_EEEEvNS_16Flash_bwd_paramsE,(.L_x_2498 - _ZN5flash25flash_bwd_dot_do_o_kernelILb1E23Flash_bwd_kernel_traitsILi64ELi128ELi128ELi8ELi4ELi4ELi4ELb0ELb0EN7cutlass10bfloat16_tE19Flash_kernel_traitsILi64ELi128ELi128ELi8ES3_EEEEvNS_16Flash_bwd_paramsE)
        .other          _ZN5flash25flash_bwd_dot_do_o_kernelILb1E23Flash_bwd_kernel_traitsILi64ELi128ELi128ELi8ELi4ELi4ELi4ELb0ELb0EN7cutlass10bfloat16_tE19Flash_kernel_traitsILi64ELi128ELi128ELi8ES3_EEEEvNS_16Flash_bwd_paramsE,@"STO_CUDA_ENTRY STV_DEFAULT"
_ZN5flash25flash_bwd_dot_do_o_kernelILb1E23Flash_bwd_kernel_traitsILi64ELi128ELi128ELi8ELi4ELi4ELi4ELb0ELb0EN7cutlass10bfloat16_tE19Flash_kernel_traitsILi64ELi128ELi128ELi8ES3_EEEEvNS_16Flash_bwd_paramsE:
.text._ZN5flash25flash_bwd_dot_do_o_kernelILb1E23Flash_bwd_kernel_traitsILi64ELi128ELi128ELi8ELi4ELi4ELi4ELb0ELb0EN7cutlass10bfloat16_tE19Flash_kernel_traitsILi64ELi128ELi128ELi8ES3_EEEEvNS_16Flash_bwd_paramsE:
        /* <DEDUP_REMOVED lines=20> */
[----:B------:R-:W-:Y:S01]  /*0140*/  IMAD.WIDE R6, R0, 0x80, RZ ;  /* 0x0000008000067825 */ /* 0x000fe200078e02ff */
[----:B------:R-:W-:Y:S01]  /*0150*/  MOV R10, c[0x0][0x22c] ;  /* 0x00008b00000a7a02 */ /* 0x000fe20000000f00 */
[----:B------:R-:W-:Y:S02]  /*0160*/  ULDC.U8 UR6, c[0x0][0x328] ;  /* 0x0000ca0000067ab9 */ /* 0x000fe40000000000 */
[----:B------:R-:W-:Y:S01]  /*0170*/  IMAD.MOV.U32 R20, RZ, RZ, c[0x0][0x1c0] ;  /* 0x00007000ff147624 */ /* 0x000fe200078e00ff */
[----:B------:R-:W-:Y:S01]  /*0180*/  SEL R15, R6, RZ, P0 ;  /* 0x000000ff060f7207 */ /* 0x000fe20000000000 */
[----:B------:R-:W-:Y:S01]  /*0190*/  IMAD.WIDE R4, R0, c[0x0][0x224], RZ ;  /* 0x0000890000047a25 */ /* 0x000fe200078e02ff */
[----:B------:R-:W-:-:S05]  /*01a0*/  SEL R6, R7, RZ, P0 ;  /* 0x000000ff07067207 */ /* 0x000fca0000000000 */
[C---:B------:R-:W-:Y:S01]  /*01b0*/  @P1 IMAD.WIDE.U32 R2, R19.reuse, c[0x0][0x1e8], RZ ;  /* 0x00007a0013021a25 */ /* 0x040fe200078e00ff */
[--C-:B------:R-:W-:Y:S02]  /*01c0*/  @!P1 SHF.R.S32.HI R7, RZ, 0x1f, R0.reuse ;  /* 0x0000001fff079819 */ /* 0x100fe40000011400 */
[----:B------:R-:W-:Y:S01]  /*01d0*/  @!P1 SHF.R.S32.HI R8, RZ, 0x1f, R0 ;  /* 0x0000001fff089819 */ /* 0x000fe20000011400 */
[----:B------:R-:W-:Y:S01]  /*01e0*/  @P1 IMAD R9, R19, c[0x0][0x1ec], R3 ;  /* 0x00007b0013091a24 */ /* 0x000fe200078e0203 */
[----:B------:R-:W-:Y:S01]  /*01f0*/  @P1 MOV R14, R2 ;  /* 0x00000002000e1202 */ /* 0x000fe20000000f00 */
[----:B------:R-:W-:Y:S01]  /*0200*/  @!P1 IMAD R7, R7, c[0x0][0x368], RZ ;  /* 0x0000da0007079a24 */ /* 0x000fe200078e02ff */
[----:B------:R-:W-:Y:S01]  /*0210*/  SHF.R.S32.HI R3, RZ, 0x1f, R20 ;  /* 0x0000001fff037819 */ /* 0x000fe20000011414 */
[----:B------:R-:W-:Y:S02]  /*0220*/  IMAD R2, R5, c[0x0][0x1c0], RZ ;  /* 0x0000700005027a24 */ /* 0x000fe400078e02ff */
[----:B------:R-:W-:-:S02]  /*0230*/  @!P1 IMAD R5, R8, c[0x0][0x1e0], RZ ;  /* 0x0000780008059a24 */ /* 0x000fc400078e02ff */
[----:B------:R-:W-:-:S04]  /*0240*/  @P1 IMAD.WIDE.U32 R22, R19, c[0x0][0x370], RZ ;  /* 0x0000dc0013161a25 */ /* 0x000fc800078e00ff */
[----:B------:R-:W-:-:S04]  /*0250*/  @!P1 IMAD.WIDE.U32 R12, R0, c[0x0][0x368], RZ ;  /* 0x0000da00000c9a25 */ /* 0x000fc800078e00ff */
[----:B------:R-:W-:Y:S02]  /*0260*/  @!P1 IMAD R7, R0, c[0x0][0x36c], R7 ;  /* 0x0000db0000079a24 */ /* 0x000fe400078e0207 */
[----:B------:R-:W-:Y:S02]  /*0270*/  IMAD R25, R4, R3, R2 ;  /* 0x0000000304197224 */ /* 0x000fe400078e0202 */
[----:B------:R-:W-:-:S04]  /*0280*/  @!P1 IMAD.WIDE.U32 R2, R0, c[0x0][0x1e0], RZ ;  /* 0x0000780000029a25 */ /* 0x000fc800078e00ff */
[----:B------:R-:W-:Y:S02]  /*0290*/  @!P1 IMAD R5, R0, c[0x0][0x1e4], R5 ;  /* 0x0000790000059a24 */ /* 0x000fe400078e0205 */
[----:B------:R-:W-:Y:S01]  /*02a0*/  @P1 IMAD R11, R19, c[0x0][0x374], R23 ;  /* 0x0000dd00130b1a24 */ /* 0x000fe200078e0217 */
[----:B------:R-:W-:Y:S01]  /*02b0*/  @!P1 IADD3 R11, R13, R7, RZ ;  /* 0x000000070d0b9210 */ /* 0x000fe20007ffe0ff */
[----:B------:R-:W-:Y:S01]  /*02c0*/  @P1 IMAD.MOV.U32 R17, RZ, RZ, R19 ;  /* 0x000000ffff111224 */ /* 0x000fe200078e0013 */
[----:B------:R-:W0:Y:S01]  /*02d0*/  S2R R7, SR_CTAID.Z ;  /* 0x0000000000077919 */ /* 0x000e220000002700 */
[----:B------:R-:W-:Y:S01]  /*02e0*/  @!P1 IADD3 R9, R3, R5, RZ ;  /* 0x0000000503099210 */ /* 0x000fe20007ffe0ff */
[----:B------:R-:W-:Y:S01]  /*02f0*/  IMAD.WIDE.U32 R4, R4, c[0x0][0x1c0], RZ ;  /* 0x0000700004047a25 */ /* 0x000fe200078e00ff */
[----:B------:R-:W-:Y:S02]  /*0300*/  @!P1 MOV R17, 0xffffffff ;  /* 0xffffffff00119802 */ /* 0x000fe40000000f00 */
[----:B------:R-:W-:Y:S01]  /*0310*/  SHF.R.S32.HI R13, RZ, 0x1f, R18 ;  /* 0x0000001fff0d7819 */ /* 0x000fe20000011412 */
[----:B------:R-:W-:-:S02]  /*0320*/  @!P1 IMAD.MOV.U32 R14, RZ, RZ, R2 ;  /* 0x000000ffff0e9224 */ /* 0x000fc400078e0002 */
[----:B------:R-:W-:-:S04]  /*0330*/  IMAD.WIDE R2, R20, c[0x0][0x22c], RZ ;  /* 0x00008b0014027a25 */ /* 0x000fc800078e02ff */
[----:B------:R-:W-:Y:S01]  /*0340*/  IMAD.IADD R8, R5, 0x1, R25 ;  /* 0x0000000105087824 */ /* 0x000fe200078e0219 */
[----:B------:R-:W-:Y:S01]  /*0350*/  SHF.R.S32.HI R5, RZ, 0x1f, R10 ;  /* 0x0000001fff057819 */ /* 0x000fe2000001140a */
[----:B------:R-:W-:Y:S01]  /*0360*/  @!P1 IMAD.MOV.U32 R22, RZ, RZ, R12 ;  /* 0x000000ffff169224 */ /* 0x000fe200078e000c */
[----:B------:R-:W-:Y:S01]  /*0370*/  IADD3 R25, P0, R18, R15, RZ ;  /* 0x0000000f12197210 */ /* 0x000fe20007f1e0ff */
[----:B------:R-:W-:Y:S01]  /*0380*/  IMAD.MOV.U32 R23, RZ, RZ, RZ ;  /* 0x000000ffff177224 */ /* 0x000fe200078e00ff */
[----:B------:R-:W1:Y:S01]  /*0390*/  S2R R12, SR_TID.X ;  /* 0x00000000000c7919 */ /* 0x000e620000002100 */
[----:B------:R-:W-:Y:S02]  /*03a0*/  IMAD R10, R3, R17, RZ ;  /* 0x00000011030a7224 */ /* 0x000fe400078e02ff */
[----:B------:R-:W-:Y:S02]  /*03b0*/  IMAD R8, R8, c[0x0][0x22c], RZ ;  /* 0x00008b0008087a24 */ /* 0x000fe400078e02ff */
[----:B------:R-:W-:Y:S01]  /*03c0*/  IMAD R15, R2, R23, R10 ;  /* 0x00000017020f7224 */ /* 0x000fe200078e020a */
[----:B------:R-:W-:Y:S01]  /*03d0*/  IADD3.X R23, R13, R6, RZ, P0, !PT ;  /* 0x000000060d177210 */ /* 0x000fe200007fe4ff */
[----:B------:R-:W-:Y:S01]  /*03e0*/  IMAD R27, R5, R4, R8 ;  /* 0x00000004051b7224 */ /* 0x000fe200078e0208 */
[----:B------:R-:W-:Y:S01]  /*03f0*/  ISETP.NE.AND P0, PT, RZ, UR6, PT ;  /* 0x00000006ff007c0c */ /* 0x000fe2000bf05270 */
[----:B------:R-:W-:Y:S01]  /*0400*/  IMAD.WIDE.U32 R4, R4, c[0x0][0x22c], RZ ;  /* 0x00008b0004047a25 */ /* 0x000fe200078e00ff */
[----:B0-----:R-:W-:-:S03]  /*0410*/  SHF.R.S32.HI R8, RZ, 0x1f, R7 ;  /* 0x0000001fff087819 */ /* 0x001fc60000011407 */
[----:B------:R-:W-:Y:S01]  /*0420*/  IMAD R6, R23, R2, RZ ;  /* 0x0000000217067224 */ /* 0x000fe200078e02ff */
[----:B------:R-:W-:Y:S01]  /*0430*/  IADD3 R10, R5, R27, RZ ;  /* 0x0000001b050a7210 */ /* 0x000fe20007ffe0ff */
[----:B------:R-:W-:-:S04]  /*0440*/  IMAD.WIDE.U32 R16, R2, R17, RZ ;  /* 0x0000001102107225 */ /* 0x000fc800078e00ff */
[----:B------:R-:W-:Y:S01]  /*0450*/  IMAD R27, R3, R25, R6 ;  /* 0x00000019031b7224 */ /* 0x000fe200078e0206 */
[----:B------:R-:W-:Y:S01]  /*0460*/  SEL R5, R4, R16, !P1 ;  /* 0x0000001004057207 */ /* 0x000fe20004800000 */
[----:B------:R-:W-:Y:S02]  /*0470*/  IMAD R23, R7, c[0x0][0x22c], RZ ;  /* 0x00008b0007177a24 */ /* 0x000fe400078e02ff */
[----:B------:R-:W-:-:S04]  /*0480*/  IMAD.WIDE.U32 R2, R25, R2, RZ ;  /* 0x0000000219027225 */ /* 0x000fc800078e00ff */
[----:B------:R-:W-:Y:S01]  /*0490*/  @P1 IMAD.IADD R10, R17, 0x1, R15 ;  /* 0x00000001110a1824 */ /* 0x000fe200078e020f */
[----:B------:R-:W-:Y:S02]  /*04a0*/  SHF.R.S32.HI R15, RZ, 0x1f, R23 ;  /* 0x0000001fff0f7819 */ /* 0x000fe40000011417 */
[----:B------:R-:W-:Y:S01]  /*04b0*/  IADD3 R16, R3, R27, RZ ;  /* 0x0000001b03107210 */ /* 0x000fe20007ffe0ff */
[----:B------:R-:W-:Y:S05]  /*04c0*/  @!P0 BRA `(.L_x_2448) ;  /* 0x0000007000008947 */ /* 0x000fea0003800000 */
[----:B-1----:R-:W-:Y:S01]  /*04d0*/  HFMA2.MMA R4, -RZ, RZ, 0, 7.62939453125e-06 ;  /* 0x00000080ff047435 */ /* 0x002fe200000001ff */
[----:B------:R-:W-:Y:S02]  /*04e0*/  @!P1 IMAD R19, R0, c[0x0][0x224], RZ ;  /* 0x0000890000139a24 */ /* 0x000fe400078e02ff */
[----:B------:R-:W-:-:S03]  /*04f0*/  IMAD.MOV.U32 R25, RZ, RZ, c[0x0][0x210] ;  /* 0x00008400ff197624 */ /* 0x000fc600078e00ff */
[----:B------:R-:W-:-:S04]  /*0500*/  LEA R17, R0, R19, 0x7 ;  /* 0x0000001300117211 */ /* 0x000fc800078e38ff */
[----:B------:R-:W-:-:S04]  /*0510*/  IMAD R0, R4, R25, c[0x0][0x234] ;  /* 0x00008d0004007624 */ /* 0x000fc800078e0219 */
[----:B------:R-:W-:Y:S01]  /*0520*/  IMAD R17, R0, R7, R17 ;  /* 0x0000000700117224 */ /* 0x000fe200078e0211 */
[----:B------:R-:W-:Y:S05]  /*0530*/  BRA `(.L_x_2449) ;  /* 0x0000002000007947 */ /* 0x000fea0003800000 */
.L_x_2448:
[----:B-1----:R-:W-:-:S04]  /*0540*/  IMAD R0, R0, c[0x0][0x1c0], R7 ;  /* 0x0000700000007a24 */ /* 0x002fc800078e0207 */
[----:B------:R-:W-:Y:S02]  /*0550*/  IMAD R17, R0, c[0x0][0x224], RZ ;  /* 0x0000890000117a24 */ /* 0x000fe400078e02ff */
.L_x_2449:
[----:B------:R-:W-:Y:S02]  /*0560*/  SHF.R.S32.HI R19, RZ, 0x1f, R12 ;  /* 0x0000001fff137819 */ /* 0x000fe4000001140c */
[----:B------:R-:W-:Y:S01]  /*0570*/  IADD3 R0, P2, P3, R2, R5, R23 ;  /* 0x0000000502007210 */ /* 0x000fe20007b5e017 */
[----:B------:R-:W-:Y:S01]  /*0580*/  IMAD R23, R13, c[0x0][0x1e8], RZ ;  /* 0x00007a000d177a24 */ /* 0x000fe200078e02ff */
[-C--:B------:R-:W-:Y:S02]  /*0590*/  LEA.HI R3, R19, R12.reuse, RZ, 0x3 ;  /* 0x0000000c13037211 */ /* 0x080fe400078f18ff */
[C---:B------:R-:W-:Y:S01]  /*05a0*/  IADD3 R6, -R18.reuse, R21, RZ ;  /* 0x0000001512067210 */ /* 0x040fe20007ffe1ff */
[----:B------:R-:W-:Y:S01]  /*05b0*/  IMAD R21, R13, c[0x0][0x370], RZ ;  /* 0x0000dc000d157a24 */ /* 0x000fe200078e02ff */
[----:B------:R-:W-:Y:S01]  /*05c0*/  LOP3.LUT R25, R3, 0x1ffffff8, RZ, 0xc0, !PT ;  /* 0x1ffffff803197812 */ /* 0x000fe200078ec0ff */
[C---:B------:R-:W-:Y:S01]  /*05d0*/  IMAD R24, R18.reuse, c[0x0][0x1ec], R23 ;  /* 0x00007b0012187a24 */ /* 0x040fe200078e0217 */
[----:B------:R-:W-:Y:S01]  /*05e0*/  SHF.R.S32.HI R13, RZ, 0x3, R3 ;  /* 0x00000003ff0d7819 */ /* 0x000fe20000011403 */
[----:B------:R-:W-:Y:S01]  /*05f0*/  IMAD R21, R18, c[0x0][0x374], R21 ;  /* 0x0000dd0012157a24 */ /* 0x000fe200078e0215 */
[----:B------:R-:W-:-:S05]  /*0600*/  IADD3 R25, -R25, R12, RZ ;  /* 0x0000000c19197210 */ /* 0x000fca0007ffe1ff */
[----:B------:R-:W-:-:S05]  /*0610*/  IMAD.SHL.U32 R4, R25, 0x8, RZ ;  /* 0x0000000819047824 */ /* 0x000fca00078e00ff */
[----:B------:R-:W-:Y:S02]  /*0620*/  SHF.R.S32.HI R5, RZ, 0x1f, R4 ;  /* 0x0000001fff057819 */ /* 0x000fe40000011404 */
[----:B------:R-:W-:-:S03]  /*0630*/  ISETP.GE.AND P0, PT, R4, c[0x0][0x220], PT ;  /* 0x0000880004007a0c */ /* 0x000fc60003f06270 */
[----:B------:R-:W-:Y:S01]  /*0640*/  IMAD.WIDE.U32 R2, R18, c[0x0][0x370], R4 ;  /* 0x0000dc0012027a25 */ /* 0x000fe200078e0004 */
[----:B------:R-:W-:-:S03]  /*0650*/  ISETP.LT.AND P1, PT, R13, R6, !P0 ;  /* 0x000000060d00720c */ /* 0x000fc60004721270 */
[----:B------:R-:W-:Y:S01]  /*0660*/  IMAD.WIDE.U32 R4, R18, c[0x0][0x1e8], R4 ;  /* 0x00007a0012047a25 */ /* 0x000fe200078e0004 */
[----:B------:R-:W-:Y:S02]  /*0670*/  IADD3 R22, P4, R22, R2, RZ ;  /* 0x0000000216167210 */ /* 0x000fe40007f9e0ff */
[----:B------:R-:W-:Y:S02]  /*0680*/  IADD3.X R2, R16, R10, R15, P2, P3 ;  /* 0x0000000a10027210 */ /* 0x000fe400017e640f */
[----:B------:R-:W-:Y:S01]  /*0690*/  IADD3 R14, P5, R14, R4, RZ ;  /* 0x000000040e0e7210 */ /* 0x000fe20007fbe0ff */
[C---:B------:R-:W-:Y:S01]  /*06a0*/  IMAD R4, R8.reuse, c[0x0][0x378], RZ ;  /* 0x0000de0008047a24 */ /* 0x040fe200078e02ff */
[----:B------:R-:W-:Y:S01]  /*06b0*/  IADD3.X R23, R11, R3, R21, P4, !PT ;  /* 0x000000030b177210 */ /* 0x000fe200027fe415 */
[----:B------:R-:W-:Y:S01]  /*06c0*/  IMAD R8, R8, c[0x0][0x1f0], RZ ;  /* 0x00007c0008087a24 */ /* 0x000fe200078e02ff */
[----:B------:R-:W-:Y:S01]  /*06d0*/  IADD3.X R15, R9, R5, R24, P5, !PT ;  /* 0x00000005090f7210 */ /* 0x000fe20002ffe418 */
[C---:B------:R-:W-:Y:S01]  /*06e0*/  IMAD R5, R7.reuse, c[0x0][0x37c], R4 ;  /* 0x0000df0007057a24 */ /* 0x040fe200078e0204 */
[----:B------:R-:W-:Y:S01]  /*06f0*/  SHF.R.S32.HI R16, RZ, 0x1f, R13 ;  /* 0x0000001fff107819 */ /* 0x000fe2000001140d */
[----:B------:R-:W-:Y:S01]  /*0700*/  IMAD.WIDE.U32 R22, R7, c[0x0][0x378], R22 ;  /* 0x0000de0007167a25 */ /* 0x000fe200078e0016 */
[----:B------:R-:W-:-:S03]  /*0710*/  IADD3 R3, R13, 0x20, RZ ;  /* 0x000000200d037810 */ /* 0x000fc60007ffe0ff */
[----:B------:R-:W-:Y:S01]  /*0720*/  @P1 IMAD R4, R16, c[0x0][0x370], RZ ;  /* 0x0000dc0010041a24 */ /* 0x000fe200078e02ff */
[----:B------:R-:W-:Y:S01]  /*0730*/  IADD3 R23, R23, R5, RZ ;  /* 0x0000000517177210 */ /* 0x000fe20007ffe0ff */
[----:B------:R-:W-:Y:S01]  /*0740*/  IMAD R11, R7, c[0x0][0x1f4], R8 ;  /* 0x00007d00070b7a24 */ /* 0x000fe200078e0208 */
[-C--:B------:R-:W-:Y:S01]  /*0750*/  ISETP.LT.AND P3, PT, R3, R6.reuse, !P0 ;  /* 0x000000060300720c */ /* 0x080fe20004761270 */
[----:B------:R-:W-:Y:S01]  /*0760*/  IMAD.WIDE.U32 R14, R7, c[0x0][0x1f0], R14 ;  /* 0x00007c00070e7a25 */ /* 0x000fe200078e000e */
[C---:B------:R-:W-:Y:S02]  /*0770*/  IADD3 R3, R13.reuse, 0x40, RZ ;  /* 0x000000400d037810 */ /* 0x040fe40007ffe0ff */
[C---:B------:R-:W-:Y:S01]  /*0780*/  IADD3 R7, R13.reuse, 0x60, RZ ;  /* 0x000000600d077810 */ /* 0x040fe20007ffe0ff */
[----:B------:R-:W-:Y:S01]  /*0790*/  @P1 IMAD R9, R13, c[0x0][0x374], R4 ;  /* 0x0000dd000d091a24 */ /* 0x000fe200078e0204 */
[-C--:B------:R-:W-:Y:S01]  /*07a0*/  ISETP.LT.AND P2, PT, R3, R6.reuse, !P0 ;  /* 0x000000060300720c */ /* 0x080fe20004741270 */
[----:B------:R-:W-:Y:S01]  /*07b0*/  @P1 IMAD.WIDE.U32 R4, R13, c[0x0][0x370], R22 ;  /* 0x0000dc000d041a25 */ /* 0x000fe200078e0016 */
[----:B------:R-:W-:-:S03]  /*07c0*/  ISETP.LT.AND P0, PT, R7, R6, !P0 ;  /* 0x000000060700720c */ /* 0x000fc60004701270 */
[----:B------:R-:W-:Y:S01]  /*07d0*/  @P1 IMAD R8, R16, c[0x0][0x1e8], RZ ;  /* 0x00007a0010081a24 */ /* 0x000fe200078e02ff */
[----:B------:R-:W-:Y:S01]  /*07e0*/  @P1 IADD3 R3, R5, R9, RZ ;  /* 0x0000000905031210 */ /* 0x000fe20007ffe0ff */
[----:B------:R-:W-:Y:S01]  /*07f0*/  IMAD.IADD R15, R15, 0x1, R11 ;  /* 0x000000010f0f7824 */ /* 0x000fe200078e020b */
[C---:B------:R-:W-:Y:S01]  /*0800*/  @P1 LEA R26, P4, R4.reuse, c[0x0][0x330], 0x1 ;  /* 0x0000cc00041a1a11 */ /* 0x040fe200078808ff */
[C---:B------:R-:W-:Y:S02]  /*0810*/  @P1 IMAD R7, R13.reuse, c[0x0][0x1ec], R8 ;  /* 0x00007b000d071a24 */ /* 0x040fe400078e0208 */
[----:B------:R-:W-:Y:S01]  /*0820*/  @P1 IMAD.WIDE.U32 R8, R13, c[0x0][0x1e8], R14 ;  /* 0x00007a000d081a25 */ /* 0x000fe200078e000e */
[----:B------:R-:W-:Y:S01]  /*0830*/  @P1 LEA.HI.X R27, R4, c[0x0][0x334], R3, 0x1, P4 ;  /* 0x0000cd00041b1a11 */ /* 0x000fe200020f0c03 */
[----:B------:R-:W-:Y:S01]  /*0840*/  CS2R R10, SRZ ;  /* 0x00000000000a7805 */ /* 0x000fe2000001ff00 */
[----:B------:R-:W-:Y:S02]  /*0850*/  CS2R R4, SRZ ;  /* 0x0000000000047805 */ /* 0x000fe4000001ff00 */
[----:B------:R-:W-:-:S02]  /*0860*/  @P1 IADD3 R3, R9, R7, RZ ;  /* 0x0000000709031210 */ /* 0x000fc40007ffe0ff */
[----:B------:R-:W-:Y:S01]  /*0870*/  @P1 LEA R24, P4, R8, c[0x0][0x1d0], 0x1 ;  /* 0x0000740008181a11 */ /* 0x000fe200078808ff */
[----:B------:R-:W-:-:S03]  /*0880*/  CS2R R6, SRZ ;  /* 0x0000000000067805 */ /* 0x000fc6000001ff00 */
[----:B------:R-:W-:Y:S02]  /*0890*/  @P1 LEA.HI.X R25, R8, c[0x0][0x1d4], R3, 0x1, P4 ;  /* 0x0000750008191a11 */ /* 0x000fe400020f0c03 */
[----:B------:R-:W-:Y:S01]  /*08a0*/  CS2R R8, SRZ ;  /* 0x0000000000087805 */ /* 0x000fe2000001ff00 */
[----:B------:R0:W2:Y:S05]  /*08b0*/  @P1 LDG.E.128 R4, [R26.64] ;  /* 0x000000041a041981 */ /* 0x0000aa000c1e1d00 */
[----:B------:R1:W3:Y:S01]  /*08c0*/  @P1 LDG.E.128 R8, [R24.64] ;  /* 0x0000000418081981 */ /* 0x0002e2000c1e1d00 */
[----:B0-----:R-:W-:Y:S02]  /*08d0*/  @P3 IADD3 R27, P1, R13, 0x20, RZ ;  /* 0x000000200d1b3810 */ /* 0x001fe40007f3e0ff */
[----:B-1----:R-:W-:Y:S01]  /*08e0*/  @P3 MOV R24, R22 ;  /* 0x0000001600183202 */ /* 0x002fe20000000f00 */
[----:B------:R-:W-:-:S04]  /*08f0*/  @P3 IMAD.MOV.U32 R25, RZ, RZ, R23 ;  /* 0x000000ffff193224 */ /* 0x000fc800078e0017 */
[----:B------:R-:W-:Y:S01]  /*0900*/  @P3 IMAD.WIDE.U32 R24, R27, c[0x0][0x370], R24 ;  /* 0x0000dc001b183a25 */ /* 0x000fe200078e0018 */
[----:B--2---:R-:W-:-:S03]  /*0910*/  LOP3.LUT R3, R4, 0xffff0000, RZ, 0xc0, !PT ;  /* 0xffff000004037812 */ /* 0x004fc600078ec0ff */
[----:B------:R-:W-:Y:S01]  /*0920*/  IMAD.U32 R4, R4, 0x10000, RZ ;  /* 0x0001000004047824 */ /* 0x000fe200078e00ff */
[----:B---3--:R-:W-:-:S05]  /*0930*/  LOP3.LUT R28, R8, 0xffff0000, RZ, 0xc0, !PT ;  /* 0xffff0000081c7812 */ /* 0x008fca00078ec0ff */
[----:B------:R-:W-:Y:S01]  /*0940*/  FMUL.FTZ R28, R3, R28 ;  /* 0x0000001c031c7220 */ /* 0x000fe20000410000 */
[----:B------:R-:W-:Y:S02]  /*0950*/  SHF.L.U32 R3, R8, 0x10, RZ ;  /* 0x0000001008037819 */ /* 0x000fe400000006ff */
[----:B------:R-:W-:Y:S02]  /*0960*/  @P3 IADD3.X R8, RZ, R16, RZ, P1, !PT ;  /* 0x00000010ff083210 */ /* 0x000fe40000ffe4ff */
[----:B------:R-:W-:Y:S01]  /*0970*/  @P3 LEA R26, P1, R24, c[0x0][0x330], 0x1 ;  /* 0x0000cc00181a3a11 */ /* 0x000fe200078208ff */
[----:B------:R-:W-:Y:S01]  /*0980*/  FFMA.FTZ R28, R4, R3, R28 ;  /* 0x00000003041c7223 */ /* 0x000fe2000001001c */
[C---:B------:R-:W-:Y:S01]  /*0990*/  SHF.L.U32 R4, R9.reuse, 0x10, RZ ;  /* 0x0000001009047819 */ /* 0x040fe200000006ff */
[----:B------:R-:W-:Y:S01]  /*09a0*/  @P3 IMAD R8, R8, c[0x0][0x370], RZ ;  /* 0x0000dc0008083a24 */ /* 0x000fe200078e02ff */
[----:B------:R-:W-:Y:S01]  /*09b0*/  LOP3.LUT R9, R9, 0xffff0000, RZ, 0xc0, !PT ;  /* 0xffff000009097812 */ /* 0x000fe200078ec0ff */
[----:B------:R-:W-:-:S02]  /*09c0*/  IMAD.U32 R3, R5, 0x10000, RZ ;  /* 0x0001000005037824 */ /* 0x000fc400078e00ff */
[----:B------:R-:W-:Y:S02]  /*09d0*/  @P3 IMAD R21, R27, c[0x0][0x374], R8 ;  /* 0x0000dd001b153a24 */ /* 0x000fe400078e0208 */
[----:B------:R-:W-:Y:S01]  /*09e0*/  FFMA.FTZ R3, R3, R4, R28 ;  /* 0x0000000403037223 */ /* 0x000fe2000001001c */
[----:B------:R-:W-:Y:S01]  /*09f0*/  LOP3.LUT R4, R5, 0xffff0000, RZ, 0xc0, !PT ;  /* 0xffff000005047812 */ /* 0x000fe200078ec0ff */
[C---:B------:R-:W-:Y:S01]  /*0a00*/  IMAD.U32 R8, R10.reuse, 0x10000, RZ ;  /* 0x000100000a087824 */ /* 0x040fe200078e00ff */
[----:B------:R-:W-:Y:S02]  /*0a10*/  @P3 IADD3 R21, R25, R21, RZ ;  /* 0x0000001519153210 */ /* 0x000fe40007ffe0ff */
[----:B------:R-:W-:Y:S01]  /*0a20*/  LOP3.LUT R10, R10, 0xffff0000, RZ, 0xc0, !PT ;  /* 0xffff00000a0a7812 */ /* 0x000fe200078ec0ff */
[----:B------:R-:W-:Y:S01]  /*0a30*/  FFMA.FTZ R9, R4, R9, R3 ;  /* 0x0000000904097223 */ /* 0x000fe20000010003 */
[----:B------:R-:W-:Y:S02]  /*0a40*/  SHF.L.U32 R3, R6, 0x10, RZ ;  /* 0x0000001006037819 */ /* 0x000fe400000006ff */
[----:B------:R-:W-:-:S02]  /*0a50*/  @P3 LEA.HI.X R27, R24, c[0x0][0x334], R21, 0x1, P1 ;  /* 0x0000cd00181b3a11 */ /* 0x000fc400008f0c15 */
[----:B------:R-:W-:Y:S01]  /*0a60*/  @P3 IADD3 R4, P1, R13, 0x20, RZ ;  /* 0x000000200d043810 */ /* 0x000fe20007f3e0ff */
[----:B------:R-:W-:Y:S01]  /*0a70*/  FFMA.FTZ R8, R3, R8, R9 ;  /* 0x0000000803087223 */ /* 0x000fe20000010009 */
[----:B------:R-:W-:Y:S02]  /*0a80*/  LOP3.LUT R3, R6, 0xffff0000, RZ, 0xc0, !PT ;  /* 0xffff000006037812 */ /* 0x000fe400078ec0ff */
[----:B------:R-:W-:Y:S02]  /*0a90*/  @P3 IADD3.X R9, RZ, R16, RZ, P1, !PT ;  /* 0x00000010ff093210 */ /* 0x000fe40000ffe4ff */
[----:B------:R-:W-:Y:S01]  /*0aa0*/  SHF.L.U32 R6, R7, 0x10, RZ ;  /* 0x0000001007067819 */ /* 0x000fe200000006ff */
[----:B------:R-:W-:Y:S02]  /*0ab0*/  FFMA.FTZ R3, R3, R10, R8 ;  /* 0x0000000a03037223 */ /* 0x000fe40000010008 */
[----:B------:R-:W-:Y:S02]  /*0ac0*/  @P3 IMAD R9, R9, c[0x0][0x1e8], RZ ;  /* 0x00007a0009093a24 */ /* 0x000fe400078e02ff */
[C---:B------:R-:W-:Y:S01]  /*0ad0*/  IMAD.U32 R8, R11.reuse, 0x10000, RZ ;  /* 0x000100000b087824 */ /* 0x040fe200078e00ff */
[----:B------:R-:W-:Y:S01]  /*0ae0*/  LOP3.LUT R11, R11, 0xffff0000, RZ, 0xc0, !PT ;  /* 0xffff00000b0b7812 */ /* 0x000fe200078ec0ff */
[----:B------:R-:W-:-:S02]  /*0af0*/  @P3 IMAD R9, R4, c[0x0][0x1ec], R9 ;  /* 0x00007b0004093a24 */ /* 0x000fc400078e0209 */
[----:B------:R-:W-:-:S04]  /*0b00*/  @P3 IMAD.WIDE.U32 R4, R4, c[0x0][0x1e8], R14 ;  /* 0x00007a0004043a25 */ /* 0x000fc800078e000e */
[----:B------:R-:W-:Y:S01]  /*0b10*/  FFMA.FTZ R3, R6, R8, R3 ;  /* 0x0000000806037223 */ /* 0x000fe20000010003 */
[----:B------:R-:W-:Y:S02]  /*0b20*/  LOP3.LUT R6, R7, 0xffff0000, RZ, 0xc0, !PT ;  /* 0xffff000007067812 */ /* 0x000fe400078ec0ff */
[----:B------:R-:W-:Y:S02]  /*0b30*/  @P3 IADD3 R9, R5, R9, RZ ;  /* 0x0000000905093210 */ /* 0x000fe40007ffe0ff */
[----:B------:R-:W-:Y:S01]  /*0b40*/  @P3 LEA R24, P1, R4, c[0x0][0x1d0], 0x1 ;  /* 0x0000740004183a11 */ /* 0x000fe200078208ff */
[----:B------:R-:W-:Y:S02]  /*0b50*/  FFMA.FTZ R3, R6, R11, R3 ;  /* 0x0000000b06037223 */ /* 0x000fe40000010003 */
[----:B------:R-:W-:Y:S01]  /*0b60*/  CS2R R6, SRZ ;  /* 0x0000000000067805 */ /* 0x000fe2000001ff00 */
[----:B------:R-:W-:Y:S01]  /*0b70*/  @P3 LEA.HI.X R25, R4, c[0x0][0x1d4], R9, 0x1, P1 ;  /* 0x0000750004193a11 */ /* 0x000fe200008f0c09 */
[----:B------:R-:W-:Y:S01]  /*0b80*/  CS2R R10, SRZ ;  /* 0x00000000000a7805 */ /* 0x000fe2000001ff00 */
[----:B------:R-:W-:Y:S01]  /*0b90*/  CS2R R4, SRZ ;  /* 0x0000000000047805 */ /* 0x000fe2000001ff00 */
[----:B------:R-:W-:-:S05]  /*0ba0*/  CS2R R8, SRZ ;  /* 0x0000000000087805 */ /* 0x000fca000001ff00 */
[----:B------:R-:W2:Y:S04]  /*0bb0*/  @P3 LDG.E.128 R4, [R26.64] ;  /* 0x000000041a043981 */ /* 0x000ea8000c1e1d00 */
[----:B------:R0:W3:Y:S01]  /*0bc0*/  @P3 LDG.E.128 R8, [R24.64] ;  /* 0x0000000418083981 */ /* 0x0000e2000c1e1d00 */
[----:B------:R-:W-:Y:S01]  /*0bd0*/  IADD3 R17, R18, R17, RZ ;  /* 0x0000001112117210 */ /* 0x000fe20007ffe0ff */
[----:B------:R-:W-:Y:S01]  /*0be0*/  IMAD R20, R20, c[0x0][0x22c], RZ ;  /* 0x00008b0014147a24 */ /* 0x000fe200078e02ff */
[----:B------:R-:W-:Y:S02]  /*0bf0*/  @P0 IADD3 R29, P3, R13, 0x60, RZ ;  /* 0x000000600d1d0810 */ /* 0x000fe40007f7e0ff */
[----:B0-----:R-:W-:Y:S02]  /*0c00*/  @P2 MOV R25, R15 ;  /* 0x0000000f00192202 */ /* 0x001fe40000000f00 */
[----:B--2---:R-:W-:-:S02]  /*0c10*/  LOP3.LUT R28, R4, 0xffff0000, RZ, 0xc0, !PT ;  /* 0xffff0000041c7812 */ /* 0x004fc400078ec0ff */
[----:B------:R-:W-:Y:S02]  /*0c20*/  SHF.L.U32 R4, R4, 0x10, RZ ;  /* 0x0000001004047819 */ /* 0x000fe400000006ff */
[C---:B---3--:R-:W-:Y:S01]  /*0c30*/  LOP3.LUT R21, R8.reuse, 0xffff0000, RZ, 0xc0, !PT ;  /* 0xffff000008157812 */ /* 0x048fe200078ec0ff */
[----:B------:R-:W-:-:S04]  /*0c40*/  IMAD.U32 R8, R8, 0x10000, RZ ;  /* 0x0001000008087824 */ /* 0x000fc800078e00ff */
[----:B------:R-:W-:-:S04]  /*0c50*/  FMUL.FTZ R21, R21, R28 ;  /* 0x0000001c15157220 */ /* 0x000fc80000410000 */
[----:B------:R-:W-:Y:S01]  /*0c60*/  FFMA.FTZ R4, R8, R4, R21 ;  /* 0x0000000408047223 */ /* 0x000fe20000010015 */
[----:B------:R-:W-:Y:S02]  /*0c70*/  SHF.L.U32 R8, R5, 0x10, RZ ;  /* 0x0000001005087819 */ /* 0x000fe400000006ff */
[C---:B------:R-:W-:Y:S02]  /*0c80*/  SHF.L.U32 R21, R9.reuse, 0x10, RZ ;  /* 0x0000001009157819 */ /* 0x040fe400000006ff */
[----:B------:R-:W-:-:S03]  /*0c90*/  LOP3.LUT R9, R9, 0xffff0000, RZ, 0xc0, !PT ;  /* 0xffff000009097812 */ /* 0x000fc600078ec0ff */
[----:B------:R-:W-:Y:S01]  /*0ca0*/  FFMA.FTZ R4, R21, R8, R4 ;  /* 0x0000000815047223 */ /* 0x000fe20000010004 */
[----:B------:R-:W-:Y:S02]  /*0cb0*/  LOP3.LUT R8, R5, 0xffff0000, RZ, 0xc0, !PT ;  /* 0xffff000005087812 */ /* 0x000fe400078ec0ff */
[----:B------:R-:W-:-:S03]  /*0cc0*/  @P2 IADD3 R5, P1, R13, 0x40, RZ ;  /* 0x000000400d052810 */ /* 0x000fc60007f3e0ff */
[----:B------:R-:W-:Y:S01]  /*0cd0*/  FFMA.FTZ R4, R9, R8, R4 ;  /* 0x0000000809047223 */ /* 0x000fe20000010004 */
[----:B------:R-:W-:Y:S01]  /*0ce0*/  SHF.L.U32 R8, R6, 0x10, RZ ;  /* 0x0000001006087819 */ /* 0x000fe200000006ff */
[----:B------:R-:W-:Y:S01]  /*0cf0*/  @P2 IMAD.X R21, RZ, RZ, R16, P1 ;  /* 0x000000ffff152224 */ /* 0x000fe200008e0610 */
[----:B------:R-:W-:Y:S02]  /*0d00*/  SHF.L.U32 R9, R10, 0x10, RZ ;  /* 0x000000100a097819 */ /* 0x000fe400000006ff */
[----:B------:R-:W-:Y:S01]  /*0d10*/  LOP3.LUT R6, R6, 0xffff0000, RZ, 0xc0, !PT ;  /* 0xffff000006067812 */ /* 0x000fe200078ec0ff */
[----:B------:R-:W-:Y:S01]  /*0d20*/  @P2 IMAD R24, R21, c[0x0][0x370], RZ ;  /* 0x0000dc0015182a24 */ /* 0x000fe200078e02ff */
[----:B------:R-:W-:Y:S01]  /*0d30*/  LOP3.LUT R10, R10, 0xffff0000, RZ, 0xc0, !PT ;  /* 0xffff00000a0a7812 */ /* 0x000fe200078ec0ff */
[----:B------:R-:W-:Y:S01]  /*0d40*/  FFMA.FTZ R4, R9, R8, R4 ;  /* 0x0000000809047223 */ /* 0x000fe20000010004 */
[----:B------:R-:W-:Y:S01]  /*0d50*/  @P2 MOV R9, R23 ;  /* 0x0000001700092202 */ /* 0x000fe20000000f00 */
[----:B------:R-:W-:-:S02]  /*0d60*/  @P2 IMAD.MOV.U32 R8, RZ, RZ, R22 ;  /* 0x000000ffff082224 */ /* 0x000fc400078e0016 */
[C---:B------:R-:W-:Y:S01]  /*0d70*/  @P2 IMAD R21, R5.reuse, c[0x0][0x374], R24 ;  /* 0x0000dd0005152a24 */ /* 0x040fe200078e0218 */
[----:B------:R-:W-:Y:S01]  /*0d80*/  @P2 MOV R24, R14 ;  /* 0x0000000e00182202 */ /* 0x000fe20000000f00 */
[----:B------:R-:W-:Y:S01]  /*0d90*/  @P2 IMAD.WIDE.U32 R8, R5, c[0x0][0x370], R8 ;  /* 0x0000dc0005082a25 */ /* 0x000fe200078e0008 */
[----:B------:R-:W-:-:S03]  /*0da0*/  LEA.HI R5, R19, R12, RZ, 0x4 ;  /* 0x0000000c13057211 */ /* 0x000fc600078f20ff */
[----:B------:R-:W-:Y:S01]  /*0db0*/  @P2 IMAD.IADD R21, R9, 0x1, R21 ;  /* 0x0000000109152824 */ /* 0x000fe200078e0215 */
[----:B------:R-:W-:Y:S01]  /*0dc0*/  @P2 LEA R18, P1, R8, c[0x0][0x330], 0x1 ;  /* 0x0000cc0008122a11 */ /* 0x000fe200078208ff */
[----:B------:R-:W-:Y:S01]  /*0dd0*/  FFMA.FTZ R6, R10, R6, R4 ;  /* 0x000000060a067223 */ /* 0x000fe20000010004 */
[----:B------:R-:W-:Y:S01]  /*0de0*/  LOP3.LUT R9, R5, 0x3ffffff0, RZ, 0xc0, !PT ;  /* 0x3ffffff005097812 */ /* 0x000fe200078ec0ff */
[----:B------:R-:W-:Y:S01]  /*0df0*/  @P0 IMAD.WIDE.U32 R14, R29, c[0x0][0x1e8], R14 ;  /* 0x00007a001d0e0a25 */ /* 0x000fe200078e000e */
[----:B------:R-:W-:Y:S02]  /*0e00*/  @P2 LEA.HI.X R19, R8, c[0x0][0x334], R21, 0x1, P1 ;  /* 0x0000cd0008132a11 */ /* 0x000fe400008f0c15 */
[----:B------:R-:W-:Y:S02]  /*0e10*/  @P2 IADD3 R8, P1, R13, 0x40, RZ ;  /* 0x000000400d082810 */ /* 0x000fe40007f3e0ff */
[----:B------:R-:W-:Y:S02]  /*0e20*/  IADD3 R9, -R9, R12, RZ ;  /* 0x0000000c09097210 */ /* 0x000fe40007ffe1ff */
[----:B------:R-:W-:Y:S01]  /*0e30*/  SHF.R.S32.HI R21, RZ, 0x4, R5 ;  /* 0x00000004ff157819 */ /* 0x000fe20000011405 */
[----:B------:R-:W-:Y:S01]  /*0e40*/  @P2 IMAD.X R5, RZ, RZ, R16, P1 ;  /* 0x000000ffff052224 */ /* 0x000fe200008e0610 */
[----:B------:R-:W-:-:S02]  /*0e50*/  @P0 IADD3 R27, P1, R13, 0x60, RZ ;  /* 0x000000600d1b0810 */ /* 0x000fc40007f3e0ff */
[----:B------:R-:W-:Y:S01]  /*0e60*/  SHF.L.U32 R9, R9, 0x2, RZ ;  /* 0x0000000209097819 */ /* 0x000fe200000006ff */
[----:B------:R-:W-:Y:S01]  /*0e70*/  @P2 IMAD R5, R5, c[0x0][0x1e8], RZ ;  /* 0x00007a0005052a24 */ /* 0x000fe200078e02ff */
[----:B------:R-:W-:Y:S01]  /*0e80*/  SHF.L.U32 R10, R7, 0x10, RZ ;  /* 0x00000010070a7819 */ /* 0x000fe200000006ff */
[----:B------:R-:W-:Y:S01]  /*0e90*/  @P0 IMAD.X R13, RZ, RZ, R16, P1 ;  /* 0x000000ffff0d0224 */ /* 0x000fe200008e0610 */
[----:B------:R-:W-:Y:S01]  /*0ea0*/  @P0 IADD3.X R16, RZ, R16, RZ, P3, !PT ;  /* 0x00000010ff100210 */ /* 0x000fe20001ffe4ff */
[----:B------:R-:W-:Y:S01]  /*0eb0*/  IMAD R21, R21, R20, R9 ;  /* 0x0000001415157224 */ /* 0x000fe200078e0209 */
[----:B------:R-:W-:Y:S01]  /*0ec0*/  LOP3.LUT R7, R7, 0xffff0000, RZ, 0xc0, !PT ;  /* 0xffff000007077812 */ /* 0x000fe200078ec0ff */
[C---:B------:R-:W-:Y:S01]  /*0ed0*/  @P2 IMAD R5, R8.reuse, c[0x0][0x1ec], R5 ;  /* 0x00007b0008052a24 */ /* 0x040fe200078e0205 */
[----:B------:R-:W-:Y:S01]  /*0ee0*/  LOP3.LUT R4, R11, 0xffff0000, RZ, 0xc0, !PT ;  /* 0xffff00000b047812 */ /* 0x000fe200078ec0ff */
[----:B------:R-:W-:-:S04]  /*0ef0*/  @P2 IMAD.WIDE.U32 R8, R8, c[0x0][0x1e8], R24 ;  /* 0x00007a0008082a25 */ /* 0x000fc800078e0018 */
[----:B------:R-:W-:Y:S01]  /*0f00*/  @P0 IMAD R24, R13, c[0x0][0x370], RZ ;  /* 0x0000dc000d180a24 */ /* 0x000fe200078e02ff */
[----:B------:R-:W-:Y:S01]  /*0f10*/  @P2 IADD3 R5, R9, R5, RZ ;  /* 0x0000000509052210 */ /* 0x000fe20007ffe0ff */
[----:B------:R-:W-:Y:S01]  /*0f20*/  @P0 IMAD R16, R16, c[0x0][0x1e8], RZ ;  /* 0x00007a0010100a24 */ /* 0x000fe200078e02ff */
[----:B------:R-:W-:Y:S01]  /*0f30*/  @P2 LEA R28, P3, R8, c[0x0][0x1d0], 0x1 ;  /* 0x00007400081c2a11 */ /* 0x000fe200078608ff */
[C---:B------:R-:W-:Y:S02]  /*0f40*/  @P0 IMAD R13, R27.reuse, c[0x0][0x374], R24 ;  /* 0x0000dd001b0d0a24 */ /* 0x040fe400078e0218 */
[----:B------:R-:W-:Y:S01]  /*0f50*/  @P0 IMAD.WIDE.U32 R24, R27, c[0x0][0x370], R22 ;  /* 0x0000dc001b180a25 */ /* 0x000fe200078e0016 */
[----:B------:R-:W-:-:S03]  /*0f60*/  @P0 LEA R22, P4, R14, c[0x0][0x1d0], 0x1 ;  /* 0x000074000e160a11 */ /* 0x000fc600078808ff */
[----:B------:R-:W-:Y:S01]  /*0f70*/  IMAD.U32 R27, R11, 0x10000, RZ ;  /* 0x000100000b1b7824 */ /* 0x000fe200078e00ff */
[----:B------:R-:W-:Y:S01]  /*0f80*/  @P0 IADD3 R13, R25, R13, RZ ;  /* 0x0000000d190d0210 */ /* 0x000fe20007ffe0ff */
[----:B------:R-:W-:Y:S01]  /*0f90*/  @P0 IMAD R23, R29, c[0x0][0x1ec], R16 ;  /* 0x00007b001d170a24 */ /* 0x000fe200078e0210 */
[----:B------:R-:W-:Y:S01]  /*0fa0*/  @P0 LEA R26, P1, R24, c[0x0][0x330], 0x1 ;  /* 0x0000cc00181a0a11 */ /* 0x000fe200078208ff */
[----:B------:R-:W-:Y:S01]  /*0fb0*/  FFMA.FTZ R6, R27, R10, R6 ;  /* 0x0000000a1b067223 */ /* 0x000fe20000010006 */
[----:B------:R-:W-:Y:S01]  /*0fc0*/  @P2 LEA.HI.X R29, R8, c[0x0][0x1d4], R5, 0x1, P3 ;  /* 0x00007500081d2a11 */ /* 0x000fe200018f0c05 */
[----:B------:R-:W-:Y:S01]  /*0fd0*/  CS2R R10, SRZ ;  /* 0x00000000000a7805 */ /* 0x000fe2000001ff00 */
[----:B------:R-:W-:Y:S01]  /*0fe0*/  @P0 LEA.HI.X R27, R24, c[0x0][0x334], R13, 0x1, P1 ;  /* 0x0000cd00181b0a11 */ /* 0x000fe200008f0c0d */
[----:B------:R-:W-:Y:S01]  /*0ff0*/  FFMA.FTZ R24, R4, R7, R6 ;  /* 0x0000000704187223 */ /* 0x000fe20000010006 */
[----:B------:R-:W-:Y:S01]  /*1000*/  CS2R R8, SRZ ;  /* 0x0000000000087805 */ /* 0x000fe2000001ff00 */
[----:B------:R-:W-:Y:S01]  /*1010*/  CS2R R4, SRZ ;  /* 0x0000000000047805 */ /* 0x000fe2000001ff00 */
[----:B------:R-:W-:Y:S01]  /*1020*/  CS2R R6, SRZ ;  /* 0x0000000000067805 */ /* 0x000fe2000001ff00 */
[----:B------:R-:W-:-:S03]  /*1030*/  @P0 IMAD.IADD R23, R15, 0x1, R23 ;  /* 0x000000010f170824 */ /* 0x000fc600078e0217 */
[----:B------:R0:W2:Y:S01]  /*1040*/  @P2 LDG.E.128 R8, [R28.64] ;  /* 0x000000041c082981 */ /* 0x0000a2000c1e1d00 */
[----:B------:R-:W-:Y:S02]  /*1050*/  LOP3.LUT P1, RZ, R12, 0x7, RZ, 0xc0, !PT ;  /* 0x000000070cff7812 */ /* 0x000fe4000782c0ff */
[----:B------:R-:W-:Y:S01]  /*1060*/  @P0 LEA.HI.X R23, R14, c[0x0][0x1d4], R23, 0x1, P4 ;  /* 0x000075000e170a11 */ /* 0x000fe200020f0c17 */
[----:B------:R1:W3:Y:S01]  /*1070*/  @P2 LDG.E.128 R4, [R18.64] ;  /* 0x0000000412042981 */ /* 0x0002e2000c1e1d00 */
[----:B------:R-:W-:-:S04]  /*1080*/  LEA.HI R16, P2, R12, R17, RZ, 0x1d ;  /* 0x000000110c107211 */ /* 0x000fc8000785e8ff */
[----:B------:R-:W-:Y:S02]  /*1090*/  LEA.HI.X.SX32 R17, R17, RZ, 0x1, P2 ;  /* 0x000000ff11117211 */ /* 0x000fe400010f0eff */
[C---:B0-----:R-:W-:Y:S01]  /*10a0*/  LEA R28, P2, R16.reuse, c[0x0][0x3c8], 0x2 ;  /* 0x0000f200101c7a11 */ /* 0x041fe200078410ff */
[----:B------:R-:W-:Y:S01]  /*10b0*/  CS2R R12, SRZ ;  /* 0x00000000000c7805 */ /* 0x000fe2000001ff00 */
[----:B------:R-:W-:Y:S01]  /*10c0*/  CS2R R14, SRZ ;  /* 0x00000000000e7805 */ /* 0x000fe2000001ff00 */
[----:B-1----:R-:W-:Y:S01]  /*10d0*/  CS2R R18, SRZ ;  /* 0x0000000000127805 */ /* 0x002fe2000001ff00 */
[----:B------:R-:W-:Y:S02]  /*10e0*/  LEA.HI.X R29, R16, c[0x0][0x3cc], R17, 0x2, P2 ;  /* 0x0000f300101d7a11 */ /* 0x000fe400010f1411 */
[----:B------:R-:W-:Y:S02]  /*10f0*/  CS2R R16, SRZ ;  /* 0x0000000000107805 */ /* 0x000fe4000001ff00 */
[----:B------:R-:W4:Y:S04]  /*1100*/  @P0 LDG.E.128 R12, [R26.64] ;  /* 0x000000041a0c0981 */ /* 0x000f28000c1e1d00 */
[----:B------:R0:W5:Y:S01]  /*1110*/  @P0 LDG.E.128 R16, [R22.64] ;  /* 0x0000000416100981 */ /* 0x000162000c1e1d00 */
[----:B------:R-:W-:-:S04]  /*1120*/  IADD3 R0, P0, R21, R0, RZ ;  /* 0x0000000015007210 */ /* 0x000fc80007f1e0ff */
[----:B------:R-:W-:Y:S02]  /*1130*/  LEA.HI.X.SX32 R21, R21, R2, 0x1, P0 ;  /* 0x0000000215157211 */ /* 0x000fe400000f0eff */
[----:B------:R-:W1:Y:S02]  /*1140*/  SHFL.BFLY PT, R2, R3, 0x4, 0x1f ;  /* 0x0c801f0003027f89 */ /* 0x000e6400000e0000 */
[----:B-1----:R-:W-:Y:S02]  /*1150*/  FADD.FTZ R2, R3, R2 ;  /* 0x0000000203027221 */ /* 0x002fe40000010000 */
[----:B0-----:R-:W0:Y:S01]  /*1160*/  SHFL.BFLY PT, R23, R24, 0x4, 0x1f ;  /* 0x0c801f0018177f89 */ /* 0x001e2200000e0000 */
[----:B--2---:R-:W-:Y:S02]  /*1170*/  LOP3.LUT R22, R8, 0xffff0000, RZ, 0xc0, !PT ;  /* 0xffff000008167812 */ /* 0x004fe400078ec0ff */
[C---:B---3--:R-:W-:Y:S02]  /*1180*/  LOP3.LUT R25, R4.reuse, 0xffff0000, RZ, 0xc0, !PT ;  /* 0xffff000004197812 */ /* 0x048fe400078ec0ff */
[----:B------:R-:W-:-:S02]  /*1190*/  SHF.L.U32 R4, R4, 0x10, RZ ;  /* 0x0000001004047819 */ /* 0x000fc400000006ff */
[----:B------:R-:W-:Y:S01]  /*11a0*/  SHF.L.U32 R8, R8, 0x10, RZ ;  /* 0x0000001008087819 */ /* 0x000fe200000006ff */
[----:B------:R-:W-:-:S04]  /*11b0*/  FMUL.FTZ R25, R25, R22 ;  /* 0x0000001619197220 */ /* 0x000fc80000410000 */
[----:B------:R-:W-:Y:S01]  /*11c0*/  FFMA.FTZ R4, R4, R8, R25 ;  /* 0x0000000804047223 */ /* 0x000fe20000010019 */
[----:B------:R-:W-:Y:S01]  /*11d0*/  SHF.L.U32 R8, R9, 0x10, RZ ;  /* 0x0000001009087819 */ /* 0x000fe200000006ff */
[----:B------:R-:W-:-:S04]  /*11e0*/  IMAD.U32 R25, R5, 0x10000, RZ ;  /* 0x0001000005197824 */ /* 0x000fc800078e00ff */
[----:B------:R-:W-:Y:S01]  /*11f0*/  FFMA.FTZ R3, R25, R8, R4 ;  /* 0x0000000819037223 */ /* 0x000fe20000010004 */
[----:B----4-:R-:W-:Y:S02]  /*1200*/  LOP3.LUT R25, R12, 0xffff0000, RZ, 0xc0, !PT ;  /* 0xffff00000c197812 */ /* 0x010fe400078ec0ff */
[----:B-----5:R-:W-:Y:S02]  /*1210*/  LOP3.LUT R4, R16, 0xffff0000, RZ, 0xc0, !PT ;  /* 0xffff000010047812 */ /* 0x020fe400078ec0ff */
[----:B------:R-:W-:-:S03]  /*1220*/  SHF.L.U32 R12, R12, 0x10, RZ ;  /* 0x000000100c0c7819 */ /* 0x000fc600000006ff */
[----:B------:R-:W-:Y:S02]  /*1230*/  FMUL.FTZ R4, R4, R25 ;  /* 0x0000001904047220 */ /* 0x000fe40000410000 */
[----:B------:R-:W-:-:S04]  /*1240*/  IMAD.U32 R25, R16, 0x10000, RZ ;  /* 0x0001000010197824 */ /* 0x000fc800078e00ff */
[----:B------:R-:W-:Y:S01]  /*1250*/  FFMA.FTZ R8, R25, R12, R4 ;  /* 0x0000000c19087223 */ /* 0x000fe20000010004 */
[----:B------:R-:W-:Y:S02]  /*1260*/  SHF.L.U32 R12, R13, 0x10, RZ ;  /* 0x000000100d0c7819 */ /* 0x000fe400000006ff */
[----:B------:R-:W-:Y:S02]  /*1270*/  SHF.L.U32 R25, R17, 0x10, RZ ;  /* 0x0000001011197819 */ /* 0x000fe400000006ff */
[----:B------:R-:W-:-:S03]  /*1280*/  LOP3.LUT R16, R9, 0xffff0000, RZ, 0xc0, !PT ;  /* 0xffff000009107812 */ /* 0x000fc600078ec0ff */
[----:B------:R-:W-:Y:S01]  /*1290*/  FFMA.FTZ R8, R25, R12, R8 ;  /* 0x0000000c19087223 */ /* 0x000fe20000010008 */
[----:B------:R-:W-:Y:S02]  /*12a0*/  LOP3.LUT R12, R5, 0xffff0000, RZ, 0xc0, !PT ;  /* 0xffff0000050c7812 */ /* 0x000fe400078ec0ff */
[----:B------:R-:W-:Y:S02]  /*12b0*/  LOP3.LUT R13, R13, 0xffff0000, RZ, 0xc0, !PT ;  /* 0xffff00000d0d7812 */ /* 0x000fe400078ec0ff */
[----:B------:R-:W-:Y:S01]  /*12c0*/  LOP3.LUT R17, R17, 0xffff0000, RZ, 0xc0, !PT ;  /* 0xffff000011117812 */ /* 0x000fe200078ec0ff */
[----:B------:R-:W-:Y:S01]  /*12d0*/  FFMA.FTZ R12, R12, R16, R3 ;  /* 0x000000100c0c7223 */ /* 0x000fe20000010003 */
[----:B------:R-:W-:Y:S01]  /*12e0*/  SHF.L.U32 R3, R10, 0x10, RZ ;  /* 0x000000100a037819 */ /* 0x000fe200000006ff */
[----:B------:R-:W-:Y:S01]  /*12f0*/  IMAD.U32 R9, R6, 0x10000, RZ ;  /* 0x0001000006097824 */ /* 0x000fe200078e00ff */
[----:B------:R-:W-:Y:S01]  /*1300*/  SHF.L.U32 R16, R18, 0x10, RZ ;  /* 0x0000001012107819 */ /* 0x000fe200000006ff */
[----:B------:R-:W-:Y:S01]  /*1310*/  FFMA.FTZ R17, R17, R13, R8 ;  /* 0x0000000d11117223 */ /* 0x000fe20000010008 */
[----:B------:R-:W-:Y:S01]  /*1320*/  LOP3.LUT R6, R6, 0xffff0000, RZ, 0xc0, !PT ;  /* 0xffff000006067812 */ /* 0x000fe200078ec0ff */
[----:B------:R-:W-:Y:S01]  /*1330*/  IMAD.U32 R22, R14, 0x10000, RZ ;  /* 0x000100000e167824 */ /* 0x000fe200078e00ff */
[----:B------:R-:W-:Y:S01]  /*1340*/  LOP3.LUT R13, R10, 0xffff0000, RZ, 0xc0, !PT ;  /* 0xffff00000a0d7812 */ /* 0x000fe200078ec0ff */
[----:B------:R-:W-:Y:S01]  /*1350*/  FFMA.FTZ R9, R9, R3, R12 ;  /* 0x0000000309097223 */ /* 0x000fe2000001000c */
[----:B------:R-:W-:-:S02]  /*1360*/  SHF.L.U32 R10, R11, 0x10, RZ ;  /* 0x000000100b0a7819 */ /* 0x000fc400000006ff */
[----:B------:R-:W-:Y:S01]  /*1370*/  LOP3.LUT R8, R11, 0xffff0000, RZ, 0xc0, !PT ;  /* 0xffff00000b087812 */ /* 0x000fe200078ec0ff */
[----:B------:R-:W-:Y:S01]  /*1380*/  FFMA.FTZ R16, R16, R22, R17 ;  /* 0x0000001610107223 */ /* 0x000fe20000010011 */
        /* <DEDUP_REMOVED lines=12> */
[----:B------:R-:W-:-:S04]  /*1450*/  FFMA.FTZ R5, R7, R8, R5 ;  /* 0x0000000807057223 */ /* 0x000fc80000010005 */
[----:B------:R-:W-:Y:S02]  /*1460*/  FFMA.FTZ R9, R6, R15, R9 ;  /* 0x0000000f06097223 */ /* 0x000fe40000010009 */
[----:B------:R-:W1:Y:S04]  /*1470*/  SHFL.BFLY PT, R6, R5, 0x4, 0x1f ;  /* 0x0c801f0005067f89 */ /* 0x000e6800000e0000 */
[----:B------:R-:W2:Y:S04]  /*1480*/  SHFL.BFLY PT, R8, R9, 0x4, 0x1f ;  /* 0x0c801f0009087f89 */ /* 0x000ea800000e0000 */
[----:B------:R-:W3:Y:S01]  /*1490*/  SHFL.BFLY PT, R3, R2, 0x2, 0x1f ;  /* 0x0c401f0002037f89 */ /* 0x000ee200000e0000 */
[----:B0-----:R-:W-:-:S02]  /*14a0*/  FADD.FTZ R4, R24, R23 ;  /* 0x0000001718047221 */ /* 0x001fc40000010000 */
[----:B-1----:R-:W-:Y:S02]  /*14b0*/  FADD.FTZ R6, R5, R6 ;  /* 0x0000000605067221 */ /* 0x002fe40000010000 */
[----:B--2---:R-:W-:-:S03]  /*14c0*/  FADD.FTZ R8, R9, R8 ;  /* 0x0000000809087221 */ /* 0x004fc60000010000 */
[----:B------:R-:W0:Y:S01]  /*14d0*/  SHFL.BFLY PT, R7, R6, 0x2, 0x1f ;  /* 0x0c401f0006077f89 */ /* 0x000e2200000e0000 */
[----:B---3--:R-:W-:-:S03]  /*14e0*/  FADD.FTZ R10, R2, R3 ;  /* 0x00000003020a7221 */ /* 0x008fc60000010000 */
[----:B------:R-:W1:Y:S04]  /*14f0*/  SHFL.BFLY PT, R11, R8, 0x2, 0x1f ;  /* 0x0c401f00080b7f89 */ /* 0x000e6800000e0000 */
[----:B------:R-:W2:Y:S04]  /*1500*/  SHFL.BFLY PT, R3, R4, 0x2, 0x1f ;  /* 0x0c401f0004037f89 */ /* 0x000ea800000e0000 */
[----:B------:R-:W3:Y:S01]  /*1510*/  SHFL.BFLY PT, R15, R10, 0x1, 0x1f ;  /* 0x0c201f000a0f7f89 */ /* 0x000ee200000e0000 */
[----:B------:R-:W-:Y:S02]  /*1520*/  LEA R2, P0, R0, c[0x0][0x350], 0x2 ;  /* 0x0000d40000027a11 */ /* 0x000fe400078010ff */
[----:B------:R-:W-:Y:S01]  /*1530*/  SHF.L.U32 R13, R20, 0x2, RZ ;  /* 0x00000002140d7819 */ /* 0x000fe200000006ff */
[----:B0-----:R-:W-:-:S02]  /*1540*/  FADD.FTZ R19, R6, R7 ;  /* 0x0000000706137221 */ /* 0x001fc40000010000 */
[----:B-1----:R-:W-:Y:S02]  /*1550*/  FADD.FTZ R22, R8, R11 ;  /* 0x0000000b08167221 */ /* 0x002fe40000010000 */
[----:B--2---:R-:W-:Y:S01]  /*1560*/  FADD.FTZ R16, R4, R3 ;  /* 0x0000000304107221 */ /* 0x004fe20000010000 */
[----:B------:R-:W-:Y:S01]  /*1570*/  LEA.HI.X R3, R0, c[0x0][0x354], R21, 0x2, P0 ;  /* 0x0000d50000037a11 */ /* 0x000fe200000f1415 */
[----:B------:R-:W0:Y:S01]  /*1580*/  SHFL.BFLY PT, R14, R19, 0x1, 0x1f ;  /* 0x0c201f00130e7f89 */ /* 0x000e2200000e0000 */
[----:B---3--:R-:W-:-:S03]  /*1590*/  @!P1 FADD.FTZ R0, R10, R15 ;  /* 0x0000000f0a009221 */ /* 0x008fc60000010000 */
[----:B------:R-:W-:Y:S01]  /*15a0*/  IMAD.WIDE R12, R13, 0x10, R2 ;  /* 0x000000100d0c7825 */ /* 0x000fe200078e0202 */
[----:B------:R-:W1:Y:S04]  /*15b0*/  SHFL.BFLY PT, R17, R16, 0x1, 0x1f ;  /* 0x0c201f0010117f89 */ /* 0x000e6800000e0000 */
[----:B------:R-:W2:Y:S01]  /*15c0*/  SHFL.BFLY PT, R15, R22, 0x1, 0x1f ;  /* 0x0c201f00160f7f89 */ /* 0x000ea200000e0000 */
[----:B------:R-:W-:-:S06]  /*15d0*/  IMAD.WIDE R10, R20, 0x40, R12 ;  /* 0x00000040140a7825 */ /* 0x000fcc00078e020c */
[----:B------:R-:W-:-:S06]  /*15e0*/  IMAD.WIDE R8, R20, 0x40, R10 ;  /* 0x0000004014087825 */ /* 0x000fcc00078e020a */
[----:B------:R-:W-:-:S04]  /*15f0*/  IMAD.WIDE R6, R20, 0x40, R8 ;  /* 0x0000004014067825 */ /* 0x000fc800078e0208 */
[----:B0-----:R-:W-:Y:S02]  /*1600*/  @!P1 FADD.FTZ R21, R19, R14 ;  /* 0x0000000e13159221 */ /* 0x001fe40000010000 */
[----:B------:R-:W-:-:S04]  /*1610*/  IMAD.WIDE R4, R20, 0x40, R6 ;  /* 0x0000004014047825 */ /* 0x000fc800078e0206 */
[----:B-1----:R-:W-:Y:S02]  /*1620*/  @!P1 FADD.FTZ R18, R16, R17 ;  /* 0x0000001110129221 */ /* 0x002fe40000010000 */
[----:B--2---:R-:W-:Y:S02]  /*1630*/  FADD.FTZ R24, R22, R15 ;  /* 0x0000000f16187221 */ /* 0x004fe40000010000 */
[----:B------:R-:W-:Y:S02]  /*1640*/  @!P1 FMUL.FTZ R17, R0, c[0x0][0x2d4] ;  /* 0x0000b50000119a20 */ /* 0x000fe40000410000 */
[----:B------:R-:W-:Y:S02]  /*1650*/  @!P1 FMUL.FTZ R19, R18, c[0x0][0x2d4] ;  /* 0x0000b50012139a20 */ /* 0x000fe40000410000 */
[----:B------:R-:W-:Y:S02]  /*1660*/  @!P1 FMUL.FTZ R23, R21, c[0x0][0x2d4] ;  /* 0x0000b50015179a20 */ /* 0x000fe40000410000 */
[----:B------:R-:W-:-:S02]  /*1670*/  FMUL.FTZ R25, R24, c[0x0][0x2d4] ;  /* 0x0000b50018197a20 */ /* 0x000fc40000410000 */
[C---:B------:R-:W-:Y:S01]  /*1680*/  IMAD.WIDE R14, R20.reuse, 0x40, R4 ;  /* 0x00000040140e7825 */ /* 0x040fe200078e0204 */
[----:B------:R-:W-:Y:S04]  /*1690*/  @!P1 STG.E [R28.64], R17 ;  /* 0x000000111c009986 */ /* 0x000fe8000c101904 */
[----:B------:R-:W-:Y:S01]  /*16a0*/  @!P1 STG.E [R28.64+0x80], R19 ;  /* 0x000080131c009986 */ /* 0x000fe2000c101904 */
[----:B------:R-:W-:-:S03]  /*16b0*/  IMAD.WIDE R20, R20, 0x40, R14 ;  /* 0x0000004014147825 */ /* 0x000fc600078e020e */
[----:B------:R-:W-:Y:S04]  /*16c0*/  @!P1 STG.E [R28.64+0x100], R23 ;  /* 0x000100171c009986 */ /* 0x000fe8000c101904 */
[----:B------:R-:W-:Y:S04]  /*16d0*/  @!P1 STG.E [R28.64+0x180], R25 ;  /* 0x000180191c009986 */ /* 0x000fe8000c101904 */
[----:B------:R-:W-:Y:S04]  /*16e0*/  STG.E.128 [R2.64], RZ ;  /* 0x000000ff02007986 */ /* 0x000fe8000c101d04 */
[----:B------:R-:W-:Y:S04]  /*16f0*/  STG.E.128 [R12.64], RZ ;  /* 0x000000ff0c007986 */ /* 0x000fe8000c101d04 */
[----:B------:R-:W-:Y:S04]  /*1700*/  STG.E.128 [R10.64], RZ ;  /* 0x000000ff0a007986 */ /* 0x000fe8000c101d04 */
[----:B------:R-:W-:Y:S04]  /*1710*/  STG.E.128 [R8.64], RZ ;  /* 0x000000ff08007986 */ /* 0x000fe8000c101d04 */
[----:B------:R-:W-:Y:S04]  /*1720*/  STG.E.128 [R6.64], RZ ;  /* 0x000000ff06007986 */ /* 0x000fe8000c101d04 */
[----:B------:R-:W-:Y:S04]  /*1730*/  STG.E.128 [R4.64], RZ ;  /* 0x000000ff04007986 */ /* 0x000fe8000c101d04 */
[----:B------:R-:W-:Y:S04]  /*1740*/  STG.E.128 [R14.64], RZ ;  /* 0x000000ff0e007986 */ /* 0x000fe8000c101d04 */
[----:B------:R-:W-:Y:S01]  /*1750*/  STG.E.128 [R20.64], RZ ;  /* 0x000000ff14007986 */ /* 0x000fe2000c101d04 */
[----:B------:R-:W-:Y:S05]  /*1760*/  EXIT ;  /* 0x000000000000794d */ /* 0x000fea0003800000 */
.L_x_2450:
        /* <DEDUP_REMOVED lines=9> */
.L_x_2498:


//--------------------- .nv.shared._ZN5flash44flash_bwd_dq_dk_dv_loop_seqk_parallel_kernelI23Flash_bwd_kernel_traitsILi64ELi64ELi128ELi8ELi2ELi4ELi4ELb1ELb0EN7cutlass10bfloat16_tE19Flash_kernel_traitsILi64ELi64ELi128ELi8ES3_EELb0ELb0ELb0ELb0ELb0ELb1ELb0EEEvNS_16Flash_bwd_paramsE --------------------------
	.section	.nv.shared._ZN5flash44flash_bwd_dq_dk_dv_loop_seqk_parallel_kernelI23Flash_bwd_kernel_traitsILi64ELi64ELi128ELi8ELi2ELi4ELi4ELb1ELb0EN7cutlass10bfloat16_tE19Flash_kernel_traitsILi64ELi64ELi128ELi8ES3_EELb0ELb0ELb0ELb0ELb0ELb1ELb0EEEvNS_16Flash_bwd_paramsE,"aw",@nobits
	.sectionflags	@""
	.align	16


//--------------------- .nv.global                --------------------------
	.section	.nv.global,"aw",@nobits
.nv.global:
	.type		_ZN65_INTERNAL_23e465db_29_flash_bwd_hdim64_bf16_sm80_cu_ea41c527_34474cute1_E,@object
	.size		_ZN65_INTERNAL_23e465db_29_flash_bwd_hdim64_bf16_sm80_cu_ea41c527_34474cute1_E,(_ZN65_INTERNAL_23e465db_29_flash_bwd_hdim64_bf16_sm80_cu_ea41c527_34474cuda3std3__45__cpo6cbeginE - _ZN65_INTERNAL_23e465db_29_flash_bwd_hdim64_bf16_sm80_cu_ea41c527_34474cute1_E)
_ZN65_INTERNAL_23e465db_29_flash_bwd_hdim64_bf16_sm80_cu_ea41c527_34474cute1_E:
	.zero		1
	.type		_ZN65_INTERNAL_23e465db_29_flash_bwd_hdim64_bf16_sm80_cu_ea41c527_34474cuda3std3__45__cpo6cbeginE,@object
	.size		_ZN65_INTERNAL_23e465db_29_flash_bwd_hdim64_bf16_sm80_cu_ea41c527_34474cuda3std3__45__cpo6cbeginE,(_ZN65_INTERNAL_23e465db_29_flash_bwd_hdim64_bf16_sm80_cu_ea41c527_34474cuda3std3__48in_placeE - _ZN65_INTERNAL_23e465db_29_flash_bwd_hdim64_bf16_sm80_cu_ea41c527_34474cuda3std3__45__cpo6cbeginE)
_ZN65_INTERNAL_23e465db_29_flash_bwd_hdim64_bf16_sm80_cu_ea41c527_34474cuda3std3__45__cpo6cbeginE:
	.zero		1
	.type		_ZN65_INTERNAL_23e465db_29_flash_bwd_hdim64_bf16_sm80_cu_ea41c527_34474cuda3std3__48in_placeE,@object
	.size		_ZN65_INTERNAL_23e465db_29_flash_bwd_hdim64_bf16_sm80_cu_ea41c527_34474cuda3std3__48in_placeE,(_ZN65_INTERNAL_23e465db_29_flash_bwd_hdim64_bf16_sm80_cu_ea41c527_34474cuda3std6ranges3__45__cpo9iter_moveE - _ZN65_INTERNAL_23e465db_29_flash_bwd_hdim64_bf16_sm80_cu_ea41c527_34474cuda3std3__48in_placeE)
_ZN65_INTERNAL_23e465db_29_flash_bwd_hdim64_bf16_sm80_cu_ea41c527_34474cuda3std3__48in_placeE:
	.zero		1
	.type		_ZN65_INTERNAL_23e465db_29_flash_bwd_hdim64_bf16_sm80_cu_ea41c527_34474cuda3std6ranges3__45__cpo9iter_moveE,@object
	.size		_ZN65_INTERNAL_23e465db_29_flash_bwd_hdim64_bf16_sm80_cu_ea41c527_34474cuda3std6ranges3__45__cpo9iter_moveE,(_ZN65_INTERNAL_23e465db_29_flash_bwd_hdim64_bf16_sm80_cu_ea41c527_34474cuda3std3__45__cpo5beginE - _ZN65_INTERNAL_23e465db_29_flash_bwd_hdim64_bf16_sm80_cu_ea41c527_34474cuda3std6ranges3__45__cpo9iter_moveE)
_ZN65_INTERNAL_23e465db_29_flash_bwd_hdim64_bf16_sm80_cu_ea41c527_34474cuda3std6ranges3__45__cpo9iter_moveE:
	.zero		1
	.type		_ZN65_INTERNAL_23e465db_29_flash_bwd_hdim64_bf16_sm80_cu_ea41c527_34474cuda3std3__45__cpo5beginE,@object
	.size		_ZN65_INTERNAL_23e465db_29_flash_bwd_hdim64_bf16_sm80_cu_ea41c527_34474cuda3std3__45__cpo5beginE,(_ZN65_INTERNAL_23e465db_29_flash_bwd_hdim64_bf16_sm80_cu_ea41c527_34474cuda3std3__467_GLOBAL__N__23e465db_29_flash_bwd_hdim64_bf16_sm80_cu_ea41c527_34476ignoreE - _ZN65_INTERNAL_23e465db_29_flash_bwd_hdim64_bf16_sm80_cu_ea41c527_34474cuda3std3__45__cpo5beginE)
_ZN65_INTERNAL_23e465db_29_flash_bwd_hdim64_bf16_sm80_cu_ea41c527_34474cuda3std3__45__cpo5beginE:
	.zero		1
	.type		_ZN65_INTERNAL_23e465db_29_flash_bwd_hdim64_bf16_sm80_cu_ea41c527_34474cuda3std3__467_GLOBAL__N__23e465db_29_flash_bwd_hdim64_bf16_sm80_cu_ea41c527_34476ignoreE,@object
	.size		_ZN65_INTERNAL_23e465db_29_flash_bwd_hdim64_bf16_sm80_cu_ea41c527_34474cuda3std3__467_GLOBAL__N__23e465db_29_flash_bwd_hdim64_bf16_sm80_cu_ea41c527_34476ignoreE,(_ZN65_INTERNAL_23e465db_29_flash_bwd_hdim64_bf16_sm80_cu_ea41c527_34474cute7productE - _ZN65_INTERNAL_23e465db_29_flash_bwd_hdim64_bf16_sm80_cu_ea41c527_34474cuda3std3__467_GLOBAL__N__23e465db_29_flash_bwd_hdim64_bf16_sm80_cu_ea41c527_34476ignoreE)
_ZN65_INTERNAL_23e465db_29_flash_bwd_hdim64_bf16_sm80_cu_ea41c527_34474cuda3std3__467_GLOBAL__N__23e465db_29_flash_bwd_hdim64_bf16_sm80_cu_ea41c527_34476ignoreE:
	.zero		1
	.type		_ZN65_INTERNAL_23e465db_29_flash_bwd_hdim64_bf16_sm80_cu_ea41c527_34474cute7productE,@object
	.size		_ZN65_INTERNAL_23e465db_29_flash_bwd_hdim64_bf16_sm80_cu_ea41c527_34474cute7productE,(_ZN65_INTERNAL_23e465db_29_flash_bwd_hdim64_bf16_sm80_cu_ea41c527_34474cuda3std3__45__cpo3endE - _ZN65_INTERNAL_23e465db_29_flash_bwd_hdim64_bf16_sm80_cu_ea41c527_34474cute7productE)
_ZN65_INTERNAL_23e465db_29_flash_bwd_hdim64_bf16_sm80_cu_ea41c527_34474cute7productE:
	.zero		1
	.type		_ZN65_INTERNAL_23e465db_29_flash_bwd_hdim64_bf16_sm80_cu_ea41c527_34474cuda3std3__45__cpo3endE,@object
	.size		_ZN65_INTERNAL_23e465db_29_flash_bwd_hdim64_bf16_sm80_cu_ea41c527_34474cuda3std3__45__cpo3endE,(_ZN65_INTERNAL_23e465db_29_flash_bwd_hdim64_bf16_sm80_cu_ea41c527_34474cuda3std3__419piecewise_constructE - _ZN65_INTERNAL_23e465db_29_flash_bwd_hdim64_bf16_sm80_cu_ea41c527_34474cuda3std3__45__cpo3endE)
_ZN65_INTERNAL_23e465db_29_flash_bwd_hdim64_bf16_sm80_cu_ea41c527_34474cuda3std3__45__cpo3endE:
	.zero		1
	.type		_ZN65_INTERNAL_23e465db_29_flash_bwd_hdim64_bf16_sm80_cu_ea41c527_34474cuda3std3__419piecewise_constructE,@object
	.size		_ZN65_INTERNAL_23e465db_29_flash_bwd_hdim64_bf16_sm80_cu_ea41c527_34474cuda3std3__419piecewise_constructE,(_ZN65_INTERNAL_23e465db_29_flash_bwd_hdim64_bf16_sm80_cu_ea41c527_34474cuda3std3__45__cpo4cendE - _ZN65_INTERNAL_23e465db_29_flash_bwd_hdim64_bf16_sm80_cu_ea41c527_34474cuda3std3__419piecewise_constructE)
_ZN65_INTERNAL_23e465db_29_flash_bwd_hdim64_bf16_sm80_cu_ea41c527_34474cuda3std3__419piecewise_constructE:
	.zero		1
	.type		_ZN65_INTERNAL_23e465db_29_flash_bwd_hdim64_bf16_sm80_cu_ea41c527_34474cuda3std3__45__cpo4cendE,@object
	.size		_ZN65_INTERNAL_23e465db_29_flash_bwd_hdim64_bf16_sm80_cu_ea41c527_34474cuda3std3__45__cpo4cendE,(_ZN65_INTERNAL_23e465db_29_flash_bwd_hdim64_bf16_sm80_cu_ea41c527_34474cuda3std6ranges3__45__cpo4swapE - _ZN65_INTERNAL_23e465db_29_flash_bwd_hdim64_bf16_sm80_cu_ea41c527_34474cuda3std3__45__cpo4cendE)
_ZN65_INTERNAL_23e465db_29_flash_bwd_hdim64_bf16_sm80_cu_ea41c527_34474cuda3std3__45__cpo4cendE:
	.zero		1
	.type		_ZN65_INTERNAL_23e465db_29_flash_bwd_hdim64_bf16_sm80_cu_ea41c527_34474cuda3std6ranges3__45__cpo4swapE,@object
	.size		_ZN65_INTERNAL_23e465db_29_flash_bwd_hdim64_bf16_sm80_cu_ea41c527_34474cuda3std6ranges3__45__cpo4swapE,(.L_7 - _ZN65_INTERNAL_23e465db_29_flash_bwd_hdim64_bf16_sm80_cu_ea41c527_34474cuda3std6ranges3__45__cpo4swapE)
_ZN65_INTERNAL_23e465db_29_flash_bwd_hdim64_bf16_sm80_cu_ea41c527_34474cuda3std6ranges3__45__cpo4swapE:
	.zero		1
.L_7:


//--------------------- .nv.shared._ZN5flash44flash_bwd_dq_dk_dv_loop_seqk_parallel_kernelI23Flash_bwd_kernel_traitsILi64ELi64ELi128ELi8ELi2ELi4ELi4ELb1ELb0EN7cutlass10bfloat16_tE19Flash_kernel_traitsILi64ELi64ELi128ELi8ES3_EELb0ELb0ELb0ELb0ELb0ELb0ELb0EEEvNS_16Flash_bwd_paramsE --------------------------
	.section	.nv.shared._ZN5flash44flash_bwd_dq_dk_dv_loop_seqk_parallel_kernelI23Flash_bwd_kernel_traitsILi64ELi64ELi128ELi8ELi2ELi4ELi4ELb1ELb0EN7cutlass10bfloat16_tE19Flash_kernel_traitsILi64ELi64ELi128ELi8ES3_EELb0ELb0ELb0ELb0ELb0ELb0ELb0EEEvNS_16Flash_bwd_paramsE,"aw",@nobits
	.sectionflags	@""
	.align	16


//--------------------- .nv.shared._ZN5flash44flash_bwd_dq_dk_dv_loop_seqk_parallel_kernelI23Flash_bwd_kernel_traitsILi64ELi64ELi128ELi8ELi2ELi4ELi4ELb1ELb0EN7cutlass10bfloat16_tE19Flash_kernel_traitsILi64ELi64ELi128ELi8ES3_EELb0ELb0ELb1ELb0ELb0ELb0ELb0EEEvNS_16Flash_bwd_paramsE --------------------------
	.section	.nv.shared._ZN5flash44flash_bwd_dq_dk_dv_loop_seqk_parallel_kernelI23Flash_bwd_kernel_traitsILi64ELi64ELi128ELi8ELi2ELi4ELi4ELb1ELb0EN7cutlass10bfloat16_tE19Flash_kernel_traitsILi64ELi64ELi128ELi8ES3_EELb0ELb0ELb1ELb0ELb0ELb0ELb0EEEvNS_16Flash_bwd_paramsE,"aw",@nobits
	.sectionflags	@""
	.align	16


//--------------------- .nv.shared._ZN5flash44flash_bwd_dq_dk_dv_loop_seqk_parallel_kernelI23Flash_bwd_kernel_traitsILi64ELi64ELi128ELi8ELi2ELi4ELi4ELb1ELb0EN7cutlass10bfloat16_tE19Flash_kernel_traitsILi64ELi64ELi128ELi8ES3_EELb0ELb0ELb0ELb0ELb1ELb1ELb0EEEvNS_16Flash_bwd_paramsE --------------------------
	.section	.nv.shared._ZN5flash44flash_bwd_dq_dk_dv_loop_seqk_parallel_kernelI23Flash_bwd_kernel_traitsILi64ELi64ELi128ELi8ELi2ELi4ELi4ELb1ELb0EN7cutlass10bfloat16_tE19Flash_kernel_traitsILi64ELi64ELi128ELi8ES3_EELb0ELb0ELb0ELb0ELb1ELb1ELb0EEEvNS_16Flash_bwd_paramsE,"aw",@nobits
	.sectionflags	@""
	.align	16


//--------------------- .nv.shared._ZN5flash44flash_bwd_dq_dk_dv_loop_seqk_parallel_kernelI23Flash_bwd_kernel_traitsILi64ELi64ELi128ELi8ELi2ELi4ELi4ELb1ELb0EN7cutlass10bfloat16_tE19Flash_kernel_traitsILi64ELi64ELi128ELi8ES3_EELb0ELb0ELb0ELb1ELb0ELb0ELb0EEEvNS_16Flash_bwd_paramsE --------------------------
	.section	.nv.shared._ZN5flash44flash_bwd_dq_dk_dv_loop_seqk_parallel_kernelI23Flash_bwd_kernel_traitsILi64ELi64ELi128ELi8ELi2ELi4ELi4ELb1ELb0EN7cutlass10bfloat16_tE19Flash_kernel_traitsILi64ELi64ELi128ELi8ES3_EELb0ELb0ELb0ELb1ELb0ELb0ELb0EEEvNS_16Flash_bwd_paramsE,"aw",@nobits
	.sectionflags	@""
	.align	16


//--------------------- .nv.shared._ZN5flash44flash_bwd_dq_dk_dv_loop_seqk_parallel_kernelI23Flash_bwd_kernel_traitsILi64ELi64ELi128ELi8ELi2ELi4ELi4ELb1ELb0EN7cutlass10bfloat16_tE19Flash_kernel_traitsILi64ELi64ELi128ELi8ES3_EELb0ELb0ELb1ELb0ELb0ELb1ELb0EEEvNS_16Flash_bwd_paramsE --------------------------
	.section	.nv.shared._ZN5flash44flash_bwd_dq_dk_dv_loop_seqk_parallel_kernelI23Flash_bwd_kernel_traitsILi64ELi64ELi128ELi8ELi2ELi4ELi4ELb1ELb0EN7cutlass10bfloat16_tE19Flash_kernel_traitsILi64ELi64ELi128ELi8ES3_EELb0ELb0ELb1ELb0ELb0ELb1ELb0EEEvNS_16Flash_bwd_paramsE,"aw",@nobits
	.sectionflags	@""
	.align	16


//--------------------- .nv.shared._ZN5flash44flash_bwd_dq_dk_dv_loop_seqk_parallel_kernelI23Flash_bwd_kernel_traitsILi64ELi64ELi128ELi8ELi2ELi4ELi4ELb1ELb0EN7cutlass10bfloat16_tE19Flash_kernel_traitsILi64ELi64ELi128ELi8ES3_EELb0ELb0ELb1ELb1ELb0ELb0ELb0EEEvNS_16Flash_bwd_paramsE --------------------------
	.section	.nv.shared._ZN5flash44flash_bwd_dq_dk_dv_loop_seqk_parallel_kernelI23Flash_bwd_kernel_traitsILi64ELi64ELi128ELi8ELi2ELi4ELi4ELb1ELb0EN7cutlass10bfloat16_tE19Flash_kernel_traitsILi64ELi64ELi128ELi8ES3_EELb0ELb0ELb1ELb1ELb0ELb0ELb0EEEvNS_16Flash_bwd_paramsE,"aw",@nobits
	.sectionflags	@""
	.align	16


//--------------------- .nv.shared._ZN5flash44flash_bwd_dq_dk_dv_loop_seqk_parallel_kernelI23Flash_bwd_kernel_traitsILi64ELi128ELi128ELi8ELi4ELi4ELi4ELb0ELb0EN7cutlass10bfloat16_tE19Flash_kernel_traitsILi64ELi128ELi128ELi8ES3_EELb0ELb0ELb0ELb0ELb0ELb1ELb0EEEvNS_16Flash_bwd_paramsE --------------------------
	.section	.nv.shared._ZN5flash44flash_bwd_dq_dk_dv_loop_seqk_parallel_kernelI23Flash_bwd_kernel_traitsILi64ELi128ELi128ELi8ELi4ELi4ELi4ELb0ELb0EN7cutlass10bfloat16_tE19Flash_kernel_traitsILi64ELi128ELi128ELi8ES3_EELb0ELb0ELb0ELb0ELb0ELb1ELb0EEEvNS_16Flash_bwd_paramsE,"aw",@nobits
	.sectionflags	@""
	.align	16


//--------------------- .nv.shared._ZN5flash44flash_bwd_dq_dk_dv_loop_seqk_parallel_kernelI23Flash_bwd_kernel_traitsILi64ELi128ELi128ELi8ELi4ELi4ELi4ELb0ELb0EN7cutlass10bfloat16_tE19Flash_kernel_traitsILi64ELi128ELi128ELi8ES3_EELb0ELb0ELb0ELb0ELb0ELb0ELb0EEEvNS_16Flash_bwd_paramsE --------------------------
	.section	.nv.shared._ZN5flash44flash_bwd_dq_dk_dv_loop_seqk_parallel_kernelI23Flash_bwd_kernel_traitsILi64ELi128ELi128ELi8ELi4ELi4ELi4ELb0ELb0EN7cutlass10bfloat16_tE19Flash_kernel_traitsILi64ELi128ELi128ELi8ES3_EELb0ELb0ELb0ELb0ELb0ELb0ELb0EEEvNS_16Flash_bwd_paramsE,"aw",@nobits
	.sectionflags	@""
	.align	16


//--------------------- .nv.shared._ZN5flash44flash_bwd_dq_dk_dv_loop_seqk_parallel_kernelI23Flash_bwd_kernel_traitsILi64ELi128ELi128ELi8ELi4ELi4ELi4ELb0ELb0EN7cutlass10bfloat16_tE19Flash_kernel_traitsILi64ELi128ELi128ELi8ES3_EELb0ELb0ELb1ELb0ELb0ELb0ELb0EEEvNS_16Flash_bwd_paramsE --------------------------
	.section	.nv.shared._ZN5flash44flash_bwd_dq_dk_dv_loop_seqk_parallel_kernelI23Flash_bwd_kernel_traitsILi64ELi128ELi128ELi8ELi4ELi4ELi4ELb0ELb0EN7cutlass10bfloat16_tE19Flash_kernel_traitsILi64ELi128ELi128ELi8ES3_EELb0ELb0ELb1ELb0ELb0ELb0ELb0EEEvNS_16Flash_bwd_paramsE,"aw",@nobits
	.sectionflags	@""
	.align	16


//--------------------- .nv.shared._ZN5flash44flash_bwd_dq_dk_dv_loop_seqk_parallel_kernelI23Flash_bwd_kernel_traitsILi64ELi128ELi128ELi8ELi4ELi4ELi4ELb0ELb0EN7cutlass10bfloat16_tE19Flash_kernel_traitsILi64ELi128ELi128ELi8ES3_EELb0ELb0ELb0ELb0ELb1ELb1ELb0EEEvNS_16Flash_bwd_paramsE --------------------------
	.section	.nv.shared._ZN5flash44flash_bwd_dq_dk_dv_loop_seqk_parallel_kernelI23Flash_bwd_kernel_traitsILi64ELi128ELi128ELi8ELi4ELi4ELi4ELb0ELb0EN7cutlass10bfloat16_tE19Flash_kernel_traitsILi64ELi128ELi128ELi8ES3_EELb0ELb0ELb0ELb0ELb1ELb1ELb0EEEvNS_16Flash_bwd_paramsE,"aw",@nobits
	.sectionflags	@""
	.align	16


//--------------------- .nv.shared._ZN5flash44flash_bwd_dq_dk_dv_loop_seqk_parallel_kernelI23Flash_bwd_kernel_traitsILi64ELi128ELi128ELi8ELi4ELi4ELi4ELb0ELb0EN7cutlass10bfloat16_tE19Flash_kernel_traitsILi64ELi128ELi128ELi8ES3_EELb0ELb0ELb0ELb1ELb0ELb0ELb0EEEvNS_16Flash_bwd_paramsE --------------------------
	.section	.nv.shared._ZN5flash44flash_bwd_dq_dk_dv_loop_seqk_parallel_kernelI23Flash_bwd_kernel_traitsILi64ELi128ELi128ELi8ELi4ELi4ELi4ELb0ELb0EN7cutlass10bfloat16_tE19Flash_kernel_traitsILi64ELi128ELi128ELi8ES3_EELb0ELb0ELb0ELb1ELb0ELb0ELb0EEEvNS_16Flash_bwd_paramsE,"aw",@nobits
	.sectionflags	@""
	.align	16


//--------------------- .nv.shared._ZN5flash44flash_bwd_dq_dk_dv_loop_seqk_parallel_kernelI23Flash_bwd_kernel_traitsILi64ELi128ELi128ELi8ELi4ELi4ELi4ELb0ELb0EN7cutlass10bfloat16_tE19Flash_kernel_traitsILi64ELi128ELi128ELi8ES3_EELb0ELb0ELb1ELb0ELb0ELb1ELb0EEEvNS_16Flash_bwd_paramsE --------------------------
	.section	.nv.shared._ZN5flash44flash_bwd_dq_dk_dv_loop_seqk_parallel_kernelI23Flash_bwd_kernel_traitsILi64ELi128ELi128ELi8ELi4ELi4ELi4ELb0ELb0EN7cutlass10bfloat16_tE19Flash_kernel_traitsILi64ELi128ELi128ELi8ES3_EELb0ELb0ELb1ELb0ELb0ELb1ELb0EEEvNS_16Flash_bwd_paramsE,"aw",@nobits
	.sectionflags	@""
	.align	16


//--------------------- .nv.shared._ZN5flash44flash_bwd_dq_dk_dv_loop_seqk_parallel_kernelI23Flash_bwd_kernel_traitsILi64ELi128ELi128ELi8ELi4ELi4ELi4ELb0ELb0EN7cutlass10bfloat16_tE19Flash_kernel_traitsILi64ELi128ELi128ELi8ES3_EELb0ELb0ELb1ELb1ELb0ELb0ELb0EEEvNS_16Flash_bwd_paramsE --------------------------
	.section	.nv.shared._ZN5flash44flash_bwd_dq_dk_dv_loop_seqk_parallel_kernelI23Flash_bwd_kernel_traitsILi64ELi128ELi128ELi8ELi4ELi4ELi4ELb0ELb0EN7cutlass10bfloat16_tE19Flash_kernel_traitsILi64ELi128ELi128ELi8ES3_EELb0ELb0ELb1ELb1ELb0ELb0ELb0EEEvNS_16Flash_bwd_paramsE,"aw",@nobits
	.sectionflags	@""
	.align	16


//--------------------- .nv.shared._ZN5flash27flash_bwd_convert_dq_kernelI23Flash_bwd_kernel_traitsILi64ELi64ELi128ELi8ELi2ELi4ELi4ELb1ELb0EN7cutlass10bfloat16_tE19Flash_kernel_traitsILi64ELi64ELi128ELi8ES3_EEEEvNS_16Flash_bwd_paramsEi --------------------------
	.section	.nv.shared._ZN5flash27flash_bwd_convert_dq_kernelI23Flash_bwd_kernel_traitsILi64ELi64ELi128ELi8ELi2ELi4ELi4ELb1ELb0EN7cutlass10bfloat16_tE19Flash_kernel_traitsILi64ELi64ELi128ELi8ES3_EEEEvNS_16Flash_bwd_paramsEi,"aw",@nobits
	.sectionflags	@""
	.align	16


//--------------------- .nv.shared._ZN5flash44flash_bwd_dq_dk_dv_loop_seqk_parallel_kernelI23Flash_bwd_kernel_traitsILi64ELi64ELi128ELi8ELi2ELi4ELi4ELb1ELb0EN7cutlass10bfloat16_tE19Flash_kernel_traitsILi64ELi64ELi128ELi8ES3_EELb1ELb0ELb0ELb0ELb0ELb1ELb0EEEvNS_16Flash_bwd_paramsE --------------------------
	.section	.nv.shared._ZN5flash44flash_bwd_dq_dk_dv_loop_seqk_parallel_kernelI23Flash_bwd_kernel_traitsILi64ELi64ELi128ELi8ELi2ELi4ELi4ELb1ELb0EN7cutlass10bfloat16_tE19Flash_kernel_traitsILi64ELi64ELi128ELi8ES3_EELb1ELb0ELb0ELb0ELb0ELb1ELb0EEEvNS_16Flash_bwd_paramsE,"aw",@nobits
	.sectionflags	@""
	.align	16


//--------------------- .nv.shared._ZN5flash44flash_bwd_dq_dk_dv_loop_seqk_parallel_kernelI23Flash_bwd_kernel_traitsILi64ELi64ELi128ELi8ELi2ELi4ELi4ELb1ELb0EN7cutlass10bfloat16_tE19Flash_kernel_traitsILi64ELi64ELi128ELi8ES3_EELb0ELb0ELb0ELb0ELb0ELb1ELb1EEEvNS_16Flash_bwd_paramsE --------------------------
	.section	.nv.shared._ZN5flash44flash_bwd_dq_dk_dv_loop_seqk_parallel_kernelI23Flash_bwd_kernel_traitsILi64ELi64ELi128ELi8ELi2ELi4ELi4ELb1ELb0EN7cutlass10bfloat16_tE19Flash_kernel_traitsILi64ELi64ELi128ELi8ES3_EELb0ELb0ELb0ELb0ELb0ELb1ELb1EEEvNS_16Flash_bwd_paramsE,"aw",@nobits
	.sectionflags	@""
	.align	16


//--------------------- .nv.shared._ZN5flash44flash_bwd_dq_dk_dv_loop_seqk_parallel_kernelI23Flash_bwd_kernel_traitsILi64ELi64ELi128ELi8ELi2ELi4ELi4ELb1ELb0EN7cutlass10bfloat16_tE19Flash_kernel_traitsILi64ELi64ELi128ELi8ES3_EELb1ELb0ELb0ELb0ELb0ELb0ELb0EEEvNS_16Flash_bwd_paramsE --------------------------
	.section	.nv.shared._ZN5flash44flash_bwd_dq_dk_dv_loop_seqk_parallel_kernelI23Flash_bwd_kernel_traitsILi64ELi64ELi128ELi8ELi2ELi4ELi4ELb1ELb0EN7cutlass10bfloat16_tE19Flash_kernel_traitsILi64ELi64ELi128ELi8ES3_EELb1ELb0ELb0ELb0ELb0ELb0ELb0EEEvNS_16Flash_bwd_paramsE,"aw",@nobits
	.sectionflags	@""
	.align	16


//--------------------- .nv.shared._ZN5flash44flash_bwd_dq_dk_dv_loop_seqk_parallel_kernelI23Flash_bwd_kernel_traitsILi64ELi64ELi128ELi8ELi2ELi4ELi4ELb1ELb0EN7cutlass10bfloat16_tE19Flash_kernel_traitsILi64ELi64ELi128ELi8ES3_EELb0ELb0ELb0ELb0ELb0ELb0ELb1EEEvNS_16Flash_bwd_paramsE --------------------------
	.section	.nv.shared._ZN5flash44flash_bwd_dq_dk_dv_loop_seqk_parallel_kernelI23Flash_bwd_kernel_traitsILi64ELi64ELi128ELi8ELi2ELi4ELi4ELb1ELb0EN7cutlass10bfloat16_tE19Flash_kernel_traitsILi64ELi64ELi128ELi8ES3_EELb0ELb0ELb0ELb0ELb0ELb0ELb1EEEvNS_16Flash_bwd_paramsE,"aw",@nobits
	.sectionflags	@""
	.align	16


//--------------------- .nv.shared._ZN5flash44flash_bwd_dq_dk_dv_loop_seqk_parallel_kernelI23Flash_bwd_kernel_traitsILi64ELi64ELi128ELi8ELi2ELi4ELi4ELb1ELb0EN7cutlass10bfloat16_tE19Flash_kernel_traitsILi64ELi64ELi128ELi8ES3_EELb1ELb0ELb1ELb0ELb0ELb0ELb0EEEvNS_16Flash_bwd_paramsE --------------------------
	.section	.nv.shared._ZN5flash44flash_bwd_dq_dk_dv_loop_seqk_parallel_kernelI23Flash_bwd_kernel_traitsILi64ELi64ELi128ELi8ELi2ELi4ELi4ELb1ELb0EN7cutlass10bfloat16_tE19Flash_kernel_traitsILi64ELi64ELi128ELi8ES3_EELb1ELb0ELb1ELb0ELb0ELb0ELb0EEEvNS_16Flash_bwd_paramsE,"aw",@nobits
	.sectionflags	@""
	.align	16


//--------------------- .nv.shared._ZN5flash44flash_bwd_dq_dk_dv_loop_seqk_parallel_kernelI23Flash_bwd_kernel_traitsILi64ELi64ELi128ELi8ELi2ELi4ELi4ELb1ELb0EN7cutlass10bfloat16_tE19Flash_kernel_traitsILi64ELi64ELi128ELi8ES3_EELb0ELb0ELb1ELb0ELb0ELb0ELb1EEEvNS_16Flash_bwd_paramsE --------------------------
	.section	.nv.shared._ZN5flash44flash_bwd_dq_dk_dv_loop_seqk_parallel_kernelI23Flash_bwd_kernel_traitsILi64ELi64ELi128ELi8ELi2ELi4ELi4ELb1ELb0EN7cutlass10bfloat16_tE19Flash_kernel_traitsILi64ELi64ELi128ELi8ES3_EELb0ELb0ELb1ELb0ELb0ELb0ELb1EEEvNS_16Flash_bwd_paramsE,"aw",@nobits
	.sectionflags	@""
	.align	16


//--------------------- .nv.shared._ZN5flash44flash_bwd_dq_dk_dv_loop_seqk_parallel_kernelI23Flash_bwd_kernel_traitsILi64ELi64ELi128ELi8ELi2ELi4ELi4ELb1ELb0EN7cutlass10bfloat16_tE19Flash_kernel_traitsILi64ELi64ELi128ELi8ES3_EELb1ELb0ELb0ELb0ELb1ELb1ELb0EEEvNS_16Flash_bwd_paramsE --------------------------
	.section	.nv.shared._ZN5flash44flash_bwd_dq_dk_dv_loop_seqk_parallel_kernelI23Flash_bwd_kernel_traitsILi64ELi64ELi128ELi8ELi2ELi4ELi4ELb1ELb0EN7cutlass10bfloat16_tE19Flash_kernel_traitsILi64ELi64ELi128ELi8ES3_EELb1ELb0ELb0ELb0ELb1ELb1ELb0EEEvNS_16Flash_bwd_paramsE,"aw",@nobits
	.sectionflags	@""
	.align	16


//--------------------- .nv.shared._ZN5flash44flash_bwd_dq_dk_dv_loop_seqk_parallel_kernelI23Flash_bwd_kernel_traitsILi64ELi64ELi128ELi8ELi2ELi4ELi4ELb1ELb0EN7cutlass10bfloat16_tE19Flash_kernel_traitsILi64ELi64ELi128ELi8ES3_EELb0ELb0ELb0ELb0ELb1ELb1ELb1EEEvNS_16Flash_bwd_paramsE --------------------------
	.section	.nv.shared._ZN5flash44flash_bwd_dq_dk_dv_loop_seqk_parallel_kernelI23Flash_bwd_kernel_traitsILi64ELi64ELi128ELi8ELi2ELi4ELi4ELb1ELb0EN7cutlass10bfloat16_tE19Flash_kernel_traitsILi64ELi64ELi128ELi8ES3_EELb0ELb0ELb0ELb0ELb1ELb1ELb1EEEvNS_16Flash_bwd_paramsE,"aw",@nobits
	.sectionflags	@""
	.align	16


//--------------------- .nv.shared._ZN5flash44flash_bwd_dq_dk_dv_loop_seqk_parallel_kernelI23Flash_bwd_kernel_traitsILi64ELi64ELi128ELi8ELi2ELi4ELi4ELb1ELb0EN7cutlass10bfloat16_tE19Flash_kernel_traitsILi64ELi64ELi128ELi8ES3_EELb1ELb0ELb0ELb1ELb0ELb0ELb0EEEvNS_16Flash_bwd_paramsE --------------------------
	.section	.nv.shared._ZN5flash44flash_bwd_dq_dk_dv_loop_seqk_parallel_kernelI23Flash_bwd_kernel_traitsILi64ELi64ELi128ELi8ELi2ELi4ELi4ELb1ELb0EN7cutlass10bfloat16_tE19Flash_kernel_traitsILi64ELi64ELi128ELi8ES3_EELb1ELb0ELb0ELb1ELb0ELb0ELb0EEEvNS_16Flash_bwd_paramsE,"aw",@nobits
	.sectionflags	@""
	.align	16


//--------------------- .nv.shared._ZN5flash44flash_bwd_dq_dk_dv_loop_seqk_parallel_kernelI23Flash_bwd_kernel_traitsILi64ELi64ELi128ELi8ELi2ELi4ELi4ELb1ELb0EN7cutlass10bfloat16_tE19Flash_kernel_traitsILi64ELi64ELi128ELi8ES3_EELb0ELb0ELb0ELb1ELb0ELb0ELb1EEEvNS_16Flash_bwd_paramsE --------------------------
	.section	.nv.shared._ZN5flash44flash_bwd_dq_dk_dv_loop_seqk_parallel_kernelI23Flash_bwd_kernel_traitsILi64ELi64ELi128ELi8ELi2ELi4ELi4ELb1ELb0EN7cutlass10bfloat16_tE19Flash_kernel_traitsILi64ELi64ELi128ELi8ES3_EELb0ELb0ELb0ELb1ELb0ELb0ELb1EEEvNS_16Flash_bwd_paramsE,"aw",@nobits
	.sectionflags	@""
	.align	16


//--------------------- .nv.shared._ZN5flash44flash_bwd_dq_dk_dv_loop_seqk_parallel_kernelI23Flash_bwd_kernel_traitsILi64ELi64ELi128ELi8ELi2ELi4ELi4ELb1ELb0EN7cutlass10bfloat16_tE19Flash_kernel_traitsILi64ELi64ELi128ELi8ES3_EELb1ELb0ELb1ELb0ELb0ELb1ELb0EEEvNS_16Flash_bwd_paramsE --------------------------
	.section	.nv.shared._ZN5flash44flash_bwd_dq_dk_dv_loop_seqk_parallel_kernelI23Flash_bwd_kernel_traitsILi64ELi64ELi128ELi8ELi2ELi4ELi4ELb1ELb0EN7cutlass10bfloat16_tE19Flash_kernel_traitsILi64ELi64ELi128ELi8ES3_EELb1ELb0ELb1ELb0ELb0ELb1ELb0EEEvNS_16Flash_bwd_paramsE,"aw",@nobits
	.sectionflags	@""
	.align	16


//--------------------- .nv.shared._ZN5flash44flash_bwd_dq_dk_dv_loop_seqk_parallel_kernelI23Flash_bwd_kernel_traitsILi64ELi64ELi128ELi8ELi2ELi4ELi4ELb1ELb0EN7cutlass10bfloat16_tE19Flash_kernel_traitsILi64ELi64ELi128ELi8ES3_EELb0ELb0ELb1ELb0ELb0ELb1ELb1EEEvNS_16Flash_bwd_paramsE --------------------------
	.section	.nv.shared._ZN5flash44flash_bwd_dq_dk_dv_loop_seqk_parallel_kernelI23Flash_bwd_kernel_traitsILi64ELi64ELi128ELi8ELi2ELi4ELi4ELb1ELb0EN7cutlass10bfloat16_tE19Flash_kernel_traitsILi64ELi64ELi128ELi8ES3_EELb0ELb0ELb1ELb0ELb0ELb1ELb1EEEvNS_16Flash_bwd_paramsE,"aw",@nobits
	.sectionflags	@""
	.align	16


//--------------------- .nv.shared._ZN5flash44flash_bwd_dq_dk_dv_loop_seqk_parallel_kernelI23Flash_bwd_kernel_traitsILi64ELi64ELi128ELi8ELi2ELi4ELi4ELb1ELb0EN7cutlass10bfloat16_tE19Flash_kernel_traitsILi64ELi64ELi128ELi8ES3_EELb1ELb0ELb1ELb1ELb0ELb0ELb0EEEvNS_16Flash_bwd_paramsE --------------------------
	.section	.nv.shared._ZN5flash44flash_bwd_dq_dk_dv_loop_seqk_parallel_kernelI23Flash_bwd_kernel_traitsILi64ELi64ELi128ELi8ELi2ELi4ELi4ELb1ELb0EN7cutlass10bfloat16_tE19Flash_kernel_traitsILi64ELi64ELi128ELi8ES3_EELb1ELb0ELb1ELb1ELb0ELb0ELb0EEEvNS_16Flash_bwd_paramsE,"aw",@nobits
	.sectionflags	@""
	.align	16


//--------------------- .nv.shared._ZN5flash44flash_bwd_dq_dk_dv_loop_seqk_parallel_kernelI23Flash_bwd_kernel_traitsILi64ELi64ELi128ELi8ELi2ELi4ELi4ELb1ELb0EN7cutlass10bfloat16_tE19Flash_kernel_traitsILi64ELi64ELi128ELi8ES3_EELb0ELb0ELb1ELb1ELb0ELb0ELb1EEEvNS_16Flash_bwd_paramsE --------------------------
	.section	.nv.shared._ZN5flash44flash_bwd_dq_dk_dv_loop_seqk_parallel_kernelI23Flash_bwd_kernel_traitsILi64ELi64ELi128ELi8ELi2ELi4ELi4ELb1ELb0EN7cutlass10bfloat16_tE19Flash_kernel_traitsILi64ELi64ELi128ELi8ES3_EELb0ELb0ELb1ELb1ELb0ELb0ELb1EEEvNS_16Flash_bwd_paramsE,"aw",@nobits
	.sectionflags	@""
	.align	16


//--------------------- .nv.shared._ZN5flash25flash_bwd_dot_do_o_kernelILb0E23Flash_bwd_kernel_traitsILi64ELi64ELi128ELi8ELi2ELi4ELi4ELb1ELb0EN7cutlass10bfloat16_tE19Flash_kernel_traitsILi64ELi64ELi128ELi8ES3_EEEEvNS_16Flash_bwd_paramsE --------------------------
	.section	.nv.shared._ZN5flash25flash_bwd_dot_do_o_kernelILb0E23Flash_bwd_kernel_traitsILi64ELi64ELi128ELi8ELi2ELi4ELi4ELb1ELb0EN7cutlass10bfloat16_tE19Flash_kernel_traitsILi64ELi64ELi128ELi8ES3_EEEEvNS_16Flash_bwd_paramsE,"aw",@nobits
	.sectionflags	@""
	.align	16


//--------------------- .nv.shared._ZN5flash25flash_bwd_dot_do_o_kernelILb1E23Flash_bwd_kernel_traitsILi64ELi64ELi128ELi8ELi2ELi4ELi4ELb1ELb0EN7cutlass10bfloat16_tE19Flash_kernel_traitsILi64ELi64ELi128ELi8ES3_EEEEvNS_16Flash_bwd_paramsE --------------------------
	.section	.nv.shared._ZN5flash25flash_bwd_dot_do_o_kernelILb1E23Flash_bwd_kernel_traitsILi64ELi64ELi128ELi8ELi2ELi4ELi4ELb1ELb0EN7cutlass10bfloat16_tE19Flash_kernel_traitsILi64ELi64ELi128ELi8ES3_EEEEvNS_16Flash_bwd_paramsE,"aw",@nobits
	.sectionflags	@""
	.align	16


//--------------------- .nv.shared._ZN5flash27flash_bwd_convert_dq_kernelI23Flash_bwd_kernel_traitsILi64ELi128ELi128ELi8ELi4ELi4ELi4ELb0ELb0EN7cutlass10bfloat16_tE19Flash_kernel_traitsILi64ELi128ELi128ELi8ES3_EEEEvNS_16Flash_bwd_paramsEi --------------------------
	.section	.nv.shared._ZN5flash27flash_bwd_convert_dq_kernelI23Flash_bwd_kernel_traitsILi64ELi128ELi128ELi8ELi4ELi4ELi4ELb0ELb0EN7cutlass10bfloat16_tE19Flash_kernel_traitsILi64ELi128ELi128ELi8ES3_EEEEvNS_16Flash_bwd_paramsEi,"aw",@nobits
	.sectionflags	@""
	.align	16


//--------------------- .nv.shared._ZN5flash44flash_bwd_dq_dk_dv_loop_seqk_parallel_kernelI23Flash_bwd_kernel_traitsILi64ELi128ELi128ELi8ELi4ELi4ELi4ELb0ELb0EN7cutlass10bfloat16_tE19Flash_kernel_traitsILi64ELi128ELi128ELi8ES3_EELb1ELb0ELb0ELb0ELb0ELb1ELb0EEEvNS_16Flash_bwd_paramsE --------------------------
	.section	.nv.shared._ZN5flash44flash_bwd_dq_dk_dv_loop_seqk_parallel_kernelI23Flash_bwd_kernel_traitsILi64ELi128ELi128ELi8ELi4ELi4ELi4ELb0ELb0EN7cutlass10bfloat16_tE19Flash_kernel_traitsILi64ELi128ELi128ELi8ES3_EELb1ELb0ELb0ELb0ELb0ELb1ELb0EEEvNS_16Flash_bwd_paramsE,"aw",@nobits
	.sectionflags	@""
	.align	16


//--------------------- .nv.shared._ZN5flash44flash_bwd_dq_dk_dv_loop_seqk_parallel_kernelI23Flash_bwd_kernel_traitsILi64ELi128ELi128ELi8ELi4ELi4ELi4ELb0ELb0EN7cutlass10bfloat16_tE19Flash_kernel_traitsILi64ELi128ELi128ELi8ES3_EELb0ELb0ELb0ELb0ELb0ELb1ELb1EEEvNS_16Flash_bwd_paramsE --------------------------
	.section	.nv.shared._ZN5flash44flash_bwd_dq_dk_dv_loop_seqk_parallel_kernelI23Flash_bwd_kernel_traitsILi64ELi128ELi128ELi8ELi4ELi4ELi4ELb0ELb0EN7cutlass10bfloat16_tE19Flash_kernel_traitsILi64ELi128ELi128ELi8ES3_EELb0ELb0ELb0ELb0ELb0ELb1ELb1EEEvNS_16Flash_bwd_paramsE,"aw",@nobits
	.sectionflags	@""
	.align	16


//--------------------- .nv.shared._ZN5flash44flash_bwd_dq_dk_dv_loop_seqk_parallel_kernelI23Flash_bwd_kernel_traitsILi64ELi128ELi128ELi8ELi4ELi4ELi4ELb0ELb0EN7cutlass10bfloat16_tE19Flash_kernel_traitsILi64ELi128ELi128ELi8ES3_EELb1ELb0ELb0ELb0ELb0ELb0ELb0EEEvNS_16Flash_bwd_paramsE --------------------------
	.section	.nv.shared._ZN5flash44flash_bwd_dq_dk_dv_loop_seqk_parallel_kernelI23Flash_bwd_kernel_traitsILi64ELi128ELi128ELi8ELi4ELi4ELi4ELb0ELb0EN7cutlass10bfloat16_tE19Flash_kernel_traitsILi64ELi128ELi128ELi8ES3_EELb1ELb0ELb0ELb0ELb0ELb0ELb0EEEvNS_16Flash_bwd_paramsE,"aw",@nobits
	.sectionflags	@""
	.align	16


//--------------------- .nv.shared._ZN5flash44flash_bwd_dq_dk_dv_loop_seqk_parallel_kernelI23Flash_bwd_kernel_traitsILi64ELi128ELi128ELi8ELi4ELi4ELi4ELb0ELb0EN7cutlass10bfloat16_tE19Flash_kernel_traitsILi64ELi128ELi128ELi8ES3_EELb0ELb0ELb0ELb0ELb0ELb0ELb1EEEvNS_16Flash_bwd_paramsE --------------------------
	.section	.nv.shared._ZN5flash44flash_bwd_dq_dk_dv_loop_seqk_parallel_kernelI23Flash_bwd_kernel_traitsILi64ELi128ELi128ELi8ELi4ELi4ELi4ELb0ELb0EN7cutlass10bfloat16_tE19Flash_kernel_traitsILi64ELi128ELi128ELi8ES3_EELb0ELb0ELb0ELb0ELb0ELb0ELb1EEEvNS_16Flash_bwd_paramsE,"aw",@nobits
	.sectionflags	@""
	.align	16


//--------------------- .nv.shared._ZN5flash44flash_bwd_dq_dk_dv_loop_seqk_parallel_kernelI23Flash_bwd_kernel_traitsILi64ELi128ELi128ELi8ELi4ELi4ELi4ELb0ELb0EN7cutlass10bfloat16_tE19Flash_kernel_traitsILi64ELi128ELi128ELi8ES3_EELb1ELb0ELb1ELb0ELb0ELb0ELb0EEEvNS_16Flash_bwd_paramsE --------------------------
	.section	.nv.shared._ZN5flash44flash_bwd_dq_dk_dv_loop_seqk_parallel_kernelI23Flash_bwd_kernel_traitsILi64ELi128ELi128ELi8ELi4ELi4ELi4ELb0ELb0EN7cutlass10bfloat16_tE19Flash_kernel_traitsILi64ELi128ELi128ELi8ES3_EELb1ELb0ELb1ELb0ELb0ELb0ELb0EEEvNS_16Flash_bwd_paramsE,"aw",@nobits
	.sectionflags	@""
	.align	16


//--------------------- .nv.shared._ZN5flash44flash_bwd_dq_dk_dv_loop_seqk_parallel_kernelI23Flash_bwd_kernel_traitsILi64ELi128ELi128ELi8ELi4ELi4ELi4ELb0ELb0EN7cutlass10bfloat16_tE19Flash_kernel_traitsILi64ELi128ELi128ELi8ES3_EELb0ELb0ELb1ELb0ELb0ELb0ELb1EEEvNS_16Flash_bwd_paramsE --------------------------
	.section	.nv.shared._ZN5flash44flash_bwd_dq_dk_dv_loop_seqk_parallel_kernelI23Flash_bwd_kernel_traitsILi64ELi128ELi128ELi8ELi4ELi4ELi4ELb0ELb0EN7cutlass10bfloat16_tE19Flash_kernel_traitsILi64ELi128ELi128ELi8ES3_EELb0ELb0ELb1ELb0ELb0ELb0ELb1EEEvNS_16Flash_bwd_paramsE,"aw",@nobits
	.sectionflags	@""
	.align	16


//--------------------- .nv.shared._ZN5flash44flash_bwd_dq_dk_dv_loop_seqk_parallel_kernelI23Flash_bwd_kernel_traitsILi64ELi128ELi128ELi8ELi4ELi4ELi4ELb0ELb0EN7cutlass10bfloat16_tE19Flash_kernel_traitsILi64ELi128ELi128ELi8ES3_EELb1ELb0ELb0ELb0ELb1ELb1ELb0EEEvNS_16Flash_bwd_paramsE --------------------------
	.section	.nv.shared._ZN5flash44flash_bwd_dq_dk_dv_loop_seqk_parallel_kernelI23Flash_bwd_kernel_traitsILi64ELi128ELi128ELi8ELi4ELi4ELi4ELb0ELb0EN7cutlass10bfloat16_tE19Flash_kernel_traitsILi64ELi128ELi128ELi8ES3_EELb1ELb0ELb0ELb0ELb1ELb1ELb0EEEvNS_16Flash_bwd_paramsE,"aw",@nobits
	.sectionflags	@""
	.align	16


//--------------------- .nv.shared._ZN5flash44flash_bwd_dq_dk_dv_loop_seqk_parallel_kernelI23Flash_bwd_kernel_traitsILi64ELi128ELi128ELi8ELi4ELi4ELi4ELb0ELb0EN7cutlass10bfloat16_tE19Flash_kernel_traitsILi64ELi128ELi128ELi8ES3_EELb0ELb0ELb0ELb0ELb1ELb1ELb1EEEvNS_16Flash_bwd_paramsE --------------------------
	.section	.nv.shared._ZN5flash44flash_bwd_dq_dk_dv_loop_seqk_parallel_kernelI23Flash_bwd_kernel_traitsILi64ELi128ELi128ELi8ELi4ELi4ELi4ELb0ELb0EN7cutlass10bfloat16_tE19Flash_kernel_traitsILi64ELi128ELi128ELi8ES3_EELb0ELb0ELb0ELb0ELb1ELb1ELb1EEEvNS_16Flash_bwd_paramsE,"aw",@nobits
	.sectionflags	@""
	.align	16


//--------------------- .nv.shared._ZN5flash44flash_bwd_dq_dk_dv_loop_seqk_parallel_kernelI23Flash_bwd_kernel_traitsILi64ELi128ELi128ELi8ELi4ELi4ELi4ELb0ELb0EN7cutlass10bfloat16_tE19Flash_kernel_traitsILi64ELi128ELi128ELi8ES3_EELb1ELb0ELb0ELb1ELb0ELb0ELb0EEEvNS_16Flash_bwd_paramsE --------------------------
	.section	.nv.shared._ZN5flash44flash_bwd_dq_dk_dv_loop_seqk_parallel_kernelI23Flash_bwd_kernel_traitsILi64ELi128ELi128ELi8ELi4ELi4ELi4ELb0ELb0EN7cutlass10bfloat16_tE19Flash_kernel_traitsILi64ELi128ELi128ELi8ES3_EELb1ELb0ELb0ELb1ELb0ELb0ELb0EEEvNS_16Flash_bwd_paramsE,"aw",@nobits
	.sectionflags	@""
	.align	16


//--------------------- .nv.shared._ZN5flash44flash_bwd_dq_dk_dv_loop_seqk_parallel_kernelI23Flash_bwd_kernel_traitsILi64ELi128ELi128ELi8ELi4ELi4ELi4ELb0ELb0EN7cutlass10bfloat16_tE19Flash_kernel_traitsILi64ELi128ELi128ELi8ES3_EELb0ELb0ELb0ELb1ELb0ELb0ELb1EEEvNS_16Flash_bwd_paramsE --------------------------
	.section	.nv.shared._ZN5flash44flash_bwd_dq_dk_dv_loop_seqk_parallel_kernelI23Flash_bwd_kernel_traitsILi64ELi128ELi128ELi8ELi4ELi4ELi4ELb0ELb0EN7cutlass10bfloat16_tE19Flash_kernel_traitsILi64ELi128ELi128ELi8ES3_EELb0ELb0ELb0ELb1ELb0ELb0ELb1EEEvNS_16Flash_bwd_paramsE,"aw",@nobits
	.sectionflags	@""
	.align	16


//--------------------- .nv.shared._ZN5flash44flash_bwd_dq_dk_dv_loop_seqk_parallel_kernelI23Flash_bwd_kernel_traitsILi64ELi128ELi128ELi8ELi4ELi4ELi4ELb0ELb0EN7cutlass10bfloat16_tE19Flash_kernel_traitsILi64ELi128ELi128ELi8ES3_EELb1ELb0ELb1ELb0ELb0ELb1ELb0EEEvNS_16Flash_bwd_paramsE --------------------------
	.section	.nv.shared._ZN5flash44flash_bwd_dq_dk_dv_loop_seqk_parallel_kernelI23Flash_bwd_kernel_traitsILi64ELi128ELi128ELi8ELi4ELi4ELi4ELb0ELb0EN7cutlass10bfloat16_tE19Flash_kernel_traitsILi64ELi128ELi128ELi8ES3_EELb1ELb0ELb1ELb0ELb0ELb1ELb0EEEvNS_16Flash_bwd_paramsE,"aw",@nobits
	.sectionflags	@""
	.align	16


//--------------------- .nv.shared._ZN5flash44flash_bwd_dq_dk_dv_loop_seqk_parallel_kernelI23Flash_bwd_kernel_traitsILi64ELi128ELi128ELi8ELi4ELi4ELi4ELb0ELb0EN7cutlass10bfloat16_tE19Flash_kernel_traitsILi64ELi128ELi128ELi8ES3_EELb0ELb0ELb1ELb0ELb0ELb1ELb1EEEvNS_16Flash_bwd_paramsE --------------------------
	.section	.nv.shared._ZN5flash44flash_bwd_dq_dk_dv_loop_seqk_parallel_kernelI23Flash_bwd_kernel_traitsILi64ELi128ELi128ELi8ELi4ELi4ELi4ELb0ELb0EN7cutlass10bfloat16_tE19Flash_kernel_traitsILi64ELi128ELi128ELi8ES3_EELb0ELb0ELb1ELb0ELb0ELb1ELb1EEEvNS_16Flash_bwd_paramsE,"aw",@nobits
	.sectionflags	@""
	.align	16


//--------------------- .nv.shared._ZN5flash44flash_bwd_dq_dk_dv_loop_seqk_parallel_kernelI23Flash_bwd_kernel_traitsILi64ELi128ELi128ELi8ELi4ELi4ELi4ELb0ELb0EN7cutlass10bfloat16_tE19Flash_kernel_traitsILi64ELi128ELi128ELi8ES3_EELb1ELb0ELb1ELb1ELb0ELb0ELb0EEEvNS_16Flash_bwd_paramsE --------------------------
	.section	.nv.shared._ZN5flash44flash_bwd_dq_dk_dv_loop_seqk_parallel_kernelI23Flash_bwd_kernel_traitsILi64ELi128ELi128ELi8ELi4ELi4ELi4ELb0ELb0EN7cutlass10bfloat16_tE19Flash_kernel_traitsILi64ELi128ELi128ELi8ES3_EELb1ELb0ELb1ELb1ELb0ELb0ELb0EEEvNS_16Flash_bwd_paramsE,"aw",@nobits
	.sectionflags	@""
	.align	16


//--------------------- .nv.shared._ZN5flash44flash_bwd_dq_dk_dv_loop_seqk_parallel_kernelI23Flash_bwd_kernel_traitsILi64ELi128ELi128ELi8ELi4ELi4ELi4ELb0ELb0EN7cutlass10bfloat16_tE19Flash_kernel_traitsILi64ELi128ELi128ELi8ES3_EELb0ELb0ELb1ELb1ELb0ELb0ELb1EEEvNS_16Flash_bwd_paramsE --------------------------
	.section	.nv.shared._ZN5flash44flash_bwd_dq_dk_dv_loop_seqk_parallel_kernelI23Flash_bwd_kernel_traitsILi64ELi128ELi128ELi8ELi4ELi4ELi4ELb0ELb0EN7cutlass10bfloat16_tE19Flash_kernel_traitsILi64ELi128ELi128ELi8ES3_EELb0ELb0ELb1ELb1ELb0ELb0ELb1EEEvNS_16Flash_bwd_paramsE,"aw",@nobits
	.sectionflags	@""
	.align	16


//--------------------- .nv.shared._ZN5flash25flash_bwd_dot_do_o_kernelILb0E23Flash_bwd_kernel_traitsILi64ELi128ELi128ELi8ELi4ELi4ELi4ELb0ELb0EN7cutlass10bfloat16_tE19Flash_kernel_traitsILi64ELi128ELi128ELi8ES3_EEEEvNS_16Flash_bwd_paramsE --------------------------
	.section	.nv.shared._ZN5flash25flash_bwd_dot_do_o_kernelILb0E23Flash_bwd_kernel_traitsILi64ELi128ELi128ELi8ELi4ELi4ELi4ELb0ELb0EN7cutlass10bfloat16_tE19Flash_kernel_traitsILi64ELi128ELi128ELi8ES3_EEEEvNS_16Flash_bwd_paramsE,"aw",@nobits
	.sectionflags	@""
	.align	16


//--------------------- .nv.shared._ZN5flash25flash_bwd_dot_do_o_kernelILb1E23Flash_bwd_kernel_traitsILi64ELi128ELi128ELi8ELi4ELi4ELi4ELb0ELb0EN7cutlass10bfloat16_tE19Flash_kernel_traitsILi64ELi128ELi128ELi8ES3_EEEEvNS_16Flash_bwd_paramsE --------------------------
	.section	.nv.shared._ZN5flash25flash_bwd_dot_do_o_kernelILb1E23Flash_bwd_kernel_traitsILi64ELi128ELi128ELi8ELi4ELi4ELi4ELb0ELb0EN7cutlass10bfloat16_tE19Flash_kernel_traitsILi64ELi128ELi128ELi8ES3_EEEEvNS_16Flash_bwd_paramsE,"aw",@nobits
	.sectionflags	@""
	.align	16
